	.target	sm_90a

	.elftype	@"ET_EXEC"


//--------------------- .note.nv.tkinfo           --------------------------
	.section	.note.nv.tkinfo,"",@"SHT_NOTE"
	.sectionflags	@"SHF_NOTE_NV_TKINFO"
	.tkinfo
        /*0018*/ 	.word	0x00000002
        /*0030*/ 	.string	""
        /*0030*/ 	.string	"ptxas"
        /*0030*/ 	.string	"Cuda compilation tools, release 13.0, V13.0.88"
        /*0030*/ 	.string	"Build cuda_13.0.r13.0/compiler.36424714_0"
        /*0030*/ 	.string	"-arch sm_90a -m 64 "



//--------------------- .note.nv.cuinfo           --------------------------
	.section	.note.nv.cuinfo,"",@"SHT_NOTE"
	.sectionflags	@"SHF_NOTE_NV_CUINFO"
        /*0018*/ 	.short	0x0002
        /*001a*/ 	.short	0x005a
        /*001c*/ 	.short	0x0082
	.zero		2


//--------------------- .nv.info                  --------------------------
	.section	.nv.info,"",@"SHT_CUDA_INFO"
	.align	4


	//----- nvinfo : EIATTR_REGCOUNT
	.align		4
        /*0000*/ 	.byte	0x04, 0x2f
        /*0002*/ 	.short	(.L_21 - .L_20)
	.align		4
.L_20:
        /*0004*/ 	.word	index@(_ZN7cutlass13device_kernelIN5flash11enable_sm90INS1_16FlashAttnFwdSm90INS1_25CollectiveMainloopFwdSm90ILi2EN4cute5tupleIJNS5_1CILi1EEES8_S8_EEENS6_IJNS7_ILi192EEENS7_ILi160EEENS7_ILi64EEEEEELi64ENS_12float_e4m3_tEfNS_4arch4Sm90ELb1ELb0ELb0ELb1ELb1ELb1ELb0ELb1ELb1ELb1ELb0ELb0EEENS1_21CollectiveEpilogueFwdINS6_IJSA_SC_SB_EEES9_NS_10bfloat16_tESG_Li384ELb1ELb1ELb0ELb1EEENS1_36VarlenDynamicPersistentTileSchedulerILi192ELi160ELi384ELi128ELb0ELb1ELb1ELb1ELb1ELb1EEEEEEEEEvNT_6ParamsE)
        /*0008*/ 	.word	0x00000080


	//----- nvinfo : EIATTR_FRAME_SIZE
	.align		4
.L_21:
        /*000c*/ 	.byte	0x04, 0x11
        /*000e*/ 	.short	(.L_23 - .L_22)
	.align		4
.L_22:
        /*0010*/ 	.word	index@(_ZN7cutlass13device_kernelIN5flash11enable_sm90INS1_16FlashAttnFwdSm90INS1_25CollectiveMainloopFwdSm90ILi2EN4cute5tupleIJNS5_1CILi1EEES8_S8_EEENS6_IJNS7_ILi192EEENS7_ILi160EEENS7_ILi64EEEEEELi64ENS_12float_e4m3_tEfNS_4arch4Sm90ELb1ELb0ELb0ELb1ELb1ELb1ELb0ELb1ELb1ELb1ELb0ELb0EEENS1_21CollectiveEpilogueFwdINS6_IJSA_SC_SB_EEES9_NS_10bfloat16_tESG_Li384ELb1ELb1ELb0ELb1EEENS1_36VarlenDynamicPersistentTileSchedulerILi192ELi160ELi384ELi128ELb0ELb1ELb1ELb1ELb1ELb1EEEEEEEEEvNT_6ParamsE)
        /*0014*/ 	.word	0x00000088


	//----- nvinfo : EIATTR_REGCOUNT
	.align		4
.L_23:
        /*0018*/ 	.byte	0x04, 0x2f
        /*001a*/ 	.short	(.L_25 - .L_24)
	.align		4
.L_24:
        /*001c*/ 	.word	index@(_ZN7cutlass13device_kernelIN5flash11enable_sm90INS1_16FlashAttnFwdSm90INS1_25CollectiveMainloopFwdSm90ILi2EN4cute5tupleIJNS5_1CILi1EEES8_S8_EEENS6_IJNS7_ILi192EEENS7_ILi160EEENS7_ILi64EEEEEELi64ENS_12float_e4m3_tEfNS_4arch4Sm90ELb1ELb0ELb0ELb1ELb1ELb0ELb0ELb1ELb1ELb1ELb0ELb0EEENS1_21CollectiveEpilogueFwdINS6_IJSA_SC_SB_EEES9_NS_10bfloat16_tESG_Li384ELb1ELb1ELb0ELb1EEENS1_36VarlenDynamicPersistentTileSchedulerILi192ELi160ELi384ELi128ELb0ELb1ELb1ELb1ELb1ELb1EEEEEEEEEvNT_6ParamsE)
        /*0020*/ 	.word	0x00000080


	//----- nvinfo : EIATTR_FRAME_SIZE
	.align		4
.L_25:
        /*0024*/ 	.byte	0x04, 0x11
        /*0026*/ 	.short	(.L_27 - .L_26)
	.align		4
.L_26:
        /*0028*/ 	.word	index@(_ZN7cutlass13device_kernelIN5flash11enable_sm90INS1_16FlashAttnFwdSm90INS1_25CollectiveMainloopFwdSm90ILi2EN4cute5tupleIJNS5_1CILi1EEES8_S8_EEENS6_IJNS7_ILi192EEENS7_ILi160EEENS7_ILi64EEEEEELi64ENS_12float_e4m3_tEfNS_4arch4Sm90ELb1ELb0ELb0ELb1ELb1ELb0ELb0ELb1ELb1ELb1ELb0ELb0EEENS1_21CollectiveEpilogueFwdINS6_IJSA_SC_SB_EEES9_NS_10bfloat16_tESG_Li384ELb1ELb1ELb0ELb1EEENS1_36VarlenDynamicPersistentTileSchedulerILi192ELi160ELi384ELi128ELb0ELb1ELb1ELb1ELb1ELb1EEEEEEEEEvNT_6ParamsE)
        /*002c*/ 	.word	0x00000038


	//----- nvinfo : EIATTR_REGCOUNT
	.align		4
.L_27:
        /*0030*/ 	.byte	0x04, 0x2f
        /*0032*/ 	.short	(.L_29 - .L_28)
	.align		4
.L_28:
        /*0034*/ 	.word	index@(_ZN7cutlass13device_kernelIN5flash11enable_sm90INS1_16FlashAttnFwdSm90INS1_25CollectiveMainloopFwdSm90ILi2EN4cute5tupleIJNS5_1CILi1EEES8_S8_EEENS6_IJNS7_ILi192EEENS7_ILi160EEENS7_ILi64EEEEEELi64ENS_12float_e4m3_tEfNS_4arch4Sm90ELb1ELb0ELb0ELb0ELb1ELb0ELb0ELb1ELb1ELb1ELb0ELb0EEENS1_21CollectiveEpilogueFwdINS6_IJSA_SC_SB_EEES9_NS_10bfloat16_tESG_Li384ELb0ELb1ELb0ELb1EEENS1_30DynamicPersistentTileSchedulerILi384ELi128ELb0ELb1ELb1EEEEEEEEEvNT_6ParamsE)
        /*0038*/ 	.word	0x00000080


	//----- nvinfo : EIATTR_FRAME_SIZE
	.align		4
.L_29:
        /*003c*/ 	.byte	0x04, 0x11
        /*003e*/ 	.short	(.L_31 - .L_30)
	.align		4
.L_30:
        /*0040*/ 	.word	index@(_ZN7cutlass13device_kernelIN5flash11enable_sm90INS1_16FlashAttnFwdSm90INS1_25CollectiveMainloopFwdSm90ILi2EN4cute5tupleIJNS5_1CILi1EEES8_S8_EEENS6_IJNS7_ILi192EEENS7_ILi160EEENS7_ILi64EEEEEELi64ENS_12float_e4m3_tEfNS_4arch4Sm90ELb1ELb0ELb0ELb0ELb1ELb0ELb0ELb1ELb1ELb1ELb0ELb0EEENS1_21CollectiveEpilogueFwdINS6_IJSA_SC_SB_EEES9_NS_10bfloat16_tESG_Li384ELb0ELb1ELb0ELb1EEENS1_30DynamicPersistentTileSchedulerILi384ELi128ELb0ELb1ELb1EEEEEEEEEvNT_6ParamsE)
        /*0044*/ 	.word	0x00000030


	//----- nvinfo : EIATTR_REGCOUNT
	.align		4
.L_31:
        /*0048*/ 	.byte	0x04, 0x2f
        /*004a*/ 	.short	(.L_33 - .L_32)
	.align		4
.L_32:
        /*004c*/ 	.word	index@(_ZN7cutlass13device_kernelIN5flash11enable_sm90INS1_16FlashAttnFwdSm90INS1_25CollectiveMainloopFwdSm90ILi2EN4cute5tupleIJNS5_1CILi1EEES8_S8_EEENS6_IJNS7_ILi192EEENS7_ILi160EEENS7_ILi64EEEEEELi64ENS_12float_e4m3_tEfNS_4arch4Sm90ELb0ELb1ELb0ELb1ELb1ELb1ELb0ELb1ELb1ELb1ELb0ELb0EEENS1_21CollectiveEpilogueFwdINS6_IJSA_SC_SB_EEES9_NS_10bfloat16_tESG_Li384ELb1ELb1ELb0ELb1EEENS1_36VarlenDynamicPersistentTileSchedulerILi192ELi160ELi384ELi128ELb0ELb1ELb1ELb1ELb0ELb1EEEEEEEEEvNT_6ParamsE)
        /*0050*/ 	.word	0x00000080


	//----- nvinfo : EIATTR_FRAME_SIZE
	.align		4
.L_33:
        /*0054*/ 	.byte	0x04, 0x11
        /*0056*/ 	.short	(.L_35 - .L_34)
	.align		4
.L_34:
        /*0058*/ 	.word	index@(_ZN7cutlass13device_kernelIN5flash11enable_sm90INS1_16FlashAttnFwdSm90INS1_25CollectiveMainloopFwdSm90ILi2EN4cute5tupleIJNS5_1CILi1EEES8_S8_EEENS6_IJNS7_ILi192EEENS7_ILi160EEENS7_ILi64EEEEEELi64ENS_12float_e4m3_tEfNS_4arch4Sm90ELb0ELb1ELb0ELb1ELb1ELb1ELb0ELb1ELb1ELb1ELb0ELb0EEENS1_21CollectiveEpilogueFwdINS6_IJSA_SC_SB_EEES9_NS_10bfloat16_tESG_Li384ELb1ELb1ELb0ELb1EEENS1_36VarlenDynamicPersistentTileSchedulerILi192ELi160ELi384ELi128ELb0ELb1ELb1ELb1ELb0ELb1EEEEEEEEEvNT_6ParamsE)
        /*005c*/ 	.word	0x00000068


	//----- nvinfo : EIATTR_REGCOUNT
	.align		4
.L_35:
        /*0060*/ 	.byte	0x04, 0x2f
        /*0062*/ 	.short	(.L_37 - .L_36)
	.align		4
.L_36:
        /*0064*/ 	.word	index@(_ZN7cutlass13device_kernelIN5flash11enable_sm90INS1_16FlashAttnFwdSm90INS1_25CollectiveMainloopFwdSm90ILi2EN4cute5tupleIJNS5_1CILi1EEES8_S8_EEENS6_IJNS7_ILi192EEENS7_ILi160EEENS7_ILi64EEEEEELi64ENS_12float_e4m3_tEfNS_4arch4Sm90ELb0ELb1ELb0ELb1ELb1ELb0ELb0ELb1ELb1ELb1ELb0ELb0EEENS1_21CollectiveEpilogueFwdINS6_IJSA_SC_SB_EEES9_NS_10bfloat16_tESG_Li384ELb1ELb1ELb0ELb1EEENS1_36VarlenDynamicPersistentTileSchedulerILi192ELi160ELi384ELi128ELb0ELb1ELb1ELb1ELb0ELb1EEEEEEEEEvNT_6ParamsE)
        /*0068*/ 	.word	0x00000080


	//----- nvinfo : EIATTR_FRAME_SIZE
	.align		4
.L_37:
        /*006c*/ 	.byte	0x04, 0x11
        /*006e*/ 	.short	(.L_39 - .L_38)
	.align		4
.L_38:
        /*0070*/ 	.word	index@(_ZN7cutlass13device_kernelIN5flash11enable_sm90INS1_16FlashAttnFwdSm90INS1_25CollectiveMainloopFwdSm90ILi2EN4cute5tupleIJNS5_1CILi1EEES8_S8_EEENS6_IJNS7_ILi192EEENS7_ILi160EEENS7_ILi64EEEEEELi64ENS_12float_e4m3_tEfNS_4arch4Sm90ELb0ELb1ELb0ELb1ELb1ELb0ELb0ELb1ELb1ELb1ELb0ELb0EEENS1_21CollectiveEpilogueFwdINS6_IJSA_SC_SB_EEES9_NS_10bfloat16_tESG_Li384ELb1ELb1ELb0ELb1EEENS1_36VarlenDynamicPersistentTileSchedulerILi192ELi160ELi384ELi128ELb0ELb1ELb1ELb1ELb0ELb1EEEEEEEEEvNT_6ParamsE)
        /*0074*/ 	.word	0x00000038


	//----- nvinfo : EIATTR_REGCOUNT
	.align		4
.L_39:
        /*0078*/ 	.byte	0x04, 0x2f
        /*007a*/ 	.short	(.L_41 - .L_40)
	.align		4
.L_40:
        /*007c*/ 	.word	index@(_ZN7cutlass13device_kernelIN5flash11enable_sm90INS1_16FlashAttnFwdSm90INS1_25CollectiveMainloopFwdSm90ILi2EN4cute5tupleIJNS5_1CILi1EEES8_S8_EEENS6_IJNS7_ILi192EEENS7_ILi160EEENS7_ILi64EEEEEELi64ENS_12float_e4m3_tEfNS_4arch4Sm90ELb0ELb1ELb0ELb0ELb1ELb0ELb0ELb1ELb1ELb1ELb0ELb0EEENS1_21CollectiveEpilogueFwdINS6_IJSA_SC_SB_EEES9_NS_10bfloat16_tESG_Li384ELb0ELb1ELb0ELb1EEENS1_30DynamicPersistentTileSchedulerILi384ELi128ELb0ELb1ELb1EEEEEEEEEvNT_6ParamsE)
        /*0080*/ 	.word	0x00000080


	//----- nvinfo : EIATTR_FRAME_SIZE
	.align		4
.L_41:
        /*0084*/ 	.byte	0x04, 0x11
        /*0086*/ 	.short	(.L_43 - .L_42)
	.align		4
.L_42:
        /*0088*/ 	.word	index@(_ZN7cutlass13device_kernelIN5flash11enable_sm90INS1_16FlashAttnFwdSm90INS1_25CollectiveMainloopFwdSm90ILi2EN4cute5tupleIJNS5_1CILi1EEES8_S8_EEENS6_IJNS7_ILi192EEENS7_ILi160EEENS7_ILi64EEEEEELi64ENS_12float_e4m3_tEfNS_4arch4Sm90ELb0ELb1ELb0ELb0ELb1ELb0ELb0ELb1ELb1ELb1ELb0ELb0EEENS1_21CollectiveEpilogueFwdINS6_IJSA_SC_SB_EEES9_NS_10bfloat16_tESG_Li384ELb0ELb1ELb0ELb1EEENS1_30DynamicPersistentTileSchedulerILi384ELi128ELb0ELb1ELb1EEEEEEEEEvNT_6ParamsE)
        /*008c*/ 	.word	0x00000038


	//----- nvinfo : EIATTR_REGCOUNT
	.align		4
.L_43:
        /*0090*/ 	.byte	0x04, 0x2f
        /*0092*/ 	.short	(.L_45 - .L_44)
	.align		4
.L_44:
        /*0094*/ 	.word	index@(_ZN7cutlass13device_kernelIN5flash11enable_sm90INS1_16FlashAttnFwdSm90INS1_25CollectiveMainloopFwdSm90ILi2EN4cute5tupleIJNS5_1CILi1EEES8_S8_EEENS6_IJNS7_ILi192EEENS7_ILi160EEENS7_ILi64EEEEEELi64ENS_12float_e4m3_tEfNS_4arch4Sm90ELb0ELb0ELb0ELb1ELb1ELb1ELb0ELb1ELb1ELb1ELb0ELb0EEENS1_21CollectiveEpilogueFwdINS6_IJSA_SC_SB_EEES9_NS_10bfloat16_tESG_Li384ELb1ELb1ELb0ELb1EEENS1_36VarlenDynamicPersistentTileSchedulerILi192ELi160ELi384ELi128ELb0ELb1ELb1ELb0ELb1ELb1EEEEEEEEEvNT_6ParamsE)
        /*0098*/ 	.word	0x00000080


	//----- nvinfo : EIATTR_FRAME_SIZE
	.align		4
.L_45:
        /*009c*/ 	.byte	0x04, 0x11
        /*009e*/ 	.short	(.L_47 - .L_46)
	.align		4
.L_46:
        /*00a0*/ 	.word	index@(_ZN7cutlass13device_kernelIN5flash11enable_sm90INS1_16FlashAttnFwdSm90INS1_25CollectiveMainloopFwdSm90ILi2EN4cute5tupleIJNS5_1CILi1EEES8_S8_EEENS6_IJNS7_ILi192EEENS7_ILi160EEENS7_ILi64EEEEEELi64ENS_12float_e4m3_tEfNS_4arch4Sm90ELb0ELb0ELb0ELb1ELb1ELb1ELb0ELb1ELb1ELb1ELb0ELb0EEENS1_21CollectiveEpilogueFwdINS6_IJSA_SC_SB_EEES9_NS_10bfloat16_tESG_Li384ELb1ELb1ELb0ELb1EEENS1_36VarlenDynamicPersistentTileSchedulerILi192ELi160ELi384ELi128ELb0ELb1ELb1ELb0ELb1ELb1EEEEEEEEEvNT_6ParamsE)
        /*00a4*/ 	.word	0x00000090


	//----- nvinfo : EIATTR_REGCOUNT
	.align		4
.L_47:
        /*00a8*/ 	.byte	0x04, 0x2f
        /*00aa*/ 	.short	(.L_49 - .L_48)
	.align		4
.L_48:
        /*00ac*/ 	.word	index@(_ZN7cutlass13device_kernelIN5flash11enable_sm90INS1_16FlashAttnFwdSm90INS1_25CollectiveMainloopFwdSm90ILi2EN4cute5tupleIJNS5_1CILi1EEES8_S8_EEENS6_IJNS7_ILi192EEENS7_ILi160EEENS7_ILi64EEEEEELi64ENS_12float_e4m3_tEfNS_4arch4Sm90ELb0ELb0ELb0ELb1ELb1ELb0ELb0ELb1ELb1ELb1ELb0ELb0EEENS1_21CollectiveEpilogueFwdINS6_IJSA_SC_SB_EEES9_NS_10bfloat16_tESG_Li384ELb1ELb1ELb0ELb1EEENS1_36VarlenDynamicPersistentTileSchedulerILi192ELi160ELi384ELi128ELb0ELb1ELb1ELb0ELb1ELb1EEEEEEEEEvNT_6ParamsE)
        /*00b0*/ 	.word	0x00000080


	//----- nvinfo : EIATTR_FRAME_SIZE
	.align		4
.L_49:
        /*00b4*/ 	.byte	0x04, 0x11
        /*00b6*/ 	.short	(.L_51 - .L_50)
	.align		4
.L_50:
        /*00b8*/ 	.word	index@(_ZN7cutlass13device_kernelIN5flash11enable_sm90INS1_16FlashAttnFwdSm90INS1_25CollectiveMainloopFwdSm90ILi2EN4cute5tupleIJNS5_1CILi1EEES8_S8_EEENS6_IJNS7_ILi192EEENS7_ILi160EEENS7_ILi64EEEEEELi64ENS_12float_e4m3_tEfNS_4arch4Sm90ELb0ELb0ELb0ELb1ELb1ELb0ELb0ELb1ELb1ELb1ELb0ELb0EEENS1_21CollectiveEpilogueFwdINS6_IJSA_SC_SB_EEES9_NS_10bfloat16_tESG_Li384ELb1ELb1ELb0ELb1EEENS1_36VarlenDynamicPersistentTileSchedulerILi192ELi160ELi384ELi128ELb0ELb1ELb1ELb0ELb1ELb1EEEEEEEEEvNT_6ParamsE)
        /*00bc*/ 	.word	0x00000038


	//----- nvinfo : EIATTR_REGCOUNT
	.align		4
.L_51:
        /*00c0*/ 	.byte	0x04, 0x2f
        /*00c2*/ 	.short	(.L_53 - .L_52)
	.align		4
.L_52:
        /*00c4*/ 	.word	index@(_ZN7cutlass13device_kernelIN5flash11enable_sm90INS1_16FlashAttnFwdSm90INS1_25CollectiveMainloopFwdSm90ILi2EN4cute5tupleIJNS5_1CILi1EEES8_S8_EEENS6_IJNS7_ILi192EEENS7_ILi160EEENS7_ILi64EEEEEELi64ENS_12float_e4m3_tEfNS_4arch4Sm90ELb0ELb0ELb0ELb0ELb1ELb0ELb0ELb1ELb1ELb1ELb0ELb0EEENS1_21CollectiveEpilogueFwdINS6_IJSA_SC_SB_EEES9_NS_10bfloat16_tESG_Li384ELb0ELb1ELb0ELb1EEENS1_29StaticPersistentTileSchedulerILb0EEEEEEEEEvNT_6ParamsE)
        /*00c8*/ 	.word	0x00000080


	//----- nvinfo : EIATTR_FRAME_SIZE
	.align		4
.L_53:
        /*00cc*/ 	.byte	0x04, 0x11
        /*00ce*/ 	.short	(.L_55 - .L_54)
	.align		4
.L_54:
        /*00d0*/ 	.word	index@(_ZN7cutlass13device_kernelIN5flash11enable_sm90INS1_16FlashAttnFwdSm90INS1_25CollectiveMainloopFwdSm90ILi2EN4cute5tupleIJNS5_1CILi1EEES8_S8_EEENS6_IJNS7_ILi192EEENS7_ILi160EEENS7_ILi64EEEEEELi64ENS_12float_e4m3_tEfNS_4arch4Sm90ELb0ELb0ELb0ELb0ELb1ELb0ELb0ELb1ELb1ELb1ELb0ELb0EEENS1_21CollectiveEpilogueFwdINS6_IJSA_SC_SB_EEES9_NS_10bfloat16_tESG_Li384ELb0ELb1ELb0ELb1EEENS1_29StaticPersistentTileSchedulerILb0EEEEEEEEEvNT_6ParamsE)
        /*00d4*/ 	.word	0x00000028


	//----- nvinfo : EIATTR_MIN_STACK_SIZE
	.align		4
.L_55:
        /*00d8*/ 	.byte	0x04, 0x12
        /*00da*/ 	.short	(.L_57 - .L_56)
	.align		4
.L_56:
        /*00dc*/ 	.word	index@(_ZN7cutlass13device_kernelIN5flash11enable_sm90INS1_16FlashAttnFwdSm90INS1_25CollectiveMainloopFwdSm90ILi2EN4cute5tupleIJNS5_1CILi1EEES8_S8_EEENS6_IJNS7_ILi192EEENS7_ILi160EEENS7_ILi64EEEEEELi64ENS_12float_e4m3_tEfNS_4arch4Sm90ELb0ELb0ELb0ELb0ELb1ELb0ELb0ELb1ELb1ELb1ELb0ELb0EEENS1_21CollectiveEpilogueFwdINS6_IJSA_SC_SB_EEES9_NS_10bfloat16_tESG_Li384ELb0ELb1ELb0ELb1EEENS1_29StaticPersistentTileSchedulerILb0EEEEEEEEEvNT_6ParamsE)
        /*00e0*/ 	.word	0x00000028


	//----- nvinfo : EIATTR_MIN_STACK_SIZE
	.align		4
.L_57:
        /*00e4*/ 	.byte	0x04, 0x12
        /*00e6*/ 	.short	(.L_59 - .L_58)
	.align		4
.L_58:
        /*00e8*/ 	.word	index@(_ZN7cutlass13device_kernelIN5flash11enable_sm90INS1_16FlashAttnFwdSm90INS1_25CollectiveMainloopFwdSm90ILi2EN4cute5tupleIJNS5_1CILi1EEES8_S8_EEENS6_IJNS7_ILi192EEENS7_ILi160EEENS7_ILi64EEEEEELi64ENS_12float_e4m3_tEfNS_4arch4Sm90ELb0ELb0ELb0ELb1ELb1ELb0ELb0ELb1ELb1ELb1ELb0ELb0EEENS1_21CollectiveEpilogueFwdINS6_IJSA_SC_SB_EEES9_NS_10bfloat16_tESG_Li384ELb1ELb1ELb0ELb1EEENS1_36VarlenDynamicPersistentTileSchedulerILi192ELi160ELi384ELi128ELb0ELb1ELb1ELb0ELb1ELb1EEEEEEEEEvNT_6ParamsE)
        /*00ec*/ 	.word	0x00000038


	//----- nvinfo : EIATTR_MIN_STACK_SIZE
	.align		4
.L_59:
        /*00f0*/ 	.byte	0x04, 0x12
        /*00f2*/ 	.short	(.L_61 - .L_60)
	.align		4
.L_60:
        /*00f4*/ 	.word	index@(_ZN7cutlass13device_kernelIN5flash11enable_sm90INS1_16FlashAttnFwdSm90INS1_25CollectiveMainloopFwdSm90ILi2EN4cute5tupleIJNS5_1CILi1EEES8_S8_EEENS6_IJNS7_ILi192EEENS7_ILi160EEENS7_ILi64EEEEEELi64ENS_12float_e4m3_tEfNS_4arch4Sm90ELb0ELb0ELb0ELb1ELb1ELb1ELb0ELb1ELb1ELb1ELb0ELb0EEENS1_21CollectiveEpilogueFwdINS6_IJSA_SC_SB_EEES9_NS_10bfloat16_tESG_Li384ELb1ELb1ELb0ELb1EEENS1_36VarlenDynamicPersistentTileSchedulerILi192ELi160ELi384ELi128ELb0ELb1ELb1ELb0ELb1ELb1EEEEEEEEEvNT_6ParamsE)
        /*00f8*/ 	.word	0x00000090


	//----- nvinfo : EIATTR_MIN_STACK_SIZE
	.align		4
.L_61:
        /*00fc*/ 	.byte	0x04, 0x12
        /*00fe*/ 	.short	(.L_63 - .L_62)
	.align		4
.L_62:
        /*0100*/ 	.word	index@(_ZN7cutlass13device_kernelIN5flash11enable_sm90INS1_16FlashAttnFwdSm90INS1_25CollectiveMainloopFwdSm90ILi2EN4cute5tupleIJNS5_1CILi1EEES8_S8_EEENS6_IJNS7_ILi192EEENS7_ILi160EEENS7_ILi64EEEEEELi64ENS_12float_e4m3_tEfNS_4arch4Sm90ELb0ELb1ELb0ELb0ELb1ELb0ELb0ELb1ELb1ELb1ELb0ELb0EEENS1_21CollectiveEpilogueFwdINS6_IJSA_SC_SB_EEES9_NS_10bfloat16_tESG_Li384ELb0ELb1ELb0ELb1EEENS1_30DynamicPersistentTileSchedulerILi384ELi128ELb0ELb1ELb1EEEEEEEEEvNT_6ParamsE)
        /*0104*/ 	.word	0x00000038


	//----- nvinfo : EIATTR_MIN_STACK_SIZE
	.align		4
.L_63:
        /*0108*/ 	.byte	0x04, 0x12
        /*010a*/ 	.short	(.L_65 - .L_64)
	.align		4
.L_64:
        /*010c*/ 	.word	index@(_ZN7cutlass13device_kernelIN5flash11enable_sm90INS1_16FlashAttnFwdSm90INS1_25CollectiveMainloopFwdSm90ILi2EN4cute5tupleIJNS5_1CILi1EEES8_S8_EEENS6_IJNS7_ILi192EEENS7_ILi160EEENS7_ILi64EEEEEELi64ENS_12float_e4m3_tEfNS_4arch4Sm90ELb0ELb1ELb0ELb1ELb1ELb0ELb0ELb1ELb1ELb1ELb0ELb0EEENS1_21CollectiveEpilogueFwdINS6_IJSA_SC_SB_EEES9_NS_10bfloat16_tESG_Li384ELb1ELb1ELb0ELb1EEENS1_36VarlenDynamicPersistentTileSchedulerILi192ELi160ELi384ELi128ELb0ELb1ELb1ELb1ELb0ELb1EEEEEEEEEvNT_6ParamsE)
        /*0110*/ 	.word	0x00000038


	//----- nvinfo : EIATTR_MIN_STACK_SIZE
	.align		4
.L_65:
        /*0114*/ 	.byte	0x04, 0x12
        /*0116*/ 	.short	(.L_67 - .L_66)
	.align		4
.L_66:
        /*0118*/ 	.word	index@(_ZN7cutlass13device_kernelIN5flash11enable_sm90INS1_16FlashAttnFwdSm90INS1_25CollectiveMainloopFwdSm90ILi2EN4cute5tupleIJNS5_1CILi1EEES8_S8_EEENS6_IJNS7_ILi192EEENS7_ILi160EEENS7_ILi64EEEEEELi64ENS_12float_e4m3_tEfNS_4arch4Sm90ELb0ELb1ELb0ELb1ELb1ELb1ELb0ELb1ELb1ELb1ELb0ELb0EEENS1_21CollectiveEpilogueFwdINS6_IJSA_SC_SB_EEES9_NS_10bfloat16_tESG_Li384ELb1ELb1ELb0ELb1EEENS1_36VarlenDynamicPersistentTileSchedulerILi192ELi160ELi384ELi128ELb0ELb1ELb1ELb1ELb0ELb1EEEEEEEEEvNT_6ParamsE)
        /*011c*/ 	.word	0x00000068


	//----- nvinfo : EIATTR_MIN_STACK_SIZE
	.align		4
.L_67:
        /*0120*/ 	.byte	0x04, 0x12
        /*0122*/ 	.short	(.L_69 - .L_68)
	.align		4
.L_68:
        /*0124*/ 	.word	index@(_ZN7cutlass13device_kernelIN5flash11enable_sm90INS1_16FlashAttnFwdSm90INS1_25CollectiveMainloopFwdSm90ILi2EN4cute5tupleIJNS5_1CILi1EEES8_S8_EEENS6_IJNS7_ILi192EEENS7_ILi160EEENS7_ILi64EEEEEELi64ENS_12float_e4m3_tEfNS_4arch4Sm90ELb1ELb0ELb0ELb0ELb1ELb0ELb0ELb1ELb1ELb1ELb0ELb0EEENS1_21CollectiveEpilogueFwdINS6_IJSA_SC_SB_EEES9_NS_10bfloat16_tESG_Li384ELb0ELb1ELb0ELb1EEENS1_30DynamicPersistentTileSchedulerILi384ELi128ELb0ELb1ELb1EEEEEEEEEvNT_6ParamsE)
        /*0128*/ 	.word	0x00000030


	//----- nvinfo : EIATTR_MIN_STACK_SIZE
	.align		4
.L_69:
        /*012c*/ 	.byte	0x04, 0x12
        /*012e*/ 	.short	(.L_71 - .L_70)
	.align		4
.L_70:
        /*0130*/ 	.word	index@(_ZN7cutlass13device_kernelIN5flash11enable_sm90INS1_16FlashAttnFwdSm90INS1_25CollectiveMainloopFwdSm90ILi2EN4cute5tupleIJNS5_1CILi1EEES8_S8_EEENS6_IJNS7_ILi192EEENS7_ILi160EEENS7_ILi64EEEEEELi64ENS_12float_e4m3_tEfNS_4arch4Sm90ELb1ELb0ELb0ELb1ELb1ELb0ELb0ELb1ELb1ELb1ELb0ELb0EEENS1_21CollectiveEpilogueFwdINS6_IJSA_SC_SB_EEES9_NS_10bfloat16_tESG_Li384ELb1ELb1ELb0ELb1EEENS1_36VarlenDynamicPersistentTileSchedulerILi192ELi160ELi384ELi128ELb0ELb1ELb1ELb1ELb1ELb1EEEEEEEEEvNT_6ParamsE)
        /*0134*/ 	.word	0x00000038


	//----- nvinfo : EIATTR_MIN_STACK_SIZE
	.align		4
.L_71:
        /*0138*/ 	.byte	0x04, 0x12
        /*013a*/ 	.short	(.L_73 - .L_72)
	.align		4
.L_72:
        /*013c*/ 	.word	index@(_ZN7cutlass13device_kernelIN5flash11enable_sm90INS1_16FlashAttnFwdSm90INS1_25CollectiveMainloopFwdSm90ILi2EN4cute5tupleIJNS5_1CILi1EEES8_S8_EEENS6_IJNS7_ILi192EEENS7_ILi160EEENS7_ILi64EEEEEELi64ENS_12float_e4m3_tEfNS_4arch4Sm90ELb1ELb0ELb0ELb1ELb1ELb1ELb0ELb1ELb1ELb1ELb0ELb0EEENS1_21CollectiveEpilogueFwdINS6_IJSA_SC_SB_EEES9_NS_10bfloat16_tESG_Li384ELb1ELb1ELb0ELb1EEENS1_36VarlenDynamicPersistentTileSchedulerILi192ELi160ELi384ELi128ELb0ELb1ELb1ELb1ELb1ELb1EEEEEEEEEvNT_6ParamsE)
        /*0140*/ 	.word	0x00000088
.L_73:


//--------------------- .nv.compat                --------------------------
	.section	.nv.compat,"",@"SHT_CUDA_COMPAT_INFO"
	.align	4
        /*0000*/ 	.byte	0x02, 0x09, 0x01, 0x00, 0x02, 0x02, 0x04, 0x00, 0x02, 0x05, 0x05, 0x00, 0x03, 0x07, 0x01, 0x01
        /*0010*/ 	.byte	0x02, 0x03, 0x01, 0x00, 0x02, 0x06, 0x01, 0x00, 0x04, 0x0b, 0x08, 0x00, 0x00, 0x00, 0x00, 0x00
        /*0020*/ 	.byte	0x00, 0x00, 0x00, 0x00


//--------------------- .nv.info._ZN7cutlass13device_kernelIN5flash11enable_sm90INS1_16FlashAttnFwdSm90INS1_25CollectiveMainloopFwdSm90ILi2EN4cute5tupleIJNS5_1CILi1EEES8_S8_EEENS6_IJNS7_ILi192EEENS7_ILi160EEENS7_ILi64EEEEEELi64ENS_12float_e4m3_tEfNS_4arch4Sm90ELb0ELb0ELb0ELb0ELb1ELb0ELb0ELb1ELb1ELb1ELb0ELb0EEENS1_21CollectiveEpilogueFwdINS6_IJSA_SC_SB_EEES9_NS_10bfloat16_tESG_Li384ELb0ELb1ELb0ELb1EEENS1_29StaticPersistentTileSchedulerILb0EEEEEEEEEvNT_6ParamsE --------------------------
	.section	.nv.info._ZN7cutlass13device_kernelIN5flash11enable_sm90INS1_16FlashAttnFwdSm90INS1_25CollectiveMainloopFwdSm90ILi2EN4cute5tupleIJNS5_1CILi1EEES8_S8_EEENS6_IJNS7_ILi192EEENS7_ILi160EEENS7_ILi64EEEEEELi64ENS_12float_e4m3_tEfNS_4arch4Sm90ELb0ELb0ELb0ELb0ELb1ELb0ELb0ELb1ELb1ELb1ELb0ELb0EEENS1_21CollectiveEpilogueFwdINS6_IJSA_SC_SB_EEES9_NS_10bfloat16_tESG_Li384ELb0ELb1ELb0ELb1EEENS1_29StaticPersistentTileSchedulerILb0EEEEEEEEEvNT_6ParamsE,"",@"SHT_CUDA_INFO"
	.sectionflags	@""
	.align	4


	//----- nvinfo : EIATTR_CUDA_API_VERSION
	.align		4
        /*0000*/ 	.byte	0x04, 0x37
        /*0002*/ 	.short	(.L_75 - .L_74)
.L_74:
        /*0004*/ 	.word	0x00000082


	//----- nvinfo : EIATTR_KPARAM_INFO
	.align		4
.L_75:
        /*0008*/ 	.byte	0x04, 0x17
        /*000a*/ 	.short	(.L_77 - .L_76)
.L_76:
        /*000c*/ 	.word	0x00000000
        /*0010*/ 	.short	0x0000
        /*0012*/ 	.short	0x0070
        /*0014*/ 	.byte	0x00, 0xf0, 0x01, 0x28


	//----- nvinfo : EIATTR_SPARSE_MMA_MASK
	.align		4
.L_77:
        /*0018*/ 	.byte	0x03, 0x50
        /*001a*/ 	.short	0x0000


	//----- nvinfo : EIATTR_MAXREG_COUNT
	.align		4
        /*001c*/ 	.byte	0x03, 0x1b
        /*001e*/ 	.short	0x0080


	//----- nvinfo : EIATTR_NUM_BARRIERS
	.align		4
        /*0020*/ 	.byte	0x02, 0x4c
        /*0022*/ 	.byte	0x09
	.zero		1


	//----- nvinfo : EIATTR_EXTERNS
	.align		4
        /*0024*/ 	.byte	0x04, 0x0f
        /*0026*/ 	.short	(.L_79 - .L_78)


	//   ....[0]....
	.align		4
.L_78:
        /*0028*/ 	.word	index@(__assertfail)


	//----- nvinfo : EIATTR_ANNOTATIONS
	.align		4
.L_79:
        /*002c*/ 	.byte	0x04, 0x55
        /*002e*/ 	.short	(.L_81 - .L_80)


	//   ....[0]....
.L_80:
        /*0030*/ 	.word	0x00000001
        /*0034*/ 	.byte	0x00, 0x7c, 0x00, 0x00, 0x01, 0x00, 0x00, 0x00, 0x40, 0x7c, 0x00, 0x00, 0x01, 0x00, 0x00, 0x00
        /* <DEDUP_REMOVED lines=12> */
        /*0104*/ 	.byte	0x70, 0xb6, 0x00, 0x00


	//----- nvinfo : EIATTR_MERCURY_ISA_VERSION
	.align		4
.L_81:
        /*0108*/ 	.byte	0x03, 0x5f
        /*010a*/ 	.short	0x0101


	//----- nvinfo : EIATTR_INT_WARP_WIDE_INSTR_OFFSETS
	.align		4
        /*010c*/ 	.byte	0x04, 0x31
        /*010e*/ 	.short	(.L_83 - .L_82)


	//   ....[0]....
.L_82:
        /*0110*/ 	.word	0x000000c0


	//   ....[1]....
        /*0114*/ 	.word	0x000000d0


	//   ....[2]....
        /*0118*/ 	.word	0x00000170


	//----- nvinfo : EIATTR_COOP_GROUP_MASK_REGIDS
	.align		4
.L_83:
        /*011c*/ 	.byte	0x04, 0x29
        /*011e*/ 	.short	(.L_85 - .L_84)


	//   ....[0]....
.L_84:
        /*0120*/ 	.word	0xffffffff


	//   ....[1]....
        /*0124*/ 	.word	0xffffffff


	//   ....[2]....
        /*0128*/ 	.word	0xffffffff


	//   ....[3]....
        /*012c*/ 	.word	0xffffffff


	//   ....[4]....
        /*0130*/ 	.word	0xffffffff


	//   ....[5]....
        /*0134*/ 	.word	0xffffffff


	//   ....[6]....
        /*0138*/ 	.word	0xffffffff


	//   ....[7]....
        /*013c*/ 	.word	0xffffffff


	//   ....[8]....
        /*0140*/ 	.word	0xffffffff


	//   ....[9]....
        /*0144*/ 	.word	0xffffffff


	//   ....[10]....
        /*0148*/ 	.word	0xffffffff


	//   ....[11]....
        /*014c*/ 	.word	0xffffffff


	//   ....[12]....
        /*0150*/ 	.word	0xffffffff


	//   ....[13]....
        /*0154*/ 	.word	0xffffffff


	//   ....[14]....
        /*0158*/ 	.word	0xffffffff


	//   ....[15]....
        /*015c*/ 	.word	0xffffffff


	//   ....[16]....
        /*0160*/ 	.word	0xffffffff


	//   ....[17]....
        /*0164*/ 	.word	0xffffffff


	//   ....[18]....
        /*0168*/ 	.word	0xffffffff


	//   ....[19]....
        /*016c*/ 	.word	0xffffffff


	//   ....[20]....
        /*0170*/ 	.word	0xffffffff


	//   ....[21]....
        /*0174*/ 	.word	0xffffffff


	//   ....[22]....
        /*0178*/ 	.word	0xffffffff


	//   ....[23]....
        /*017c*/ 	.word	0xffffffff


	//   ....[24]....
        /*0180*/ 	.word	0xffffffff


	//   ....[25]....
        /*0184*/ 	.word	0xffffffff


	//   ....[26]....
        /*0188*/ 	.word	0xffffffff


	//   ....[27]....
        /*018c*/ 	.word	0xffffffff


	//   ....[28]....
        /*0190*/ 	.word	0xffffffff


	//   ....[29]....
        /*0194*/ 	.word	0xffffffff


	//   ....[30]....
        /*0198*/ 	.word	0xffffffff


	//   ....[31]....
        /*019c*/ 	.word	0xffffffff


	//   ....[32]....
        /*01a0*/ 	.word	0xffffffff


	//   ....[33]....
        /*01a4*/ 	.word	0xffffffff


	//   ....[34]....
        /*01a8*/ 	.word	0xffffffff


	//   ....[35]....
        /*01ac*/ 	.word	0xffffffff


	//   ....[36]....
        /*01b0*/ 	.word	0xffffffff


	//   ....[37]....
        /*01b4*/ 	.word	0xffffffff


	//   ....[38]....
        /*01b8*/ 	.word	0xffffffff


	//   ....[39]....
        /*01bc*/ 	.word	0xffffffff


	//   ....[40]....
        /*01c0*/ 	.word	0xffffffff


	//   ....[41]....
        /*01c4*/ 	.word	0xffffffff


	//   ....[42]....
        /*01c8*/ 	.word	0xffffffff


	//   ....[43]....
        /*01cc*/ 	.word	0xffffffff


	//   ....[44]....
        /*01d0*/ 	.word	0xffffffff


	//   ....[45]....
        /*01d4*/ 	.word	0xffffffff


	//   ....[46]....
        /*01d8*/ 	.word	0xffffffff


	//   ....[47]....
        /*01dc*/ 	.word	0xffffffff


	//   ....[48]....
        /*01e0*/ 	.word	0xffffffff


	//   ....[49]....
        /*01e4*/ 	.word	0xffffffff


	//   ....[50]....
        /*01e8*/ 	.word	0xffffffff


	//   ....[51]....
        /*01ec*/ 	.word	0xffffffff


	//   ....[52]....
        /*01f0*/ 	.word	0xffffffff


	//   ....[53]....
        /*01f4*/ 	.word	0xffffffff


	//   ....[54]....
        /*01f8*/ 	.word	0xffffffff


	//   ....[55]....
        /*01fc*/ 	.word	0xffffffff


	//   ....[56]....
        /*0200*/ 	.word	0xffffffff


	//   ....[57]....
        /*0204*/ 	.word	0xffffffff


	//   ....[58]....
        /*0208*/ 	.word	0xffffffff


	//   ....[59]....
        /*020c*/ 	.word	0xffffffff


	//   ....[60]....
        /*0210*/ 	.word	0xffffffff


	//   ....[61]....
        /*0214*/ 	.word	0xffffffff


	//   ....[62]....
        /*0218*/ 	.word	0xffffffff


	//   ....[63]....
        /*021c*/ 	.word	0xffffffff


	//   ....[64]....
        /*0220*/ 	.word	0xffffffff


	//   ....[65]....
        /*0224*/ 	.word	0xffffffff


	//   ....[66]....
        /*0228*/ 	.word	0xffffffff


	//   ....[67]....
        /*022c*/ 	.word	0xffffffff


	//   ....[68]....
        /*0230*/ 	.word	0xffffffff


	//   ....[69]....
        /*0234*/ 	.word	0xffffffff


	//   ....[70]....
        /*0238*/ 	.word	0xffffffff


	//   ....[71]....
        /*023c*/ 	.word	0xffffffff


	//   ....[72]....
        /*0240*/ 	.word	0xffffffff


	//   ....[73]....
        /*0244*/ 	.word	0xffffffff


	//   ....[74]....
        /*0248*/ 	.word	0xffffffff


	//   ....[75]....
        /*024c*/ 	.word	0xffffffff


	//   ....[76]....
        /*0250*/ 	.word	0xffffffff


	//   ....[77]....
        /*0254*/ 	.word	0xffffffff


	//   ....[78]....
        /*0258*/ 	.word	0xffffffff


	//   ....[79]....
        /*025c*/ 	.word	0xffffffff


	//   ....[80]....
        /*0260*/ 	.word	0xffffffff


	//   ....[81]....
        /*0264*/ 	.word	0xffffffff


	//   ....[82]....
        /*0268*/ 	.word	0xffffffff


	//   ....[83]....
        /*026c*/ 	.word	0xffffffff


	//   ....[84]....
        /*0270*/ 	.word	0xffffffff


	//   ....[85]....
        /*0274*/ 	.word	0xffffffff


	//   ....[86]....
        /*0278*/ 	.word	0xffffffff


	//   ....[87]....
        /*027c*/ 	.word	0xffffffff


	//   ....[88]....
        /*0280*/ 	.word	0xffffffff


	//   ....[89]....
        /*0284*/ 	.word	0xffffffff


	//   ....[90]....
        /*0288*/ 	.word	0xffffffff


	//   ....[91]....
        /*028c*/ 	.word	0xffffffff


	//   ....[92]....
        /*0290*/ 	.word	0xffffffff


	//   ....[93]....
        /*0294*/ 	.word	0xffffffff


	//   ....[94]....
        /*0298*/ 	.word	0xffffffff


	//   ....[95]....
        /*029c*/ 	.word	0xffffffff


	//   ....[96]....
        /*02a0*/ 	.word	0xffffffff


	//   ....[97]....
        /*02a4*/ 	.word	0xffffffff


	//   ....[98]....
        /*02a8*/ 	.word	0xffffffff


	//   ....[99]....
        /*02ac*/ 	.word	0xffffffff


	//   ....[100]....
        /*02b0*/ 	.word	0x0500000f


	//   ....[101]....
        /*02b4*/ 	.word	0x0500000f


	//   ....[102]....
        /*02b8*/ 	.word	0x0500000f


	//   ....[103]....
        /*02bc*/ 	.word	0x0500000f


	//   ....[104]....
        /*02c0*/ 	.word	0x0500000f


	//   ....[105]....
        /*02c4*/ 	.word	0x0500000f


	//   ....[106]....
        /*02c8*/ 	.word	0x0500000f


	//   ....[107]....
        /*02cc*/ 	.word	0x0500000f


	//   ....[108]....
        /*02d0*/ 	.word	0x0500000f


	//   ....[109]....
        /*02d4*/ 	.word	0x0500000f


	//   ....[110]....
        /*02d8*/ 	.word	0x0500000f


	//   ....[111]....
        /*02dc*/ 	.word	0x0500000f


	//   ....[112]....
        /*02e0*/ 	.word	0x0500000f


	//   ....[113]....
        /*02e4*/ 	.word	0x0500000f


	//   ....[114]....
        /*02e8*/ 	.word	0x0500000f


	//   ....[115]....
        /*02ec*/ 	.word	0x0500000f


	//   ....[116]....
        /*02f0*/ 	.word	0x0500000f


	//   ....[117]....
        /*02f4*/ 	.word	0x0500000f


	//   ....[118]....
        /*02f8*/ 	.word	0x0500000f


	//   ....[119]....
        /*02fc*/ 	.word	0x0500000f


	//   ....[120]....
        /*0300*/ 	.word	0x0500000f


	//   ....[121]....
        /*0304*/ 	.word	0x0500000f


	//   ....[122]....
        /*0308*/ 	.word	0x0500000f


	//   ....[123]....
        /*030c*/ 	.word	0x0500000f


	//   ....[124]....
        /*0310*/ 	.word	0x0500000f


	//   ....[125]....
        /*0314*/ 	.word	0x0500000f


	//   ....[126]....
        /*0318*/ 	.word	0x0500000f


	//   ....[127]....
        /*031c*/ 	.word	0x0500000f


	//   ....[128]....
        /*0320*/ 	.word	0x0500000f


	//   ....[129]....
        /*0324*/ 	.word	0x0500000f


	//   ....[130]....
        /*0328*/ 	.word	0x0500000f


	//   ....[131]....
        /*032c*/ 	.word	0x0500000f


	//   ....[132]....
        /*0330*/ 	.word	0x0500000f


	//   ....[133]....
        /*0334*/ 	.word	0x0500000f


	//   ....[134]....
        /*0338*/ 	.word	0x0500000f


	//   ....[135]....
        /*033c*/ 	.word	0x0500000f


	//   ....[136]....
        /*0340*/ 	.word	0x0500000f


	//   ....[137]....
        /*0344*/ 	.word	0x0500000f


	//   ....[138]....
        /*0348*/ 	.word	0x0500000f


	//   ....[139]....
        /*034c*/ 	.word	0x0500000f


	//   ....[140]....
        /*0350*/ 	.word	0x0500000f


	//   ....[141]....
        /*0354*/ 	.word	0x0500000f


	//   ....[142]....
        /*0358*/ 	.word	0x0500000f


	//   ....[143]....
        /*035c*/ 	.word	0x0500000f


	//   ....[144]....
        /*0360*/ 	.word	0x0500000f


	//   ....[145]....
        /*0364*/ 	.word	0x0500000f


	//   ....[146]....
        /*0368*/ 	.word	0x0500000f


	//   ....[147]....
        /*036c*/ 	.word	0x0500000f


	//   ....[148]....
        /*0370*/ 	.word	0x0500000f


	//   ....[149]....
        /*0374*/ 	.word	0x0500000f


	//   ....[150]....
        /*0378*/ 	.word	0x0500000f


	//   ....[151]....
        /*037c*/ 	.word	0x0500000f


	//   ....[152]....
        /*0380*/ 	.word	0x0500000f


	//----- nvinfo : EIATTR_COOP_GROUP_INSTR_OFFSETS
	.align		4
.L_85:
        /*0384*/ 	.byte	0x04, 0x28
        /*0386*/ 	.short	(.L_87 - .L_86)


	//   ....[0]....
.L_86:
        /*0388*/ 	.word	0x00000070


	//   ....[1]....
        /*038c*/ 	.word	0x000000b0


	//   ....[2]....
        /*0390*/ 	.word	0x000002d0


	//   ....[3]....
        /*0394*/ 	.word	0x00000430


	//   ....[4]....
        /*0398*/ 	.word	0x00000550


	//   ....[5]....
        /*039c*/ 	.word	0x000006b0


	//   ....[6]....
        /*03a0*/ 	.word	0x00001020


	//   ....[7]....
        /*03a4*/ 	.word	0x000023e0


	//   ....[8]....
        /*03a8*/ 	.word	0x000024e0


	//   ....[9]....
        /*03ac*/ 	.word	0x000028a0


	//   ....[10]....
        /*03b0*/ 	.word	0x000029e0


	//   ....[11]....
        /*03b4*/ 	.word	0x00004940


	//   ....[12]....
        /*03b8*/ 	.word	0x00004950


	//   ....[13]....
        /*03bc*/ 	.word	0x00004980


	//   ....[14]....
        /*03c0*/ 	.word	0x00004990


	//   ....[15]....
        /*03c4*/ 	.word	0x00006280


	//   ....[16]....
        /*03c8*/ 	.word	0x00006290


	//   ....[17]....
        /*03cc*/ 	.word	0x00006310


	//   ....[18]....
        /*03d0*/ 	.word	0x00006330


	//   ....[19]....
        /*03d4*/ 	.word	0x00007000


	//   ....[20]....
        /*03d8*/ 	.word	0x00007040


	//   ....[21]....
        /*03dc*/ 	.word	0x00007050


	//   ....[22]....
        /*03e0*/ 	.word	0x00007070


	//   ....[23]....
        /*03e4*/ 	.word	0x00007090


	//   ....[24]....
        /*03e8*/ 	.word	0x000070a0


	//   ....[25]....
        /*03ec*/ 	.word	0x000070b0


	//   ....[26]....
        /*03f0*/ 	.word	0x000070c0


	//   ....[27]....
        /*03f4*/ 	.word	0x000070d0


	//   ....[28]....
        /*03f8*/ 	.word	0x000070e0


	//   ....[29]....
        /*03fc*/ 	.word	0x000070f0


	//   ....[30]....
        /*0400*/ 	.word	0x00007100


	//   ....[31]....
        /*0404*/ 	.word	0x00007130


	//   ....[32]....
        /*0408*/ 	.word	0x00007140


	//   ....[33]....
        /*040c*/ 	.word	0x00007150


	//   ....[34]....
        /*0410*/ 	.word	0x00007160


	//   ....[35]....
        /*0414*/ 	.word	0x00007190


	//   ....[36]....
        /*0418*/ 	.word	0x000071b0


	//   ....[37]....
        /*041c*/ 	.word	0x000071d0


	//   ....[38]....
        /*0420*/ 	.word	0x000071e0


	//   ....[39]....
        /*0424*/ 	.word	0x000076a0


	//   ....[40]....
        /*0428*/ 	.word	0x000076e0


	//   ....[41]....
        /*042c*/ 	.word	0x00007710


	//   ....[42]....
        /*0430*/ 	.word	0x00007740


	//   ....[43]....
        /*0434*/ 	.word	0x00007760


	//   ....[44]....
        /*0438*/ 	.word	0x00007770


	//   ....[45]....
        /*043c*/ 	.word	0x00007780


	//   ....[46]....
        /*0440*/ 	.word	0x00007790


	//   ....[47]....
        /*0444*/ 	.word	0x00008da0


	//   ....[48]....
        /*0448*/ 	.word	0x00008de0


	//   ....[49]....
        /*044c*/ 	.word	0x00008e10


	//   ....[50]....
        /*0450*/ 	.word	0x00008e50


	//   ....[51]....
        /*0454*/ 	.word	0x00008e60


	//   ....[52]....
        /*0458*/ 	.word	0x00008ea0


	//   ....[53]....
        /*045c*/ 	.word	0x00008eb0


	//   ....[54]....
        /*0460*/ 	.word	0x00008ec0


	//   ....[55]....
        /*0464*/ 	.word	0x00008f00


	//   ....[56]....
        /*0468*/ 	.word	0x00008f40


	//   ....[57]....
        /*046c*/ 	.word	0x00009330


	//   ....[58]....
        /*0470*/ 	.word	0x00009350


	//   ....[59]....
        /*0474*/ 	.word	0x00009370


	//   ....[60]....
        /*0478*/ 	.word	0x000093a0


	//   ....[61]....
        /*047c*/ 	.word	0x00009400


	//   ....[62]....
        /*0480*/ 	.word	0x00009410


	//   ....[63]....
        /*0484*/ 	.word	0x00009420


	//   ....[64]....
        /*0488*/ 	.word	0x00009470


	//   ....[65]....
        /*048c*/ 	.word	0x00009490


	//   ....[66]....
        /*0490*/ 	.word	0x000094a0


	//   ....[67]....
        /*0494*/ 	.word	0x00009d30


	//   ....[68]....
        /*0498*/ 	.word	0x00009d50


	//   ....[69]....
        /*049c*/ 	.word	0x00009db0


	//   ....[70]....
        /*04a0*/ 	.word	0x00009df0


	//   ....[71]....
        /*04a4*/ 	.word	0x00009e30


	//   ....[72]....
        /*04a8*/ 	.word	0x00009e70


	//   ....[73]....
        /*04ac*/ 	.word	0x00009e80


	//   ....[74]....
        /*04b0*/ 	.word	0x00009ec0


	//   ....[75]....
        /*04b4*/ 	.word	0x00009f10


	//   ....[76]....
        /*04b8*/ 	.word	0x00009f50


	//   ....[77]....
        /*04bc*/ 	.word	0x00009f70


	//   ....[78]....
        /*04c0*/ 	.word	0x00009fa0


	//   ....[79]....
        /*04c4*/ 	.word	0x0000a840


	//   ....[80]....
        /*04c8*/ 	.word	0x0000a850


	//   ....[81]....
        /*04cc*/ 	.word	0x0000a870


	//   ....[82]....
        /*04d0*/ 	.word	0x0000a8c0


	//   ....[83]....
        /*04d4*/ 	.word	0x0000a8d0


	//   ....[84]....
        /*04d8*/ 	.word	0x0000a910


	//   ....[85]....
        /*04dc*/ 	.word	0x0000a920


	//   ....[86]....
        /*04e0*/ 	.word	0x0000a930


	//   ....[87]....
        /*04e4*/ 	.word	0x0000a970


	//   ....[88]....
        /*04e8*/ 	.word	0x0000a9b0


	//   ....[89]....
        /*04ec*/ 	.word	0x0000add0


	//   ....[90]....
        /*04f0*/ 	.word	0x0000ade0


	//   ....[91]....
        /*04f4*/ 	.word	0x0000adf0


	//   ....[92]....
        /*04f8*/ 	.word	0x0000ae00


	//   ....[93]....
        /*04fc*/ 	.word	0x0000ae40


	//   ....[94]....
        /*0500*/ 	.word	0x0000ae50


	//   ....[95]....
        /*0504*/ 	.word	0x0000ae90


	//   ....[96]....
        /*0508*/ 	.word	0x0000aea0


	//   ....[97]....
        /*050c*/ 	.word	0x0000aeb0


	//   ....[98]....
        /*0510*/ 	.word	0x0000aef0


	//   ....[99]....
        /*0514*/ 	.word	0x0000bb10


	//   ....[100]....
        /*0518*/ 	.word	0x0000c030


	//   ....[101]....
        /*051c*/ 	.word	0x0000c110


	//   ....[102]....
        /*0520*/ 	.word	0x0000c1e0


	//   ....[103]....
        /*0524*/ 	.word	0x0000c240


	//   ....[104]....
        /*0528*/ 	.word	0x0000c300


	//   ....[105]....
        /*052c*/ 	.word	0x0000c360


	//   ....[106]....
        /*0530*/ 	.word	0x0000c410


	//   ....[107]....
        /*0534*/ 	.word	0x0000c470


	//   ....[108]....
        /*0538*/ 	.word	0x0000c520


	//   ....[109]....
        /*053c*/ 	.word	0x0000c580


	//   ....[110]....
        /*0540*/ 	.word	0x0000c630


	//   ....[111]....
        /*0544*/ 	.word	0x0000c720


	//   ....[112]....
        /*0548*/ 	.word	0x0000c7e0


	//   ....[113]....
        /*054c*/ 	.word	0x0000c860


	//   ....[114]....
        /*0550*/ 	.word	0x0000c920


	//   ....[115]....
        /*0554*/ 	.word	0x0000c980


	//   ....[116]....
        /*0558*/ 	.word	0x0000ca40


	//   ....[117]....
        /*055c*/ 	.word	0x0000caa0


	//   ....[118]....
        /*0560*/ 	.word	0x0000cb80


	//   ....[119]....
        /*0564*/ 	.word	0x0000cbe0


	//   ....[120]....
        /*0568*/ 	.word	0x0000ccb0


	//   ....[121]....
        /*056c*/ 	.word	0x0000cd40


	//   ....[122]....
        /*0570*/ 	.word	0x0000cdb0


	//   ....[123]....
        /*0574*/ 	.word	0x0000ce30


	//   ....[124]....
        /*0578*/ 	.word	0x0000cee0


	//   ....[125]....
        /*057c*/ 	.word	0x0000cf60


	//   ....[126]....
        /*0580*/ 	.word	0x0000d000


	//   ....[127]....
        /*0584*/ 	.word	0x0000d080


	//   ....[128]....
        /*0588*/ 	.word	0x0000d140


	//   ....[129]....
        /*058c*/ 	.word	0x0000d1a0


	//   ....[130]....
        /*0590*/ 	.word	0x0000d250


	//   ....[131]....
        /*0594*/ 	.word	0x0000d2d0


	//   ....[132]....
        /*0598*/ 	.word	0x0000d360


	//   ....[133]....
        /*059c*/ 	.word	0x0000d4a0


	//   ....[134]....
        /*05a0*/ 	.word	0x0000d550


	//   ....[135]....
        /*05a4*/ 	.word	0x0000d600


	//   ....[136]....
        /*05a8*/ 	.word	0x0000d6a0


	//   ....[137]....
        /*05ac*/ 	.word	0x0000d750


	//   ....[138]....
        /*05b0*/ 	.word	0x0000d7f0


	//   ....[139]....
        /*05b4*/ 	.word	0x0000d8a0


	//   ....[140]....
        /*05b8*/ 	.word	0x0000d940


	//   ....[141]....
        /*05bc*/ 	.word	0x0000d9b0


	//   ....[142]....
        /*05c0*/ 	.word	0x0000da70


	//   ....[143]....
        /*05c4*/ 	.word	0x0000db60


	//   ....[144]....
        /*05c8*/ 	.word	0x0000dbf0


	//   ....[145]....
        /*05cc*/ 	.word	0x0000dc50


	//   ....[146]....
        /*05d0*/ 	.word	0x0000dd00


	//   ....[147]....
        /*05d4*/ 	.word	0x0000dd60


	//   ....[148]....
        /*05d8*/ 	.word	0x0000de10


	//   ....[149]....
        /*05dc*/ 	.word	0x0000de70


	//   ....[150]....
        /*05e0*/ 	.word	0x0000df20


	//   ....[151]....
        /*05e4*/ 	.word	0x0000df80


	//   ....[152]....
        /*05e8*/ 	.word	0x0000e030


	//----- nvinfo : EIATTR_REG_RECONFIG
	.align		4
.L_87:
        /*05ec*/ 	.byte	0x01, 0x54
	.zero		2


	//----- nvinfo : EIATTR_SYSCALL_OFFSETS
	.align		4
        /*05f0*/ 	.byte	0x04, 0x46
        /*05f2*/ 	.short	(.L_89 - .L_88)


	//   ....[0]....
.L_88:
        /*05f4*/ 	.word	0x00001300


	//   ....[1]....
        /*05f8*/ 	.word	0x00008250


	//   ....[2]....
        /*05fc*/ 	.word	0x000083b0


	//   ....[3]....
        /*0600*/ 	.word	0x000084f0


	//   ....[4]....
        /*0604*/ 	.word	0x00008610


	//   ....[5]....
        /*0608*/ 	.word	0x00009860


	//----- nvinfo : EIATTR_MBARRIER_INSTR_OFFSETS
	.align		4
.L_89:
        /*060c*/ 	.byte	0x04, 0x39
        /*060e*/ 	.short	(.L_91 - .L_90)


	//   ....[0]....
.L_90:
        /*0610*/ 	.word	0x00000180
        /*0614*/ 	.word	0x000000ff
        /*0618*/ 	.word	0x00013200
        /*061c*/ 	.short	0x0100
        /*061e*/ 	.byte	0x08
	.zero		1


	//   ....[1]....
        /*0620*/ 	.word	0x00000190
        /*0624*/ 	.word	0x000000ff
        /*0628*/ 	.word	0x00013220
        /*062c*/ 	.short	0x0100
        /*062e*/ 	.byte	0x08
	.zero		1


	//   ....[2]....
        /*0630*/ 	.word	0x00000280
        /*0634*/ 	.word	0x000000ff
        /*0638*/ 	.word	0x00013230
        /*063c*/ 	.short	0x0100
        /*063e*/ 	.byte	0x08
	.zero		1


	//   ....[3]....
        /*0640*/ 	.word	0x00000290
        /*0644*/ 	.word	0x000000ff
        /*0648*/ 	.word	0x00013240
        /*064c*/ 	.short	0x0100
        /*064e*/ 	.byte	0x08
	.zero		1


	//   ....[4]....
        /*0650*/ 	.word	0x000002a0
        /*0654*/ 	.word	0x000000ff
        /*0658*/ 	.word	0x00013238
        /*065c*/ 	.short	0x0100
        /*065e*/ 	.byte	0x08
	.zero		1


	//   ....[5]....
        /*0660*/ 	.word	0x000002b0
        /*0664*/ 	.word	0x000000ff
        /*0668*/ 	.word	0x00013248
        /*066c*/ 	.short	0x0100
        /*066e*/ 	.byte	0x08
	.zero		1


	//   ....[6]....
        /*0670*/ 	.word	0x000003e0
        /*0674*/ 	.word	0x000000ff
        /*0678*/ 	.word	0x00013250
        /*067c*/ 	.short	0x0100
        /*067e*/ 	.byte	0x08
	.zero		1


	//   ....[7]....
        /*0680*/ 	.word	0x000003f0
        /*0684*/ 	.word	0x000000ff
        /*0688*/ 	.word	0x00013260
        /*068c*/ 	.short	0x0100
        /*068e*/ 	.byte	0x08
	.zero		1


	//   ....[8]....
        /*0690*/ 	.word	0x00000400
        /*0694*/ 	.word	0x000000ff
        /*0698*/ 	.word	0x00013258
        /*069c*/ 	.short	0x0100
        /*069e*/ 	.byte	0x08
	.zero		1


	//   ....[9]....
        /*06a0*/ 	.word	0x00000410
        /*06a4*/ 	.word	0x000000ff
        /*06a8*/ 	.word	0x00013268
        /*06ac*/ 	.short	0x0100
        /*06ae*/ 	.byte	0x08
	.zero		1


	//   ....[10]....
        /*06b0*/ 	.word	0x00000500
        /*06b4*/ 	.word	0x000000ff
        /*06b8*/ 	.word	0x00013270
        /*06bc*/ 	.short	0x0100
        /*06be*/ 	.byte	0x06
	.zero		1


	//   ....[11]....
        /*06c0*/ 	.word	0x00000510
        /*06c4*/ 	.word	0x000000ff
        /*06c8*/ 	.word	0x00013280
        /*06cc*/ 	.short	0x0100
        /*06ce*/ 	.byte	0x06
	.zero		1


	//   ....[12]....
        /*06d0*/ 	.word	0x00000520
        /*06d4*/ 	.word	0x000000ff
        /*06d8*/ 	.word	0x00013278
        /*06dc*/ 	.short	0x0100
        /*06de*/ 	.byte	0x06
	.zero		1


	//   ....[13]....
        /*06e0*/ 	.word	0x00000530
        /*06e4*/ 	.word	0x000000ff
        /*06e8*/ 	.word	0x00013288
        /*06ec*/ 	.short	0x0100
        /*06ee*/ 	.byte	0x06
	.zero		1


	//   ....[14]....
        /*06f0*/ 	.word	0x00000660
        /*06f4*/ 	.word	0x000000ff
        /*06f8*/ 	.word	0x00013290
        /*06fc*/ 	.short	0x0100
        /*06fe*/ 	.byte	0x08
	.zero		1


	//   ....[15]....
        /*0700*/ 	.word	0x00000670
        /*0704*/ 	.word	0x000000ff
        /*0708*/ 	.word	0x000132a0
        /*070c*/ 	.short	0x0100
        /*070e*/ 	.byte	0x08
	.zero		1


	//   ....[16]....
        /*0710*/ 	.word	0x00000680
        /*0714*/ 	.word	0x000000ff
        /*0718*/ 	.word	0x00013298
        /*071c*/ 	.short	0x0100
        /*071e*/ 	.byte	0x08
	.zero		1


	//   ....[17]....
        /*0720*/ 	.word	0x00000690
        /*0724*/ 	.word	0x000000ff
        /*0728*/ 	.word	0x000132a8
        /*072c*/ 	.short	0x0100
        /*072e*/ 	.byte	0x08
	.zero		1


	//   ....[18]....
        /*0730*/ 	.word	0x000007e0
        /*0734*/ 	.word	0x000000ff
        /*0738*/ 	.word	0x000132b0
        /*073c*/ 	.short	0x0100
        /*073e*/ 	.byte	0x08
	.zero		1


	//   ....[19]....
        /*0740*/ 	.word	0x000007f0
        /*0744*/ 	.word	0x000000ff
        /*0748*/ 	.word	0x000132c0
        /*074c*/ 	.short	0x0100
        /*074e*/ 	.byte	0x08
	.zero		1


	//   ....[20]....
        /*0750*/ 	.word	0x00000800
        /*0754*/ 	.word	0x000000ff
        /*0758*/ 	.word	0x000132b8
        /*075c*/ 	.short	0x0100
        /*075e*/ 	.byte	0x08
	.zero		1


	//   ....[21]....
        /*0760*/ 	.word	0x00000810
        /*0764*/ 	.word	0x000000ff
        /*0768*/ 	.word	0x000132c8
        /*076c*/ 	.short	0x0100
        /*076e*/ 	.byte	0x08
	.zero		1


	//   ....[22]....
        /*0770*/ 	.word	0x00001360
        /*0774*/ 	.word	0x00000019
        /*0778*/ 	.word	0x00013200
        /*077c*/ 	.short	0x010a
        /*077e*/ 	.byte	0x3f
	.zero		1


	//   ....[23]....
        /*0780*/ 	.word	0x000013e0
        /*0784*/ 	.word	0x00000005
        /*0788*/ 	.word	0x00013230
        /*078c*/ 	.short	0x010a
        /*078e*/ 	.byte	0x3f
	.zero		1


	//   ....[24]....
        /*0790*/ 	.word	0x00001460
        /*0794*/ 	.word	0x00000005
        /*0798*/ 	.word	0x00013230
        /*079c*/ 	.short	0x010a
        /*079e*/ 	.byte	0x3f
	.zero		1


	//   ....[25]....
        /*07a0*/ 	.word	0x000025a0
        /*07a4*/ 	.word	0x00000028
        /*07a8*/ 	.word	0x00000000
        /*07ac*/ 	.short	0x0101
        /*07ae*/ 	.byte	0x3f
	.zero		1


	//   ....[26]....
        /*07b0*/ 	.word	0x00003d20
        /*07b4*/ 	.word	0x000000ff
        /*07b8*/ 	.word	0x00013230
        /*07bc*/ 	.short	0x010a
        /*07be*/ 	.byte	0x16
	.zero		1


	//   ....[27]....
        /*07c0*/ 	.word	0x00003d60
        /*07c4*/ 	.word	0x000000ff
        /*07c8*/ 	.word	0x00013230
        /*07cc*/ 	.short	0x010a
        /*07ce*/ 	.byte	0x16
	.zero		1


	//   ....[28]....
        /*07d0*/ 	.word	0x000041b0
        /*07d4*/ 	.word	0x000000ff
        /*07d8*/ 	.word	0x00013250
        /*07dc*/ 	.short	0x010a
        /*07de*/ 	.byte	0x0c
	.zero		1


	//   ....[29]....
        /*07e0*/ 	.word	0x000041f0
        /*07e4*/ 	.word	0x000000ff
        /*07e8*/ 	.word	0x00013250
        /*07ec*/ 	.short	0x010a
        /*07ee*/ 	.byte	0x0c
	.zero		1


	//   ....[30]....
        /*07f0*/ 	.word	0x000044b0
        /*07f4*/ 	.word	0x000000ff
        /*07f8*/ 	.word	0x00000000
        /*07fc*/ 	.short	0x0101
        /*07fe*/ 	.byte	0x16
	.zero		1


	//   ....[31]....
        /*0800*/ 	.word	0x00005a60
        /*0804*/ 	.word	0x000000ff
        /*0808*/ 	.word	0x00000000
        /*080c*/ 	.short	0x0101
        /*080e*/ 	.byte	0x06
	.zero		1


	//   ....[32]....
        /*0810*/ 	.word	0x00005f40
        /*0814*/ 	.word	0x000000ff
        /*0818*/ 	.word	0x00013250
        /*081c*/ 	.short	0x010a
        /*081e*/ 	.byte	0x06
	.zero		1


	//   ....[33]....
        /*0820*/ 	.word	0x00005f80
        /*0824*/ 	.word	0x000000ff
        /*0828*/ 	.word	0x00013250
        /*082c*/ 	.short	0x010a
        /*082e*/ 	.byte	0x06
	.zero		1


	//   ....[34]....
        /*0830*/ 	.word	0x000069c0
        /*0834*/ 	.word	0x000000ff
        /*0838*/ 	.word	0x00000000
        /*083c*/ 	.short	0x0101
        /*083e*/ 	.byte	0x06
	.zero		1


	//   ....[35]....
        /*0840*/ 	.word	0x00007600
        /*0844*/ 	.word	0x000000ff
        /*0848*/ 	.word	0x00000000
        /*084c*/ 	.short	0x0101
        /*084e*/ 	.byte	0x04
	.zero		1


	//   ....[36]....
        /*0850*/ 	.word	0x00008b00
        /*0854*/ 	.word	0x00000000
        /*0858*/ 	.word	0x00013280
        /*085c*/ 	.short	0x010a
        /*085e*/ 	.byte	0x3f
	.zero		1


	//   ....[37]....
        /*0860*/ 	.word	0x00008fd0
        /*0864*/ 	.word	0x00000000
        /*0868*/ 	.word	0x00013270
        /*086c*/ 	.short	0x0107
        /*086e*/ 	.byte	0x3f
	.zero		1


	//   ....[38]....
        /*0870*/ 	.word	0x00009090
        /*0874*/ 	.word	0x00000000
        /*0878*/ 	.word	0x00013270
        /*087c*/ 	.short	0x0101
        /*087e*/ 	.byte	0x3f
	.zero		1


	//   ....[39]....
        /*0880*/ 	.word	0x000090c0
        /*0884*/ 	.word	0x00000000
        /*0888*/ 	.word	0x00013240
        /*088c*/ 	.short	0x010a
        /*088e*/ 	.byte	0x3f
	.zero		1


	//   ....[40]....
        /*0890*/ 	.word	0x00009630
        /*0894*/ 	.word	0x00000000
        /*0898*/ 	.word	0x00013230
        /*089c*/ 	.short	0x0107
        /*089e*/ 	.byte	0x3f
	.zero		1


	//   ....[41]....
        /*08a0*/ 	.word	0x00009700
        /*08a4*/ 	.word	0x00000000
        /*08a8*/ 	.word	0x00013230
        /*08ac*/ 	.short	0x0101
        /*08ae*/ 	.byte	0x3f
	.zero		1


	//   ....[42]....
        /*08b0*/ 	.word	0x0000a040
        /*08b4*/ 	.word	0x000000ff
        /*08b8*/ 	.word	0x00013200
        /*08bc*/ 	.short	0x0107
        /*08be*/ 	.byte	0x2b
	.zero		1


	//   ....[43]....
        /*08c0*/ 	.word	0x0000a090
        /*08c4*/ 	.word	0x000000ff
        /*08c8*/ 	.word	0x00013200
        /*08cc*/ 	.short	0x0101
        /*08ce*/ 	.byte	0x2b
	.zero		1


	//   ....[44]....
        /*08d0*/ 	.word	0x0000a0c0
        /*08d4*/ 	.word	0x000000ff
        /*08d8*/ 	.word	0x00013220
        /*08dc*/ 	.short	0x010a
        /*08de*/ 	.byte	0x2b
	.zero		1


	//   ....[45]....
        /*08e0*/ 	.word	0x0000a5b0
        /*08e4*/ 	.word	0x00000000
        /*08e8*/ 	.word	0x00013280
        /*08ec*/ 	.short	0x010a
        /*08ee*/ 	.byte	0x3f
	.zero		1


	//   ....[46]....
        /*08f0*/ 	.word	0x0000aa60
        /*08f4*/ 	.word	0x00000000
        /*08f8*/ 	.word	0x00013270
        /*08fc*/ 	.short	0x0107
        /*08fe*/ 	.byte	0x3f
	.zero		1


	//   ....[47]....
        /*0900*/ 	.word	0x0000ab20
        /*0904*/ 	.word	0x00000000
        /*0908*/ 	.word	0x00013270
        /*090c*/ 	.short	0x0101
        /*090e*/ 	.byte	0x3f
	.zero		1


	//   ....[48]....
        /*0910*/ 	.word	0x0000ab50
        /*0914*/ 	.word	0x00000000
        /*0918*/ 	.word	0x00013240
        /*091c*/ 	.short	0x010a
        /*091e*/ 	.byte	0x3f
	.zero		1


	//   ....[49]....
        /*0920*/ 	.word	0x0000afa0
        /*0924*/ 	.word	0x00000000
        /*0928*/ 	.word	0x00013230
        /*092c*/ 	.short	0x0107
        /*092e*/ 	.byte	0x3f
	.zero		1


	//   ....[50]....
        /*0930*/ 	.word	0x0000b060
        /*0934*/ 	.word	0x00000000
        /*0938*/ 	.word	0x00013230
        /*093c*/ 	.short	0x0101
        /*093e*/ 	.byte	0x3f
	.zero		1


	//   ....[51]....
        /*0940*/ 	.word	0x0000b0f0
        /*0944*/ 	.word	0x00000000
        /*0948*/ 	.word	0x00013270
        /*094c*/ 	.short	0x010a
        /*094e*/ 	.byte	0x3f
	.zero		1


	//   ....[52]....
        /*0950*/ 	.word	0x0000b180
        /*0954*/ 	.word	0x00000000
        /*0958*/ 	.word	0x00013260
        /*095c*/ 	.short	0x010a
        /*095e*/ 	.byte	0x3f
	.zero		1


	//   ....[53]....
        /*0960*/ 	.word	0x0000b480
        /*0964*/ 	.word	0x00000000
        /*0968*/ 	.word	0x00013250
        /*096c*/ 	.short	0x0101
        /*096e*/ 	.byte	0x3f
	.zero		1


	//   ....[54]....
        /*0970*/ 	.word	0x0000b510
        /*0974*/ 	.word	0x00000000
        /*0978*/ 	.word	0x00000000
        /*097c*/ 	.short	0x0101
        /*097e*/ 	.byte	0x3f
	.zero		1


	//   ....[55]....
        /*0980*/ 	.word	0x0000b5b0
        /*0984*/ 	.word	0x00000002
        /*0988*/ 	.word	0x00013270
        /*098c*/ 	.short	0x010a
        /*098e*/ 	.byte	0x3f
	.zero		1


	//   ....[56]....
        /*0990*/ 	.word	0x0000b640
        /*0994*/ 	.word	0x00000002
        /*0998*/ 	.word	0x00013260
        /*099c*/ 	.short	0x010a
        /*099e*/ 	.byte	0x3f
	.zero		1


	//   ....[57]....
        /*09a0*/ 	.word	0x0000b940
        /*09a4*/ 	.word	0x00000002
        /*09a8*/ 	.word	0x00013250
        /*09ac*/ 	.short	0x0101
        /*09ae*/ 	.byte	0x3f
	.zero		1


	//   ....[58]....
        /*09b0*/ 	.word	0x0000ba30
        /*09b4*/ 	.word	0x00000002
        /*09b8*/ 	.word	0x00000000
        /*09bc*/ 	.short	0x0101
        /*09be*/ 	.byte	0x3f
	.zero		1


	//   ....[59]....
        /*09c0*/ 	.word	0x0000bac0
        /*09c4*/ 	.word	0x00000005
        /*09c8*/ 	.word	0x00013220
        /*09cc*/ 	.short	0x010a
        /*09ce*/ 	.byte	0x3f
	.zero		1


	//   ....[60]....
        /*09d0*/ 	.word	0x0000bbf0
        /*09d4*/ 	.word	0x00000003
        /*09d8*/ 	.word	0x00013240
        /*09dc*/ 	.short	0x010a
        /*09de*/ 	.byte	0x3f
	.zero		1


	//   ....[61]....
        /*09e0*/ 	.word	0x0000bc90
        /*09e4*/ 	.word	0x00000005
        /*09e8*/ 	.word	0x00013240
        /*09ec*/ 	.short	0x010a
        /*09ee*/ 	.byte	0x3f
	.zero		1


	//   ....[62]....
        /*09f0*/ 	.word	0x0000bcd0
        /*09f4*/ 	.word	0x00000003
        /*09f8*/ 	.word	0x00013260
        /*09fc*/ 	.short	0x010a
        /*09fe*/ 	.byte	0x3f
	.zero		1


	//   ....[63]....
        /*0a00*/ 	.word	0x0000bd10
        /*0a04*/ 	.word	0x00000005
        /*0a08*/ 	.word	0x00013260
        /*0a0c*/ 	.short	0x010a
        /*0a0e*/ 	.byte	0x3f
	.zero		1


	//   ....[64]....
        /*0a10*/ 	.word	0x0000bd50
        /*0a14*/ 	.word	0x00000003
        /*0a18*/ 	.word	0x00013280
        /*0a1c*/ 	.short	0x010a
        /*0a1e*/ 	.byte	0x3f
	.zero		1


	//   ....[65]....
        /*0a20*/ 	.word	0x0000bd90
        /*0a24*/ 	.word	0x00000005
        /*0a28*/ 	.word	0x00013280
        /*0a2c*/ 	.short	0x010a
        /*0a2e*/ 	.byte	0x3f
	.zero		1


	//   ....[66]....
        /*0a30*/ 	.word	0x0000bdf0
        /*0a34*/ 	.word	0x00000019
        /*0a38*/ 	.word	0x00013200
        /*0a3c*/ 	.short	0x010a
        /*0a3e*/ 	.byte	0x3f
	.zero		1


	//   ....[67]....
        /*0a40*/ 	.word	0x0000be40
        /*0a44*/ 	.word	0x00000005
        /*0a48*/ 	.word	0x00013230
        /*0a4c*/ 	.short	0x010a
        /*0a4e*/ 	.byte	0x3f
	.zero		1


	//   ....[68]....
        /*0a50*/ 	.word	0x0000bea0
        /*0a54*/ 	.word	0x00000004
        /*0a58*/ 	.word	0x00013230
        /*0a5c*/ 	.short	0x010a
        /*0a5e*/ 	.byte	0x3f
	.zero		1


	//   ....[69]....
        /*0a60*/ 	.word	0x0000bf00
        /*0a64*/ 	.word	0x00000004
        /*0a68*/ 	.word	0x00013250
        /*0a6c*/ 	.short	0x010a
        /*0a6e*/ 	.byte	0x3f
	.zero		1


	//   ....[70]....
        /*0a70*/ 	.word	0x0000bf60
        /*0a74*/ 	.word	0x00000007
        /*0a78*/ 	.word	0x00013250
        /*0a7c*/ 	.short	0x010a
        /*0a7e*/ 	.byte	0x3f
	.zero		1


	//   ....[71]....
        /*0a80*/ 	.word	0x0000c060
        /*0a84*/ 	.word	0x00000000
        /*0a88*/ 	.word	0x00013280
        /*0a8c*/ 	.short	0x010a
        /*0a8e*/ 	.byte	0x3f
	.zero		1


	//   ....[72]....
        /*0a90*/ 	.word	0x0000c670
        /*0a94*/ 	.word	0x00000000
        /*0a98*/ 	.word	0x00013240
        /*0a9c*/ 	.short	0x010a
        /*0a9e*/ 	.byte	0x3f
	.zero		1


	//   ....[73]....
        /*0aa0*/ 	.word	0x0000d3a0
        /*0aa4*/ 	.word	0x00000003
        /*0aa8*/ 	.word	0x00013220
        /*0aac*/ 	.short	0x010a
        /*0aae*/ 	.byte	0x3f
	.zero		1


	//   ....[74]....
        /*0ab0*/ 	.word	0x0000d3f0
        /*0ab4*/ 	.word	0x00000000
        /*0ab8*/ 	.word	0x00013280
        /*0abc*/ 	.short	0x010a
        /*0abe*/ 	.byte	0x3f
	.zero		1


	//   ....[75]....
        /*0ac0*/ 	.word	0x0000dab0
        /*0ac4*/ 	.word	0x00000000
        /*0ac8*/ 	.word	0x00013240
        /*0acc*/ 	.short	0x010a
        /*0ace*/ 	.byte	0x3f
	.zero		1


	//   ....[76]....
        /*0ad0*/ 	.word	0x0000e060
        /*0ad4*/ 	.word	0x00000000
        /*0ad8*/ 	.word	0x00013270
        /*0adc*/ 	.short	0x010a
        /*0ade*/ 	.byte	0x3f
	.zero		1


	//   ....[77]....
        /*0ae0*/ 	.word	0x0000e0b0
        /*0ae4*/ 	.word	0x00000000
        /*0ae8*/ 	.word	0x00013260
        /*0aec*/ 	.short	0x010a
        /*0aee*/ 	.byte	0x3f
	.zero		1


	//   ....[78]....
        /*0af0*/ 	.word	0x0000e100
        /*0af4*/ 	.word	0x00000002
        /*0af8*/ 	.word	0x00013270
        /*0afc*/ 	.short	0x010a
        /*0afe*/ 	.byte	0x3f
	.zero		1


	//   ....[79]....
        /*0b00*/ 	.word	0x0000e150
        /*0b04*/ 	.word	0x00000002
        /*0b08*/ 	.word	0x00013260
        /*0b0c*/ 	.short	0x010a
        /*0b0e*/ 	.byte	0x3f
	.zero		1


	//   ....[80]....
        /*0b10*/ 	.word	0x0000e1a0
        /*0b14*/ 	.word	0x00000005
        /*0b18*/ 	.word	0x00013220
        /*0b1c*/ 	.short	0x010a
        /*0b1e*/ 	.byte	0x3f
	.zero		1


	//   ....[81]....
        /*0b20*/ 	.word	0x0000e1f0
        /*0b24*/ 	.word	0x00000003
        /*0b28*/ 	.word	0x00013240
        /*0b2c*/ 	.short	0x010a
        /*0b2e*/ 	.byte	0x3f
	.zero		1


	//   ....[82]....
        /*0b30*/ 	.word	0x0000e240
        /*0b34*/ 	.word	0x00000005
        /*0b38*/ 	.word	0x00013240
        /*0b3c*/ 	.short	0x010a
        /*0b3e*/ 	.byte	0x3f
	.zero		1


	//   ....[83]....
        /*0b40*/ 	.word	0x0000e290
        /*0b44*/ 	.word	0x00000003
        /*0b48*/ 	.word	0x00013260
        /*0b4c*/ 	.short	0x010a
        /*0b4e*/ 	.byte	0x3f
	.zero		1


	//   ....[84]....
        /*0b50*/ 	.word	0x0000e2e0
        /*0b54*/ 	.word	0x00000005
        /*0b58*/ 	.word	0x00013260
        /*0b5c*/ 	.short	0x010a
        /*0b5e*/ 	.byte	0x3f
	.zero		1


	//   ....[85]....
        /*0b60*/ 	.word	0x0000e330
        /*0b64*/ 	.word	0x00000003
        /*0b68*/ 	.word	0x00013280
        /*0b6c*/ 	.short	0x010a
        /*0b6e*/ 	.byte	0x3f
	.zero		1


	//----- nvinfo : EIATTR_NUM_MBARRIERS
	.align		4
.L_91:
        /*0b70*/ 	.byte	0x03, 0x38
        /*0b72*/ 	.short	0x0016


	//----- nvinfo : EIATTR_EXIT_INSTR_OFFSETS
	.align		4
        /*0b74*/ 	.byte	0x04, 0x1c
        /*0b76*/ 	.short	(.L_93 - .L_92)


	//   ....[0]....
.L_92:
        /*0b78*/ 	.word	0x00000930


	//   ....[1]....
        /*0b7c*/ 	.word	0x00007850


	//   ....[2]....
        /*0b80*/ 	.word	0x0000bb30


	//   ....[3]....
        /*0b84*/ 	.word	0x0000bde0


	//----- nvinfo : EIATTR_MAX_THREADS
	.align		4
.L_93:
        /*0b88*/ 	.byte	0x04, 0x05
        /*0b8a*/ 	.short	(.L_95 - .L_94)
.L_94:
        /*0b8c*/ 	.word	0x00000200
        /*0b90*/ 	.word	0x00000001
        /*0b94*/ 	.word	0x00000001


	//----- nvinfo : EIATTR_CRS_STACK_SIZE
	.align		4
.L_95:
        /*0b98*/ 	.byte	0x04, 0x1e
        /*0b9a*/ 	.short	(.L_97 - .L_96)
.L_96:
        /*0b9c*/ 	.word	0x00000000


	//----- nvinfo : EIATTR_CBANK_PARAM_SIZE
	.align		4
.L_97:
        /*0ba0*/ 	.byte	0x03, 0x19
        /*0ba2*/ 	.short	0x0a70


	//----- nvinfo : EIATTR_PARAM_CBANK
	.align		4
        /*0ba4*/ 	.byte	0x04, 0x0a
        /*0ba6*/ 	.short	(.L_99 - .L_98)
	.align		4
.L_98:
        /*0ba8*/ 	.word	index@(.nv.constant0._ZN7cutlass13device_kernelIN5flash11enable_sm90INS1_16FlashAttnFwdSm90INS1_25CollectiveMainloopFwdSm90ILi2EN4cute5tupleIJNS5_1CILi1EEES8_S8_EEENS6_IJNS7_ILi192EEENS7_ILi160EEENS7_ILi64EEEEEELi64ENS_12float_e4m3_tEfNS_4arch4Sm90ELb0ELb0ELb0ELb0ELb1ELb0ELb0ELb1ELb1ELb1ELb0ELb0EEENS1_21CollectiveEpilogueFwdINS6_IJSA_SC_SB_EEES9_NS_10bfloat16_tESG_Li384ELb0ELb1ELb0ELb1EEENS1_29StaticPersistentTileSchedulerILb0EEEEEEEEEvNT_6ParamsE)
        /*0bac*/ 	.short	0x0210
        /*0bae*/ 	.short	0x0a70


	//----- nvinfo : EIATTR_SW_WAR
	.align		4
.L_99:
        /*0bb0*/ 	.byte	0x04, 0x36
        /*0bb2*/ 	.short	(.L_101 - .L_100)
.L_100:
        /*0bb4*/ 	.word	0x00000008
.L_101:


//--------------------- .nv.info._ZN7cutlass13device_kernelIN5flash11enable_sm90INS1_16FlashAttnFwdSm90INS1_25CollectiveMainloopFwdSm90ILi2EN4cute5tupleIJNS5_1CILi1EEES8_S8_EEENS6_IJNS7_ILi192EEENS7_ILi160EEENS7_ILi64EEEEEELi64ENS_12float_e4m3_tEfNS_4arch4Sm90ELb0ELb0ELb0ELb1ELb1ELb0ELb0ELb1ELb1ELb1ELb0ELb0EEENS1_21CollectiveEpilogueFwdINS6_IJSA_SC_SB_EEES9_NS_10bfloat16_tESG_Li384ELb1ELb1ELb0ELb1EEENS1_36VarlenDynamicPersistentTileSchedulerILi192ELi160ELi384ELi128ELb0ELb1ELb1ELb0ELb1ELb1EEEEEEEEEvNT_6ParamsE --------------------------
	.section	.nv.info._ZN7cutlass13device_kernelIN5flash11enable_sm90INS1_16FlashAttnFwdSm90INS1_25CollectiveMainloopFwdSm90ILi2EN4cute5tupleIJNS5_1CILi1EEES8_S8_EEENS6_IJNS7_ILi192EEENS7_ILi160EEENS7_ILi64EEEEEELi64ENS_12float_e4m3_tEfNS_4arch4Sm90ELb0ELb0ELb0ELb1ELb1ELb0ELb0ELb1ELb1ELb1ELb0ELb0EEENS1_21CollectiveEpilogueFwdINS6_IJSA_SC_SB_EEES9_NS_10bfloat16_tESG_Li384ELb1ELb1ELb0ELb1EEENS1_36VarlenDynamicPersistentTileSchedulerILi192ELi160ELi384ELi128ELb0ELb1ELb1ELb0ELb1ELb1EEEEEEEEEvNT_6ParamsE,"",@"SHT_CUDA_INFO"
	.sectionflags	@""
	.align	4


	//----- nvinfo : EIATTR_CUDA_API_VERSION
	.align		4
        /*0000*/ 	.byte	0x04, 0x37
        /*0002*/ 	.short	(.L_103 - .L_102)
.L_102:
        /*0004*/ 	.word	0x00000082


	//----- nvinfo : EIATTR_KPARAM_INFO
	.align		4
.L_103:
        /*0008*/ 	.byte	0x04, 0x17
        /*000a*/ 	.short	(.L_105 - .L_104)
.L_104:
        /*000c*/ 	.word	0x00000000
        /*0010*/ 	.short	0x0000
        /*0012*/ 	.short	0x0070
        /*0014*/ 	.byte	0x00, 0xf0, 0x01, 0x2a


	//----- nvinfo : EIATTR_SPARSE_MMA_MASK
	.align		4
.L_105:
        /*0018*/ 	.byte	0x03, 0x50
        /*001a*/ 	.short	0x0000


	//----- nvinfo : EIATTR_MAXREG_COUNT
	.align		4
        /*001c*/ 	.byte	0x03, 0x1b
        /*001e*/ 	.short	0x0080


	//----- nvinfo : EIATTR_NUM_BARRIERS
	.align		4
        /*0020*/ 	.byte	0x02, 0x4c
        /*0022*/ 	.byte	0x09
	.zero		1


	//----- nvinfo : EIATTR_EXTERNS
	.align		4
        /*0024*/ 	.byte	0x04, 0x0f
        /*0026*/ 	.short	(.L_107 - .L_106)


	//   ....[0]....
	.align		4
.L_106:
        /*0028*/ 	.word	index@(__assertfail)


	//----- nvinfo : EIATTR_ANNOTATIONS
	.align		4
.L_107:
        /*002c*/ 	.byte	0x04, 0x55
        /*002e*/ 	.short	(.L_109 - .L_108)


	//   ....[0]....
.L_108:
        /* <DEDUP_REMOVED lines=34> */
        /*0244*/ 	.byte	0x60, 0xf3, 0x00, 0x00, 0x01, 0x00, 0x00, 0x00, 0x80, 0xf3, 0x00, 0x00


	//----- nvinfo : EIATTR_MERCURY_ISA_VERSION
	.align		4
.L_109:
        /*0250*/ 	.byte	0x03, 0x5f
        /*0252*/ 	.short	0x0101


	//----- nvinfo : EIATTR_UNUSED_LOAD_BYTE_OFFSET
	.align		4
        /*0254*/ 	.byte	0x04, 0x44
        /*0256*/ 	.short	(.L_111 - .L_110)


	//   ....[0]....
.L_110:
        /*0258*/ 	.word	0x00000940
        /*025c*/ 	.word	0x0000fff0


	//   ....[1]....
        /*0260*/ 	.word	0x00006b50
        /*0264*/ 	.word	0x0000fff0


	//----- nvinfo : EIATTR_INT_WARP_WIDE_INSTR_OFFSETS
	.align		4
.L_111:
        /*0268*/ 	.byte	0x04, 0x31
        /*026a*/ 	.short	(.L_113 - .L_112)


	//   ....[0]....
.L_112:
        /*026c*/ 	.word	0x000000c0


	//   ....[1]....
        /*0270*/ 	.word	0x000000d0


	//   ....[2]....
        /*0274*/ 	.word	0x00000170


	//   ....[3]....
        /*0278*/ 	.word	0x00009ad0


	//   ....[4]....
        /*027c*/ 	.word	0x00009b60


	//   ....[5]....
        /*0280*/ 	.word	0x0000d630


	//   ....[6]....
        /*0284*/ 	.word	0x0000d6c0


	//----- nvinfo : EIATTR_COOP_GROUP_MASK_REGIDS
	.align		4
.L_113:
        /*0288*/ 	.byte	0x04, 0x29
        /*028a*/ 	.short	(.L_115 - .L_114)


	//   ....[0]....
.L_114:
        /*028c*/ 	.word	0xffffffff


	//   ....[1]....
        /*0290*/ 	.word	0xffffffff


	//   ....[2]....
        /*0294*/ 	.word	0xffffffff


	//   ....[3]....
        /*0298*/ 	.word	0xffffffff


	//   ....[4]....
        /*029c*/ 	.word	0xffffffff


	//   ....[5]....
        /*02a0*/ 	.word	0xffffffff


	//   ....[6]....
        /*02a4*/ 	.word	0xffffffff


	//   ....[7]....
        /*02a8*/ 	.word	0xffffffff


	//   ....[8]....
        /*02ac*/ 	.word	0xffffffff


	//   ....[9]....
        /*02b0*/ 	.word	0xffffffff


	//   ....[10]....
        /*02b4*/ 	.word	0xffffffff


	//   ....[11]....
        /*02b8*/ 	.word	0xffffffff


	//   ....[12]....
        /*02bc*/ 	.word	0xffffffff


	//   ....[13]....
        /*02c0*/ 	.word	0xffffffff


	//   ....[14]....
        /*02c4*/ 	.word	0xffffffff


	//   ....[15]....
        /*02c8*/ 	.word	0xffffffff


	//   ....[16]....
        /*02cc*/ 	.word	0xffffffff


	//   ....[17]....
        /*02d0*/ 	.word	0xffffffff


	//   ....[18]....
        /*02d4*/ 	.word	0xffffffff


	//   ....[19]....
        /*02d8*/ 	.word	0xffffffff


	//   ....[20]....
        /*02dc*/ 	.word	0xffffffff


	//   ....[21]....
        /*02e0*/ 	.word	0xffffffff


	//   ....[22]....
        /*02e4*/ 	.word	0xffffffff


	//   ....[23]....
        /*02e8*/ 	.word	0xffffffff


	//   ....[24]....
        /*02ec*/ 	.word	0xffffffff


	//   ....[25]....
        /*02f0*/ 	.word	0xffffffff


	//   ....[26]....
        /*02f4*/ 	.word	0xffffffff


	//   ....[27]....
        /*02f8*/ 	.word	0xffffffff


	//   ....[28]....
        /*02fc*/ 	.word	0xffffffff


	//   ....[29]....
        /*0300*/ 	.word	0xffffffff


	//   ....[30]....
        /*0304*/ 	.word	0xffffffff


	//   ....[31]....
        /*0308*/ 	.word	0xffffffff


	//   ....[32]....
        /*030c*/ 	.word	0xffffffff


	//   ....[33]....
        /*0310*/ 	.word	0xffffffff


	//   ....[34]....
        /*0314*/ 	.word	0xffffffff


	//   ....[35]....
        /*0318*/ 	.word	0xffffffff


	//   ....[36]....
        /*031c*/ 	.word	0xffffffff


	//   ....[37]....
        /*0320*/ 	.word	0xffffffff


	//   ....[38]....
        /*0324*/ 	.word	0xffffffff


	//   ....[39]....
        /*0328*/ 	.word	0xffffffff


	//   ....[40]....
        /*032c*/ 	.word	0xffffffff


	//   ....[41]....
        /*0330*/ 	.word	0xffffffff


	//   ....[42]....
        /*0334*/ 	.word	0xffffffff


	//   ....[43]....
        /*0338*/ 	.word	0xffffffff


	//   ....[44]....
        /*033c*/ 	.word	0xffffffff


	//   ....[45]....
        /*0340*/ 	.word	0xffffffff


	//   ....[46]....
        /*0344*/ 	.word	0xffffffff


	//   ....[47]....
        /*0348*/ 	.word	0xffffffff


	//   ....[48]....
        /*034c*/ 	.word	0xffffffff


	//   ....[49]....
        /*0350*/ 	.word	0xffffffff


	//   ....[50]....
        /*0354*/ 	.word	0xffffffff


	//   ....[51]....
        /*0358*/ 	.word	0xffffffff


	//   ....[52]....
        /*035c*/ 	.word	0xffffffff


	//   ....[53]....
        /*0360*/ 	.word	0xffffffff


	//   ....[54]....
        /*0364*/ 	.word	0xffffffff


	//   ....[55]....
        /*0368*/ 	.word	0xffffffff


	//   ....[56]....
        /*036c*/ 	.word	0xffffffff


	//   ....[57]....
        /*0370*/ 	.word	0xffffffff


	//   ....[58]....
        /*0374*/ 	.word	0xffffffff


	//   ....[59]....
        /*0378*/ 	.word	0xffffffff


	//   ....[60]....
        /*037c*/ 	.word	0xffffffff


	//   ....[61]....
        /*0380*/ 	.word	0xffffffff


	//   ....[62]....
        /*0384*/ 	.word	0xffffffff


	//   ....[63]....
        /*0388*/ 	.word	0xffffffff


	//   ....[64]....
        /*038c*/ 	.word	0xffffffff


	//   ....[65]....
        /*0390*/ 	.word	0xffffffff


	//   ....[66]....
        /*0394*/ 	.word	0xffffffff


	//   ....[67]....
        /*0398*/ 	.word	0xffffffff


	//   ....[68]....
        /*039c*/ 	.word	0xffffffff


	//   ....[69]....
        /*03a0*/ 	.word	0xffffffff


	//   ....[70]....
        /*03a4*/ 	.word	0xffffffff


	//   ....[71]....
        /*03a8*/ 	.word	0xffffffff


	//   ....[72]....
        /*03ac*/ 	.word	0xffffffff


	//   ....[73]....
        /*03b0*/ 	.word	0xffffffff


	//   ....[74]....
        /*03b4*/ 	.word	0xffffffff


	//   ....[75]....
        /*03b8*/ 	.word	0xffffffff


	//   ....[76]....
        /*03bc*/ 	.word	0xffffffff


	//   ....[77]....
        /*03c0*/ 	.word	0xffffffff


	//   ....[78]....
        /*03c4*/ 	.word	0xffffffff


	//   ....[79]....
        /*03c8*/ 	.word	0xffffffff


	//   ....[80]....
        /*03cc*/ 	.word	0xffffffff


	//   ....[81]....
        /*03d0*/ 	.word	0xffffffff


	//   ....[82]....
        /*03d4*/ 	.word	0xffffffff


	//   ....[83]....
        /*03d8*/ 	.word	0xffffffff


	//   ....[84]....
        /*03dc*/ 	.word	0xffffffff


	//   ....[85]....
        /*03e0*/ 	.word	0xffffffff


	//   ....[86]....
        /*03e4*/ 	.word	0xffffffff


	//   ....[87]....
        /*03e8*/ 	.word	0xffffffff


	//   ....[88]....
        /*03ec*/ 	.word	0xffffffff


	//   ....[89]....
        /*03f0*/ 	.word	0xffffffff


	//   ....[90]....
        /*03f4*/ 	.word	0xffffffff


	//   ....[91]....
        /*03f8*/ 	.word	0xffffffff


	//   ....[92]....
        /*03fc*/ 	.word	0xffffffff


	//   ....[93]....
        /*0400*/ 	.word	0xffffffff


	//   ....[94]....
        /*0404*/ 	.word	0xffffffff


	//   ....[95]....
        /*0408*/ 	.word	0xffffffff


	//   ....[96]....
        /*040c*/ 	.word	0xffffffff


	//   ....[97]....
        /*0410*/ 	.word	0xffffffff


	//   ....[98]....
        /*0414*/ 	.word	0xffffffff


	//   ....[99]....
        /*0418*/ 	.word	0xffffffff


	//   ....[100]....
        /*041c*/ 	.word	0xffffffff


	//   ....[101]....
        /*0420*/ 	.word	0xffffffff


	//   ....[102]....
        /*0424*/ 	.word	0xffffffff


	//   ....[103]....
        /*0428*/ 	.word	0xffffffff


	//   ....[104]....
        /*042c*/ 	.word	0xffffffff


	//   ....[105]....
        /*0430*/ 	.word	0xffffffff


	//   ....[106]....
        /*0434*/ 	.word	0xffffffff


	//   ....[107]....
        /*0438*/ 	.word	0xffffffff


	//   ....[108]....
        /*043c*/ 	.word	0xffffffff


	//   ....[109]....
        /*0440*/ 	.word	0xffffffff


	//   ....[110]....
        /*0444*/ 	.word	0xffffffff


	//   ....[111]....
        /*0448*/ 	.word	0xffffffff


	//   ....[112]....
        /*044c*/ 	.word	0xffffffff


	//   ....[113]....
        /*0450*/ 	.word	0xffffffff


	//   ....[114]....
        /*0454*/ 	.word	0xffffffff


	//   ....[115]....
        /*0458*/ 	.word	0xffffffff


	//   ....[116]....
        /*045c*/ 	.word	0xffffffff


	//   ....[117]....
        /*0460*/ 	.word	0xffffffff


	//   ....[118]....
        /*0464*/ 	.word	0xffffffff


	//   ....[119]....
        /*0468*/ 	.word	0xffffffff


	//   ....[120]....
        /*046c*/ 	.word	0xffffffff


	//   ....[121]....
        /*0470*/ 	.word	0xffffffff


	//   ....[122]....
        /*0474*/ 	.word	0xffffffff


	//   ....[123]....
        /*0478*/ 	.word	0xffffffff


	//   ....[124]....
        /*047c*/ 	.word	0xffffffff


	//   ....[125]....
        /*0480*/ 	.word	0xffffffff


	//   ....[126]....
        /*0484*/ 	.word	0xffffffff


	//   ....[127]....
        /*0488*/ 	.word	0xffffffff


	//   ....[128]....
        /*048c*/ 	.word	0xffffffff


	//   ....[129]....
        /*0490*/ 	.word	0xffffffff


	//   ....[130]....
        /*0494*/ 	.word	0xffffffff


	//   ....[131]....
        /*0498*/ 	.word	0xffffffff


	//   ....[132]....
        /*049c*/ 	.word	0xffffffff


	//   ....[133]....
        /*04a0*/ 	.word	0xffffffff


	//   ....[134]....
        /*04a4*/ 	.word	0xffffffff


	//   ....[135]....
        /*04a8*/ 	.word	0xffffffff


	//   ....[136]....
        /*04ac*/ 	.word	0xffffffff


	//   ....[137]....
        /*04b0*/ 	.word	0xffffffff


	//   ....[138]....
        /*04b4*/ 	.word	0xffffffff


	//   ....[139]....
        /*04b8*/ 	.word	0xffffffff


	//   ....[140]....
        /*04bc*/ 	.word	0xffffffff


	//   ....[141]....
        /*04c0*/ 	.word	0x0500000f


	//   ....[142]....
        /*04c4*/ 	.word	0x0500000f


	//   ....[143]....
        /*04c8*/ 	.word	0x0500000f


	//   ....[144]....
        /*04cc*/ 	.word	0x0500000f


	//   ....[145]....
        /*04d0*/ 	.word	0x0500000f


	//   ....[146]....
        /*04d4*/ 	.word	0x0500000f


	//   ....[147]....
        /*04d8*/ 	.word	0x0500000f


	//   ....[148]....
        /*04dc*/ 	.word	0x0500000f


	//   ....[149]....
        /*04e0*/ 	.word	0x0500000f


	//   ....[150]....
        /*04e4*/ 	.word	0x0500000f


	//   ....[151]....
        /*04e8*/ 	.word	0x0500000f


	//   ....[152]....
        /*04ec*/ 	.word	0x0500000f


	//   ....[153]....
        /*04f0*/ 	.word	0x0500000f


	//   ....[154]....
        /*04f4*/ 	.word	0x0500000f


	//   ....[155]....
        /*04f8*/ 	.word	0x0500000f


	//   ....[156]....
        /*04fc*/ 	.word	0x0500000f


	//   ....[157]....
        /*0500*/ 	.word	0x0500000f


	//   ....[158]....
        /*0504*/ 	.word	0x0500000f


	//   ....[159]....
        /*0508*/ 	.word	0x0500000f


	//   ....[160]....
        /*050c*/ 	.word	0x0500000f


	//   ....[161]....
        /*0510*/ 	.word	0x0500000f


	//   ....[162]....
        /*0514*/ 	.word	0x0500000f


	//   ....[163]....
        /*0518*/ 	.word	0x0500000f


	//   ....[164]....
        /*051c*/ 	.word	0x0500000f


	//   ....[165]....
        /*0520*/ 	.word	0x0500000f


	//   ....[166]....
        /*0524*/ 	.word	0x0500000f


	//   ....[167]....
        /*0528*/ 	.word	0x0500000f


	//   ....[168]....
        /*052c*/ 	.word	0x0500000f


	//   ....[169]....
        /*0530*/ 	.word	0x0500000f


	//   ....[170]....
        /*0534*/ 	.word	0x0500000f


	//   ....[171]....
        /*0538*/ 	.word	0x0500000f


	//   ....[172]....
        /*053c*/ 	.word	0x0500000f


	//   ....[173]....
        /*0540*/ 	.word	0x0500000f


	//   ....[174]....
        /*0544*/ 	.word	0x0500000f


	//   ....[175]....
        /*0548*/ 	.word	0x0500000f


	//   ....[176]....
        /*054c*/ 	.word	0x0500000f


	//   ....[177]....
        /*0550*/ 	.word	0x0500000f


	//   ....[178]....
        /*0554*/ 	.word	0x0500000f


	//   ....[179]....
        /*0558*/ 	.word	0x0500000f


	//   ....[180]....
        /*055c*/ 	.word	0x0500000f


	//   ....[181]....
        /*0560*/ 	.word	0x0500000f


	//   ....[182]....
        /*0564*/ 	.word	0x0500000f


	//   ....[183]....
        /*0568*/ 	.word	0x0500000f


	//   ....[184]....
        /*056c*/ 	.word	0x0500000f


	//   ....[185]....
        /*0570*/ 	.word	0x0500000f


	//   ....[186]....
        /*0574*/ 	.word	0x0500000f


	//   ....[187]....
        /*0578*/ 	.word	0x0500000f


	//   ....[188]....
        /*057c*/ 	.word	0x0500000f


	//   ....[189]....
        /*0580*/ 	.word	0x0500000f


	//   ....[190]....
        /*0584*/ 	.word	0x0500000f


	//   ....[191]....
        /*0588*/ 	.word	0x0500000f


	//   ....[192]....
        /*058c*/ 	.word	0x0500000f


	//   ....[193]....
        /*0590*/ 	.word	0x0500000f


	//   ....[194]....
        /*0594*/ 	.word	0x0500000f


	//----- nvinfo : EIATTR_COOP_GROUP_INSTR_OFFSETS
	.align		4
.L_115:
        /*0598*/ 	.byte	0x04, 0x28
        /*059a*/ 	.short	(.L_117 - .L_116)


	//   ....[0]....
.L_116:
        /*059c*/ 	.word	0x00000070


	//   ....[1]....
        /*05a0*/ 	.word	0x000000b0


	//   ....[2]....
        /*05a4*/ 	.word	0x000002d0


	//   ....[3]....
        /*05a8*/ 	.word	0x00000430


	//   ....[4]....
        /*05ac*/ 	.word	0x00000550


	//   ....[5]....
        /*05b0*/ 	.word	0x000006b0


	//   ....[6]....
        /*05b4*/ 	.word	0x000014b0


	//   ....[7]....
        /*05b8*/ 	.word	0x00002700


	//   ....[8]....
        /*05bc*/ 	.word	0x00002800


	//   ....[9]....
        /*05c0*/ 	.word	0x00002c10


	//   ....[10]....
        /*05c4*/ 	.word	0x00002d20


	//   ....[11]....
        /*05c8*/ 	.word	0x00004c90


	//   ....[12]....
        /*05cc*/ 	.word	0x00004ca0


	//   ....[13]....
        /*05d0*/ 	.word	0x00004cd0


	//   ....[14]....
        /*05d4*/ 	.word	0x00004ce0


	//   ....[15]....
        /*05d8*/ 	.word	0x000065b0


	//   ....[16]....
        /*05dc*/ 	.word	0x000065c0


	//   ....[17]....
        /*05e0*/ 	.word	0x00006640


	//   ....[18]....
        /*05e4*/ 	.word	0x00006650


	//   ....[19]....
        /*05e8*/ 	.word	0x000070b0


	//   ....[20]....
        /*05ec*/ 	.word	0x000070c0


	//   ....[21]....
        /*05f0*/ 	.word	0x000070d0


	//   ....[22]....
        /*05f4*/ 	.word	0x000070e0


	//   ....[23]....
        /*05f8*/ 	.word	0x000070f0


	//   ....[24]....
        /*05fc*/ 	.word	0x00007100


	//   ....[25]....
        /*0600*/ 	.word	0x00007110


	//   ....[26]....
        /*0604*/ 	.word	0x00007120


	//   ....[27]....
        /*0608*/ 	.word	0x00007130


	//   ....[28]....
        /*060c*/ 	.word	0x00007140


	//   ....[29]....
        /*0610*/ 	.word	0x00007160


	//   ....[30]....
        /*0614*/ 	.word	0x00007180


	//   ....[31]....
        /*0618*/ 	.word	0x000071a0


	//   ....[32]....
        /*061c*/ 	.word	0x000071b0


	//   ....[33]....
        /*0620*/ 	.word	0x000071c0


	//   ....[34]....
        /*0624*/ 	.word	0x000071e0


	//   ....[35]....
        /*0628*/ 	.word	0x000076a0


	//   ....[36]....
        /*062c*/ 	.word	0x000076e0


	//   ....[37]....
        /*0630*/ 	.word	0x00007710


	//   ....[38]....
        /*0634*/ 	.word	0x00007740


	//   ....[39]....
        /*0638*/ 	.word	0x00007b90


	//   ....[40]....
        /*063c*/ 	.word	0x00007bc0


	//   ....[41]....
        /*0640*/ 	.word	0x00007bd0


	//   ....[42]....
        /*0644*/ 	.word	0x00007bf0


	//   ....[43]....
        /*0648*/ 	.word	0x00007c10


	//   ....[44]....
        /*064c*/ 	.word	0x00007c30


	//   ....[45]....
        /*0650*/ 	.word	0x00007da0


	//   ....[46]....
        /*0654*/ 	.word	0x00007db0


	//   ....[47]....
        /*0658*/ 	.word	0x00008640


	//   ....[48]....
        /*065c*/ 	.word	0x00008670


	//   ....[49]....
        /*0660*/ 	.word	0x000086b0


	//   ....[50]....
        /*0664*/ 	.word	0x000086e0


	//   ....[51]....
        /*0668*/ 	.word	0x00008710


	//   ....[52]....
        /*066c*/ 	.word	0x00008720


	//   ....[53]....
        /*0670*/ 	.word	0x00008730


	//   ....[54]....
        /*0674*/ 	.word	0x00008750


	//   ....[55]....
        /*0678*/ 	.word	0x000088a0


	//   ....[56]....
        /*067c*/ 	.word	0x00008a70


	//   ....[57]....
        /*0680*/ 	.word	0x00008aa0


	//   ....[58]....
        /*0684*/ 	.word	0x00008ad0


	//   ....[59]....
        /*0688*/ 	.word	0x00008b00


	//   ....[60]....
        /*068c*/ 	.word	0x00008b30


	//   ....[61]....
        /*0690*/ 	.word	0x00008b70


	//   ....[62]....
        /*0694*/ 	.word	0x00008cc0


	//   ....[63]....
        /*0698*/ 	.word	0x00008cf0


	//   ....[64]....
        /*069c*/ 	.word	0x00008d20


	//   ....[65]....
        /*06a0*/ 	.word	0x00008d50


	//   ....[66]....
        /*06a4*/ 	.word	0x00008d80


	//   ....[67]....
        /*06a8*/ 	.word	0x00008dc0


	//   ....[68]....
        /*06ac*/ 	.word	0x00008e40


	//   ....[69]....
        /*06b0*/ 	.word	0x00008e80


	//   ....[70]....
        /*06b4*/ 	.word	0x00008f10


	//   ....[71]....
        /*06b8*/ 	.word	0x0000aad0


	//   ....[72]....
        /*06bc*/ 	.word	0x0000aae0


	//   ....[73]....
        /*06c0*/ 	.word	0x0000ab50


	//   ....[74]....
        /*06c4*/ 	.word	0x0000ab70


	//   ....[75]....
        /*06c8*/ 	.word	0x0000abb0


	//   ....[76]....
        /*06cc*/ 	.word	0x0000abd0


	//   ....[77]....
        /*06d0*/ 	.word	0x0000abe0


	//   ....[78]....
        /*06d4*/ 	.word	0x0000abf0


	//   ....[79]....
        /*06d8*/ 	.word	0x0000ac80


	//   ....[80]....
        /*06dc*/ 	.word	0x0000aca0


	//   ....[81]....
        /*06e0*/ 	.word	0x0000b110


	//   ....[82]....
        /*06e4*/ 	.word	0x0000b120


	//   ....[83]....
        /*06e8*/ 	.word	0x0000b140


	//   ....[84]....
        /*06ec*/ 	.word	0x0000b1d0


	//   ....[85]....
        /*06f0*/ 	.word	0x0000b1e0


	//   ....[86]....
        /*06f4*/ 	.word	0x0000b250


	//   ....[87]....
        /*06f8*/ 	.word	0x0000b260


	//   ....[88]....
        /*06fc*/ 	.word	0x0000b270


	//   ....[89]....
        /*0700*/ 	.word	0x0000b280


	//   ....[90]....
        /*0704*/ 	.word	0x0000b320


	//   ....[91]....
        /*0708*/ 	.word	0x0000bbf0


	//   ....[92]....
        /*070c*/ 	.word	0x0000bc20


	//   ....[93]....
        /*0710*/ 	.word	0x0000bc40


	//   ....[94]....
        /*0714*/ 	.word	0x0000bcc0


	//   ....[95]....
        /*0718*/ 	.word	0x0000bce0


	//   ....[96]....
        /*071c*/ 	.word	0x0000bd60


	//   ....[97]....
        /*0720*/ 	.word	0x0000bd80


	//   ....[98]....
        /*0724*/ 	.word	0x0000bd90


	//   ....[99]....
        /*0728*/ 	.word	0x0000bda0


	//   ....[100]....
        /*072c*/ 	.word	0x0000bea0


	//   ....[101]....
        /*0730*/ 	.word	0x0000beb0


	//   ....[102]....
        /*0734*/ 	.word	0x0000bec0


	//   ....[103]....
        /*0738*/ 	.word	0x0000c8a0


	//   ....[104]....
        /*073c*/ 	.word	0x0000c8b0


	//   ....[105]....
        /*0740*/ 	.word	0x0000c8d0


	//   ....[106]....
        /*0744*/ 	.word	0x0000c920


	//   ....[107]....
        /*0748*/ 	.word	0x0000c930


	//   ....[108]....
        /*074c*/ 	.word	0x0000c970


	//   ....[109]....
        /*0750*/ 	.word	0x0000c980


	//   ....[110]....
        /*0754*/ 	.word	0x0000c990


	//   ....[111]....
        /*0758*/ 	.word	0x0000c9d0


	//   ....[112]....
        /*075c*/ 	.word	0x0000ca10


	//   ....[113]....
        /*0760*/ 	.word	0x0000ce40


	//   ....[114]....
        /*0764*/ 	.word	0x0000ce50


	//   ....[115]....
        /*0768*/ 	.word	0x0000ce60


	//   ....[116]....
        /*076c*/ 	.word	0x0000cea0


	//   ....[117]....
        /*0770*/ 	.word	0x0000ceb0


	//   ....[118]....
        /*0774*/ 	.word	0x0000cef0


	//   ....[119]....
        /*0778*/ 	.word	0x0000cf00


	//   ....[120]....
        /*077c*/ 	.word	0x0000cf10


	//   ....[121]....
        /*0780*/ 	.word	0x0000cf50


	//   ....[122]....
        /*0784*/ 	.word	0x0000cf90


	//   ....[123]....
        /*0788*/ 	.word	0x0000dde0


	//   ....[124]....
        /*078c*/ 	.word	0x0000de10


	//   ....[125]....
        /*0790*/ 	.word	0x0000de40


	//   ....[126]....
        /*0794*/ 	.word	0x0000de50


	//   ....[127]....
        /*0798*/ 	.word	0x0000de80


	//   ....[128]....
        /*079c*/ 	.word	0x0000de90


	//   ....[129]....
        /*07a0*/ 	.word	0x0000dec0


	//   ....[130]....
        /*07a4*/ 	.word	0x0000df00


	//   ....[131]....
        /*07a8*/ 	.word	0x0000e040


	//   ....[132]....
        /*07ac*/ 	.word	0x0000e070


	//   ....[133]....
        /*07b0*/ 	.word	0x0000e0a0


	//   ....[134]....
        /*07b4*/ 	.word	0x0000e0d0


	//   ....[135]....
        /*07b8*/ 	.word	0x0000e100


	//   ....[136]....
        /*07bc*/ 	.word	0x0000e140


	//   ....[137]....
        /*07c0*/ 	.word	0x0000e1d0


	//   ....[138]....
        /*07c4*/ 	.word	0x0000e210


	//   ....[139]....
        /*07c8*/ 	.word	0x0000e2a0


	//   ....[140]....
        /*07cc*/ 	.word	0x0000e6c0


	//   ....[141]....
        /*07d0*/ 	.word	0x0000ec20


	//   ....[142]....
        /*07d4*/ 	.word	0x0000ed10


	//   ....[143]....
        /*07d8*/ 	.word	0x0000eda0


	//   ....[144]....
        /*07dc*/ 	.word	0x0000ee70


	//   ....[145]....
        /*07e0*/ 	.word	0x0000ef20


	//   ....[146]....
        /*07e4*/ 	.word	0x0000efd0


	//   ....[147]....
        /*07e8*/ 	.word	0x0000f070


	//   ....[148]....
        /*07ec*/ 	.word	0x0000f110


	//   ....[149]....
        /*07f0*/ 	.word	0x0000f1c0


	//   ....[150]....
        /*07f4*/ 	.word	0x0000f240


	//   ....[151]....
        /*07f8*/ 	.word	0x0000f310


	//   ....[152]....
        /*07fc*/ 	.word	0x0000f440


	//   ....[153]....
        /*0800*/ 	.word	0x0000f4f0


	//   ....[154]....
        /*0804*/ 	.word	0x0000f560


	//   ....[155]....
        /*0808*/ 	.word	0x0000f660


	//   ....[156]....
        /*080c*/ 	.word	0x0000f6c0


	//   ....[157]....
        /*0810*/ 	.word	0x0000f7a0


	//   ....[158]....
        /*0814*/ 	.word	0x0000f800


	//   ....[159]....
        /*0818*/ 	.word	0x0000f8a0


	//   ....[160]....
        /*081c*/ 	.word	0x0000f940


	//   ....[161]....
        /*0820*/ 	.word	0x0000f9f0


	//   ....[162]....
        /*0824*/ 	.word	0x0000faa0


	//   ....[163]....
        /*0828*/ 	.word	0x0000fb10


	//   ....[164]....
        /*082c*/ 	.word	0x0000fb70


	//   ....[165]....
        /*0830*/ 	.word	0x0000fc60


	//   ....[166]....
        /*0834*/ 	.word	0x0000fcc0


	//   ....[167]....
        /*0838*/ 	.word	0x0000fdc0


	//   ....[168]....
        /*083c*/ 	.word	0x0000fe20


	//   ....[169]....
        /*0840*/ 	.word	0x0000fec0


	//   ....[170]....
        /*0844*/ 	.word	0x0000ff80


	//   ....[171]....
        /*0848*/ 	.word	0x00010050


	//   ....[172]....
        /*084c*/ 	.word	0x000100d0


	//   ....[173]....
        /*0850*/ 	.word	0x00010190


	//   ....[174]....
        /*0854*/ 	.word	0x000102c0


	//   ....[175]....
        /*0858*/ 	.word	0x00010370


	//   ....[176]....
        /*085c*/ 	.word	0x00010420


	//   ....[177]....
        /*0860*/ 	.word	0x000104c0


	//   ....[178]....
        /*0864*/ 	.word	0x00010570


	//   ....[179]....
        /*0868*/ 	.word	0x00010610


	//   ....[180]....
        /*086c*/ 	.word	0x000106c0


	//   ....[181]....
        /*0870*/ 	.word	0x00010760


	//   ....[182]....
        /*0874*/ 	.word	0x000107d0


	//   ....[183]....
        /*0878*/ 	.word	0x00010890


	//   ....[184]....
        /*087c*/ 	.word	0x00010980


	//   ....[185]....
        /*0880*/ 	.word	0x00010a10


	//   ....[186]....
        /*0884*/ 	.word	0x00010a70


	//   ....[187]....
        /*0888*/ 	.word	0x00010b20


	//   ....[188]....
        /*088c*/ 	.word	0x00010b80


	//   ....[189]....
        /*0890*/ 	.word	0x00010c30


	//   ....[190]....
        /*0894*/ 	.word	0x00010c90


	//   ....[191]....
        /*0898*/ 	.word	0x00010d40


	//   ....[192]....
        /*089c*/ 	.word	0x00010da0


	//   ....[193]....
        /*08a0*/ 	.word	0x00010e50


	//   ....[194]....
        /*08a4*/ 	.word	0x000110b0


	//----- nvinfo : EIATTR_REG_RECONFIG
	.align		4
.L_117:
        /*08a8*/ 	.byte	0x01, 0x54
	.zero		2


	//----- nvinfo : EIATTR_SYSCALL_OFFSETS
	.align		4
        /*08ac*/ 	.byte	0x04, 0x46
        /*08ae*/ 	.short	(.L_119 - .L_118)


	//   ....[0]....
.L_118:
        /*08b0*/ 	.word	0x00001650


	//   ....[1]....
        /*08b4*/ 	.word	0x00009cc0


	//   ....[2]....
        /*08b8*/ 	.word	0x00009e50


	//   ....[3]....
        /*08bc*/ 	.word	0x00009fa0


	//   ....[4]....
        /*08c0*/ 	.word	0x0000a0f0


	//   ....[5]....
        /*08c4*/ 	.word	0x0000b720


	//----- nvinfo : EIATTR_MBARRIER_INSTR_OFFSETS
	.align		4
.L_119:
        /*08c8*/ 	.byte	0x04, 0x39
        /*08ca*/ 	.short	(.L_121 - .L_120)


	//   ....[0]....
.L_120:
        /*08cc*/ 	.word	0x00000180
        /*08d0*/ 	.word	0x000000ff
        /*08d4*/ 	.word	0x00013200
        /*08d8*/ 	.short	0x0100
        /*08da*/ 	.byte	0x08
	.zero		1


	//   ....[1]....
        /*08dc*/ 	.word	0x00000190
        /*08e0*/ 	.word	0x000000ff
        /*08e4*/ 	.word	0x00013220
        /*08e8*/ 	.short	0x0100
        /*08ea*/ 	.byte	0x08
	.zero		1


	//   ....[2]....
        /*08ec*/ 	.word	0x00000280
        /*08f0*/ 	.word	0x000000ff
        /*08f4*/ 	.word	0x00013230
        /*08f8*/ 	.short	0x0100
        /*08fa*/ 	.byte	0x08
	.zero		1


	//   ....[3]....
        /*08fc*/ 	.word	0x00000290
        /*0900*/ 	.word	0x000000ff
        /*0904*/ 	.word	0x00013240
        /*0908*/ 	.short	0x0100
        /*090a*/ 	.byte	0x08
	.zero		1


	//   ....[4]....
        /*090c*/ 	.word	0x000002a0
        /*0910*/ 	.word	0x000000ff
        /*0914*/ 	.word	0x00013238
        /*0918*/ 	.short	0x0100
        /*091a*/ 	.byte	0x08
	.zero		1


	//   ....[5]....
        /*091c*/ 	.word	0x000002b0
        /*0920*/ 	.word	0x000000ff
        /*0924*/ 	.word	0x00013248
        /*0928*/ 	.short	0x0100
        /*092a*/ 	.byte	0x08
	.zero		1


	//   ....[6]....
        /*092c*/ 	.word	0x000003e0
        /*0930*/ 	.word	0x000000ff
        /*0934*/ 	.word	0x00013250
        /*0938*/ 	.short	0x0100
        /*093a*/ 	.byte	0x08
	.zero		1


	//   ....[7]....
        /*093c*/ 	.word	0x000003f0
        /*0940*/ 	.word	0x000000ff
        /*0944*/ 	.word	0x00013260
        /*0948*/ 	.short	0x0100
        /*094a*/ 	.byte	0x08
	.zero		1


	//   ....[8]....
        /*094c*/ 	.word	0x00000400
        /*0950*/ 	.word	0x000000ff
        /*0954*/ 	.word	0x00013258
        /*0958*/ 	.short	0x0100
        /*095a*/ 	.byte	0x08
	.zero		1


	//   ....[9]....
        /*095c*/ 	.word	0x00000410
        /*0960*/ 	.word	0x000000ff
        /*0964*/ 	.word	0x00013268
        /*0968*/ 	.short	0x0100
        /*096a*/ 	.byte	0x08
	.zero		1


	//   ....[10]....
        /*096c*/ 	.word	0x00000500
        /*0970*/ 	.word	0x000000ff
        /*0974*/ 	.word	0x00013270
        /*0978*/ 	.short	0x0100
        /*097a*/ 	.byte	0x06
	.zero		1


	//   ....[11]....
        /*097c*/ 	.word	0x00000510
        /*0980*/ 	.word	0x000000ff
        /*0984*/ 	.word	0x00013280
        /*0988*/ 	.short	0x0100
        /*098a*/ 	.byte	0x06
	.zero		1


	//   ....[12]....
        /*098c*/ 	.word	0x00000520
        /*0990*/ 	.word	0x000000ff
        /*0994*/ 	.word	0x00013278
        /*0998*/ 	.short	0x0100
        /*099a*/ 	.byte	0x06
	.zero		1


	//   ....[13]....
        /*099c*/ 	.word	0x00000530
        /*09a0*/ 	.word	0x000000ff
        /*09a4*/ 	.word	0x00013288
        /*09a8*/ 	.short	0x0100
        /*09aa*/ 	.byte	0x06
	.zero		1


	//   ....[14]....
        /*09ac*/ 	.word	0x00000660
        /*09b0*/ 	.word	0x000000ff
        /*09b4*/ 	.word	0x00013290
        /*09b8*/ 	.short	0x0100
        /*09ba*/ 	.byte	0x08
	.zero		1


	//   ....[15]....
        /*09bc*/ 	.word	0x00000670
        /*09c0*/ 	.word	0x000000ff
        /*09c4*/ 	.word	0x000132a0
        /*09c8*/ 	.short	0x0100
        /*09ca*/ 	.byte	0x08
	.zero		1


	//   ....[16]....
        /*09cc*/ 	.word	0x00000680
        /*09d0*/ 	.word	0x000000ff
        /*09d4*/ 	.word	0x00013298
        /*09d8*/ 	.short	0x0100
        /*09da*/ 	.byte	0x08
	.zero		1


	//   ....[17]....
        /*09dc*/ 	.word	0x00000690
        /*09e0*/ 	.word	0x000000ff
        /*09e4*/ 	.word	0x000132a8
        /*09e8*/ 	.short	0x0100
        /*09ea*/ 	.byte	0x08
	.zero		1


	//   ....[18]....
        /*09ec*/ 	.word	0x000007e0
        /*09f0*/ 	.word	0x000000ff
        /*09f4*/ 	.word	0x000132b0
        /*09f8*/ 	.short	0x0100
        /*09fa*/ 	.byte	0x08
	.zero		1


	//   ....[19]....
        /*09fc*/ 	.word	0x000007f0
        /*0a00*/ 	.word	0x000000ff
        /*0a04*/ 	.word	0x000132c0
        /*0a08*/ 	.short	0x0100
        /*0a0a*/ 	.byte	0x08
	.zero		1


	//   ....[20]....
        /*0a0c*/ 	.word	0x00000800
        /*0a10*/ 	.word	0x000000ff
        /*0a14*/ 	.word	0x000132b8
        /*0a18*/ 	.short	0x0100
        /*0a1a*/ 	.byte	0x08
	.zero		1


	//   ....[21]....
        /*0a1c*/ 	.word	0x00000810
        /*0a20*/ 	.word	0x000000ff
        /*0a24*/ 	.word	0x000132c8
        /*0a28*/ 	.short	0x0100
        /*0a2a*/ 	.byte	0x08
	.zero		1


	//   ....[22]....
        /*0a2c*/ 	.word	0x000016d0
        /*0a30*/ 	.word	0x00000019
        /*0a34*/ 	.word	0x00013200
        /*0a38*/ 	.short	0x010a
        /*0a3a*/ 	.byte	0x3f
	.zero		1


	//   ....[23]....
        /*0a3c*/ 	.word	0x00001750
        /*0a40*/ 	.word	0x00000004
        /*0a44*/ 	.word	0x00013230
        /*0a48*/ 	.short	0x010a
        /*0a4a*/ 	.byte	0x3f
	.zero		1


	//   ....[24]....
        /*0a4c*/ 	.word	0x000017d0
        /*0a50*/ 	.word	0x00000004
        /*0a54*/ 	.word	0x00013230
        /*0a58*/ 	.short	0x010a
        /*0a5a*/ 	.byte	0x3f
	.zero		1


	//   ....[25]....
        /*0a5c*/ 	.word	0x00002fd0
        /*0a60*/ 	.word	0x00000053
        /*0a64*/ 	.word	0x00000000
        /*0a68*/ 	.short	0x0101
        /*0a6a*/ 	.byte	0x3f
	.zero		1


	//   ....[26]....
        /*0a6c*/ 	.word	0x00004070
        /*0a70*/ 	.word	0x000000ff
        /*0a74*/ 	.word	0x00013230
        /*0a78*/ 	.short	0x010a
        /*0a7a*/ 	.byte	0x15
	.zero		1


	//   ....[27]....
        /*0a7c*/ 	.word	0x000040b0
        /*0a80*/ 	.word	0x000000ff
        /*0a84*/ 	.word	0x00013230
        /*0a88*/ 	.short	0x010a
        /*0a8a*/ 	.byte	0x15
	.zero		1


	//   ....[28]....
        /*0a8c*/ 	.word	0x00004500
        /*0a90*/ 	.word	0x000000ff
        /*0a94*/ 	.word	0x00013250
        /*0a98*/ 	.short	0x010a
        /*0a9a*/ 	.byte	0x0b
	.zero		1


	//   ....[29]....
        /*0a9c*/ 	.word	0x00004540
        /*0aa0*/ 	.word	0x000000ff
        /*0aa4*/ 	.word	0x00013250
        /*0aa8*/ 	.short	0x010a
        /*0aaa*/ 	.byte	0x0b
	.zero		1


	//   ....[30]....
        /*0aac*/ 	.word	0x00004800
        /*0ab0*/ 	.word	0x000000ff
        /*0ab4*/ 	.word	0x00000000
        /*0ab8*/ 	.short	0x0101
        /*0aba*/ 	.byte	0x15
	.zero		1


	//   ....[31]....
        /*0abc*/ 	.word	0x00005db0
        /*0ac0*/ 	.word	0x000000ff
        /*0ac4*/ 	.word	0x00000000
        /*0ac8*/ 	.short	0x0101
        /*0aca*/ 	.byte	0x06
	.zero		1


	//   ....[32]....
        /*0acc*/ 	.word	0x00006280
        /*0ad0*/ 	.word	0x000000ff
        /*0ad4*/ 	.word	0x00013250
        /*0ad8*/ 	.short	0x010a
        /*0ada*/ 	.byte	0x0e
	.zero		1


	//   ....[33]....
        /*0adc*/ 	.word	0x000062c0
        /*0ae0*/ 	.word	0x000000ff
        /*0ae4*/ 	.word	0x00013250
        /*0ae8*/ 	.short	0x010a
        /*0aea*/ 	.byte	0x0e
	.zero		1


	//   ....[34]....
        /*0aec*/ 	.word	0x00006930
        /*0af0*/ 	.word	0x000000ff
        /*0af4*/ 	.word	0x00000000
        /*0af8*/ 	.short	0x0101
        /*0afa*/ 	.byte	0x04
	.zero		1


	//   ....[35]....
        /*0afc*/ 	.word	0x00007d70
        /*0b00*/ 	.word	0x00000003
        /*0b04*/ 	.word	0x00000000
        /*0b08*/ 	.short	0x0101
        /*0b0a*/ 	.byte	0x3f
	.zero		1


	//   ....[36]....
        /*0b0c*/ 	.word	0x0000a730
        /*0b10*/ 	.word	0x00000004
        /*0b14*/ 	.word	0x00013280
        /*0b18*/ 	.short	0x010a
        /*0b1a*/ 	.byte	0x3f
	.zero		1


	//   ....[37]....
        /*0b1c*/ 	.word	0x0000adc0
        /*0b20*/ 	.word	0x00000004
        /*0b24*/ 	.word	0x00013270
        /*0b28*/ 	.short	0x0107
        /*0b2a*/ 	.byte	0x3f
	.zero		1


	//   ....[38]....
        /*0b2c*/ 	.word	0x0000ae80
        /*0b30*/ 	.word	0x00000004
        /*0b34*/ 	.word	0x00013270
        /*0b38*/ 	.short	0x0101
        /*0b3a*/ 	.byte	0x3f
	.zero		1


	//   ....[39]....
        /*0b3c*/ 	.word	0x0000aed0
        /*0b40*/ 	.word	0x00000004
        /*0b44*/ 	.word	0x00013240
        /*0b48*/ 	.short	0x010a
        /*0b4a*/ 	.byte	0x3f
	.zero		1


	//   ....[40]....
        /*0b4c*/ 	.word	0x0000b430
        /*0b50*/ 	.word	0x00000004
        /*0b54*/ 	.word	0x00013230
        /*0b58*/ 	.short	0x0107
        /*0b5a*/ 	.byte	0x3f
	.zero		1


	//   ....[41]....
        /*0b5c*/ 	.word	0x0000b500
        /*0b60*/ 	.word	0x00000004
        /*0b64*/ 	.word	0x00013230
        /*0b68*/ 	.short	0x0101
        /*0b6a*/ 	.byte	0x3f
	.zero		1


	//   ....[42]....
        /*0b6c*/ 	.word	0x0000bfa0
        /*0b70*/ 	.word	0x00000016
        /*0b74*/ 	.word	0x00013200
        /*0b78*/ 	.short	0x0107
        /*0b7a*/ 	.byte	0x3f
	.zero		1


	//   ....[43]....
        /*0b7c*/ 	.word	0x0000c090
        /*0b80*/ 	.word	0x00000016
        /*0b84*/ 	.word	0x00013200
        /*0b88*/ 	.short	0x0101
        /*0b8a*/ 	.byte	0x3f
	.zero		1


	//   ....[44]....
        /*0b8c*/ 	.word	0x0000c0b0
        /*0b90*/ 	.word	0x00000016
        /*0b94*/ 	.word	0x00013220
        /*0b98*/ 	.short	0x010a
        /*0b9a*/ 	.byte	0x3f
	.zero		1


	//   ....[45]....
        /*0b9c*/ 	.word	0x0000c5d0
        /*0ba0*/ 	.word	0x00000000
        /*0ba4*/ 	.word	0x00013280
        /*0ba8*/ 	.short	0x010a
        /*0baa*/ 	.byte	0x3f
	.zero		1


	//   ....[46]....
        /*0bac*/ 	.word	0x0000cac0
        /*0bb0*/ 	.word	0x00000000
        /*0bb4*/ 	.word	0x00013270
        /*0bb8*/ 	.short	0x0107
        /*0bba*/ 	.byte	0x3f
	.zero		1


	//   ....[47]....
        /*0bbc*/ 	.word	0x0000cb80
        /*0bc0*/ 	.word	0x00000000
        /*0bc4*/ 	.word	0x00013270
        /*0bc8*/ 	.short	0x0101
        /*0bca*/ 	.byte	0x3f
	.zero		1


	//   ....[48]....
        /*0bcc*/ 	.word	0x0000cbb0
        /*0bd0*/ 	.word	0x00000000
        /*0bd4*/ 	.word	0x00013240
        /*0bd8*/ 	.short	0x010a
        /*0bda*/ 	.byte	0x3f
	.zero		1


	//   ....[49]....
        /*0bdc*/ 	.word	0x0000d010
        /*0be0*/ 	.word	0x00000000
        /*0be4*/ 	.word	0x00013230
        /*0be8*/ 	.short	0x0107
        /*0bea*/ 	.byte	0x3f
	.zero		1


	//   ....[50]....
        /*0bec*/ 	.word	0x0000d0d0
        /*0bf0*/ 	.word	0x00000000
        /*0bf4*/ 	.word	0x00013230
        /*0bf8*/ 	.short	0x0101
        /*0bfa*/ 	.byte	0x3f
	.zero		1


	//   ....[51]....
        /*0bfc*/ 	.word	0x0000d160
        /*0c00*/ 	.word	0x00000002
        /*0c04*/ 	.word	0x00013270
        /*0c08*/ 	.short	0x010a
        /*0c0a*/ 	.byte	0x3f
	.zero		1


	//   ....[52]....
        /*0c0c*/ 	.word	0x0000d1f0
        /*0c10*/ 	.word	0x00000002
        /*0c14*/ 	.word	0x00013260
        /*0c18*/ 	.short	0x010a
        /*0c1a*/ 	.byte	0x3f
	.zero		1


	//   ....[53]....
        /*0c1c*/ 	.word	0x0000d500
        /*0c20*/ 	.word	0x00000002
        /*0c24*/ 	.word	0x00013250
        /*0c28*/ 	.short	0x0101
        /*0c2a*/ 	.byte	0x3f
	.zero		1


	//   ....[54]....
        /*0c2c*/ 	.word	0x0000d590
        /*0c30*/ 	.word	0x00000002
        /*0c34*/ 	.word	0x00000000
        /*0c38*/ 	.short	0x0101
        /*0c3a*/ 	.byte	0x3f
	.zero		1


	//   ....[55]....
        /*0c3c*/ 	.word	0x0000d760
        /*0c40*/ 	.word	0x00000003
        /*0c44*/ 	.word	0x00013270
        /*0c48*/ 	.short	0x010a
        /*0c4a*/ 	.byte	0x3f
	.zero		1


	//   ....[56]....
        /*0c4c*/ 	.word	0x0000d7f0
        /*0c50*/ 	.word	0x00000003
        /*0c54*/ 	.word	0x00013260
        /*0c58*/ 	.short	0x010a
        /*0c5a*/ 	.byte	0x3f
	.zero		1


	//   ....[57]....
        /*0c5c*/ 	.word	0x0000db10
        /*0c60*/ 	.word	0x00000003
        /*0c64*/ 	.word	0x00013250
        /*0c68*/ 	.short	0x0101
        /*0c6a*/ 	.byte	0x3f
	.zero		1


	//   ....[58]....
        /*0c6c*/ 	.word	0x0000dbd0
        /*0c70*/ 	.word	0x00000003
        /*0c74*/ 	.word	0x00000000
        /*0c78*/ 	.short	0x0101
        /*0c7a*/ 	.byte	0x3f
	.zero		1


	//   ....[59]....
        /*0c7c*/ 	.word	0x0000e640
        /*0c80*/ 	.word	0x00000005
        /*0c84*/ 	.word	0x00013220
        /*0c88*/ 	.short	0x010a
        /*0c8a*/ 	.byte	0x3f
	.zero		1


	//   ....[60]....
        /*0c8c*/ 	.word	0x0000e7f0
        /*0c90*/ 	.word	0x00000003
        /*0c94*/ 	.word	0x00013240
        /*0c98*/ 	.short	0x010a
        /*0c9a*/ 	.byte	0x3f
	.zero		1


	//   ....[61]....
        /*0c9c*/ 	.word	0x0000e880
        /*0ca0*/ 	.word	0x00000005
        /*0ca4*/ 	.word	0x00013240
        /*0ca8*/ 	.short	0x010a
        /*0caa*/ 	.byte	0x3f
	.zero		1


	//   ....[62]....
        /*0cac*/ 	.word	0x0000e8c0
        /*0cb0*/ 	.word	0x00000003
        /*0cb4*/ 	.word	0x00013260
        /*0cb8*/ 	.short	0x010a
        /*0cba*/ 	.byte	0x3f
	.zero		1


	//   ....[63]....
        /*0cbc*/ 	.word	0x0000e900
        /*0cc0*/ 	.word	0x00000005
        /*0cc4*/ 	.word	0x00013260
        /*0cc8*/ 	.short	0x010a
        /*0cca*/ 	.byte	0x3f
	.zero		1


	//   ....[64]....
        /*0ccc*/ 	.word	0x0000e940
        /*0cd0*/ 	.word	0x00000003
        /*0cd4*/ 	.word	0x00013280
        /*0cd8*/ 	.short	0x010a
        /*0cda*/ 	.byte	0x3f
	.zero		1


	//   ....[65]....
        /*0cdc*/ 	.word	0x0000e980
        /*0ce0*/ 	.word	0x00000005
        /*0ce4*/ 	.word	0x00013280
        /*0ce8*/ 	.short	0x010a
        /*0cea*/ 	.byte	0x3f
	.zero		1


	//   ....[66]....
        /*0cec*/ 	.word	0x0000e9e0
        /*0cf0*/ 	.word	0x00000019
        /*0cf4*/ 	.word	0x00013200
        /*0cf8*/ 	.short	0x010a
        /*0cfa*/ 	.byte	0x3f
	.zero		1


	//   ....[67]....
        /*0cfc*/ 	.word	0x0000ea30
        /*0d00*/ 	.word	0x00000004
        /*0d04*/ 	.word	0x00013230
        /*0d08*/ 	.short	0x010a
        /*0d0a*/ 	.byte	0x3f
	.zero		1


	//   ....[68]....
        /*0d0c*/ 	.word	0x0000ea90
        /*0d10*/ 	.word	0x00000006
        /*0d14*/ 	.word	0x00013230
        /*0d18*/ 	.short	0x010a
        /*0d1a*/ 	.byte	0x3f
	.zero		1


	//   ....[69]....
        /*0d1c*/ 	.word	0x0000eaf0
        /*0d20*/ 	.word	0x00000006
        /*0d24*/ 	.word	0x00013250
        /*0d28*/ 	.short	0x010a
        /*0d2a*/ 	.byte	0x3f
	.zero		1


	//   ....[70]....
        /*0d2c*/ 	.word	0x0000eb50
        /*0d30*/ 	.word	0x00000007
        /*0d34*/ 	.word	0x00013250
        /*0d38*/ 	.short	0x010a
        /*0d3a*/ 	.byte	0x3f
	.zero		1


	//   ....[71]....
        /*0d3c*/ 	.word	0x0000ec60
        /*0d40*/ 	.word	0x00000004
        /*0d44*/ 	.word	0x00013280
        /*0d48*/ 	.short	0x010a
        /*0d4a*/ 	.byte	0x3f
	.zero		1


	//   ....[72]....
        /*0d4c*/ 	.word	0x0000f390
        /*0d50*/ 	.word	0x00000004
        /*0d54*/ 	.word	0x00013240
        /*0d58*/ 	.short	0x010a
        /*0d5a*/ 	.byte	0x3f
	.zero		1


	//   ....[73]....
        /*0d5c*/ 	.word	0x000101c0
        /*0d60*/ 	.word	0x00000016
        /*0d64*/ 	.word	0x00013220
        /*0d68*/ 	.short	0x010a
        /*0d6a*/ 	.byte	0x3f
	.zero		1


	//   ....[74]....
        /*0d6c*/ 	.word	0x00010210
        /*0d70*/ 	.word	0x00000000
        /*0d74*/ 	.word	0x00013280
        /*0d78*/ 	.short	0x010a
        /*0d7a*/ 	.byte	0x3f
	.zero		1


	//   ....[75]....
        /*0d7c*/ 	.word	0x000108d0
        /*0d80*/ 	.word	0x00000000
        /*0d84*/ 	.word	0x00013240
        /*0d88*/ 	.short	0x010a
        /*0d8a*/ 	.byte	0x3f
	.zero		1


	//   ....[76]....
        /*0d8c*/ 	.word	0x00010e90
        /*0d90*/ 	.word	0x00000002
        /*0d94*/ 	.word	0x00013270
        /*0d98*/ 	.short	0x010a
        /*0d9a*/ 	.byte	0x3f
	.zero		1


	//   ....[77]....
        /*0d9c*/ 	.word	0x00010ee0
        /*0da0*/ 	.word	0x00000002
        /*0da4*/ 	.word	0x00013260
        /*0da8*/ 	.short	0x010a
        /*0daa*/ 	.byte	0x3f
	.zero		1


	//   ....[78]....
        /*0dac*/ 	.word	0x00010f30
        /*0db0*/ 	.word	0x00000003
        /*0db4*/ 	.word	0x00013270
        /*0db8*/ 	.short	0x010a
        /*0dba*/ 	.byte	0x3f
	.zero		1


	//   ....[79]....
        /*0dbc*/ 	.word	0x00010f80
        /*0dc0*/ 	.word	0x00000003
        /*0dc4*/ 	.word	0x00013260
        /*0dc8*/ 	.short	0x010a
        /*0dca*/ 	.byte	0x3f
	.zero		1


	//   ....[80]....
        /*0dcc*/ 	.word	0x00010fd0
        /*0dd0*/ 	.word	0x00000005
        /*0dd4*/ 	.word	0x00013220
        /*0dd8*/ 	.short	0x010a
        /*0dda*/ 	.byte	0x3f
	.zero		1


	//   ....[81]....
        /*0ddc*/ 	.word	0x00011170
        /*0de0*/ 	.word	0x00000003
        /*0de4*/ 	.word	0x00013240
        /*0de8*/ 	.short	0x010a
        /*0dea*/ 	.byte	0x3f
	.zero		1


	//   ....[82]....
        /*0dec*/ 	.word	0x000111c0
        /*0df0*/ 	.word	0x00000005
        /*0df4*/ 	.word	0x00013240
        /*0df8*/ 	.short	0x010a
        /*0dfa*/ 	.byte	0x3f
	.zero		1


	//   ....[83]....
        /*0dfc*/ 	.word	0x00011210
        /*0e00*/ 	.word	0x00000003
        /*0e04*/ 	.word	0x00013260
        /*0e08*/ 	.short	0x010a
        /*0e0a*/ 	.byte	0x3f
	.zero		1


	//   ....[84]....
        /*0e0c*/ 	.word	0x00011260
        /*0e10*/ 	.word	0x00000005
        /*0e14*/ 	.word	0x00013260
        /*0e18*/ 	.short	0x010a
        /*0e1a*/ 	.byte	0x3f
	.zero		1


	//   ....[85]....
        /*0e1c*/ 	.word	0x000112b0
        /*0e20*/ 	.word	0x00000003
        /*0e24*/ 	.word	0x00013280
        /*0e28*/ 	.short	0x010a
        /*0e2a*/ 	.byte	0x3f
	.zero		1


	//----- nvinfo : EIATTR_NUM_MBARRIERS
	.align		4
.L_121:
        /*0e2c*/ 	.byte	0x03, 0x38
        /*0e2e*/ 	.short	0x0016


	//----- nvinfo : EIATTR_EXIT_INSTR_OFFSETS
	.align		4
        /*0e30*/ 	.byte	0x04, 0x1c
        /*0e32*/ 	.short	(.L_123 - .L_122)


	//   ....[0]....
.L_122:
        /*0e34*/ 	.word	0x00000980


	//   ....[1]....
        /*0e38*/ 	.word	0x00008850


	//   ....[2]....
        /*0e3c*/ 	.word	0x0000e9d0


	//----- nvinfo : EIATTR_MAX_THREADS
	.align		4
.L_123:
        /*0e40*/ 	.byte	0x04, 0x05
        /*0e42*/ 	.short	(.L_125 - .L_124)
.L_124:
        /*0e44*/ 	.word	0x00000200
        /*0e48*/ 	.word	0x00000001
        /*0e4c*/ 	.word	0x00000001


	//----- nvinfo : EIATTR_CRS_STACK_SIZE
	.align		4
.L_125:
        /*0e50*/ 	.byte	0x04, 0x1e
        /*0e52*/ 	.short	(.L_127 - .L_126)
.L_126:
        /*0e54*/ 	.word	0x00000000


	//----- nvinfo : EIATTR_CBANK_PARAM_SIZE
	.align		4
.L_127:
        /*0e58*/ 	.byte	0x03, 0x19
        /*0e5a*/ 	.short	0x0af0


	//----- nvinfo : EIATTR_PARAM_CBANK
	.align		4
        /*0e5c*/ 	.byte	0x04, 0x0a
        /*0e5e*/ 	.short	(.L_129 - .L_128)
	.align		4
.L_128:
        /*0e60*/ 	.word	index@(.nv.constant0._ZN7cutlass13device_kernelIN5flash11enable_sm90INS1_16FlashAttnFwdSm90INS1_25CollectiveMainloopFwdSm90ILi2EN4cute5tupleIJNS5_1CILi1EEES8_S8_EEENS6_IJNS7_ILi192EEENS7_ILi160EEENS7_ILi64EEEEEELi64ENS_12float_e4m3_tEfNS_4arch4Sm90ELb0ELb0ELb0ELb1ELb1ELb0ELb0ELb1ELb1ELb1ELb0ELb0EEENS1_21CollectiveEpilogueFwdINS6_IJSA_SC_SB_EEES9_NS_10bfloat16_tESG_Li384ELb1ELb1ELb0ELb1EEENS1_36VarlenDynamicPersistentTileSchedulerILi192ELi160ELi384ELi128ELb0ELb1ELb1ELb0ELb1ELb1EEEEEEEEEvNT_6ParamsE)
        /*0e64*/ 	.short	0x0210
        /*0e66*/ 	.short	0x0af0


	//----- nvinfo : EIATTR_SW_WAR
	.align		4
.L_129:
        /*0e68*/ 	.byte	0x04, 0x36
        /*0e6a*/ 	.short	(.L_131 - .L_130)
.L_130:
        /*0e6c*/ 	.word	0x00000008
.L_131:


//--------------------- .nv.info._ZN7cutlass13device_kernelIN5flash11enable_sm90INS1_16FlashAttnFwdSm90INS1_25CollectiveMainloopFwdSm90ILi2EN4cute5tupleIJNS5_1CILi1EEES8_S8_EEENS6_IJNS7_ILi192EEENS7_ILi160EEENS7_ILi64EEEEEELi64ENS_12float_e4m3_tEfNS_4arch4Sm90ELb0ELb0ELb0ELb1ELb1ELb1ELb0ELb1ELb1ELb1ELb0ELb0EEENS1_21CollectiveEpilogueFwdINS6_IJSA_SC_SB_EEES9_NS_10bfloat16_tESG_Li384ELb1ELb1ELb0ELb1EEENS1_36VarlenDynamicPersistentTileSchedulerILi192ELi160ELi384ELi128ELb0ELb1ELb1ELb0ELb1ELb1EEEEEEEEEvNT_6ParamsE --------------------------
	.section	.nv.info._ZN7cutlass13device_kernelIN5flash11enable_sm90INS1_16FlashAttnFwdSm90INS1_25CollectiveMainloopFwdSm90ILi2EN4cute5tupleIJNS5_1CILi1EEES8_S8_EEENS6_IJNS7_ILi192EEENS7_ILi160EEENS7_ILi64EEEEEELi64ENS_12float_e4m3_tEfNS_4arch4Sm90ELb0ELb0ELb0ELb1ELb1ELb1ELb0ELb1ELb1ELb1ELb0ELb0EEENS1_21CollectiveEpilogueFwdINS6_IJSA_SC_SB_EEES9_NS_10bfloat16_tESG_Li384ELb1ELb1ELb0ELb1EEENS1_36VarlenDynamicPersistentTileSchedulerILi192ELi160ELi384ELi128ELb0ELb1ELb1ELb0ELb1ELb1EEEEEEEEEvNT_6ParamsE,"",@"SHT_CUDA_INFO"
	.sectionflags	@""
	.align	4


	//----- nvinfo : EIATTR_CUDA_API_VERSION
	.align		4
        /*0000*/ 	.byte	0x04, 0x37
        /*0002*/ 	.short	(.L_133 - .L_132)
.L_132:
        /*0004*/ 	.word	0x00000082


	//----- nvinfo : EIATTR_KPARAM_INFO
	.align		4
.L_133:
        /*0008*/ 	.byte	0x04, 0x17
        /*000a*/ 	.short	(.L_135 - .L_134)
.L_134:
        /*000c*/ 	.word	0x00000000
        /*0010*/ 	.short	0x0000
        /*0012*/ 	.short	0x0070
        /*0014*/ 	.byte	0x00, 0xf0, 0x01, 0x2a


	//----- nvinfo : EIATTR_SPARSE_MMA_MASK
	.align		4
.L_135:
        /*0018*/ 	.byte	0x03, 0x50
        /*001a*/ 	.short	0x0000


	//----- nvinfo : EIATTR_MAXREG_COUNT
	.align		4
        /*001c*/ 	.byte	0x03, 0x1b
        /*001e*/ 	.short	0x0080


	//----- nvinfo : EIATTR_NUM_BARRIERS
	.align		4
        /*0020*/ 	.byte	0x02, 0x4c
        /*0022*/ 	.byte	0x10
	.zero		1


	//----- nvinfo : EIATTR_EXTERNS
	.align		4
        /*0024*/ 	.byte	0x04, 0x0f
        /*0026*/ 	.short	(.L_137 - .L_136)


	//   ....[0]....
	.align		4
.L_136:
        /*0028*/ 	.word	index@(__assertfail)


	//----- nvinfo : EIATTR_ANNOTATIONS
	.align		4
.L_137:
        /*002c*/ 	.byte	0x04, 0x55
        /*002e*/ 	.short	(.L_139 - .L_138)


	//   ....[0]....
.L_138:
        /* <DEDUP_REMOVED lines=123> */


	//----- nvinfo : EIATTR_MERCURY_ISA_VERSION
	.align		4
.L_139:
        /*07c8*/ 	.byte	0x03, 0x5f
        /*07ca*/ 	.short	0x0101


	//----- nvinfo : EIATTR_UNUSED_LOAD_BYTE_OFFSET
	.align		4
        /*07cc*/ 	.byte	0x04, 0x44
        /*07ce*/ 	.short	(.L_141 - .L_140)


	//   ....[0]....
.L_140:
        /*07d0*/ 	.word	0x00000a40
        /*07d4*/ 	.word	0x0000fff0


	//   ....[1]....
        /*07d8*/ 	.word	0x0000d930
        /*07dc*/ 	.word	0x0000fff0


	//----- nvinfo : EIATTR_INT_WARP_WIDE_INSTR_OFFSETS
	.align		4
.L_141:
        /*07e0*/ 	.byte	0x04, 0x31
        /*07e2*/ 	.short	(.L_143 - .L_142)


	//   ....[0]....
.L_142:
        /*07e4*/ 	.word	0x00000120


	//   ....[1]....
        /*07e8*/ 	.word	0x000001c0


	//   ....[2]....
        /*07ec*/ 	.word	0x00000230


	//   ....[3]....
        /*07f0*/ 	.word	0x000117a0


	//   ....[4]....
        /*07f4*/ 	.word	0x00011830


	//   ....[5]....
        /*07f8*/ 	.word	0x00015310


	//   ....[6]....
        /*07fc*/ 	.word	0x000153a0


	//----- nvinfo : EIATTR_COOP_GROUP_MASK_REGIDS
	.align		4
.L_143:
        /*0800*/ 	.byte	0x04, 0x29
        /*0802*/ 	.short	(.L_145 - .L_144)


	//   ....[0]....
.L_144:
        /*0804*/ 	.word	0xffffffff


	//   ....[1]....
        /*0808*/ 	.word	0xffffffff


	//   ....[2]....
        /*080c*/ 	.word	0xffffffff


	//   ....[3]....
        /*0810*/ 	.word	0xffffffff


	//   ....[4]....
        /*0814*/ 	.word	0xffffffff


	//   ....[5]....
        /*0818*/ 	.word	0xffffffff


	//   ....[6]....
        /*081c*/ 	.word	0xffffffff


	//   ....[7]....
        /*0820*/ 	.word	0xffffffff


	//   ....[8]....
        /*0824*/ 	.word	0xffffffff


	//   ....[9]....
        /*0828*/ 	.word	0xffffffff


	//   ....[10]....
        /*082c*/ 	.word	0xffffffff


	//   ....[11]....
        /*0830*/ 	.word	0xffffffff


	//   ....[12]....
        /*0834*/ 	.word	0xffffffff


	//   ....[13]....
        /*0838*/ 	.word	0xffffffff


	//   ....[14]....
        /*083c*/ 	.word	0xffffffff


	//   ....[15]....
        /*0840*/ 	.word	0xffffffff


	//   ....[16]....
        /*0844*/ 	.word	0xffffffff


	//   ....[17]....
        /*0848*/ 	.word	0xffffffff


	//   ....[18]....
        /*084c*/ 	.word	0xffffffff


	//   ....[19]....
        /*0850*/ 	.word	0xffffffff


	//   ....[20]....
        /*0854*/ 	.word	0xffffffff


	//   ....[21]....
        /*0858*/ 	.word	0xffffffff


	//   ....[22]....
        /*085c*/ 	.word	0xffffffff


	//   ....[23]....
        /*0860*/ 	.word	0xffffffff


	//   ....[24]....
        /*0864*/ 	.word	0xffffffff


	//   ....[25]....
        /*0868*/ 	.word	0xffffffff


	//   ....[26]....
        /*086c*/ 	.word	0xffffffff


	//   ....[27]....
        /*0870*/ 	.word	0xffffffff


	//   ....[28]....
        /*0874*/ 	.word	0xffffffff


	//   ....[29]....
        /*0878*/ 	.word	0xffffffff


	//   ....[30]....
        /*087c*/ 	.word	0xffffffff


	//   ....[31]....
        /*0880*/ 	.word	0xffffffff


	//   ....[32]....
        /*0884*/ 	.word	0xffffffff


	//   ....[33]....
        /*0888*/ 	.word	0xffffffff


	//   ....[34]....
        /*088c*/ 	.word	0xffffffff


	//   ....[35]....
        /*0890*/ 	.word	0xffffffff


	//   ....[36]....
        /*0894*/ 	.word	0xffffffff


	//   ....[37]....
        /*0898*/ 	.word	0xffffffff


	//   ....[38]....
        /*089c*/ 	.word	0xffffffff


	//   ....[39]....
        /*08a0*/ 	.word	0xffffffff


	//   ....[40]....
        /*08a4*/ 	.word	0xffffffff


	//   ....[41]....
        /*08a8*/ 	.word	0xffffffff


	//   ....[42]....
        /*08ac*/ 	.word	0xffffffff


	//   ....[43]....
        /*08b0*/ 	.word	0xffffffff


	//   ....[44]....
        /*08b4*/ 	.word	0xffffffff


	//   ....[45]....
        /*08b8*/ 	.word	0xffffffff


	//   ....[46]....
        /*08bc*/ 	.word	0xffffffff


	//   ....[47]....
        /*08c0*/ 	.word	0xffffffff


	//   ....[48]....
        /*08c4*/ 	.word	0xffffffff


	//   ....[49]....
        /*08c8*/ 	.word	0xffffffff


	//   ....[50]....
        /*08cc*/ 	.word	0xffffffff


	//   ....[51]....
        /*08d0*/ 	.word	0xffffffff


	//   ....[52]....
        /*08d4*/ 	.word	0xffffffff


	//   ....[53]....
        /*08d8*/ 	.word	0xffffffff


	//   ....[54]....
        /*08dc*/ 	.word	0xffffffff


	//   ....[55]....
        /*08e0*/ 	.word	0xffffffff


	//   ....[56]....
        /*08e4*/ 	.word	0xffffffff


	//   ....[57]....
        /*08e8*/ 	.word	0xffffffff


	//   ....[58]....
        /*08ec*/ 	.word	0xffffffff


	//   ....[59]....
        /*08f0*/ 	.word	0xffffffff


	//   ....[60]....
        /*08f4*/ 	.word	0xffffffff


	//   ....[61]....
        /*08f8*/ 	.word	0xffffffff


	//   ....[62]....
        /*08fc*/ 	.word	0xffffffff


	//   ....[63]....
        /*0900*/ 	.word	0xffffffff


	//   ....[64]....
        /*0904*/ 	.word	0xffffffff


	//   ....[65]....
        /*0908*/ 	.word	0xffffffff


	//   ....[66]....
        /*090c*/ 	.word	0xffffffff


	//   ....[67]....
        /*0910*/ 	.word	0xffffffff


	//   ....[68]....
        /*0914*/ 	.word	0xffffffff


	//   ....[69]....
        /*0918*/ 	.word	0xffffffff


	//   ....[70]....
        /*091c*/ 	.word	0xffffffff


	//   ....[71]....
        /*0920*/ 	.word	0xffffffff


	//   ....[72]....
        /*0924*/ 	.word	0xffffffff


	//   ....[73]....
        /*0928*/ 	.word	0xffffffff


	//   ....[74]....
        /*092c*/ 	.word	0xffffffff


	//   ....[75]....
        /*0930*/ 	.word	0xffffffff


	//   ....[76]....
        /*0934*/ 	.word	0xffffffff


	//   ....[77]....
        /*0938*/ 	.word	0xffffffff


	//   ....[78]....
        /*093c*/ 	.word	0xffffffff


	//   ....[79]....
        /*0940*/ 	.word	0xffffffff


	//   ....[80]....
        /*0944*/ 	.word	0xffffffff


	//   ....[81]....
        /*0948*/ 	.word	0xffffffff


	//   ....[82]....
        /*094c*/ 	.word	0xffffffff


	//   ....[83]....
        /*0950*/ 	.word	0xffffffff


	//   ....[84]....
        /*0954*/ 	.word	0xffffffff


	//   ....[85]....
        /*0958*/ 	.word	0xffffffff


	//   ....[86]....
        /*095c*/ 	.word	0xffffffff


	//   ....[87]....
        /*0960*/ 	.word	0xffffffff


	//   ....[88]....
        /*0964*/ 	.word	0xffffffff


	//   ....[89]....
        /*0968*/ 	.word	0xffffffff


	//   ....[90]....
        /*096c*/ 	.word	0xffffffff


	//   ....[91]....
        /*0970*/ 	.word	0xffffffff


	//   ....[92]....
        /*0974*/ 	.word	0xffffffff


	//   ....[93]....
        /*0978*/ 	.word	0xffffffff


	//   ....[94]....
        /*097c*/ 	.word	0xffffffff


	//   ....[95]....
        /*0980*/ 	.word	0xffffffff


	//   ....[96]....
        /*0984*/ 	.word	0xffffffff


	//   ....[97]....
        /*0988*/ 	.word	0xffffffff


	//   ....[98]....
        /*098c*/ 	.word	0xffffffff


	//   ....[99]....
        /*0990*/ 	.word	0xffffffff


	//   ....[100]....
        /*0994*/ 	.word	0xffffffff


	//   ....[101]....
        /*0998*/ 	.word	0xffffffff


	//   ....[102]....
        /*099c*/ 	.word	0xffffffff


	//   ....[103]....
        /*09a0*/ 	.word	0xffffffff


	//   ....[104]....
        /*09a4*/ 	.word	0xffffffff


	//   ....[105]....
        /*09a8*/ 	.word	0xffffffff


	//   ....[106]....
        /*09ac*/ 	.word	0xffffffff


	//   ....[107]....
        /*09b0*/ 	.word	0xffffffff


	//   ....[108]....
        /*09b4*/ 	.word	0xffffffff


	//   ....[109]....
        /*09b8*/ 	.word	0xffffffff


	//   ....[110]....
        /*09bc*/ 	.word	0xffffffff


	//   ....[111]....
        /*09c0*/ 	.word	0xffffffff


	//   ....[112]....
        /*09c4*/ 	.word	0xffffffff


	//   ....[113]....
        /*09c8*/ 	.word	0xffffffff


	//   ....[114]....
        /*09cc*/ 	.word	0xffffffff


	//   ....[115]....
        /*09d0*/ 	.word	0xffffffff


	//   ....[116]....
        /*09d4*/ 	.word	0xffffffff


	//   ....[117]....
        /*09d8*/ 	.word	0xffffffff


	//   ....[118]....
        /*09dc*/ 	.word	0xffffffff


	//   ....[119]....
        /*09e0*/ 	.word	0xffffffff


	//   ....[120]....
        /*09e4*/ 	.word	0xffffffff


	//   ....[121]....
        /*09e8*/ 	.word	0xffffffff


	//   ....[122]....
        /*09ec*/ 	.word	0xffffffff


	//   ....[123]....
        /*09f0*/ 	.word	0xffffffff


	//   ....[124]....
        /*09f4*/ 	.word	0xffffffff


	//   ....[125]....
        /*09f8*/ 	.word	0xffffffff


	//   ....[126]....
        /*09fc*/ 	.word	0xffffffff


	//   ....[127]....
        /*0a00*/ 	.word	0xffffffff


	//   ....[128]....
        /*0a04*/ 	.word	0xffffffff


	//   ....[129]....
        /*0a08*/ 	.word	0xffffffff


	//   ....[130]....
        /*0a0c*/ 	.word	0xffffffff


	//   ....[131]....
        /*0a10*/ 	.word	0xffffffff


	//   ....[132]....
        /*0a14*/ 	.word	0xffffffff


	//   ....[133]....
        /*0a18*/ 	.word	0xffffffff


	//   ....[134]....
        /*0a1c*/ 	.word	0xffffffff


	//   ....[135]....
        /*0a20*/ 	.word	0xffffffff


	//   ....[136]....
        /*0a24*/ 	.word	0xffffffff


	//   ....[137]....
        /*0a28*/ 	.word	0xffffffff


	//   ....[138]....
        /*0a2c*/ 	.word	0xffffffff


	//   ....[139]....
        /*0a30*/ 	.word	0xffffffff


	//   ....[140]....
        /*0a34*/ 	.word	0xffffffff


	//   ....[141]....
        /*0a38*/ 	.word	0xffffffff


	//   ....[142]....
        /*0a3c*/ 	.word	0xffffffff


	//   ....[143]....
        /*0a40*/ 	.word	0xffffffff


	//   ....[144]....
        /*0a44*/ 	.word	0xffffffff


	//   ....[145]....
        /*0a48*/ 	.word	0xffffffff


	//   ....[146]....
        /*0a4c*/ 	.word	0xffffffff


	//   ....[147]....
        /*0a50*/ 	.word	0xffffffff


	//   ....[148]....
        /*0a54*/ 	.word	0xffffffff


	//   ....[149]....
        /*0a58*/ 	.word	0xffffffff


	//   ....[150]....
        /*0a5c*/ 	.word	0xffffffff


	//   ....[151]....
        /*0a60*/ 	.word	0xffffffff


	//   ....[152]....
        /*0a64*/ 	.word	0xffffffff


	//   ....[153]....
        /*0a68*/ 	.word	0xffffffff


	//   ....[154]....
        /*0a6c*/ 	.word	0xffffffff


	//   ....[155]....
        /*0a70*/ 	.word	0xffffffff


	//   ....[156]....
        /*0a74*/ 	.word	0xffffffff


	//   ....[157]....
        /*0a78*/ 	.word	0xffffffff


	//   ....[158]....
        /*0a7c*/ 	.word	0xffffffff


	//   ....[159]....
        /*0a80*/ 	.word	0x0500000f


	//   ....[160]....
        /*0a84*/ 	.word	0x0500000f


	//   ....[161]....
        /*0a88*/ 	.word	0x0500000f


	//   ....[162]....
        /*0a8c*/ 	.word	0x0500000f


	//   ....[163]....
        /*0a90*/ 	.word	0x0500000f


	//   ....[164]....
        /*0a94*/ 	.word	0x0500000f


	//   ....[165]....
        /*0a98*/ 	.word	0x0500000f


	//   ....[166]....
        /*0a9c*/ 	.word	0x0500000f


	//   ....[167]....
        /*0aa0*/ 	.word	0x0500000f


	//   ....[168]....
        /*0aa4*/ 	.word	0x0500000f


	//   ....[169]....
        /*0aa8*/ 	.word	0x0500000f


	//   ....[170]....
        /*0aac*/ 	.word	0x0500000f


	//   ....[171]....
        /*0ab0*/ 	.word	0x0500000f


	//   ....[172]....
        /*0ab4*/ 	.word	0x0500000f


	//   ....[173]....
        /*0ab8*/ 	.word	0x0500000f


	//   ....[174]....
        /*0abc*/ 	.word	0x0500000f


	//   ....[175]....
        /*0ac0*/ 	.word	0x0500000f


	//   ....[176]....
        /*0ac4*/ 	.word	0x0500000f


	//   ....[177]....
        /*0ac8*/ 	.word	0x0500000f


	//   ....[178]....
        /*0acc*/ 	.word	0x0500000f


	//   ....[179]....
        /*0ad0*/ 	.word	0x0500000f


	//   ....[180]....
        /*0ad4*/ 	.word	0x0500000f


	//   ....[181]....
        /*0ad8*/ 	.word	0x0500000f


	//   ....[182]....
        /*0adc*/ 	.word	0x0500000f


	//   ....[183]....
        /*0ae0*/ 	.word	0x0500000f


	//   ....[184]....
        /*0ae4*/ 	.word	0x0500000f


	//   ....[185]....
        /*0ae8*/ 	.word	0x0500000f


	//   ....[186]....
        /*0aec*/ 	.word	0x0500000f


	//   ....[187]....
        /*0af0*/ 	.word	0x0500000f


	//   ....[188]....
        /*0af4*/ 	.word	0x0500000f


	//   ....[189]....
        /*0af8*/ 	.word	0x0500000f


	//   ....[190]....
        /*0afc*/ 	.word	0x0500000f


	//   ....[191]....
        /*0b00*/ 	.word	0x0500000f


	//   ....[192]....
        /*0b04*/ 	.word	0x0500000f


	//   ....[193]....
        /*0b08*/ 	.word	0x0500000f


	//   ....[194]....
        /*0b0c*/ 	.word	0x0500000f


	//   ....[195]....
        /*0b10*/ 	.word	0x0500000f


	//   ....[196]....
        /*0b14*/ 	.word	0x0500000f


	//   ....[197]....
        /*0b18*/ 	.word	0x0500000f


	//   ....[198]....
        /*0b1c*/ 	.word	0x0500000f


	//   ....[199]....
        /*0b20*/ 	.word	0x0500000f


	//   ....[200]....
        /*0b24*/ 	.word	0x0500000f


	//   ....[201]....
        /*0b28*/ 	.word	0x0500000f


	//   ....[202]....
        /*0b2c*/ 	.word	0x0500000f


	//   ....[203]....
        /*0b30*/ 	.word	0x0500000f


	//   ....[204]....
        /*0b34*/ 	.word	0x0500000f


	//   ....[205]....
        /*0b38*/ 	.word	0x0500000f


	//   ....[206]....
        /*0b3c*/ 	.word	0x0500000f


	//   ....[207]....
        /*0b40*/ 	.word	0x0500000f


	//   ....[208]....
        /*0b44*/ 	.word	0x0500000f


	//   ....[209]....
        /*0b48*/ 	.word	0x0500000f


	//   ....[210]....
        /*0b4c*/ 	.word	0x0500000f


	//   ....[211]....
        /*0b50*/ 	.word	0x0500000f


	//   ....[212]....
        /*0b54*/ 	.word	0x0500000f


	//   ....[213]....
        /*0b58*/ 	.word	0x0500000f


	//   ....[214]....
        /*0b5c*/ 	.word	0x0500000f


	//   ....[215]....
        /*0b60*/ 	.word	0x0500000f


	//   ....[216]....
        /*0b64*/ 	.word	0x0500000f


	//   ....[217]....
        /*0b68*/ 	.word	0x0500000f


	//   ....[218]....
        /*0b6c*/ 	.word	0x0500000f


	//   ....[219]....
        /*0b70*/ 	.word	0x0500000f


	//   ....[220]....
        /*0b74*/ 	.word	0x0500000f


	//   ....[221]....
        /*0b78*/ 	.word	0x0500000f


	//   ....[222]....
        /*0b7c*/ 	.word	0x0500000f


	//   ....[223]....
        /*0b80*/ 	.word	0x0500000f


	//   ....[224]....
        /*0b84*/ 	.word	0x0500000f


	//   ....[225]....
        /*0b88*/ 	.word	0x0500000f


	//   ....[226]....
        /*0b8c*/ 	.word	0x0500000f


	//   ....[227]....
        /*0b90*/ 	.word	0x0500000f


	//   ....[228]....
        /*0b94*/ 	.word	0x0500000f


	//   ....[229]....
        /*0b98*/ 	.word	0x0500000f


	//   ....[230]....
        /*0b9c*/ 	.word	0x0500000f


	//   ....[231]....
        /*0ba0*/ 	.word	0x0500000f


	//   ....[232]....
        /*0ba4*/ 	.word	0x0500000f


	//   ....[233]....
        /*0ba8*/ 	.word	0x0500000f


	//   ....[234]....
        /*0bac*/ 	.word	0x0500000f


	//   ....[235]....
        /*0bb0*/ 	.word	0x0500000f


	//   ....[236]....
        /*0bb4*/ 	.word	0x0500000f


	//   ....[237]....
        /*0bb8*/ 	.word	0x0500000f


	//   ....[238]....
        /*0bbc*/ 	.word	0x0500000f


	//   ....[239]....
        /*0bc0*/ 	.word	0x0500000f


	//   ....[240]....
        /*0bc4*/ 	.word	0x0500000f


	//   ....[241]....
        /*0bc8*/ 	.word	0x0500000f


	//   ....[242]....
        /*0bcc*/ 	.word	0x0500000f


	//   ....[243]....
        /*0bd0*/ 	.word	0x0500000f


	//   ....[244]....
        /*0bd4*/ 	.word	0x0500000f


	//----- nvinfo : EIATTR_COOP_GROUP_INSTR_OFFSETS
	.align		4
.L_145:
        /*0bd8*/ 	.byte	0x04, 0x28
        /*0bda*/ 	.short	(.L_147 - .L_146)


	//   ....[0]....
.L_146:
        /*0bdc*/ 	.word	0x00000060


	//   ....[1]....
        /*0be0*/ 	.word	0x00000130


	//   ....[2]....
        /*0be4*/ 	.word	0x000001e0


	//   ....[3]....
        /*0be8*/ 	.word	0x000003a0


	//   ....[4]....
        /*0bec*/ 	.word	0x00000500


	//   ....[5]....
        /*0bf0*/ 	.word	0x00000620


	//   ....[6]....
        /*0bf4*/ 	.word	0x00000780


	//   ....[7]....
        /*0bf8*/ 	.word	0x00002670


	//   ....[8]....
        /*0bfc*/ 	.word	0x00002680


	//   ....[9]....
        /*0c00*/ 	.word	0x000037d0


	//   ....[10]....
        /*0c04*/ 	.word	0x000037e0


	//   ....[11]....
        /*0c08*/ 	.word	0x00004960


	//   ....[12]....
        /*0c0c*/ 	.word	0x00004970


	//   ....[13]....
        /*0c10*/ 	.word	0x00004d20


	//   ....[14]....
        /*0c14*/ 	.word	0x00004d40


	//   ....[15]....
        /*0c18*/ 	.word	0x00005430


	//   ....[16]....
        /*0c1c*/ 	.word	0x000059c0


	//   ....[17]....
        /*0c20*/ 	.word	0x000059d0


	//   ....[18]....
        /*0c24*/ 	.word	0x000059e0


	//   ....[19]....
        /*0c28*/ 	.word	0x000059f0


	//   ....[20]....
        /*0c2c*/ 	.word	0x00006cd0


	//   ....[21]....
        /*0c30*/ 	.word	0x00006ce0


	//   ....[22]....
        /*0c34*/ 	.word	0x00006cf0


	//   ....[23]....
        /*0c38*/ 	.word	0x00006d00


	//   ....[24]....
        /*0c3c*/ 	.word	0x000090b0


	//   ....[25]....
        /*0c40*/ 	.word	0x00009110


	//   ....[26]....
        /*0c44*/ 	.word	0x000095b0


	//   ....[27]....
        /*0c48*/ 	.word	0x000095d0


	//   ....[28]....
        /*0c4c*/ 	.word	0x0000b730


	//   ....[29]....
        /*0c50*/ 	.word	0x0000b750


	//   ....[30]....
        /*0c54*/ 	.word	0x0000ba20


	//   ....[31]....
        /*0c58*/ 	.word	0x0000ba40


	//   ....[32]....
        /*0c5c*/ 	.word	0x0000d310


	//   ....[33]....
        /*0c60*/ 	.word	0x0000d320


	//   ....[34]....
        /*0c64*/ 	.word	0x0000d3c0


	//   ....[35]....
        /*0c68*/ 	.word	0x0000d3d0


	//   ....[36]....
        /*0c6c*/ 	.word	0x0000deb0


	//   ....[37]....
        /*0c70*/ 	.word	0x0000dec0


	//   ....[38]....
        /*0c74*/ 	.word	0x0000ded0


	//   ....[39]....
        /*0c78*/ 	.word	0x0000dee0


	//   ....[40]....
        /*0c7c*/ 	.word	0x0000def0


	//   ....[41]....
        /*0c80*/ 	.word	0x0000df00


	//   ....[42]....
        /*0c84*/ 	.word	0x0000df10


	//   ....[43]....
        /*0c88*/ 	.word	0x0000df20


	//   ....[44]....
        /*0c8c*/ 	.word	0x0000df30


	//   ....[45]....
        /*0c90*/ 	.word	0x0000df40


	//   ....[46]....
        /*0c94*/ 	.word	0x0000df50


	//   ....[47]....
        /*0c98*/ 	.word	0x0000df60


	//   ....[48]....
        /*0c9c*/ 	.word	0x0000df70


	//   ....[49]....
        /*0ca0*/ 	.word	0x0000df80


	//   ....[50]....
        /*0ca4*/ 	.word	0x0000df90


	//   ....[51]....
        /*0ca8*/ 	.word	0x0000dfa0


	//   ....[52]....
        /*0cac*/ 	.word	0x0000e500


	//   ....[53]....
        /*0cb0*/ 	.word	0x0000e520


	//   ....[54]....
        /*0cb4*/ 	.word	0x0000e540


	//   ....[55]....
        /*0cb8*/ 	.word	0x0000e560


	//   ....[56]....
        /*0cbc*/ 	.word	0x0000eaa0


	//   ....[57]....
        /*0cc0*/ 	.word	0x0000eab0


	//   ....[58]....
        /*0cc4*/ 	.word	0x0000eac0


	//   ....[59]....
        /*0cc8*/ 	.word	0x0000eae0


	//   ....[60]....
        /*0ccc*/ 	.word	0x0000eb00


	//   ....[61]....
        /*0cd0*/ 	.word	0x0000eb20


	//   ....[62]....
        /*0cd4*/ 	.word	0x0000ebe0


	//   ....[63]....
        /*0cd8*/ 	.word	0x0000ebf0


	//   ....[64]....
        /*0cdc*/ 	.word	0x0000f4c0


	//   ....[65]....
        /*0ce0*/ 	.word	0x0000f4f0


	//   ....[66]....
        /*0ce4*/ 	.word	0x0000f500


	//   ....[67]....
        /*0ce8*/ 	.word	0x0000f510


	//   ....[68]....
        /*0cec*/ 	.word	0x0000f520


	//   ....[69]....
        /*0cf0*/ 	.word	0x0000f530


	//   ....[70]....
        /*0cf4*/ 	.word	0x0000f540


	//   ....[71]....
        /*0cf8*/ 	.word	0x0000f550


	//   ....[72]....
        /*0cfc*/ 	.word	0x0000f710


	//   ....[73]....
        /*0d00*/ 	.word	0x0000f8e0


	//   ....[74]....
        /*0d04*/ 	.word	0x0000f910


	//   ....[75]....
        /*0d08*/ 	.word	0x0000f940


	//   ....[76]....
        /*0d0c*/ 	.word	0x0000f970


	//   ....[77]....
        /*0d10*/ 	.word	0x0000f9a0


	//   ....[78]....
        /*0d14*/ 	.word	0x0000f9d0


	//   ....[79]....
        /*0d18*/ 	.word	0x0000fb40


	//   ....[80]....
        /*0d1c*/ 	.word	0x0000fb70


	//   ....[81]....
        /*0d20*/ 	.word	0x0000fba0


	//   ....[82]....
        /*0d24*/ 	.word	0x0000fbd0


	//   ....[83]....
        /*0d28*/ 	.word	0x0000fc00


	//   ....[84]....
        /*0d2c*/ 	.word	0x0000fc30


	//   ....[85]....
        /*0d30*/ 	.word	0x0000fcc0


	//   ....[86]....
        /*0d34*/ 	.word	0x0000fcf0


	//   ....[87]....
        /*0d38*/ 	.word	0x0000fd70


	//   ....[88]....
        /*0d3c*/ 	.word	0x00010a40


	//   ....[89]....
        /*0d40*/ 	.word	0x00012770


	//   ....[90]....
        /*0d44*/ 	.word	0x00012780


	//   ....[91]....
        /*0d48*/ 	.word	0x000127d0


	//   ....[92]....
        /*0d4c*/ 	.word	0x000127f0


	//   ....[93]....
        /*0d50*/ 	.word	0x00012850


	//   ....[94]....
        /*0d54*/ 	.word	0x00012870


	//   ....[95]....
        /*0d58*/ 	.word	0x00012880


	//   ....[96]....
        /*0d5c*/ 	.word	0x00012890


	//   ....[97]....
        /*0d60*/ 	.word	0x00012920


	//   ....[98]....
        /*0d64*/ 	.word	0x00012940


	//   ....[99]....
        /*0d68*/ 	.word	0x00012df0


	//   ....[100]....
        /*0d6c*/ 	.word	0x00012e10


	//   ....[101]....
        /*0d70*/ 	.word	0x00012eb0


	//   ....[102]....
        /*0d74*/ 	.word	0x00012ec0


	//   ....[103]....
        /*0d78*/ 	.word	0x00012f30


	//   ....[104]....
        /*0d7c*/ 	.word	0x00012f40


	//   ....[105]....
        /*0d80*/ 	.word	0x00012f50


	//   ....[106]....
        /*0d84*/ 	.word	0x00012f60


	//   ....[107]....
        /*0d88*/ 	.word	0x00013010


	//   ....[108]....
        /*0d8c*/ 	.word	0x00013030


	//   ....[109]....
        /*0d90*/ 	.word	0x000138e0


	//   ....[110]....
        /*0d94*/ 	.word	0x00013910


	//   ....[111]....
        /*0d98*/ 	.word	0x00013980


	//   ....[112]....
        /*0d9c*/ 	.word	0x000139a0


	//   ....[113]....
        /*0da0*/ 	.word	0x00013a20


	//   ....[114]....
        /*0da4*/ 	.word	0x00013a40


	//   ....[115]....
        /*0da8*/ 	.word	0x00013a50


	//   ....[116]....
        /*0dac*/ 	.word	0x00013ac0


	//   ....[117]....
        /*0db0*/ 	.word	0x00013b10


	//   ....[118]....
        /*0db4*/ 	.word	0x00013b20


	//   ....[119]....
        /*0db8*/ 	.word	0x00013b50


	//   ....[120]....
        /*0dbc*/ 	.word	0x00013b70


	//   ....[121]....
        /*0dc0*/ 	.word	0x00014580


	//   ....[122]....
        /*0dc4*/ 	.word	0x00014590


	//   ....[123]....
        /*0dc8*/ 	.word	0x000145b0


	//   ....[124]....
        /*0dcc*/ 	.word	0x00014600


	//   ....[125]....
        /*0dd0*/ 	.word	0x00014610


	//   ....[126]....
        /*0dd4*/ 	.word	0x00014650


	//   ....[127]....
        /*0dd8*/ 	.word	0x00014660


	//   ....[128]....
        /*0ddc*/ 	.word	0x00014670


	//   ....[129]....
        /*0de0*/ 	.word	0x000146b0


	//   ....[130]....
        /*0de4*/ 	.word	0x000146f0


	//   ....[131]....
        /*0de8*/ 	.word	0x00014b20


	//   ....[132]....
        /*0dec*/ 	.word	0x00014b30


	//   ....[133]....
        /*0df0*/ 	.word	0x00014b40


	//   ....[134]....
        /*0df4*/ 	.word	0x00014b80


	//   ....[135]....
        /*0df8*/ 	.word	0x00014b90


	//   ....[136]....
        /*0dfc*/ 	.word	0x00014bd0


	//   ....[137]....
        /*0e00*/ 	.word	0x00014be0


	//   ....[138]....
        /*0e04*/ 	.word	0x00014bf0


	//   ....[139]....
        /*0e08*/ 	.word	0x00014c30


	//   ....[140]....
        /*0e0c*/ 	.word	0x00014c70


	//   ....[141]....
        /*0e10*/ 	.word	0x00015a80


	//   ....[142]....
        /*0e14*/ 	.word	0x00015ab0


	//   ....[143]....
        /*0e18*/ 	.word	0x00015af0


	//   ....[144]....
        /*0e1c*/ 	.word	0x00015b20


	//   ....[145]....
        /*0e20*/ 	.word	0x00015b50


	//   ....[146]....
        /*0e24*/ 	.word	0x00015b80


	//   ....[147]....
        /*0e28*/ 	.word	0x00015bb0


	//   ....[148]....
        /*0e2c*/ 	.word	0x00015be0


	//   ....[149]....
        /*0e30*/ 	.word	0x00015d60


	//   ....[150]....
        /*0e34*/ 	.word	0x00015d90


	//   ....[151]....
        /*0e38*/ 	.word	0x00015dc0


	//   ....[152]....
        /*0e3c*/ 	.word	0x00015df0


	//   ....[153]....
        /*0e40*/ 	.word	0x00015e20


	//   ....[154]....
        /*0e44*/ 	.word	0x00015e50


	//   ....[155]....
        /*0e48*/ 	.word	0x00015f10


	//   ....[156]....
        /*0e4c*/ 	.word	0x00015f30


	//   ....[157]....
        /*0e50*/ 	.word	0x00015fa0


	//   ....[158]....
        /*0e54*/ 	.word	0x00016430


	//   ....[159]....
        /*0e58*/ 	.word	0x000167e0


	//   ....[160]....
        /*0e5c*/ 	.word	0x00016870


	//   ....[161]....
        /*0e60*/ 	.word	0x00016940


	//   ....[162]....
        /*0e64*/ 	.word	0x000169d0


	//   ....[163]....
        /*0e68*/ 	.word	0x00016ab0


	//   ....[164]....
        /*0e6c*/ 	.word	0x00016b40


	//   ....[165]....
        /*0e70*/ 	.word	0x00016c20


	//   ....[166]....
        /*0e74*/ 	.word	0x00016cb0


	//   ....[167]....
        /*0e78*/ 	.word	0x00016d00


	//   ....[168]....
        /*0e7c*/ 	.word	0x00016d50


	//   ....[169]....
        /*0e80*/ 	.word	0x00016e30


	//   ....[170]....
        /*0e84*/ 	.word	0x00016ec0


	//   ....[171]....
        /*0e88*/ 	.word	0x00016f10


	//   ....[172]....
        /*0e8c*/ 	.word	0x00016f60


	//   ....[173]....
        /*0e90*/ 	.word	0x000171b0


	//   ....[174]....
        /*0e94*/ 	.word	0x00017490


	//   ....[175]....
        /*0e98*/ 	.word	0x00017590


	//   ....[176]....
        /*0e9c*/ 	.word	0x00017620


	//   ....[177]....
        /*0ea0*/ 	.word	0x00017680


	//   ....[178]....
        /*0ea4*/ 	.word	0x00017750


	//   ....[179]....
        /*0ea8*/ 	.word	0x000177b0


	//   ....[180]....
        /*0eac*/ 	.word	0x00017870


	//   ....[181]....
        /*0eb0*/ 	.word	0x00017980


	//   ....[182]....
        /*0eb4*/ 	.word	0x000179d0


	//   ....[183]....
        /*0eb8*/ 	.word	0x00017a30


	//   ....[184]....
        /*0ebc*/ 	.word	0x00017b00


	//   ....[185]....
        /*0ec0*/ 	.word	0x00017c30


	//   ....[186]....
        /*0ec4*/ 	.word	0x00017ce0


	//   ....[187]....
        /*0ec8*/ 	.word	0x00017d60


	//   ....[188]....
        /*0ecc*/ 	.word	0x00017e50


	//   ....[189]....
        /*0ed0*/ 	.word	0x00017eb0


	//   ....[190]....
        /*0ed4*/ 	.word	0x00017f90


	//   ....[191]....
        /*0ed8*/ 	.word	0x00017ff0


	//   ....[192]....
        /*0edc*/ 	.word	0x00018090


	//   ....[193]....
        /*0ee0*/ 	.word	0x00018130


	//   ....[194]....
        /*0ee4*/ 	.word	0x00018200


	//   ....[195]....
        /*0ee8*/ 	.word	0x000182b0


	//   ....[196]....
        /*0eec*/ 	.word	0x00018320


	//   ....[197]....
        /*0ef0*/ 	.word	0x00018380


	//   ....[198]....
        /*0ef4*/ 	.word	0x00018440


	//   ....[199]....
        /*0ef8*/ 	.word	0x000184a0


	//   ....[200]....
        /*0efc*/ 	.word	0x000185a0


	//   ....[201]....
        /*0f00*/ 	.word	0x00018600


	//   ....[202]....
        /*0f04*/ 	.word	0x00018700


	//   ....[203]....
        /*0f08*/ 	.word	0x00018760


	//   ....[204]....
        /*0f0c*/ 	.word	0x00018810


	//   ....[205]....
        /*0f10*/ 	.word	0x00018890


	//   ....[206]....
        /*0f14*/ 	.word	0x00018960


	//   ....[207]....
        /*0f18*/ 	.word	0x00018aa0


	//   ....[208]....
        /*0f1c*/ 	.word	0x00018b50


	//   ....[209]....
        /*0f20*/ 	.word	0x00018c00


	//   ....[210]....
        /*0f24*/ 	.word	0x00018ca0


	//   ....[211]....
        /*0f28*/ 	.word	0x00018d50


	//   ....[212]....
        /*0f2c*/ 	.word	0x00018df0


	//   ....[213]....
        /*0f30*/ 	.word	0x00018ea0


	//   ....[214]....
        /*0f34*/ 	.word	0x00018f40


	//   ....[215]....
        /*0f38*/ 	.word	0x00018fb0


	//   ....[216]....
        /*0f3c*/ 	.word	0x00019070


	//   ....[217]....
        /*0f40*/ 	.word	0x00019160


	//   ....[218]....
        /*0f44*/ 	.word	0x000191f0


	//   ....[219]....
        /*0f48*/ 	.word	0x00019250


	//   ....[220]....
        /*0f4c*/ 	.word	0x00019300


	//   ....[221]....
        /*0f50*/ 	.word	0x00019360


	//   ....[222]....
        /*0f54*/ 	.word	0x00019410


	//   ....[223]....
        /*0f58*/ 	.word	0x00019470


	//   ....[224]....
        /*0f5c*/ 	.word	0x00019520


	//   ....[225]....
        /*0f60*/ 	.word	0x00019580


	//   ....[226]....
        /*0f64*/ 	.word	0x00019630


	//   ....[227]....
        /*0f68*/ 	.word	0x00019810


	//   ....[228]....
        /*0f6c*/ 	.word	0x000198b0


	//   ....[229]....
        /*0f70*/ 	.word	0x000199d0


	//   ....[230]....
        /*0f74*/ 	.word	0x00019a40


	//   ....[231]....
        /*0f78*/ 	.word	0x00019ab0


	//   ....[232]....
        /*0f7c*/ 	.word	0x00019b20


	//   ....[233]....
        /*0f80*/ 	.word	0x00019b90


	//   ....[234]....
        /*0f84*/ 	.word	0x00019c10


	//   ....[235]....
        /*0f88*/ 	.word	0x00019ca0


	//   ....[236]....
        /*0f8c*/ 	.word	0x00019d40


	//   ....[237]....
        /*0f90*/ 	.word	0x00019db0


	//   ....[238]....
        /*0f94*/ 	.word	0x00019e20


	//   ....[239]....
        /*0f98*/ 	.word	0x00019e90


	//   ....[240]....
        /*0f9c*/ 	.word	0x00019f10


	//   ....[241]....
        /*0fa0*/ 	.word	0x00019f80


	//   ....[242]....
        /*0fa4*/ 	.word	0x0001a020


	//   ....[243]....
        /*0fa8*/ 	.word	0x0001a0b0


	//   ....[244]....
        /*0fac*/ 	.word	0x0001a1e0


	//----- nvinfo : EIATTR_REG_RECONFIG
	.align		4
.L_147:
        /*0fb0*/ 	.byte	0x01, 0x54
	.zero		2


	//----- nvinfo : EIATTR_SYSCALL_OFFSETS
	.align		4
        /*0fb4*/ 	.byte	0x04, 0x46
        /*0fb6*/ 	.short	(.L_149 - .L_148)


	//   ....[0]....
.L_148:
        /*0fb8*/ 	.word	0x000018f0


	//   ....[1]....
        /*0fbc*/ 	.word	0x00001a40


	//   ....[2]....
        /*0fc0*/ 	.word	0x000055a0


	//   ....[3]....
        /*0fc4*/ 	.word	0x000058e0


	//   ....[4]....
        /*0fc8*/ 	.word	0x00011990


	//   ....[5]....
        /*0fcc*/ 	.word	0x00011b20


	//   ....[6]....
        /*0fd0*/ 	.word	0x00011c70


	//   ....[7]....
        /*0fd4*/ 	.word	0x00011dc0


	//   ....[8]....
        /*0fd8*/ 	.word	0x00013440


	//----- nvinfo : EIATTR_MBARRIER_INSTR_OFFSETS
	.align		4
.L_149:
        /*0fdc*/ 	.byte	0x04, 0x39
        /*0fde*/ 	.short	(.L_151 - .L_150)


	//   ....[0]....
.L_150:
        /*0fe0*/ 	.word	0x00000250
        /*0fe4*/ 	.word	0x000000ff
        /*0fe8*/ 	.word	0x00013200
        /*0fec*/ 	.short	0x0100
        /*0fee*/ 	.byte	0x08
	.zero		1


	//   ....[1]....
        /*0ff0*/ 	.word	0x00000260
        /*0ff4*/ 	.word	0x000000ff
        /*0ff8*/ 	.word	0x00013220
        /*0ffc*/ 	.short	0x0100
        /*0ffe*/ 	.byte	0x08
	.zero		1


	//   ....[2]....
        /*1000*/ 	.word	0x00000350
        /*1004*/ 	.word	0x000000ff
        /*1008*/ 	.word	0x00013230
        /*100c*/ 	.short	0x0100
        /*100e*/ 	.byte	0x08
	.zero		1


	//   ....[3]....
        /*1010*/ 	.word	0x00000360
        /*1014*/ 	.word	0x000000ff
        /*1018*/ 	.word	0x00013240
        /*101c*/ 	.short	0x0100
        /*101e*/ 	.byte	0x08
	.zero		1


	//   ....[4]....
        /*1020*/ 	.word	0x00000370
        /*1024*/ 	.word	0x000000ff
        /*1028*/ 	.word	0x00013238
        /*102c*/ 	.short	0x0100
        /*102e*/ 	.byte	0x08
	.zero		1


	//   ....[5]....
        /*1030*/ 	.word	0x00000380
        /*1034*/ 	.word	0x000000ff
        /*1038*/ 	.word	0x00013248
        /*103c*/ 	.short	0x0100
        /*103e*/ 	.byte	0x08
	.zero		1


	//   ....[6]....
        /*1040*/ 	.word	0x000004b0
        /*1044*/ 	.word	0x000000ff
        /*1048*/ 	.word	0x00013250
        /*104c*/ 	.short	0x0100
        /*104e*/ 	.byte	0x08
	.zero		1


	//   ....[7]....
        /*1050*/ 	.word	0x000004c0
        /*1054*/ 	.word	0x000000ff
        /*1058*/ 	.word	0x00013260
        /*105c*/ 	.short	0x0100
        /*105e*/ 	.byte	0x08
	.zero		1


	//   ....[8]....
        /*1060*/ 	.word	0x000004d0
        /*1064*/ 	.word	0x000000ff
        /*1068*/ 	.word	0x00013258
        /*106c*/ 	.short	0x0100
        /*106e*/ 	.byte	0x08
	.zero		1


	//   ....[9]....
        /*1070*/ 	.word	0x000004e0
        /*1074*/ 	.word	0x000000ff
        /*1078*/ 	.word	0x00013268
        /*107c*/ 	.short	0x0100
        /*107e*/ 	.byte	0x08
	.zero		1


	//   ....[10]....
        /*1080*/ 	.word	0x000005d0
        /*1084*/ 	.word	0x000000ff
        /*1088*/ 	.word	0x00013270
        /*108c*/ 	.short	0x0100
        /*108e*/ 	.byte	0x06
	.zero		1


	//   ....[11]....
        /*1090*/ 	.word	0x000005e0
        /*1094*/ 	.word	0x000000ff
        /*1098*/ 	.word	0x00013280
        /*109c*/ 	.short	0x0100
        /*109e*/ 	.byte	0x06
	.zero		1


	//   ....[12]....
        /*10a0*/ 	.word	0x000005f0
        /*10a4*/ 	.word	0x000000ff
        /*10a8*/ 	.word	0x00013278
        /*10ac*/ 	.short	0x0100
        /*10ae*/ 	.byte	0x06
	.zero		1


	//   ....[13]....
        /*10b0*/ 	.word	0x00000600
        /*10b4*/ 	.word	0x000000ff
        /*10b8*/ 	.word	0x00013288
        /*10bc*/ 	.short	0x0100
        /*10be*/ 	.byte	0x06
	.zero		1


	//   ....[14]....
        /*10c0*/ 	.word	0x00000730
        /*10c4*/ 	.word	0x000000ff
        /*10c8*/ 	.word	0x00013290
        /*10cc*/ 	.short	0x0100
        /*10ce*/ 	.byte	0x08
	.zero		1


	//   ....[15]....
        /*10d0*/ 	.word	0x00000740
        /*10d4*/ 	.word	0x000000ff
        /*10d8*/ 	.word	0x000132a0
        /*10dc*/ 	.short	0x0100
        /*10de*/ 	.byte	0x08
	.zero		1


	//   ....[16]....
        /*10e0*/ 	.word	0x00000750
        /*10e4*/ 	.word	0x000000ff
        /*10e8*/ 	.word	0x00013298
        /*10ec*/ 	.short	0x0100
        /*10ee*/ 	.byte	0x08
	.zero		1


	//   ....[17]....
        /*10f0*/ 	.word	0x00000760
        /*10f4*/ 	.word	0x000000ff
        /*10f8*/ 	.word	0x000132a8
        /*10fc*/ 	.short	0x0100
        /*10fe*/ 	.byte	0x08
	.zero		1


	//   ....[18]....
        /*1100*/ 	.word	0x000008a0
        /*1104*/ 	.word	0x000000ff
        /*1108*/ 	.word	0x000132b0
        /*110c*/ 	.short	0x0100
        /*110e*/ 	.byte	0x08
	.zero		1


	//   ....[19]....
        /*1110*/ 	.word	0x000008b0
        /*1114*/ 	.word	0x000000ff
        /*1118*/ 	.word	0x000132c0
        /*111c*/ 	.short	0x0100
        /*111e*/ 	.byte	0x08
	.zero		1


	//   ....[20]....
        /*1120*/ 	.word	0x000008c0
        /*1124*/ 	.word	0x000000ff
        /*1128*/ 	.word	0x000132b8
        /*112c*/ 	.short	0x0100
        /*112e*/ 	.byte	0x08
	.zero		1


	//   ....[21]....
        /*1130*/ 	.word	0x000008d0
        /*1134*/ 	.word	0x000000ff
        /*1138*/ 	.word	0x000132c8
        /*113c*/ 	.short	0x0100
        /*113e*/ 	.byte	0x08
	.zero		1


	//   ....[22]....
        /*1140*/ 	.word	0x00002620
        /*1144*/ 	.word	0x00000042
        /*1148*/ 	.word	0x00013290
        /*114c*/ 	.short	0x010a
        /*114e*/ 	.byte	0x3f
	.zero		1


	//   ....[23]....
        /*1150*/ 	.word	0x00003780
        /*1154*/ 	.word	0x00000042
        /*1158*/ 	.word	0x00013290
        /*115c*/ 	.short	0x010a
        /*115e*/ 	.byte	0x3f
	.zero		1


	//   ....[24]....
        /*1160*/ 	.word	0x00004770
        /*1164*/ 	.word	0x00000042
        /*1168*/ 	.word	0x00013290
        /*116c*/ 	.short	0x010a
        /*116e*/ 	.byte	0x3f
	.zero		1


	//   ....[25]....
        /*1170*/ 	.word	0x00004b30
        /*1174*/ 	.word	0x00000004
        /*1178*/ 	.word	0x00000000
        /*117c*/ 	.short	0x0101
        /*117e*/ 	.byte	0x3f
	.zero		1


	//   ....[26]....
        /*1180*/ 	.word	0x00004b70
        /*1184*/ 	.word	0x00000042
        /*1188*/ 	.word	0x000132b0
        /*118c*/ 	.short	0x010a
        /*118e*/ 	.byte	0x3f
	.zero		1


	//   ....[27]....
        /*1190*/ 	.word	0x00004f10
        /*1194*/ 	.word	0x00000042
        /*1198*/ 	.word	0x00000000
        /*119c*/ 	.short	0x0101
        /*119e*/ 	.byte	0x3f
	.zero		1


	//   ....[28]....
        /*11a0*/ 	.word	0x00005640
        /*11a4*/ 	.word	0x00000012
        /*11a8*/ 	.word	0x00013200
        /*11ac*/ 	.short	0x010a
        /*11ae*/ 	.byte	0x3f
	.zero		1


	//   ....[29]....
        /*11b0*/ 	.word	0x00005690
        /*11b4*/ 	.word	0x00000012
        /*11b8*/ 	.word	0x00013200
        /*11bc*/ 	.short	0x010a
        /*11be*/ 	.byte	0x3f
	.zero		1


	//   ....[30]....
        /*11c0*/ 	.word	0x00005c30
        /*11c4*/ 	.word	0x00000012
        /*11c8*/ 	.word	0x00013200
        /*11cc*/ 	.short	0x010a
        /*11ce*/ 	.byte	0x3f
	.zero		1


	//   ....[31]....
        /*11d0*/ 	.word	0x00006ec0
        /*11d4*/ 	.word	0x00000012
        /*11d8*/ 	.word	0x00013200
        /*11dc*/ 	.short	0x010a
        /*11de*/ 	.byte	0x3f
	.zero		1


	//   ....[32]....
        /*11e0*/ 	.word	0x00008060
        /*11e4*/ 	.word	0x00000003
        /*11e8*/ 	.word	0x00013230
        /*11ec*/ 	.short	0x010a
        /*11ee*/ 	.byte	0x3f
	.zero		1


	//   ....[33]....
        /*11f0*/ 	.word	0x000080f0
        /*11f4*/ 	.word	0x00000003
        /*11f8*/ 	.word	0x00013230
        /*11fc*/ 	.short	0x010a
        /*11fe*/ 	.byte	0x3f
	.zero		1


	//   ....[34]....
        /*1200*/ 	.word	0x00009c10
        /*1204*/ 	.word	0x00000028
        /*1208*/ 	.word	0x00000000
        /*120c*/ 	.short	0x0101
        /*120e*/ 	.byte	0x3f
	.zero		1


	//   ....[35]....
        /*1210*/ 	.word	0x0000ab20
        /*1214*/ 	.word	0x00000000
        /*1218*/ 	.word	0x00013230
        /*121c*/ 	.short	0x010a
        /*121e*/ 	.byte	0x3f
	.zero		1


	//   ....[36]....
        /*1220*/ 	.word	0x0000aba0
        /*1224*/ 	.word	0x00000000
        /*1228*/ 	.word	0x00013230
        /*122c*/ 	.short	0x010a
        /*122e*/ 	.byte	0x3f
	.zero		1


	//   ....[37]....
        /*1230*/ 	.word	0x0000b160
        /*1234*/ 	.word	0x0000000e
        /*1238*/ 	.word	0x00013250
        /*123c*/ 	.short	0x010a
        /*123e*/ 	.byte	0x3f
	.zero		1


	//   ....[38]....
        /*1240*/ 	.word	0x0000b1b0
        /*1244*/ 	.word	0x0000000e
        /*1248*/ 	.word	0x00013250
        /*124c*/ 	.short	0x010a
        /*124e*/ 	.byte	0x3f
	.zero		1


	//   ....[39]....
        /*1250*/ 	.word	0x0000b4a0
        /*1254*/ 	.word	0x00000000
        /*1258*/ 	.word	0x00000000
        /*125c*/ 	.short	0x0101
        /*125e*/ 	.byte	0x3f
	.zero		1


	//   ....[40]....
        /*1260*/ 	.word	0x0000cbb0
        /*1264*/ 	.word	0x0000000e
        /*1268*/ 	.word	0x00000000
        /*126c*/ 	.short	0x0101
        /*126e*/ 	.byte	0x3f
	.zero		1


	//   ....[41]....
        /*1270*/ 	.word	0x0000cf70
        /*1274*/ 	.word	0x0000000a
        /*1278*/ 	.word	0x00013250
        /*127c*/ 	.short	0x010a
        /*127e*/ 	.byte	0x3f
	.zero		1


	//   ....[42]....
        /*1280*/ 	.word	0x0000cfc0
        /*1284*/ 	.word	0x0000000a
        /*1288*/ 	.word	0x00013250
        /*128c*/ 	.short	0x010a
        /*128e*/ 	.byte	0x3f
	.zero		1


	//   ....[43]....
        /*1290*/ 	.word	0x0000d800
        /*1294*/ 	.word	0x00000000
        /*1298*/ 	.word	0x00000000
        /*129c*/ 	.short	0x0101
        /*129e*/ 	.byte	0x3f
	.zero		1


	//   ....[44]....
        /*12a0*/ 	.word	0x0000ebb0
        /*12a4*/ 	.word	0x00000000
        /*12a8*/ 	.word	0x00000000
        /*12ac*/ 	.short	0x0101
        /*12ae*/ 	.byte	0x3f
	.zero		1


	//   ....[45]....
        /*12b0*/ 	.word	0x00010b20
        /*12b4*/ 	.word	0x00000016
        /*12b8*/ 	.word	0x00013220
        /*12bc*/ 	.short	0x010a
        /*12be*/ 	.byte	0x3f
	.zero		1


	//   ....[46]....
        /*12c0*/ 	.word	0x00010bf0
        /*12c4*/ 	.word	0x00000005
        /*12c8*/ 	.word	0x000132a0
        /*12cc*/ 	.short	0x010a
        /*12ce*/ 	.byte	0x3f
	.zero		1


	//   ....[47]....
        /*12d0*/ 	.word	0x00010e30
        /*12d4*/ 	.word	0x00000005
        /*12d8*/ 	.word	0x000132c0
        /*12dc*/ 	.short	0x010a
        /*12de*/ 	.byte	0x3f
	.zero		1


	//   ....[48]....
        /*12e0*/ 	.word	0x000111e0
        /*12e4*/ 	.word	0x00000005
        /*12e8*/ 	.word	0x000132a0
        /*12ec*/ 	.short	0x010a
        /*12ee*/ 	.byte	0x3f
	.zero		1


	//   ....[49]....
        /*12f0*/ 	.word	0x00011410
        /*12f4*/ 	.word	0x00000005
        /*12f8*/ 	.word	0x000132c0
        /*12fc*/ 	.short	0x010a
        /*12fe*/ 	.byte	0x3f
	.zero		1


	//   ....[50]....
        /*1300*/ 	.word	0x00012380
        /*1304*/ 	.word	0x00000006
        /*1308*/ 	.word	0x00013280
        /*130c*/ 	.short	0x010a
        /*130e*/ 	.byte	0x3f
	.zero		1


	//   ....[51]....
        /*1310*/ 	.word	0x00012a60
        /*1314*/ 	.word	0x00000006
        /*1318*/ 	.word	0x00013270
        /*131c*/ 	.short	0x0107
        /*131e*/ 	.byte	0x3f
	.zero		1


	//   ....[52]....
        /*1320*/ 	.word	0x00012b20
        /*1324*/ 	.word	0x00000006
        /*1328*/ 	.word	0x00013270
        /*132c*/ 	.short	0x0101
        /*132e*/ 	.byte	0x3f
	.zero		1


	//   ....[53]....
        /*1330*/ 	.word	0x00012b70
        /*1334*/ 	.word	0x00000006
        /*1338*/ 	.word	0x00013240
        /*133c*/ 	.short	0x010a
        /*133e*/ 	.byte	0x3f
	.zero		1


	//   ....[54]....
        /*1340*/ 	.word	0x00013140
        /*1344*/ 	.word	0x00000006
        /*1348*/ 	.word	0x00013230
        /*134c*/ 	.short	0x0107
        /*134e*/ 	.byte	0x3f
	.zero		1


	//   ....[55]....
        /*1350*/ 	.word	0x00013220
        /*1354*/ 	.word	0x00000006
        /*1358*/ 	.word	0x00013230
        /*135c*/ 	.short	0x0101
        /*135e*/ 	.byte	0x3f
	.zero		1


	//   ....[56]....
        /*1360*/ 	.word	0x00013c60
        /*1364*/ 	.word	0x00000016
        /*1368*/ 	.word	0x00013200
        /*136c*/ 	.short	0x0107
        /*136e*/ 	.byte	0x3f
	.zero		1


	//   ....[57]....
        /*1370*/ 	.word	0x00013d50
        /*1374*/ 	.word	0x00000016
        /*1378*/ 	.word	0x00013200
        /*137c*/ 	.short	0x0101
        /*137e*/ 	.byte	0x3f
	.zero		1


	//   ....[58]....
        /*1380*/ 	.word	0x00013d70
        /*1384*/ 	.word	0x00000016
        /*1388*/ 	.word	0x00013220
        /*138c*/ 	.short	0x010a
        /*138e*/ 	.byte	0x3f
	.zero		1


	//   ....[59]....
        /*1390*/ 	.word	0x000142b0
        /*1394*/ 	.word	0x00000006
        /*1398*/ 	.word	0x00013280
        /*139c*/ 	.short	0x010a
        /*139e*/ 	.byte	0x3f
	.zero		1


	//   ....[60]....
        /*13a0*/ 	.word	0x000147a0
        /*13a4*/ 	.word	0x00000006
        /*13a8*/ 	.word	0x00013270
        /*13ac*/ 	.short	0x0107
        /*13ae*/ 	.byte	0x3f
	.zero		1


	//   ....[61]....
        /*13b0*/ 	.word	0x00014860
        /*13b4*/ 	.word	0x00000006
        /*13b8*/ 	.word	0x00013270
        /*13bc*/ 	.short	0x0101
        /*13be*/ 	.byte	0x3f
	.zero		1


	//   ....[62]....
        /*13c0*/ 	.word	0x00014890
        /*13c4*/ 	.word	0x00000006
        /*13c8*/ 	.word	0x00013240
        /*13cc*/ 	.short	0x010a
        /*13ce*/ 	.byte	0x3f
	.zero		1


	//   ....[63]....
        /*13d0*/ 	.word	0x00014cf0
        /*13d4*/ 	.word	0x00000006
        /*13d8*/ 	.word	0x00013230
        /*13dc*/ 	.short	0x0107
        /*13de*/ 	.byte	0x3f
	.zero		1


	//   ....[64]....
        /*13e0*/ 	.word	0x00014dc0
        /*13e4*/ 	.word	0x00000006
        /*13e8*/ 	.word	0x00013230
        /*13ec*/ 	.short	0x0101
        /*13ee*/ 	.byte	0x3f
	.zero		1


	//   ....[65]....
        /*13f0*/ 	.word	0x00014e40
        /*13f4*/ 	.word	0x00000002
        /*13f8*/ 	.word	0x00013270
        /*13fc*/ 	.short	0x010a
        /*13fe*/ 	.byte	0x3f
	.zero		1


	//   ....[66]....
        /*1400*/ 	.word	0x00014ed0
        /*1404*/ 	.word	0x00000002
        /*1408*/ 	.word	0x00013260
        /*140c*/ 	.short	0x010a
        /*140e*/ 	.byte	0x3f
	.zero		1


	//   ....[67]....
        /*1410*/ 	.word	0x000151e0
        /*1414*/ 	.word	0x00000002
        /*1418*/ 	.word	0x00013250
        /*141c*/ 	.short	0x0101
        /*141e*/ 	.byte	0x3f
	.zero		1


	//   ....[68]....
        /*1420*/ 	.word	0x00015270
        /*1424*/ 	.word	0x00000002
        /*1428*/ 	.word	0x00000000
        /*142c*/ 	.short	0x0101
        /*142e*/ 	.byte	0x3f
	.zero		1


	//   ....[69]....
        /*1430*/ 	.word	0x00015440
        /*1434*/ 	.word	0x00000003
        /*1438*/ 	.word	0x00013270
        /*143c*/ 	.short	0x010a
        /*143e*/ 	.byte	0x3f
	.zero		1


	//   ....[70]....
        /*1440*/ 	.word	0x000154d0
        /*1444*/ 	.word	0x00000003
        /*1448*/ 	.word	0x00013260
        /*144c*/ 	.short	0x010a
        /*144e*/ 	.byte	0x3f
	.zero		1


	//   ....[71]....
        /*1450*/ 	.word	0x000157f0
        /*1454*/ 	.word	0x00000003
        /*1458*/ 	.word	0x00013250
        /*145c*/ 	.short	0x0101
        /*145e*/ 	.byte	0x3f
	.zero		1


	//   ....[72]....
        /*1460*/ 	.word	0x000158b0
        /*1464*/ 	.word	0x00000003
        /*1468*/ 	.word	0x00000000
        /*146c*/ 	.short	0x0101
        /*146e*/ 	.byte	0x3f
	.zero		1


	//   ....[73]....
        /*1470*/ 	.word	0x000163b0
        /*1474*/ 	.word	0x00000005
        /*1478*/ 	.word	0x00013220
        /*147c*/ 	.short	0x010a
        /*147e*/ 	.byte	0x3f
	.zero		1


	//   ....[74]....
        /*1480*/ 	.word	0x00016550
        /*1484*/ 	.word	0x00000003
        /*1488*/ 	.word	0x00013240
        /*148c*/ 	.short	0x010a
        /*148e*/ 	.byte	0x3f
	.zero		1


	//   ....[75]....
        /*1490*/ 	.word	0x000165e0
        /*1494*/ 	.word	0x0000001d
        /*1498*/ 	.word	0x00013240
        /*149c*/ 	.short	0x010a
        /*149e*/ 	.byte	0x3f
	.zero		1


	//   ....[76]....
        /*14a0*/ 	.word	0x00016620
        /*14a4*/ 	.word	0x00000003
        /*14a8*/ 	.word	0x00013260
        /*14ac*/ 	.short	0x010a
        /*14ae*/ 	.byte	0x3f
	.zero		1


	//   ....[77]....
        /*14b0*/ 	.word	0x00016660
        /*14b4*/ 	.word	0x0000001d
        /*14b8*/ 	.word	0x00013260
        /*14bc*/ 	.short	0x010a
        /*14be*/ 	.byte	0x3f
	.zero		1


	//   ....[78]....
        /*14c0*/ 	.word	0x000166a0
        /*14c4*/ 	.word	0x00000003
        /*14c8*/ 	.word	0x00013280
        /*14cc*/ 	.short	0x010a
        /*14ce*/ 	.byte	0x3f
	.zero		1


	//   ....[79]....
        /*14d0*/ 	.word	0x000166e0
        /*14d4*/ 	.word	0x0000001d
        /*14d8*/ 	.word	0x00013280
        /*14dc*/ 	.short	0x010a
        /*14de*/ 	.byte	0x3f
	.zero		1


	//   ....[80]....
        /*14e0*/ 	.word	0x00016740
        /*14e4*/ 	.word	0x00000042
        /*14e8*/ 	.word	0x00013290
        /*14ec*/ 	.short	0x010a
        /*14ee*/ 	.byte	0x3f
	.zero		1


	//   ....[81]....
        /*14f0*/ 	.word	0x000168a0
        /*14f4*/ 	.word	0x00000042
        /*14f8*/ 	.word	0x00013290
        /*14fc*/ 	.short	0x010a
        /*14fe*/ 	.byte	0x3f
	.zero		1


	//   ....[82]....
        /*1500*/ 	.word	0x00016a10
        /*1504*/ 	.word	0x00000042
        /*1508*/ 	.word	0x00013290
        /*150c*/ 	.short	0x010a
        /*150e*/ 	.byte	0x3f
	.zero		1


	//   ....[83]....
        /*1510*/ 	.word	0x00016b70
        /*1514*/ 	.word	0x00000042
        /*1518*/ 	.word	0x000132b0
        /*151c*/ 	.short	0x010a
        /*151e*/ 	.byte	0x3f
	.zero		1


	//   ....[84]....
        /*1520*/ 	.word	0x00016d80
        /*1524*/ 	.word	0x00000012
        /*1528*/ 	.word	0x00013200
        /*152c*/ 	.short	0x010a
        /*152e*/ 	.byte	0x3f
	.zero		1


	//   ....[85]....
        /*1530*/ 	.word	0x00016f90
        /*1534*/ 	.word	0x00000012
        /*1538*/ 	.word	0x00013200
        /*153c*/ 	.short	0x010a
        /*153e*/ 	.byte	0x3f
	.zero		1


	//   ....[86]....
        /*1540*/ 	.word	0x00016fe0
        /*1544*/ 	.word	0x00000003
        /*1548*/ 	.word	0x00013230
        /*154c*/ 	.short	0x010a
        /*154e*/ 	.byte	0x3f
	.zero		1


	//   ....[87]....
        /*1550*/ 	.word	0x00017030
        /*1554*/ 	.word	0x00000000
        /*1558*/ 	.word	0x00013230
        /*155c*/ 	.short	0x010a
        /*155e*/ 	.byte	0x3f
	.zero		1


	//   ....[88]....
        /*1560*/ 	.word	0x00017080
        /*1564*/ 	.word	0x0000000e
        /*1568*/ 	.word	0x00013250
        /*156c*/ 	.short	0x010a
        /*156e*/ 	.byte	0x3f
	.zero		1


	//   ....[89]....
        /*1570*/ 	.word	0x000170d0
        /*1574*/ 	.word	0x0000000a
        /*1578*/ 	.word	0x00013250
        /*157c*/ 	.short	0x010a
        /*157e*/ 	.byte	0x3f
	.zero		1


	//   ....[90]....
        /*1580*/ 	.word	0x00017270
        /*1584*/ 	.word	0x00000016
        /*1588*/ 	.word	0x00013220
        /*158c*/ 	.short	0x010a
        /*158e*/ 	.byte	0x3f
	.zero		1


	//   ....[91]....
        /*1590*/ 	.word	0x000172c0
        /*1594*/ 	.word	0x00000005
        /*1598*/ 	.word	0x000132a0
        /*159c*/ 	.short	0x010a
        /*159e*/ 	.byte	0x3f
	.zero		1


	//   ....[92]....
        /*15a0*/ 	.word	0x00017310
        /*15a4*/ 	.word	0x00000005
        /*15a8*/ 	.word	0x000132c0
        /*15ac*/ 	.short	0x010a
        /*15ae*/ 	.byte	0x3f
	.zero		1


	//   ....[93]....
        /*15b0*/ 	.word	0x00017360
        /*15b4*/ 	.word	0x00000005
        /*15b8*/ 	.word	0x000132a0
        /*15bc*/ 	.short	0x010a
        /*15be*/ 	.byte	0x3f
	.zero		1


	//   ....[94]....
        /*15c0*/ 	.word	0x000173b0
        /*15c4*/ 	.word	0x00000005
        /*15c8*/ 	.word	0x000132c0
        /*15cc*/ 	.short	0x010a
        /*15ce*/ 	.byte	0x3f
	.zero		1


	//   ....[95]....
        /*15d0*/ 	.word	0x000174e0
        /*15d4*/ 	.word	0x00000006
        /*15d8*/ 	.word	0x00013280
        /*15dc*/ 	.short	0x010a
        /*15de*/ 	.byte	0x3f
	.zero		1


	//   ....[96]....
        /*15e0*/ 	.word	0x00017b80
        /*15e4*/ 	.word	0x00000006
        /*15e8*/ 	.word	0x00013240
        /*15ec*/ 	.short	0x010a
        /*15ee*/ 	.byte	0x3f
	.zero		1


	//   ....[97]....
        /*15f0*/ 	.word	0x000189a0
        /*15f4*/ 	.word	0x00000016
        /*15f8*/ 	.word	0x00013220
        /*15fc*/ 	.short	0x010a
        /*15fe*/ 	.byte	0x3f
	.zero		1


	//   ....[98]....
        /*1600*/ 	.word	0x000189f0
        /*1604*/ 	.word	0x00000006
        /*1608*/ 	.word	0x00013280
        /*160c*/ 	.short	0x010a
        /*160e*/ 	.byte	0x3f
	.zero		1


	//   ....[99]....
        /*1610*/ 	.word	0x000190b0
        /*1614*/ 	.word	0x00000006
        /*1618*/ 	.word	0x00013240
        /*161c*/ 	.short	0x010a
        /*161e*/ 	.byte	0x3f
	.zero		1


	//   ....[100]....
        /*1620*/ 	.word	0x00019670
        /*1624*/ 	.word	0x00000002
        /*1628*/ 	.word	0x00013270
        /*162c*/ 	.short	0x010a
        /*162e*/ 	.byte	0x3f
	.zero		1


	//   ....[101]....
        /*1630*/ 	.word	0x000196c0
        /*1634*/ 	.word	0x00000002
        /*1638*/ 	.word	0x00013260
        /*163c*/ 	.short	0x010a
        /*163e*/ 	.byte	0x3f
	.zero		1


	//   ....[102]....
        /*1640*/ 	.word	0x00019710
        /*1644*/ 	.word	0x00000003
        /*1648*/ 	.word	0x00013270
        /*164c*/ 	.short	0x010a
        /*164e*/ 	.byte	0x3f
	.zero		1


	//   ....[103]....
        /*1650*/ 	.word	0x00019760
        /*1654*/ 	.word	0x00000003
        /*1658*/ 	.word	0x00013260
        /*165c*/ 	.short	0x010a
        /*165e*/ 	.byte	0x3f
	.zero		1


	//   ....[104]....
        /*1660*/ 	.word	0x0001a100
        /*1664*/ 	.word	0x00000005
        /*1668*/ 	.word	0x00013220
        /*166c*/ 	.short	0x010a
        /*166e*/ 	.byte	0x3f
	.zero		1


	//   ....[105]....
        /*1670*/ 	.word	0x0001a2a0
        /*1674*/ 	.word	0x00000003
        /*1678*/ 	.word	0x00013240
        /*167c*/ 	.short	0x010a
        /*167e*/ 	.byte	0x3f
	.zero		1


	//   ....[106]....
        /*1680*/ 	.word	0x0001a2f0
        /*1684*/ 	.word	0x0000001d
        /*1688*/ 	.word	0x00013240
        /*168c*/ 	.short	0x010a
        /*168e*/ 	.byte	0x3f
	.zero		1


	//   ....[107]....
        /*1690*/ 	.word	0x0001a340
        /*1694*/ 	.word	0x00000003
        /*1698*/ 	.word	0x00013260
        /*169c*/ 	.short	0x010a
        /*169e*/ 	.byte	0x3f
	.zero		1


	//   ....[108]....
        /*16a0*/ 	.word	0x0001a390
        /*16a4*/ 	.word	0x0000001d
        /*16a8*/ 	.word	0x00013260
        /*16ac*/ 	.short	0x010a
        /*16ae*/ 	.byte	0x3f
	.zero		1


	//   ....[109]....
        /*16b0*/ 	.word	0x0001a3e0
        /*16b4*/ 	.word	0x00000003
        /*16b8*/ 	.word	0x00013280
        /*16bc*/ 	.short	0x010a
        /*16be*/ 	.byte	0x3f
	.zero		1


	//----- nvinfo : EIATTR_NUM_MBARRIERS
	.align		4
.L_151:
        /*16c0*/ 	.byte	0x03, 0x38
        /*16c2*/ 	.short	0x0016


	//----- nvinfo : EIATTR_EXIT_INSTR_OFFSETS
	.align		4
        /*16c4*/ 	.byte	0x04, 0x1c
        /*16c6*/ 	.short	(.L_153 - .L_152)


	//   ....[0]....
.L_152:
        /*16c8*/ 	.word	0x00016730


	//----- nvinfo : EIATTR_MAX_THREADS
	.align		4
.L_153:
        /*16cc*/ 	.byte	0x04, 0x05
        /*16ce*/ 	.short	(.L_155 - .L_154)
.L_154:
        /*16d0*/ 	.word	0x00000200
        /*16d4*/ 	.word	0x00000001
        /*16d8*/ 	.word	0x00000001


	//----- nvinfo : EIATTR_CRS_STACK_SIZE
	.align		4
.L_155:
        /*16dc*/ 	.byte	0x04, 0x1e
        /*16de*/ 	.short	(.L_157 - .L_156)
.L_156:
        /*16e0*/ 	.word	0x00000000


	//----- nvinfo : EIATTR_CBANK_PARAM_SIZE
	.align		4
.L_157:
        /*16e4*/ 	.byte	0x03, 0x19
        /*16e6*/ 	.short	0x0af0


	//----- nvinfo : EIATTR_PARAM_CBANK
	.align		4
        /*16e8*/ 	.byte	0x04, 0x0a
        /*16ea*/ 	.short	(.L_159 - .L_158)
	.align		4
.L_158:
        /*16ec*/ 	.word	index@(.nv.constant0._ZN7cutlass13device_kernelIN5flash11enable_sm90INS1_16FlashAttnFwdSm90INS1_25CollectiveMainloopFwdSm90ILi2EN4cute5tupleIJNS5_1CILi1EEES8_S8_EEENS6_IJNS7_ILi192EEENS7_ILi160EEENS7_ILi64EEEEEELi64ENS_12float_e4m3_tEfNS_4arch4Sm90ELb0ELb0ELb0ELb1ELb1ELb1ELb0ELb1ELb1ELb1ELb0ELb0EEENS1_21CollectiveEpilogueFwdINS6_IJSA_SC_SB_EEES9_NS_10bfloat16_tESG_Li384ELb1ELb1ELb0ELb1EEENS1_36VarlenDynamicPersistentTileSchedulerILi192ELi160ELi384ELi128ELb0ELb1ELb1ELb0ELb1ELb1EEEEEEEEEvNT_6ParamsE)
        /*16f0*/ 	.short	0x0210
        /*16f2*/ 	.short	0x0af0


	//----- nvinfo : EIATTR_SW_WAR
	.align		4
.L_159:
        /*16f4*/ 	.byte	0x04, 0x36
        /*16f6*/ 	.short	(.L_161 - .L_160)
.L_160:
        /*16f8*/ 	.word	0x00000008
.L_161:


//--------------------- .nv.info._ZN7cutlass13device_kernelIN5flash11enable_sm90INS1_16FlashAttnFwdSm90INS1_25CollectiveMainloopFwdSm90ILi2EN4cute5tupleIJNS5_1CILi1EEES8_S8_EEENS6_IJNS7_ILi192EEENS7_ILi160EEENS7_ILi64EEEEEELi64ENS_12float_e4m3_tEfNS_4arch4Sm90ELb0ELb1ELb0ELb0ELb1ELb0ELb0ELb1ELb1ELb1ELb0ELb0EEENS1_21CollectiveEpilogueFwdINS6_IJSA_SC_SB_EEES9_NS_10bfloat16_tESG_Li384ELb0ELb1ELb0ELb1EEENS1_30DynamicPersistentTileSchedulerILi384ELi128ELb0ELb1ELb1EEEEEEEEEvNT_6ParamsE --------------------------
	.section	.nv.info._ZN7cutlass13device_kernelIN5flash11enable_sm90INS1_16FlashAttnFwdSm90INS1_25CollectiveMainloopFwdSm90ILi2EN4cute5tupleIJNS5_1CILi1EEES8_S8_EEENS6_IJNS7_ILi192EEENS7_ILi160EEENS7_ILi64EEEEEELi64ENS_12float_e4m3_tEfNS_4arch4Sm90ELb0ELb1ELb0ELb0ELb1ELb0ELb0ELb1ELb1ELb1ELb0ELb0EEENS1_21CollectiveEpilogueFwdINS6_IJSA_SC_SB_EEES9_NS_10bfloat16_tESG_Li384ELb0ELb1ELb0ELb1EEENS1_30DynamicPersistentTileSchedulerILi384ELi128ELb0ELb1ELb1EEEEEEEEEvNT_6ParamsE,"",@"SHT_CUDA_INFO"
	.sectionflags	@""
	.align	4


	//----- nvinfo : EIATTR_CUDA_API_VERSION
	.align		4
        /*0000*/ 	.byte	0x04, 0x37
        /*0002*/ 	.short	(.L_163 - .L_162)
.L_162:
        /*0004*/ 	.word	0x00000082


	//----- nvinfo : EIATTR_KPARAM_INFO
	.align		4
.L_163:
        /*0008*/ 	.byte	0x04, 0x17
        /*000a*/ 	.short	(.L_165 - .L_164)
.L_164:
        /*000c*/ 	.word	0x00000000
        /*0010*/ 	.short	0x0000
        /*0012*/ 	.short	0x0070
        /*0014*/ 	.byte	0x00, 0xf0, 0x01, 0x2a


	//----- nvinfo : EIATTR_SPARSE_MMA_MASK
	.align		4
.L_165:
        /*0018*/ 	.byte	0x03, 0x50
        /*001a*/ 	.short	0x0000


	//----- nvinfo : EIATTR_MAXREG_COUNT
	.align		4
        /*001c*/ 	.byte	0x03, 0x1b
        /*001e*/ 	.short	0x0080


	//----- nvinfo : EIATTR_NUM_BARRIERS
	.align		4
        /*0020*/ 	.byte	0x02, 0x4c
        /*0022*/ 	.byte	0x09
	.zero		1


	//----- nvinfo : EIATTR_EXTERNS
	.align		4
        /*0024*/ 	.byte	0x04, 0x0f
        /*0026*/ 	.short	(.L_167 - .L_166)


	//   ....[0]....
	.align		4
.L_166:
        /*0028*/ 	.word	index@(__assertfail)


	//----- nvinfo : EIATTR_ANNOTATIONS
	.align		4
.L_167:
        /*002c*/ 	.byte	0x04, 0x55
        /*002e*/ 	.short	(.L_169 - .L_168)


	//   ....[0]....
.L_168:
        /* <DEDUP_REMOVED lines=31> */


	//----- nvinfo : EIATTR_MERCURY_ISA_VERSION
	.align		4
.L_169:
        /*0208*/ 	.byte	0x03, 0x5f
        /*020a*/ 	.short	0x0101


	//----- nvinfo : EIATTR_INT_WARP_WIDE_INSTR_OFFSETS
	.align		4
        /*020c*/ 	.byte	0x04, 0x31
        /*020e*/ 	.short	(.L_171 - .L_170)


	//   ....[0]....
.L_170:
        /*0210*/ 	.word	0x000000c0


	//   ....[1]....
        /*0214*/ 	.word	0x000000d0


	//   ....[2]....
        /*0218*/ 	.word	0x00000170


	//   ....[3]....
        /*021c*/ 	.word	0x00012c70


	//   ....[4]....
        /*0220*/ 	.word	0x00012d00


	//   ....[5]....
        /*0224*/ 	.word	0x00016590


	//   ....[6]....
        /*0228*/ 	.word	0x00016620


	//----- nvinfo : EIATTR_COOP_GROUP_MASK_REGIDS
	.align		4
.L_171:
        /*022c*/ 	.byte	0x04, 0x29
        /*022e*/ 	.short	(.L_173 - .L_172)


	//   ....[0]....
.L_172:
        /*0230*/ 	.word	0xffffffff


	//   ....[1]....
        /*0234*/ 	.word	0xffffffff


	//   ....[2]....
        /*0238*/ 	.word	0xffffffff


	//   ....[3]....
        /*023c*/ 	.word	0xffffffff


	//   ....[4]....
        /*0240*/ 	.word	0xffffffff


	//   ....[5]....
        /*0244*/ 	.word	0xffffffff


	//   ....[6]....
        /*0248*/ 	.word	0xffffffff


	//   ....[7]....
        /*024c*/ 	.word	0xffffffff


	//   ....[8]....
        /*0250*/ 	.word	0xffffffff


	//   ....[9]....
        /*0254*/ 	.word	0xffffffff


	//   ....[10]....
        /*0258*/ 	.word	0xffffffff


	//   ....[11]....
        /*025c*/ 	.word	0xffffffff


	//   ....[12]....
        /*0260*/ 	.word	0xffffffff


	//   ....[13]....
        /*0264*/ 	.word	0xffffffff


	//   ....[14]....
        /*0268*/ 	.word	0xffffffff


	//   ....[15]....
        /*026c*/ 	.word	0xffffffff


	//   ....[16]....
        /*0270*/ 	.word	0xffffffff


	//   ....[17]....
        /*0274*/ 	.word	0xffffffff


	//   ....[18]....
        /*0278*/ 	.word	0xffffffff


	//   ....[19]....
        /*027c*/ 	.word	0xffffffff


	//   ....[20]....
        /*0280*/ 	.word	0xffffffff


	//   ....[21]....
        /*0284*/ 	.word	0xffffffff


	//   ....[22]....
        /*0288*/ 	.word	0xffffffff


	//   ....[23]....
        /*028c*/ 	.word	0xffffffff


	//   ....[24]....
        /*0290*/ 	.word	0xffffffff


	//   ....[25]....
        /*0294*/ 	.word	0xffffffff


	//   ....[26]....
        /*0298*/ 	.word	0xffffffff


	//   ....[27]....
        /*029c*/ 	.word	0xffffffff


	//   ....[28]....
        /*02a0*/ 	.word	0xffffffff


	//   ....[29]....
        /*02a4*/ 	.word	0xffffffff


	//   ....[30]....
        /*02a8*/ 	.word	0xffffffff


	//   ....[31]....
        /*02ac*/ 	.word	0xffffffff


	//   ....[32]....
        /*02b0*/ 	.word	0xffffffff


	//   ....[33]....
        /*02b4*/ 	.word	0xffffffff


	//   ....[34]....
        /*02b8*/ 	.word	0xffffffff


	//   ....[35]....
        /*02bc*/ 	.word	0xffffffff


	//   ....[36]....
        /*02c0*/ 	.word	0xffffffff


	//   ....[37]....
        /*02c4*/ 	.word	0xffffffff


	//   ....[38]....
        /*02c8*/ 	.word	0xffffffff


	//   ....[39]....
        /*02cc*/ 	.word	0xffffffff


	//   ....[40]....
        /*02d0*/ 	.word	0xffffffff


	//   ....[41]....
        /*02d4*/ 	.word	0xffffffff


	//   ....[42]....
        /*02d8*/ 	.word	0xffffffff


	//   ....[43]....
        /*02dc*/ 	.word	0xffffffff


	//   ....[44]....
        /*02e0*/ 	.word	0xffffffff


	//   ....[45]....
        /*02e4*/ 	.word	0xffffffff


	//   ....[46]....
        /*02e8*/ 	.word	0xffffffff


	//   ....[47]....
        /*02ec*/ 	.word	0xffffffff


	//   ....[48]....
        /*02f0*/ 	.word	0xffffffff


	//   ....[49]....
        /*02f4*/ 	.word	0xffffffff


	//   ....[50]....
        /*02f8*/ 	.word	0xffffffff


	//   ....[51]....
        /*02fc*/ 	.word	0xffffffff


	//   ....[52]....
        /*0300*/ 	.word	0xffffffff


	//   ....[53]....
        /*0304*/ 	.word	0xffffffff


	//   ....[54]....
        /*0308*/ 	.word	0xffffffff


	//   ....[55]....
        /*030c*/ 	.word	0xffffffff


	//   ....[56]....
        /*0310*/ 	.word	0xffffffff


	//   ....[57]....
        /*0314*/ 	.word	0xffffffff


	//   ....[58]....
        /*0318*/ 	.word	0xffffffff


	//   ....[59]....
        /*031c*/ 	.word	0xffffffff


	//   ....[60]....
        /*0320*/ 	.word	0xffffffff


	//   ....[61]....
        /*0324*/ 	.word	0xffffffff


	//   ....[62]....
        /*0328*/ 	.word	0xffffffff


	//   ....[63]....
        /*032c*/ 	.word	0xffffffff


	//   ....[64]....
        /*0330*/ 	.word	0xffffffff


	//   ....[65]....
        /*0334*/ 	.word	0xffffffff


	//   ....[66]....
        /*0338*/ 	.word	0xffffffff


	//   ....[67]....
        /*033c*/ 	.word	0xffffffff


	//   ....[68]....
        /*0340*/ 	.word	0xffffffff


	//   ....[69]....
        /*0344*/ 	.word	0xffffffff


	//   ....[70]....
        /*0348*/ 	.word	0xffffffff


	//   ....[71]....
        /*034c*/ 	.word	0xffffffff


	//   ....[72]....
        /*0350*/ 	.word	0xffffffff


	//   ....[73]....
        /*0354*/ 	.word	0xffffffff


	//   ....[74]....
        /*0358*/ 	.word	0xffffffff


	//   ....[75]....
        /*035c*/ 	.word	0xffffffff


	//   ....[76]....
        /*0360*/ 	.word	0xffffffff


	//   ....[77]....
        /*0364*/ 	.word	0xffffffff


	//   ....[78]....
        /*0368*/ 	.word	0xffffffff


	//   ....[79]....
        /*036c*/ 	.word	0xffffffff


	//   ....[80]....
        /*0370*/ 	.word	0xffffffff


	//   ....[81]....
        /*0374*/ 	.word	0xffffffff


	//   ....[82]....
        /*0378*/ 	.word	0xffffffff


	//   ....[83]....
        /*037c*/ 	.word	0xffffffff


	//   ....[84]....
        /*0380*/ 	.word	0xffffffff


	//   ....[85]....
        /*0384*/ 	.word	0xffffffff


	//   ....[86]....
        /*0388*/ 	.word	0xffffffff


	//   ....[87]....
        /*038c*/ 	.word	0xffffffff


	//   ....[88]....
        /*0390*/ 	.word	0xffffffff


	//   ....[89]....
        /*0394*/ 	.word	0xffffffff


	//   ....[90]....
        /*0398*/ 	.word	0xffffffff


	//   ....[91]....
        /*039c*/ 	.word	0xffffffff


	//   ....[92]....
        /*03a0*/ 	.word	0xffffffff


	//   ....[93]....
        /*03a4*/ 	.word	0xffffffff


	//   ....[94]....
        /*03a8*/ 	.word	0xffffffff


	//   ....[95]....
        /*03ac*/ 	.word	0xffffffff


	//   ....[96]....
        /*03b0*/ 	.word	0xffffffff


	//   ....[97]....
        /*03b4*/ 	.word	0xffffffff


	//   ....[98]....
        /*03b8*/ 	.word	0xffffffff


	//   ....[99]....
        /*03bc*/ 	.word	0xffffffff


	//   ....[100]....
        /*03c0*/ 	.word	0xffffffff


	//   ....[101]....
        /*03c4*/ 	.word	0xffffffff


	//   ....[102]....
        /*03c8*/ 	.word	0xffffffff


	//   ....[103]....
        /*03cc*/ 	.word	0xffffffff


	//   ....[104]....
        /*03d0*/ 	.word	0xffffffff


	//   ....[105]....
        /*03d4*/ 	.word	0xffffffff


	//   ....[106]....
        /*03d8*/ 	.word	0xffffffff


	//   ....[107]....
        /*03dc*/ 	.word	0xffffffff


	//   ....[108]....
        /*03e0*/ 	.word	0xffffffff


	//   ....[109]....
        /*03e4*/ 	.word	0xffffffff


	//   ....[110]....
        /*03e8*/ 	.word	0xffffffff


	//   ....[111]....
        /*03ec*/ 	.word	0xffffffff


	//   ....[112]....
        /*03f0*/ 	.word	0xffffffff


	//   ....[113]....
        /*03f4*/ 	.word	0xffffffff


	//   ....[114]....
        /*03f8*/ 	.word	0xffffffff


	//   ....[115]....
        /*03fc*/ 	.word	0xffffffff


	//   ....[116]....
        /*0400*/ 	.word	0xffffffff


	//   ....[117]....
        /*0404*/ 	.word	0xffffffff


	//   ....[118]....
        /*0408*/ 	.word	0xffffffff


	//   ....[119]....
        /*040c*/ 	.word	0xffffffff


	//   ....[120]....
        /*0410*/ 	.word	0xffffffff


	//   ....[121]....
        /*0414*/ 	.word	0xffffffff


	//   ....[122]....
        /*0418*/ 	.word	0xffffffff


	//   ....[123]....
        /*041c*/ 	.word	0xffffffff


	//   ....[124]....
        /*0420*/ 	.word	0x0500000f


	//   ....[125]....
        /*0424*/ 	.word	0x0500000f


	//   ....[126]....
        /*0428*/ 	.word	0x0500000f


	//   ....[127]....
        /*042c*/ 	.word	0x0500000f


	//   ....[128]....
        /*0430*/ 	.word	0x0500000f


	//   ....[129]....
        /*0434*/ 	.word	0x0500000f


	//   ....[130]....
        /*0438*/ 	.word	0x0500000f


	//   ....[131]....
        /*043c*/ 	.word	0x0500000f


	//   ....[132]....
        /*0440*/ 	.word	0x0500000f


	//   ....[133]....
        /*0444*/ 	.word	0x0500000f


	//   ....[134]....
        /*0448*/ 	.word	0x0500000f


	//   ....[135]....
        /*044c*/ 	.word	0x0500000f


	//   ....[136]....
        /*0450*/ 	.word	0x0500000f


	//   ....[137]....
        /*0454*/ 	.word	0x0500000f


	//   ....[138]....
        /*0458*/ 	.word	0x0500000f


	//   ....[139]....
        /*045c*/ 	.word	0x0500000f


	//   ....[140]....
        /*0460*/ 	.word	0x0500000f


	//   ....[141]....
        /*0464*/ 	.word	0x0500000f


	//   ....[142]....
        /*0468*/ 	.word	0x0500000f


	//   ....[143]....
        /*046c*/ 	.word	0x0500000f


	//   ....[144]....
        /*0470*/ 	.word	0x0500000f


	//   ....[145]....
        /*0474*/ 	.word	0x0500000f


	//   ....[146]....
        /*0478*/ 	.word	0x0500000f


	//   ....[147]....
        /*047c*/ 	.word	0x0500000f


	//   ....[148]....
        /*0480*/ 	.word	0x0500000f


	//   ....[149]....
        /*0484*/ 	.word	0x0500000f


	//   ....[150]....
        /*0488*/ 	.word	0x0500000f


	//   ....[151]....
        /*048c*/ 	.word	0x0500000f


	//   ....[152]....
        /*0490*/ 	.word	0x0500000f


	//   ....[153]....
        /*0494*/ 	.word	0x0500000f


	//   ....[154]....
        /*0498*/ 	.word	0x0500000f


	//   ....[155]....
        /*049c*/ 	.word	0x0500000f


	//   ....[156]....
        /*04a0*/ 	.word	0x0500000f


	//   ....[157]....
        /*04a4*/ 	.word	0x0500000f


	//   ....[158]....
        /*04a8*/ 	.word	0x0500000f


	//   ....[159]....
        /*04ac*/ 	.word	0x0500000f


	//   ....[160]....
        /*04b0*/ 	.word	0x0500000f


	//   ....[161]....
        /*04b4*/ 	.word	0x0500000f


	//   ....[162]....
        /*04b8*/ 	.word	0x0500000f


	//   ....[163]....
        /*04bc*/ 	.word	0x0500000f


	//   ....[164]....
        /*04c0*/ 	.word	0x0500000f


	//   ....[165]....
        /*04c4*/ 	.word	0x0500000f


	//   ....[166]....
        /*04c8*/ 	.word	0x0500000f


	//   ....[167]....
        /*04cc*/ 	.word	0x0500000f


	//   ....[168]....
        /*04d0*/ 	.word	0x0500000f


	//   ....[169]....
        /*04d4*/ 	.word	0x0500000f


	//   ....[170]....
        /*04d8*/ 	.word	0x0500000f


	//   ....[171]....
        /*04dc*/ 	.word	0x0500000f


	//   ....[172]....
        /*04e0*/ 	.word	0x0500000f


	//   ....[173]....
        /*04e4*/ 	.word	0x0500000f


	//   ....[174]....
        /*04e8*/ 	.word	0x0500000f


	//   ....[175]....
        /*04ec*/ 	.word	0x0500000f


	//   ....[176]....
        /*04f0*/ 	.word	0x0500000f


	//   ....[177]....
        /*04f4*/ 	.word	0x0500000f


	//----- nvinfo : EIATTR_COOP_GROUP_INSTR_OFFSETS
	.align		4
.L_173:
        /*04f8*/ 	.byte	0x04, 0x28
        /*04fa*/ 	.short	(.L_175 - .L_174)


	//   ....[0]....
.L_174:
        /*04fc*/ 	.word	0x00000070


	//   ....[1]....
        /*0500*/ 	.word	0x000000b0


	//   ....[2]....
        /*0504*/ 	.word	0x000002d0


	//   ....[3]....
        /*0508*/ 	.word	0x00000430


	//   ....[4]....
        /*050c*/ 	.word	0x00000550


	//   ....[5]....
        /*0510*/ 	.word	0x000006b0


	//   ....[6]....
        /*0514*/ 	.word	0x000019c0


	//   ....[7]....
        /*0518*/ 	.word	0x000022a0


	//   ....[8]....
        /*051c*/ 	.word	0x000024d0


	//   ....[9]....
        /*0520*/ 	.word	0x00003bf0


	//   ....[10]....
        /*0524*/ 	.word	0x00003d10


	//   ....[11]....
        /*0528*/ 	.word	0x000047c0


	//   ....[12]....
        /*052c*/ 	.word	0x00004850


	//   ....[13]....
        /*0530*/ 	.word	0x00006260


	//   ....[14]....
        /*0534*/ 	.word	0x00007280


	//   ....[15]....
        /*0538*/ 	.word	0x00007a80


	//   ....[16]....
        /*053c*/ 	.word	0x00007b90


	//   ....[17]....
        /*0540*/ 	.word	0x000086c0


	//   ....[18]....
        /*0544*/ 	.word	0x00008770


	//   ....[19]....
        /*0548*/ 	.word	0x0000a870


	//   ....[20]....
        /*054c*/ 	.word	0x0000a880


	//   ....[21]....
        /*0550*/ 	.word	0x0000a8b0


	//   ....[22]....
        /*0554*/ 	.word	0x0000a8c0


	//   ....[23]....
        /*0558*/ 	.word	0x0000c6e0


	//   ....[24]....
        /*055c*/ 	.word	0x0000d700


	//   ....[25]....
        /*0560*/ 	.word	0x0000df10


	//   ....[26]....
        /*0564*/ 	.word	0x0000e020


	//   ....[27]....
        /*0568*/ 	.word	0x0000eb60


	//   ....[28]....
        /*056c*/ 	.word	0x0000ebd0


	//   ....[29]....
        /*0570*/ 	.word	0x000100c0


	//   ....[30]....
        /*0574*/ 	.word	0x000100d0


	//   ....[31]....
        /*0578*/ 	.word	0x00010150


	//   ....[32]....
        /*057c*/ 	.word	0x00010160


	//   ....[33]....
        /*0580*/ 	.word	0x00010d20


	//   ....[34]....
        /*0584*/ 	.word	0x00010d60


	//   ....[35]....
        /*0588*/ 	.word	0x00010d90


	//   ....[36]....
        /*058c*/ 	.word	0x00010da0


	//   ....[37]....
        /*0590*/ 	.word	0x00010db0


	//   ....[38]....
        /*0594*/ 	.word	0x00010dc0


	//   ....[39]....
        /*0598*/ 	.word	0x00010dd0


	//   ....[40]....
        /*059c*/ 	.word	0x00010de0


	//   ....[41]....
        /*05a0*/ 	.word	0x00010df0


	//   ....[42]....
        /*05a4*/ 	.word	0x00010e00


	//   ....[43]....
        /*05a8*/ 	.word	0x00010e10


	//   ....[44]....
        /*05ac*/ 	.word	0x00010e30


	//   ....[45]....
        /*05b0*/ 	.word	0x00010e40


	//   ....[46]....
        /*05b4*/ 	.word	0x00010e50


	//   ....[47]....
        /*05b8*/ 	.word	0x00010e60


	//   ....[48]....
        /*05bc*/ 	.word	0x00010e70


	//   ....[49]....
        /*05c0*/ 	.word	0x00010fc0


	//   ....[50]....
        /*05c4*/ 	.word	0x00010ff0


	//   ....[51]....
        /*05c8*/ 	.word	0x000110c0


	//   ....[52]....
        /*05cc*/ 	.word	0x000110e0


	//   ....[53]....
        /*05d0*/ 	.word	0x000114a0


	//   ....[54]....
        /*05d4*/ 	.word	0x000114c0


	//   ....[55]....
        /*05d8*/ 	.word	0x000114d0


	//   ....[56]....
        /*05dc*/ 	.word	0x000114f0


	//   ....[57]....
        /*05e0*/ 	.word	0x00011510


	//   ....[58]....
        /*05e4*/ 	.word	0x00011530


	//   ....[59]....
        /*05e8*/ 	.word	0x00011630


	//   ....[60]....
        /*05ec*/ 	.word	0x00011640


	//   ....[61]....
        /*05f0*/ 	.word	0x00011c90


	//   ....[62]....
        /*05f4*/ 	.word	0x00011cd0


	//   ....[63]....
        /*05f8*/ 	.word	0x00011d00


	//   ....[64]....
        /*05fc*/ 	.word	0x00011d30


	//   ....[65]....
        /*0600*/ 	.word	0x00011d50


	//   ....[66]....
        /*0604*/ 	.word	0x00011d60


	//   ....[67]....
        /*0608*/ 	.word	0x00011d70


	//   ....[68]....
        /*060c*/ 	.word	0x00011d90


	//   ....[69]....
        /*0610*/ 	.word	0x00011f20


	//   ....[70]....
        /*0614*/ 	.word	0x00013bc0


	//   ....[71]....
        /*0618*/ 	.word	0x00013bf0


	//   ....[72]....
        /*061c*/ 	.word	0x00013c60


	//   ....[73]....
        /*0620*/ 	.word	0x00013c80


	//   ....[74]....
        /*0624*/ 	.word	0x00013cc0


	//   ....[75]....
        /*0628*/ 	.word	0x00013cd0


	//   ....[76]....
        /*062c*/ 	.word	0x00013cf0


	//   ....[77]....
        /*0630*/ 	.word	0x00013d00


	//   ....[78]....
        /*0634*/ 	.word	0x00013d40


	//   ....[79]....
        /*0638*/ 	.word	0x00013d90


	//   ....[80]....
        /*063c*/ 	.word	0x000141d0


	//   ....[81]....
        /*0640*/ 	.word	0x000141e0


	//   ....[82]....
        /*0644*/ 	.word	0x000141f0


	//   ....[83]....
        /*0648*/ 	.word	0x00014210


	//   ....[84]....
        /*064c*/ 	.word	0x00014290


	//   ....[85]....
        /*0650*/ 	.word	0x000142a0


	//   ....[86]....
        /*0654*/ 	.word	0x00014310


	//   ....[87]....
        /*0658*/ 	.word	0x00014320


	//   ....[88]....
        /*065c*/ 	.word	0x00014330


	//   ....[89]....
        /*0660*/ 	.word	0x00014340


	//   ....[90]....
        /*0664*/ 	.word	0x00014be0


	//   ....[91]....
        /*0668*/ 	.word	0x00014c00


	//   ....[92]....
        /*066c*/ 	.word	0x00014c20


	//   ....[93]....
        /*0670*/ 	.word	0x00014ca0


	//   ....[94]....
        /*0674*/ 	.word	0x00014cc0


	//   ....[95]....
        /*0678*/ 	.word	0x00014d40


	//   ....[96]....
        /*067c*/ 	.word	0x00014d60


	//   ....[97]....
        /*0680*/ 	.word	0x00014d70


	//   ....[98]....
        /*0684*/ 	.word	0x00014d80


	//   ....[99]....
        /*0688*/ 	.word	0x00014e20


	//   ....[100]....
        /*068c*/ 	.word	0x00014e40


	//   ....[101]....
        /*0690*/ 	.word	0x00014e60


	//   ....[102]....
        /*0694*/ 	.word	0x00015820


	//   ....[103]....
        /*0698*/ 	.word	0x00015830


	//   ....[104]....
        /*069c*/ 	.word	0x00015850


	//   ....[105]....
        /*06a0*/ 	.word	0x000158a0


	//   ....[106]....
        /*06a4*/ 	.word	0x000158b0


	//   ....[107]....
        /*06a8*/ 	.word	0x000158f0


	//   ....[108]....
        /*06ac*/ 	.word	0x00015900


	//   ....[109]....
        /*06b0*/ 	.word	0x00015910


	//   ....[110]....
        /*06b4*/ 	.word	0x00015950


	//   ....[111]....
        /*06b8*/ 	.word	0x00015990


	//   ....[112]....
        /*06bc*/ 	.word	0x00015db0


	//   ....[113]....
        /*06c0*/ 	.word	0x00015dc0


	//   ....[114]....
        /*06c4*/ 	.word	0x00015dd0


	//   ....[115]....
        /*06c8*/ 	.word	0x00015e10


	//   ....[116]....
        /*06cc*/ 	.word	0x00015e20


	//   ....[117]....
        /*06d0*/ 	.word	0x00015e60


	//   ....[118]....
        /*06d4*/ 	.word	0x00015e70


	//   ....[119]....
        /*06d8*/ 	.word	0x00015e80


	//   ....[120]....
        /*06dc*/ 	.word	0x00015ec0


	//   ....[121]....
        /*06e0*/ 	.word	0x00015f00


	//   ....[122]....
        /*06e4*/ 	.word	0x00016cd0


	//   ....[123]....
        /*06e8*/ 	.word	0x00016e70


	//   ....[124]....
        /*06ec*/ 	.word	0x00017560


	//   ....[125]....
        /*06f0*/ 	.word	0x00017640


	//   ....[126]....
        /*06f4*/ 	.word	0x00017720


	//   ....[127]....
        /*06f8*/ 	.word	0x000177d0


	//   ....[128]....
        /*06fc*/ 	.word	0x00017880


	//   ....[129]....
        /*0700*/ 	.word	0x00017930


	//   ....[130]....
        /*0704*/ 	.word	0x000179d0


	//   ....[131]....
        /*0708*/ 	.word	0x00017a70


	//   ....[132]....
        /*070c*/ 	.word	0x00017b20


	//   ....[133]....
        /*0710*/ 	.word	0x00017ba0


	//   ....[134]....
        /*0714*/ 	.word	0x00017c70


	//   ....[135]....
        /*0718*/ 	.word	0x00017d70


	//   ....[136]....
        /*071c*/ 	.word	0x00017e20


	//   ....[137]....
        /*0720*/ 	.word	0x00017ea0


	//   ....[138]....
        /*0724*/ 	.word	0x00017f80


	//   ....[139]....
        /*0728*/ 	.word	0x00017fe0


	//   ....[140]....
        /*072c*/ 	.word	0x000180c0


	//   ....[141]....
        /*0730*/ 	.word	0x00018120


	//   ....[142]....
        /*0734*/ 	.word	0x000181c0


	//   ....[143]....
        /*0738*/ 	.word	0x00018260


	//   ....[144]....
        /*073c*/ 	.word	0x00018310


	//   ....[145]....
        /*0740*/ 	.word	0x000183a0


	//   ....[146]....
        /*0744*/ 	.word	0x00018410


	//   ....[147]....
        /*0748*/ 	.word	0x00018470


	//   ....[148]....
        /*074c*/ 	.word	0x00018560


	//   ....[149]....
        /*0750*/ 	.word	0x000185c0


	//   ....[150]....
        /*0754*/ 	.word	0x000186c0


	//   ....[151]....
        /*0758*/ 	.word	0x00018720


	//   ....[152]....
        /*075c*/ 	.word	0x000187c0


	//   ....[153]....
        /*0760*/ 	.word	0x00018880


	//   ....[154]....
        /*0764*/ 	.word	0x00018950


	//   ....[155]....
        /*0768*/ 	.word	0x000189b0


	//   ....[156]....
        /*076c*/ 	.word	0x00018a60


	//   ....[157]....
        /*0770*/ 	.word	0x00018b90


	//   ....[158]....
        /*0774*/ 	.word	0x00018c40


	//   ....[159]....
        /*0778*/ 	.word	0x00018cf0


	//   ....[160]....
        /*077c*/ 	.word	0x00018d90


	//   ....[161]....
        /*0780*/ 	.word	0x00018e40


	//   ....[162]....
        /*0784*/ 	.word	0x00018ee0


	//   ....[163]....
        /*0788*/ 	.word	0x00018f90


	//   ....[164]....
        /*078c*/ 	.word	0x00019030


	//   ....[165]....
        /*0790*/ 	.word	0x000190a0


	//   ....[166]....
        /*0794*/ 	.word	0x00019160


	//   ....[167]....
        /*0798*/ 	.word	0x00019250


	//   ....[168]....
        /*079c*/ 	.word	0x000192e0


	//   ....[169]....
        /*07a0*/ 	.word	0x00019340


	//   ....[170]....
        /*07a4*/ 	.word	0x000193f0


	//   ....[171]....
        /*07a8*/ 	.word	0x00019450


	//   ....[172]....
        /*07ac*/ 	.word	0x00019500


	//   ....[173]....
        /*07b0*/ 	.word	0x00019560


	//   ....[174]....
        /*07b4*/ 	.word	0x00019610


	//   ....[175]....
        /*07b8*/ 	.word	0x00019670


	//   ....[176]....
        /*07bc*/ 	.word	0x00019720


	//   ....[177]....
        /*07c0*/ 	.word	0x00019980


	//----- nvinfo : EIATTR_REG_RECONFIG
	.align		4
.L_175:
        /*07c4*/ 	.byte	0x01, 0x54
	.zero		2


	//----- nvinfo : EIATTR_SYSCALL_OFFSETS
	.align		4
        /*07c8*/ 	.byte	0x04, 0x46
        /*07ca*/ 	.short	(.L_177 - .L_176)


	//   ....[0]....
.L_176:
        /*07cc*/ 	.word	0x00001b70


	//   ....[1]....
        /*07d0*/ 	.word	0x00012e70


	//   ....[2]....
        /*07d4*/ 	.word	0x00012fe0


	//   ....[3]....
        /*07d8*/ 	.word	0x00013130


	//   ....[4]....
        /*07dc*/ 	.word	0x00013270


	//   ....[5]....
        /*07e0*/ 	.word	0x000146f0


	//----- nvinfo : EIATTR_MBARRIER_INSTR_OFFSETS
	.align		4
.L_177:
        /*07e4*/ 	.byte	0x04, 0x39
        /*07e6*/ 	.short	(.L_179 - .L_178)


	//   ....[0]....
.L_178:
        /*07e8*/ 	.word	0x00000180
        /*07ec*/ 	.word	0x000000ff
        /*07f0*/ 	.word	0x00013200
        /*07f4*/ 	.short	0x0100
        /*07f6*/ 	.byte	0x08
	.zero		1


	//   ....[1]....
        /*07f8*/ 	.word	0x00000190
        /*07fc*/ 	.word	0x000000ff
        /*0800*/ 	.word	0x00013220
        /*0804*/ 	.short	0x0100
        /*0806*/ 	.byte	0x08
	.zero		1


	//   ....[2]....
        /*0808*/ 	.word	0x00000280
        /*080c*/ 	.word	0x000000ff
        /*0810*/ 	.word	0x00013230
        /*0814*/ 	.short	0x0100
        /*0816*/ 	.byte	0x08
	.zero		1


	//   ....[3]....
        /*0818*/ 	.word	0x00000290
        /*081c*/ 	.word	0x000000ff
        /*0820*/ 	.word	0x00013240
        /*0824*/ 	.short	0x0100
        /*0826*/ 	.byte	0x08
	.zero		1


	//   ....[4]....
        /*0828*/ 	.word	0x000002a0
        /*082c*/ 	.word	0x000000ff
        /*0830*/ 	.word	0x00013238
        /*0834*/ 	.short	0x0100
        /*0836*/ 	.byte	0x08
	.zero		1


	//   ....[5]....
        /*0838*/ 	.word	0x000002b0
        /*083c*/ 	.word	0x000000ff
        /*0840*/ 	.word	0x00013248
        /*0844*/ 	.short	0x0100
        /*0846*/ 	.byte	0x08
	.zero		1


	//   ....[6]....
        /*0848*/ 	.word	0x000003e0
        /*084c*/ 	.word	0x000000ff
        /*0850*/ 	.word	0x00013250
        /*0854*/ 	.short	0x0100
        /*0856*/ 	.byte	0x08
	.zero		1


	//   ....[7]....
        /*0858*/ 	.word	0x000003f0
        /*085c*/ 	.word	0x000000ff
        /*0860*/ 	.word	0x00013260
        /*0864*/ 	.short	0x0100
        /*0866*/ 	.byte	0x08
	.zero		1


	//   ....[8]....
        /*0868*/ 	.word	0x00000400
        /*086c*/ 	.word	0x000000ff
        /*0870*/ 	.word	0x00013258
        /*0874*/ 	.short	0x0100
        /*0876*/ 	.byte	0x08
	.zero		1


	//   ....[9]....
        /*0878*/ 	.word	0x00000410
        /*087c*/ 	.word	0x000000ff
        /*0880*/ 	.word	0x00013268
        /*0884*/ 	.short	0x0100
        /*0886*/ 	.byte	0x08
	.zero		1


	//   ....[10]....
        /*0888*/ 	.word	0x00000500
        /*088c*/ 	.word	0x000000ff
        /*0890*/ 	.word	0x00013270
        /*0894*/ 	.short	0x0100
        /*0896*/ 	.byte	0x06
	.zero		1


	//   ....[11]....
        /*0898*/ 	.word	0x00000510
        /*089c*/ 	.word	0x000000ff
        /*08a0*/ 	.word	0x00013280
        /*08a4*/ 	.short	0x0100
        /*08a6*/ 	.byte	0x06
	.zero		1


	//   ....[12]....
        /*08a8*/ 	.word	0x00000520
        /*08ac*/ 	.word	0x000000ff
        /*08b0*/ 	.word	0x00013278
        /*08b4*/ 	.short	0x0100
        /*08b6*/ 	.byte	0x06
	.zero		1


	//   ....[13]....
        /*08b8*/ 	.word	0x00000530
        /*08bc*/ 	.word	0x000000ff
        /*08c0*/ 	.word	0x00013288
        /*08c4*/ 	.short	0x0100
        /*08c6*/ 	.byte	0x06
	.zero		1


	//   ....[14]....
        /*08c8*/ 	.word	0x00000660
        /*08cc*/ 	.word	0x000000ff
        /*08d0*/ 	.word	0x00013290
        /*08d4*/ 	.short	0x0100
        /*08d6*/ 	.byte	0x08
	.zero		1


	//   ....[15]....
        /*08d8*/ 	.word	0x00000670
        /*08dc*/ 	.word	0x000000ff
        /*08e0*/ 	.word	0x000132a0
        /*08e4*/ 	.short	0x0100
        /*08e6*/ 	.byte	0x08
	.zero		1


	//   ....[16]....
        /*08e8*/ 	.word	0x00000680
        /*08ec*/ 	.word	0x000000ff
        /*08f0*/ 	.word	0x00013298
        /*08f4*/ 	.short	0x0100
        /*08f6*/ 	.byte	0x08
	.zero		1


	//   ....[17]....
        /*08f8*/ 	.word	0x00000690
        /*08fc*/ 	.word	0x000000ff
        /*0900*/ 	.word	0x000132a8
        /*0904*/ 	.short	0x0100
        /*0906*/ 	.byte	0x08
	.zero		1


	//   ....[18]....
        /*0908*/ 	.word	0x000007e0
        /*090c*/ 	.word	0x000000ff
        /*0910*/ 	.word	0x000132b0
        /*0914*/ 	.short	0x0100
        /*0916*/ 	.byte	0x08
	.zero		1


	//   ....[19]....
        /*0918*/ 	.word	0x000007f0
        /*091c*/ 	.word	0x000000ff
        /*0920*/ 	.word	0x000132c0
        /*0924*/ 	.short	0x0100
        /*0926*/ 	.byte	0x08
	.zero		1


	//   ....[20]....
        /*0928*/ 	.word	0x00000800
        /*092c*/ 	.word	0x000000ff
        /*0930*/ 	.word	0x000132b8
        /*0934*/ 	.short	0x0100
        /*0936*/ 	.byte	0x08
	.zero		1


	//   ....[21]....
        /*0938*/ 	.word	0x00000810
        /*093c*/ 	.word	0x000000ff
        /*0940*/ 	.word	0x000132c8
        /*0944*/ 	.short	0x0100
        /*0946*/ 	.byte	0x08
	.zero		1


	//   ....[22]....
        /*0948*/ 	.word	0x00001bf0
        /*094c*/ 	.word	0x000000ff
        /*0950*/ 	.word	0x00013200
        /*0954*/ 	.short	0x010a
        /*0956*/ 	.byte	0x2d
	.zero		1


	//   ....[23]....
        /*0958*/ 	.word	0x00001c70
        /*095c*/ 	.word	0x00000003
        /*0960*/ 	.word	0x00013230
        /*0964*/ 	.short	0x010a
        /*0966*/ 	.byte	0x3f
	.zero		1


	//   ....[24]....
        /*0968*/ 	.word	0x00001cb0
        /*096c*/ 	.word	0x00000003
        /*0970*/ 	.word	0x00013230
        /*0974*/ 	.short	0x010a
        /*0976*/ 	.byte	0x3f
	.zero		1


	//   ....[25]....
        /*0978*/ 	.word	0x00002220
        /*097c*/ 	.word	0x000000ff
        /*0980*/ 	.word	0x00000000
        /*0984*/ 	.short	0x0101
        /*0986*/ 	.byte	0x06
	.zero		1


	//   ....[26]....
        /*0988*/ 	.word	0x00005a80
        /*098c*/ 	.word	0x000000ff
        /*0990*/ 	.word	0x00013230
        /*0994*/ 	.short	0x010a
        /*0996*/ 	.byte	0x17
	.zero		1


	//   ....[27]....
        /*0998*/ 	.word	0x00005ac0
        /*099c*/ 	.word	0x000000ff
        /*09a0*/ 	.word	0x00013230
        /*09a4*/ 	.short	0x010a
        /*09a6*/ 	.byte	0x17
	.zero		1


	//   ....[28]....
        /*09a8*/ 	.word	0x00005f10
        /*09ac*/ 	.word	0x000000ff
        /*09b0*/ 	.word	0x00013250
        /*09b4*/ 	.short	0x010a
        /*09b6*/ 	.byte	0x0b
	.zero		1


	//   ....[29]....
        /*09b8*/ 	.word	0x00005f50
        /*09bc*/ 	.word	0x000000ff
        /*09c0*/ 	.word	0x00013250
        /*09c4*/ 	.short	0x010a
        /*09c6*/ 	.byte	0x0b
	.zero		1


	//   ....[30]....
        /*09c8*/ 	.word	0x000061e0
        /*09cc*/ 	.word	0x000000ff
        /*09d0*/ 	.word	0x00000000
        /*09d4*/ 	.short	0x0101
        /*09d6*/ 	.byte	0x17
	.zero		1


	//   ....[31]....
        /*09d8*/ 	.word	0x00009470
        /*09dc*/ 	.word	0x000000ff
        /*09e0*/ 	.word	0x00000000
        /*09e4*/ 	.short	0x0101
        /*09e6*/ 	.byte	0x06
	.zero		1


	//   ....[32]....
        /*09e8*/ 	.word	0x00009c40
        /*09ec*/ 	.word	0x000000ff
        /*09f0*/ 	.word	0x00013230
        /*09f4*/ 	.short	0x010a
        /*09f6*/ 	.byte	0x14
	.zero		1


	//   ....[33]....
        /*09f8*/ 	.word	0x00009c80
        /*09fc*/ 	.word	0x000000ff
        /*0a00*/ 	.word	0x00013230
        /*0a04*/ 	.short	0x010a
        /*0a06*/ 	.byte	0x14
	.zero		1


	//   ....[34]....
        /*0a08*/ 	.word	0x0000a0d0
        /*0a0c*/ 	.word	0x000000ff
        /*0a10*/ 	.word	0x00013250
        /*0a14*/ 	.short	0x010a
        /*0a16*/ 	.byte	0x0b
	.zero		1


	//   ....[35]....
        /*0a18*/ 	.word	0x0000a110
        /*0a1c*/ 	.word	0x000000ff
        /*0a20*/ 	.word	0x00013250
        /*0a24*/ 	.short	0x010a
        /*0a26*/ 	.byte	0x0b
	.zero		1


	//   ....[36]....
        /*0a28*/ 	.word	0x0000a3f0
        /*0a2c*/ 	.word	0x000000ff
        /*0a30*/ 	.word	0x00000000
        /*0a34*/ 	.short	0x0101
        /*0a36*/ 	.byte	0x14
	.zero		1


	//   ....[37]....
        /*0a38*/ 	.word	0x0000b980
        /*0a3c*/ 	.word	0x000000ff
        /*0a40*/ 	.word	0x00000000
        /*0a44*/ 	.short	0x0101
        /*0a46*/ 	.byte	0x06
	.zero		1


	//   ....[38]....
        /*0a48*/ 	.word	0x0000bf10
        /*0a4c*/ 	.word	0x000000ff
        /*0a50*/ 	.word	0x00013230
        /*0a54*/ 	.short	0x010a
        /*0a56*/ 	.byte	0x18
	.zero		1


	//   ....[39]....
        /*0a58*/ 	.word	0x0000bf50
        /*0a5c*/ 	.word	0x000000ff
        /*0a60*/ 	.word	0x00013230
        /*0a64*/ 	.short	0x010a
        /*0a66*/ 	.byte	0x18
	.zero		1


	//   ....[40]....
        /*0a68*/ 	.word	0x0000c3a0
        /*0a6c*/ 	.word	0x000000ff
        /*0a70*/ 	.word	0x00013250
        /*0a74*/ 	.short	0x010a
        /*0a76*/ 	.byte	0x0b
	.zero		1


	//   ....[41]....
        /*0a78*/ 	.word	0x0000c3e0
        /*0a7c*/ 	.word	0x000000ff
        /*0a80*/ 	.word	0x00013250
        /*0a84*/ 	.short	0x010a
        /*0a86*/ 	.byte	0x0b
	.zero		1


	//   ....[42]....
        /*0a88*/ 	.word	0x0000c670
        /*0a8c*/ 	.word	0x000000ff
        /*0a90*/ 	.word	0x00000000
        /*0a94*/ 	.short	0x0101
        /*0a96*/ 	.byte	0x18
	.zero		1


	//   ....[43]....
        /*0a98*/ 	.word	0x0000f8f0
        /*0a9c*/ 	.word	0x000000ff
        /*0aa0*/ 	.word	0x00000000
        /*0aa4*/ 	.short	0x0101
        /*0aa6*/ 	.byte	0x06
	.zero		1


	//   ....[44]....
        /*0aa8*/ 	.word	0x0000fd90
        /*0aac*/ 	.word	0x000000ff
        /*0ab0*/ 	.word	0x00013250
        /*0ab4*/ 	.short	0x010a
        /*0ab6*/ 	.byte	0x0e
	.zero		1


	//   ....[45]....
        /*0ab8*/ 	.word	0x0000fdd0
        /*0abc*/ 	.word	0x000000ff
        /*0ac0*/ 	.word	0x00013250
        /*0ac4*/ 	.short	0x010a
        /*0ac6*/ 	.byte	0x0e
	.zero		1


	//   ....[46]....
        /*0ac8*/ 	.word	0x00010440
        /*0acc*/ 	.word	0x000000ff
        /*0ad0*/ 	.word	0x00000000
        /*0ad4*/ 	.short	0x0101
        /*0ad6*/ 	.byte	0x04
	.zero		1


	//   ....[47]....
        /*0ad8*/ 	.word	0x000115f0
        /*0adc*/ 	.word	0x00000000
        /*0ae0*/ 	.word	0x00000000
        /*0ae4*/ 	.short	0x0101
        /*0ae6*/ 	.byte	0x3f
	.zero		1


	//   ....[48]....
        /*0ae8*/ 	.word	0x000138a0
        /*0aec*/ 	.word	0x00000004
        /*0af0*/ 	.word	0x00013280
        /*0af4*/ 	.short	0x010a
        /*0af6*/ 	.byte	0x3f
	.zero		1


	//   ....[49]....
        /*0af8*/ 	.word	0x00013e80
        /*0afc*/ 	.word	0x00000004
        /*0b00*/ 	.word	0x00013270
        /*0b04*/ 	.short	0x0107
        /*0b06*/ 	.byte	0x3f
	.zero		1


	//   ....[50]....
        /*0b08*/ 	.word	0x00013f40
        /*0b0c*/ 	.word	0x00000004
        /*0b10*/ 	.word	0x00013270
        /*0b14*/ 	.short	0x0101
        /*0b16*/ 	.byte	0x3f
	.zero		1


	//   ....[51]....
        /*0b18*/ 	.word	0x00013f70
        /*0b1c*/ 	.word	0x00000004
        /*0b20*/ 	.word	0x00013240
        /*0b24*/ 	.short	0x010a
        /*0b26*/ 	.byte	0x3f
	.zero		1


	//   ....[52]....
        /*0b28*/ 	.word	0x000144c0
        /*0b2c*/ 	.word	0x00000004
        /*0b30*/ 	.word	0x00013230
        /*0b34*/ 	.short	0x0107
        /*0b36*/ 	.byte	0x3f
	.zero		1


	//   ....[53]....
        /*0b38*/ 	.word	0x000145a0
        /*0b3c*/ 	.word	0x00000004
        /*0b40*/ 	.word	0x00013230
        /*0b44*/ 	.short	0x0101
        /*0b46*/ 	.byte	0x3f
	.zero		1


	//   ....[54]....
        /*0b48*/ 	.word	0x00014f50
        /*0b4c*/ 	.word	0x00000011
        /*0b50*/ 	.word	0x00013200
        /*0b54*/ 	.short	0x0107
        /*0b56*/ 	.byte	0x3f
	.zero		1


	//   ....[55]....
        /*0b58*/ 	.word	0x00015040
        /*0b5c*/ 	.word	0x00000011
        /*0b60*/ 	.word	0x00013200
        /*0b64*/ 	.short	0x0101
        /*0b66*/ 	.byte	0x3f
	.zero		1


	//   ....[56]....
        /*0b68*/ 	.word	0x00015060
        /*0b6c*/ 	.word	0x00000011
        /*0b70*/ 	.word	0x00013220
        /*0b74*/ 	.short	0x010a
        /*0b76*/ 	.byte	0x3f
	.zero		1


	//   ....[57]....
        /*0b78*/ 	.word	0x00015590
        /*0b7c*/ 	.word	0x00000000
        /*0b80*/ 	.word	0x00013280
        /*0b84*/ 	.short	0x010a
        /*0b86*/ 	.byte	0x3f
	.zero		1


	//   ....[58]....
        /*0b88*/ 	.word	0x00015a40
        /*0b8c*/ 	.word	0x00000000
        /*0b90*/ 	.word	0x00013270
        /*0b94*/ 	.short	0x0107
        /*0b96*/ 	.byte	0x3f
	.zero		1


	//   ....[59]....
        /*0b98*/ 	.word	0x00015b00
        /*0b9c*/ 	.word	0x00000000
        /*0ba0*/ 	.word	0x00013270
        /*0ba4*/ 	.short	0x0101
        /*0ba6*/ 	.byte	0x3f
	.zero		1


	//   ....[60]....
        /*0ba8*/ 	.word	0x00015b30
        /*0bac*/ 	.word	0x00000000
        /*0bb0*/ 	.word	0x00013240
        /*0bb4*/ 	.short	0x010a
        /*0bb6*/ 	.byte	0x3f
	.zero		1


	//   ....[61]....
        /*0bb8*/ 	.word	0x00015f80
        /*0bbc*/ 	.word	0x00000000
        /*0bc0*/ 	.word	0x00013230
        /*0bc4*/ 	.short	0x0107
        /*0bc6*/ 	.byte	0x3f
	.zero		1


	//   ....[62]....
        /*0bc8*/ 	.word	0x00016040
        /*0bcc*/ 	.word	0x00000000
        /*0bd0*/ 	.word	0x00013230
        /*0bd4*/ 	.short	0x0101
        /*0bd6*/ 	.byte	0x3f
	.zero		1


	//   ....[63]....
        /*0bd8*/ 	.word	0x000160d0
        /*0bdc*/ 	.word	0x00000002
        /*0be0*/ 	.word	0x00013270
        /*0be4*/ 	.short	0x010a
        /*0be6*/ 	.byte	0x3f
	.zero		1


	//   ....[64]....
        /*0be8*/ 	.word	0x00016160
        /*0bec*/ 	.word	0x00000002
        /*0bf0*/ 	.word	0x00013260
        /*0bf4*/ 	.short	0x010a
        /*0bf6*/ 	.byte	0x3f
	.zero		1


	//   ....[65]....
        /*0bf8*/ 	.word	0x00016470
        /*0bfc*/ 	.word	0x00000002
        /*0c00*/ 	.word	0x00013250
        /*0c04*/ 	.short	0x0101
        /*0c06*/ 	.byte	0x3f
	.zero		1


	//   ....[66]....
        /*0c08*/ 	.word	0x00016500
        /*0c0c*/ 	.word	0x00000002
        /*0c10*/ 	.word	0x00000000
        /*0c14*/ 	.short	0x0101
        /*0c16*/ 	.byte	0x3f
	.zero		1


	//   ....[67]....
        /*0c18*/ 	.word	0x000166e0
        /*0c1c*/ 	.word	0x00000003
        /*0c20*/ 	.word	0x00013270
        /*0c24*/ 	.short	0x010a
        /*0c26*/ 	.byte	0x3f
	.zero		1


	//   ....[68]....
        /*0c28*/ 	.word	0x00016770
        /*0c2c*/ 	.word	0x00000003
        /*0c30*/ 	.word	0x00013260
        /*0c34*/ 	.short	0x010a
        /*0c36*/ 	.byte	0x3f
	.zero		1


	//   ....[69]....
        /*0c38*/ 	.word	0x00016a90
        /*0c3c*/ 	.word	0x00000003
        /*0c40*/ 	.word	0x00013250
        /*0c44*/ 	.short	0x0101
        /*0c46*/ 	.byte	0x3f
	.zero		1


	//   ....[70]....
        /*0c48*/ 	.word	0x00016b50
        /*0c4c*/ 	.word	0x00000003
        /*0c50*/ 	.word	0x00000000
        /*0c54*/ 	.short	0x0101
        /*0c56*/ 	.byte	0x3f
	.zero		1


	//   ....[71]....
        /*0c58*/ 	.word	0x00016df0
        /*0c5c*/ 	.word	0x00000005
        /*0c60*/ 	.word	0x00013220
        /*0c64*/ 	.short	0x010a
        /*0c66*/ 	.byte	0x3f
	.zero		1


	//   ....[72]....
        /*0c68*/ 	.word	0x00016fa0
        /*0c6c*/ 	.word	0x00000003
        /*0c70*/ 	.word	0x00013240
        /*0c74*/ 	.short	0x010a
        /*0c76*/ 	.byte	0x3f
	.zero		1


	//   ....[73]....
        /*0c78*/ 	.word	0x00017030
        /*0c7c*/ 	.word	0x00000005
        /*0c80*/ 	.word	0x00013240
        /*0c84*/ 	.short	0x010a
        /*0c86*/ 	.byte	0x3f
	.zero		1


	//   ....[74]....
        /*0c88*/ 	.word	0x00017070
        /*0c8c*/ 	.word	0x00000003
        /*0c90*/ 	.word	0x00013260
        /*0c94*/ 	.short	0x010a
        /*0c96*/ 	.byte	0x3f
	.zero		1


	//   ....[75]....
        /*0c98*/ 	.word	0x000170b0
        /*0c9c*/ 	.word	0x00000005
        /*0ca0*/ 	.word	0x00013260
        /*0ca4*/ 	.short	0x010a
        /*0ca6*/ 	.byte	0x3f
	.zero		1


	//   ....[76]....
        /*0ca8*/ 	.word	0x000170f0
        /*0cac*/ 	.word	0x00000003
        /*0cb0*/ 	.word	0x00013280
        /*0cb4*/ 	.short	0x010a
        /*0cb6*/ 	.byte	0x3f
	.zero		1


	//   ....[77]....
        /*0cb8*/ 	.word	0x00017130
        /*0cbc*/ 	.word	0x00000005
        /*0cc0*/ 	.word	0x00013280
        /*0cc4*/ 	.short	0x010a
        /*0cc6*/ 	.byte	0x3f
	.zero		1


	//   ....[78]....
        /*0cc8*/ 	.word	0x000171a0
        /*0ccc*/ 	.word	0x00000003
        /*0cd0*/ 	.word	0x00013200
        /*0cd4*/ 	.short	0x010a
        /*0cd6*/ 	.byte	0x3f
	.zero		1


	//   ....[79]....
        /*0cd8*/ 	.word	0x000171f0
        /*0cdc*/ 	.word	0x00000003
        /*0ce0*/ 	.word	0x00013230
        /*0ce4*/ 	.short	0x010a
        /*0ce6*/ 	.byte	0x3f
	.zero		1


	//   ....[80]....
        /*0ce8*/ 	.word	0x00017250
        /*0cec*/ 	.word	0x00000006
        /*0cf0*/ 	.word	0x00013230
        /*0cf4*/ 	.short	0x010a
        /*0cf6*/ 	.byte	0x3f
	.zero		1


	//   ....[81]....
        /*0cf8*/ 	.word	0x000172b0
        /*0cfc*/ 	.word	0x00000006
        /*0d00*/ 	.word	0x00013250
        /*0d04*/ 	.short	0x010a
        /*0d06*/ 	.byte	0x3f
	.zero		1


	//   ....[82]....
        /*0d08*/ 	.word	0x00017310
        /*0d0c*/ 	.word	0x00000008
        /*0d10*/ 	.word	0x00013230
        /*0d14*/ 	.short	0x010a
        /*0d16*/ 	.byte	0x3f
	.zero		1


	//   ....[83]....
        /*0d18*/ 	.word	0x00017370
        /*0d1c*/ 	.word	0x00000008
        /*0d20*/ 	.word	0x00013250
        /*0d24*/ 	.short	0x010a
        /*0d26*/ 	.byte	0x3f
	.zero		1


	//   ....[84]....
        /*0d28*/ 	.word	0x000173d0
        /*0d2c*/ 	.word	0x00000008
        /*0d30*/ 	.word	0x00013230
        /*0d34*/ 	.short	0x010a
        /*0d36*/ 	.byte	0x3f
	.zero		1


	//   ....[85]....
        /*0d38*/ 	.word	0x00017430
        /*0d3c*/ 	.word	0x00000008
        /*0d40*/ 	.word	0x00013250
        /*0d44*/ 	.short	0x010a
        /*0d46*/ 	.byte	0x3f
	.zero		1


	//   ....[86]....
        /*0d48*/ 	.word	0x00017490
        /*0d4c*/ 	.word	0x00000007
        /*0d50*/ 	.word	0x00013250
        /*0d54*/ 	.short	0x010a
        /*0d56*/ 	.byte	0x3f
	.zero		1


	//   ....[87]....
        /*0d58*/ 	.word	0x00017590
        /*0d5c*/ 	.word	0x00000004
        /*0d60*/ 	.word	0x00013280
        /*0d64*/ 	.short	0x010a
        /*0d66*/ 	.byte	0x3f
	.zero		1


	//   ....[88]....
        /*0d68*/ 	.word	0x00017cc0
        /*0d6c*/ 	.word	0x00000004
        /*0d70*/ 	.word	0x00013240
        /*0d74*/ 	.short	0x010a
        /*0d76*/ 	.byte	0x3f
	.zero		1


	//   ....[89]....
        /*0d78*/ 	.word	0x00018a90
        /*0d7c*/ 	.word	0x00000011
        /*0d80*/ 	.word	0x00013220
        /*0d84*/ 	.short	0x010a
        /*0d86*/ 	.byte	0x3f
	.zero		1


	//   ....[90]....
        /*0d88*/ 	.word	0x00018ae0
        /*0d8c*/ 	.word	0x00000000
        /*0d90*/ 	.word	0x00013280
        /*0d94*/ 	.short	0x010a
        /*0d96*/ 	.byte	0x3f
	.zero		1


	//   ....[91]....
        /*0d98*/ 	.word	0x000191a0
        /*0d9c*/ 	.word	0x00000000
        /*0da0*/ 	.word	0x00013240
        /*0da4*/ 	.short	0x010a
        /*0da6*/ 	.byte	0x3f
	.zero		1


	//   ....[92]....
        /*0da8*/ 	.word	0x00019760
        /*0dac*/ 	.word	0x00000002
        /*0db0*/ 	.word	0x00013270
        /*0db4*/ 	.short	0x010a
        /*0db6*/ 	.byte	0x3f
	.zero		1


	//   ....[93]....
        /*0db8*/ 	.word	0x000197b0
        /*0dbc*/ 	.word	0x00000002
        /*0dc0*/ 	.word	0x00013260
        /*0dc4*/ 	.short	0x010a
        /*0dc6*/ 	.byte	0x3f
	.zero		1


	//   ....[94]....
        /*0dc8*/ 	.word	0x00019800
        /*0dcc*/ 	.word	0x00000003
        /*0dd0*/ 	.word	0x00013270
        /*0dd4*/ 	.short	0x010a
        /*0dd6*/ 	.byte	0x3f
	.zero		1


	//   ....[95]....
        /*0dd8*/ 	.word	0x00019850
        /*0ddc*/ 	.word	0x00000003
        /*0de0*/ 	.word	0x00013260
        /*0de4*/ 	.short	0x010a
        /*0de6*/ 	.byte	0x3f
	.zero		1


	//   ....[96]....
        /*0de8*/ 	.word	0x000198a0
        /*0dec*/ 	.word	0x00000005
        /*0df0*/ 	.word	0x00013220
        /*0df4*/ 	.short	0x010a
        /*0df6*/ 	.byte	0x3f
	.zero		1


	//   ....[97]....
        /*0df8*/ 	.word	0x00019a40
        /*0dfc*/ 	.word	0x00000003
        /*0e00*/ 	.word	0x00013240
        /*0e04*/ 	.short	0x010a
        /*0e06*/ 	.byte	0x3f
	.zero		1


	//   ....[98]....
        /*0e08*/ 	.word	0x00019a90
        /*0e0c*/ 	.word	0x00000005
        /*0e10*/ 	.word	0x00013240
        /*0e14*/ 	.short	0x010a
        /*0e16*/ 	.byte	0x3f
	.zero		1


	//   ....[99]....
        /*0e18*/ 	.word	0x00019ae0
        /*0e1c*/ 	.word	0x00000003
        /*0e20*/ 	.word	0x00013260
        /*0e24*/ 	.short	0x010a
        /*0e26*/ 	.byte	0x3f
	.zero		1


	//   ....[100]....
        /*0e28*/ 	.word	0x00019b30
        /*0e2c*/ 	.word	0x00000005
        /*0e30*/ 	.word	0x00013260
        /*0e34*/ 	.short	0x010a
        /*0e36*/ 	.byte	0x3f
	.zero		1


	//   ....[101]....
        /*0e38*/ 	.word	0x00019b80
        /*0e3c*/ 	.word	0x00000003
        /*0e40*/ 	.word	0x00013280
        /*0e44*/ 	.short	0x010a
        /*0e46*/ 	.byte	0x3f
	.zero		1


	//----- nvinfo : EIATTR_NUM_MBARRIERS
	.align		4
.L_179:
        /*0e48*/ 	.byte	0x03, 0x38
        /*0e4a*/ 	.short	0x0016


	//----- nvinfo : EIATTR_EXIT_INSTR_OFFSETS
	.align		4
        /*0e4c*/ 	.byte	0x04, 0x1c
        /*0e4e*/ 	.short	(.L_181 - .L_180)


	//   ....[0]....
.L_180:
        /*0e50*/ 	.word	0x00000960


	//   ....[1]....
        /*0e54*/ 	.word	0x00011ea0


	//   ....[2]....
        /*0e58*/ 	.word	0x00017180


	//----- nvinfo : EIATTR_MAX_THREADS
	.align		4
.L_181:
        /*0e5c*/ 	.byte	0x04, 0x05
        /*0e5e*/ 	.short	(.L_183 - .L_182)
.L_182:
        /*0e60*/ 	.word	0x00000200
        /*0e64*/ 	.word	0x00000001
        /*0e68*/ 	.word	0x00000001


	//----- nvinfo : EIATTR_CRS_STACK_SIZE
	.align		4
.L_183:
        /*0e6c*/ 	.byte	0x04, 0x1e
        /*0e6e*/ 	.short	(.L_185 - .L_184)
.L_184:
        /*0e70*/ 	.word	0x00000000


	//----- nvinfo : EIATTR_CBANK_PARAM_SIZE
	.align		4
.L_185:
        /*0e74*/ 	.byte	0x03, 0x19
        /*0e76*/ 	.short	0x0af0


	//----- nvinfo : EIATTR_PARAM_CBANK
	.align		4
        /*0e78*/ 	.byte	0x04, 0x0a
        /*0e7a*/ 	.short	(.L_187 - .L_186)
	.align		4
.L_186:
        /*0e7c*/ 	.word	index@(.nv.constant0._ZN7cutlass13device_kernelIN5flash11enable_sm90INS1_16FlashAttnFwdSm90INS1_25CollectiveMainloopFwdSm90ILi2EN4cute5tupleIJNS5_1CILi1EEES8_S8_EEENS6_IJNS7_ILi192EEENS7_ILi160EEENS7_ILi64EEEEEELi64ENS_12float_e4m3_tEfNS_4arch4Sm90ELb0ELb1ELb0ELb0ELb1ELb0ELb0ELb1ELb1ELb1ELb0ELb0EEENS1_21CollectiveEpilogueFwdINS6_IJSA_SC_SB_EEES9_NS_10bfloat16_tESG_Li384ELb0ELb1ELb0ELb1EEENS1_30DynamicPersistentTileSchedulerILi384ELi128ELb0ELb1ELb1EEEEEEEEEvNT_6ParamsE)
        /*0e80*/ 	.short	0x0210
        /*0e82*/ 	.short	0x0af0


	//----- nvinfo : EIATTR_SW_WAR
	.align		4
.L_187:
        /*0e84*/ 	.byte	0x04, 0x36
        /*0e86*/ 	.short	(.L_189 - .L_188)
.L_188:
        /*0e88*/ 	.word	0x00000008
.L_189:


//--------------------- .nv.info._ZN7cutlass13device_kernelIN5flash11enable_sm90INS1_16FlashAttnFwdSm90INS1_25CollectiveMainloopFwdSm90ILi2EN4cute5tupleIJNS5_1CILi1EEES8_S8_EEENS6_IJNS7_ILi192EEENS7_ILi160EEENS7_ILi64EEEEEELi64ENS_12float_e4m3_tEfNS_4arch4Sm90ELb0ELb1ELb0ELb1ELb1ELb0ELb0ELb1ELb1ELb1ELb0ELb0EEENS1_21CollectiveEpilogueFwdINS6_IJSA_SC_SB_EEES9_NS_10bfloat16_tESG_Li384ELb1ELb1ELb0ELb1EEENS1_36VarlenDynamicPersistentTileSchedulerILi192ELi160ELi384ELi128ELb0ELb1ELb1ELb1ELb0ELb1EEEEEEEEEvNT_6ParamsE --------------------------
	.section	.nv.info._ZN7cutlass13device_kernelIN5flash11enable_sm90INS1_16FlashAttnFwdSm90INS1_25CollectiveMainloopFwdSm90ILi2EN4cute5tupleIJNS5_1CILi1EEES8_S8_EEENS6_IJNS7_ILi192EEENS7_ILi160EEENS7_ILi64EEEEEELi64ENS_12float_e4m3_tEfNS_4arch4Sm90ELb0ELb1ELb0ELb1ELb1ELb0ELb0ELb1ELb1ELb1ELb0ELb0EEENS1_21CollectiveEpilogueFwdINS6_IJSA_SC_SB_EEES9_NS_10bfloat16_tESG_Li384ELb1ELb1ELb0ELb1EEENS1_36VarlenDynamicPersistentTileSchedulerILi192ELi160ELi384ELi128ELb0ELb1ELb1ELb1ELb0ELb1EEEEEEEEEvNT_6ParamsE,"",@"SHT_CUDA_INFO"
	.sectionflags	@""
	.align	4


	//----- nvinfo : EIATTR_CUDA_API_VERSION
	.align		4
        /*0000*/ 	.byte	0x04, 0x37
        /*0002*/ 	.short	(.L_191 - .L_190)
.L_190:
        /*0004*/ 	.word	0x00000082


	//----- nvinfo : EIATTR_KPARAM_INFO
	.align		4
.L_191:
        /*0008*/ 	.byte	0x04, 0x17
        /*000a*/ 	.short	(.L_193 - .L_192)
.L_192:
        /*000c*/ 	.word	0x00000000
        /*0010*/ 	.short	0x0000
        /*0012*/ 	.short	0x0070
        /*0014*/ 	.byte	0x00, 0xf0, 0x01, 0x2a


	//----- nvinfo : EIATTR_SPARSE_MMA_MASK
	.align		4
.L_193:
        /*0018*/ 	.byte	0x03, 0x50
        /*001a*/ 	.short	0x0000


	//----- nvinfo : EIATTR_MAXREG_COUNT
	.align		4
        /*001c*/ 	.byte	0x03, 0x1b
        /*001e*/ 	.short	0x0080


	//----- nvinfo : EIATTR_NUM_BARRIERS
	.align		4
        /*0020*/ 	.byte	0x02, 0x4c
        /*0022*/ 	.byte	0x09
	.zero		1


	//----- nvinfo : EIATTR_EXTERNS
	.align		4
        /*0024*/ 	.byte	0x04, 0x0f
        /*0026*/ 	.short	(.L_195 - .L_194)


	//   ....[0]....
	.align		4
.L_194:
        /*0028*/ 	.word	index@(__assertfail)


	//----- nvinfo : EIATTR_ANNOTATIONS
	.align		4
.L_195:
        /*002c*/ 	.byte	0x04, 0x55
        /*002e*/ 	.short	(.L_197 - .L_196)


	//   ....[0]....
.L_196:
        /* <DEDUP_REMOVED lines=36> */


	//----- nvinfo : EIATTR_MERCURY_ISA_VERSION
	.align		4
.L_197:
        /*0258*/ 	.byte	0x03, 0x5f
        /*025a*/ 	.short	0x0101


	//----- nvinfo : EIATTR_UNUSED_LOAD_BYTE_OFFSET
	.align		4
        /*025c*/ 	.byte	0x04, 0x44
        /*025e*/ 	.short	(.L_199 - .L_198)


	//   ....[0]....
.L_198:
        /*0260*/ 	.word	0x00000940
        /*0264*/ 	.word	0x0000fff0


	//   ....[1]....
        /*0268*/ 	.word	0x00010740
        /*026c*/ 	.word	0x0000fff0


	//----- nvinfo : EIATTR_INT_WARP_WIDE_INSTR_OFFSETS
	.align		4
.L_199:
        /*0270*/ 	.byte	0x04, 0x31
        /*0272*/ 	.short	(.L_201 - .L_200)


	//   ....[0]....
.L_200:
        /*0274*/ 	.word	0x000000c0


	//   ....[1]....
        /*0278*/ 	.word	0x000000d0


	//   ....[2]....
        /*027c*/ 	.word	0x00000170


	//   ....[3]....
        /*0280*/ 	.word	0x00013bd0


	//   ....[4]....
        /*0284*/ 	.word	0x00013c60


	//   ....[5]....
        /*0288*/ 	.word	0x000176d0


	//   ....[6]....
        /*028c*/ 	.word	0x00017760


	//----- nvinfo : EIATTR_COOP_GROUP_MASK_REGIDS
	.align		4
.L_201:
        /*0290*/ 	.byte	0x04, 0x29
        /*0292*/ 	.short	(.L_203 - .L_202)


	//   ....[0]....
.L_202:
        /*0294*/ 	.word	0xffffffff


	//   ....[1]....
        /*0298*/ 	.word	0xffffffff


	//   ....[2]....
        /*029c*/ 	.word	0xffffffff


	//   ....[3]....
        /*02a0*/ 	.word	0xffffffff


	//   ....[4]....
        /*02a4*/ 	.word	0xffffffff


	//   ....[5]....
        /*02a8*/ 	.word	0xffffffff


	//   ....[6]....
        /*02ac*/ 	.word	0xffffffff


	//   ....[7]....
        /*02b0*/ 	.word	0xffffffff


	//   ....[8]....
        /*02b4*/ 	.word	0xffffffff


	//   ....[9]....
        /*02b8*/ 	.word	0xffffffff


	//   ....[10]....
        /*02bc*/ 	.word	0xffffffff


	//   ....[11]....
        /*02c0*/ 	.word	0xffffffff


	//   ....[12]....
        /*02c4*/ 	.word	0xffffffff


	//   ....[13]....
        /*02c8*/ 	.word	0xffffffff


	//   ....[14]....
        /*02cc*/ 	.word	0xffffffff


	//   ....[15]....
        /*02d0*/ 	.word	0xffffffff


	//   ....[16]....
        /*02d4*/ 	.word	0xffffffff


	//   ....[17]....
        /*02d8*/ 	.word	0xffffffff


	//   ....[18]....
        /*02dc*/ 	.word	0xffffffff


	//   ....[19]....
        /*02e0*/ 	.word	0xffffffff


	//   ....[20]....
        /*02e4*/ 	.word	0xffffffff


	//   ....[21]....
        /*02e8*/ 	.word	0xffffffff


	//   ....[22]....
        /*02ec*/ 	.word	0xffffffff


	//   ....[23]....
        /*02f0*/ 	.word	0xffffffff


	//   ....[24]....
        /*02f4*/ 	.word	0xffffffff


	//   ....[25]....
        /*02f8*/ 	.word	0xffffffff


	//   ....[26]....
        /*02fc*/ 	.word	0xffffffff


	//   ....[27]....
        /*0300*/ 	.word	0xffffffff


	//   ....[28]....
        /*0304*/ 	.word	0xffffffff


	//   ....[29]....
        /*0308*/ 	.word	0xffffffff


	//   ....[30]....
        /*030c*/ 	.word	0xffffffff


	//   ....[31]....
        /*0310*/ 	.word	0xffffffff


	//   ....[32]....
        /*0314*/ 	.word	0xffffffff


	//   ....[33]....
        /*0318*/ 	.word	0xffffffff


	//   ....[34]....
        /*031c*/ 	.word	0xffffffff


	//   ....[35]....
        /*0320*/ 	.word	0xffffffff


	//   ....[36]....
        /*0324*/ 	.word	0xffffffff


	//   ....[37]....
        /*0328*/ 	.word	0xffffffff


	//   ....[38]....
        /*032c*/ 	.word	0xffffffff


	//   ....[39]....
        /*0330*/ 	.word	0xffffffff


	//   ....[40]....
        /*0334*/ 	.word	0xffffffff


	//   ....[41]....
        /*0338*/ 	.word	0xffffffff


	//   ....[42]....
        /*033c*/ 	.word	0xffffffff


	//   ....[43]....
        /*0340*/ 	.word	0xffffffff


	//   ....[44]....
        /*0344*/ 	.word	0xffffffff


	//   ....[45]....
        /*0348*/ 	.word	0xffffffff


	//   ....[46]....
        /*034c*/ 	.word	0xffffffff


	//   ....[47]....
        /*0350*/ 	.word	0xffffffff


	//   ....[48]....
        /*0354*/ 	.word	0xffffffff


	//   ....[49]....
        /*0358*/ 	.word	0xffffffff


	//   ....[50]....
        /*035c*/ 	.word	0xffffffff


	//   ....[51]....
        /*0360*/ 	.word	0xffffffff


	//   ....[52]....
        /*0364*/ 	.word	0xffffffff


	//   ....[53]....
        /*0368*/ 	.word	0xffffffff


	//   ....[54]....
        /*036c*/ 	.word	0xffffffff


	//   ....[55]....
        /*0370*/ 	.word	0xffffffff


	//   ....[56]....
        /*0374*/ 	.word	0xffffffff


	//   ....[57]....
        /*0378*/ 	.word	0xffffffff


	//   ....[58]....
        /*037c*/ 	.word	0xffffffff


	//   ....[59]....
        /*0380*/ 	.word	0xffffffff


	//   ....[60]....
        /*0384*/ 	.word	0xffffffff


	//   ....[61]....
        /*0388*/ 	.word	0xffffffff


	//   ....[62]....
        /*038c*/ 	.word	0xffffffff


	//   ....[63]....
        /*0390*/ 	.word	0xffffffff


	//   ....[64]....
        /*0394*/ 	.word	0xffffffff


	//   ....[65]....
        /*0398*/ 	.word	0xffffffff


	//   ....[66]....
        /*039c*/ 	.word	0xffffffff


	//   ....[67]....
        /*03a0*/ 	.word	0xffffffff


	//   ....[68]....
        /*03a4*/ 	.word	0xffffffff


	//   ....[69]....
        /*03a8*/ 	.word	0xffffffff


	//   ....[70]....
        /*03ac*/ 	.word	0xffffffff


	//   ....[71]....
        /*03b0*/ 	.word	0xffffffff


	//   ....[72]....
        /*03b4*/ 	.word	0xffffffff


	//   ....[73]....
        /*03b8*/ 	.word	0xffffffff


	//   ....[74]....
        /*03bc*/ 	.word	0xffffffff


	//   ....[75]....
        /*03c0*/ 	.word	0xffffffff


	//   ....[76]....
        /*03c4*/ 	.word	0xffffffff


	//   ....[77]....
        /*03c8*/ 	.word	0xffffffff


	//   ....[78]....
        /*03cc*/ 	.word	0xffffffff


	//   ....[79]....
        /*03d0*/ 	.word	0xffffffff


	//   ....[80]....
        /*03d4*/ 	.word	0xffffffff


	//   ....[81]....
        /*03d8*/ 	.word	0xffffffff


	//   ....[82]....
        /*03dc*/ 	.word	0xffffffff


	//   ....[83]....
        /*03e0*/ 	.word	0xffffffff


	//   ....[84]....
        /*03e4*/ 	.word	0xffffffff


	//   ....[85]....
        /*03e8*/ 	.word	0xffffffff


	//   ....[86]....
        /*03ec*/ 	.word	0xffffffff


	//   ....[87]....
        /*03f0*/ 	.word	0xffffffff


	//   ....[88]....
        /*03f4*/ 	.word	0xffffffff


	//   ....[89]....
        /*03f8*/ 	.word	0xffffffff


	//   ....[90]....
        /*03fc*/ 	.word	0xffffffff


	//   ....[91]....
        /*0400*/ 	.word	0xffffffff


	//   ....[92]....
        /*0404*/ 	.word	0xffffffff


	//   ....[93]....
        /*0408*/ 	.word	0xffffffff


	//   ....[94]....
        /*040c*/ 	.word	0xffffffff


	//   ....[95]....
        /*0410*/ 	.word	0xffffffff


	//   ....[96]....
        /*0414*/ 	.word	0xffffffff


	//   ....[97]....
        /*0418*/ 	.word	0xffffffff


	//   ....[98]....
        /*041c*/ 	.word	0xffffffff


	//   ....[99]....
        /*0420*/ 	.word	0xffffffff


	//   ....[100]....
        /*0424*/ 	.word	0xffffffff


	//   ....[101]....
        /*0428*/ 	.word	0xffffffff


	//   ....[102]....
        /*042c*/ 	.word	0xffffffff


	//   ....[103]....
        /*0430*/ 	.word	0xffffffff


	//   ....[104]....
        /*0434*/ 	.word	0xffffffff


	//   ....[105]....
        /*0438*/ 	.word	0xffffffff


	//   ....[106]....
        /*043c*/ 	.word	0xffffffff


	//   ....[107]....
        /*0440*/ 	.word	0xffffffff


	//   ....[108]....
        /*0444*/ 	.word	0xffffffff


	//   ....[109]....
        /*0448*/ 	.word	0xffffffff


	//   ....[110]....
        /*044c*/ 	.word	0xffffffff


	//   ....[111]....
        /*0450*/ 	.word	0xffffffff


	//   ....[112]....
        /*0454*/ 	.word	0xffffffff


	//   ....[113]....
        /*0458*/ 	.word	0xffffffff


	//   ....[114]....
        /*045c*/ 	.word	0xffffffff


	//   ....[115]....
        /*0460*/ 	.word	0xffffffff


	//   ....[116]....
        /*0464*/ 	.word	0xffffffff


	//   ....[117]....
        /*0468*/ 	.word	0xffffffff


	//   ....[118]....
        /*046c*/ 	.word	0xffffffff


	//   ....[119]....
        /*0470*/ 	.word	0xffffffff


	//   ....[120]....
        /*0474*/ 	.word	0xffffffff


	//   ....[121]....
        /*0478*/ 	.word	0xffffffff


	//   ....[122]....
        /*047c*/ 	.word	0xffffffff


	//   ....[123]....
        /*0480*/ 	.word	0xffffffff


	//   ....[124]....
        /*0484*/ 	.word	0xffffffff


	//   ....[125]....
        /*0488*/ 	.word	0xffffffff


	//   ....[126]....
        /*048c*/ 	.word	0xffffffff


	//   ....[127]....
        /*0490*/ 	.word	0xffffffff


	//   ....[128]....
        /*0494*/ 	.word	0xffffffff


	//   ....[129]....
        /*0498*/ 	.word	0xffffffff


	//   ....[130]....
        /*049c*/ 	.word	0xffffffff


	//   ....[131]....
        /*04a0*/ 	.word	0xffffffff


	//   ....[132]....
        /*04a4*/ 	.word	0xffffffff


	//   ....[133]....
        /*04a8*/ 	.word	0xffffffff


	//   ....[134]....
        /*04ac*/ 	.word	0xffffffff


	//   ....[135]....
        /*04b0*/ 	.word	0xffffffff


	//   ....[136]....
        /*04b4*/ 	.word	0xffffffff


	//   ....[137]....
        /*04b8*/ 	.word	0xffffffff


	//   ....[138]....
        /*04bc*/ 	.word	0xffffffff


	//   ....[139]....
        /*04c0*/ 	.word	0xffffffff


	//   ....[140]....
        /*04c4*/ 	.word	0xffffffff


	//   ....[141]....
        /*04c8*/ 	.word	0xffffffff


	//   ....[142]....
        /*04cc*/ 	.word	0xffffffff


	//   ....[143]....
        /*04d0*/ 	.word	0xffffffff


	//   ....[144]....
        /*04d4*/ 	.word	0xffffffff


	//   ....[145]....
        /*04d8*/ 	.word	0xffffffff


	//   ....[146]....
        /*04dc*/ 	.word	0xffffffff


	//   ....[147]....
        /*04e0*/ 	.word	0xffffffff


	//   ....[148]....
        /*04e4*/ 	.word	0xffffffff


	//   ....[149]....
        /*04e8*/ 	.word	0xffffffff


	//   ....[150]....
        /*04ec*/ 	.word	0xffffffff


	//   ....[151]....
        /*04f0*/ 	.word	0xffffffff


	//   ....[152]....
        /*04f4*/ 	.word	0xffffffff


	//   ....[153]....
        /*04f8*/ 	.word	0xffffffff


	//   ....[154]....
        /*04fc*/ 	.word	0xffffffff


	//   ....[155]....
        /*0500*/ 	.word	0x0500000f


	//   ....[156]....
        /*0504*/ 	.word	0x0500000f


	//   ....[157]....
        /*0508*/ 	.word	0x0500000f


	//   ....[158]....
        /*050c*/ 	.word	0x0500000f


	//   ....[159]....
        /*0510*/ 	.word	0x0500000f


	//   ....[160]....
        /*0514*/ 	.word	0x0500000f


	//   ....[161]....
        /*0518*/ 	.word	0x0500000f


	//   ....[162]....
        /*051c*/ 	.word	0x0500000f


	//   ....[163]....
        /*0520*/ 	.word	0x0500000f


	//   ....[164]....
        /*0524*/ 	.word	0x0500000f


	//   ....[165]....
        /*0528*/ 	.word	0x0500000f


	//   ....[166]....
        /*052c*/ 	.word	0x0500000f


	//   ....[167]....
        /*0530*/ 	.word	0x0500000f


	//   ....[168]....
        /*0534*/ 	.word	0x0500000f


	//   ....[169]....
        /*0538*/ 	.word	0x0500000f


	//   ....[170]....
        /*053c*/ 	.word	0x0500000f


	//   ....[171]....
        /*0540*/ 	.word	0x0500000f


	//   ....[172]....
        /*0544*/ 	.word	0x0500000f


	//   ....[173]....
        /*0548*/ 	.word	0x0500000f


	//   ....[174]....
        /*054c*/ 	.word	0x0500000f


	//   ....[175]....
        /*0550*/ 	.word	0x0500000f


	//   ....[176]....
        /*0554*/ 	.word	0x0500000f


	//   ....[177]....
        /*0558*/ 	.word	0x0500000f


	//   ....[178]....
        /*055c*/ 	.word	0x0500000f


	//   ....[179]....
        /*0560*/ 	.word	0x0500000f


	//   ....[180]....
        /*0564*/ 	.word	0x0500000f


	//   ....[181]....
        /*0568*/ 	.word	0x0500000f


	//   ....[182]....
        /*056c*/ 	.word	0x0500000f


	//   ....[183]....
        /*0570*/ 	.word	0x0500000f


	//   ....[184]....
        /*0574*/ 	.word	0x0500000f


	//   ....[185]....
        /*0578*/ 	.word	0x0500000f


	//   ....[186]....
        /*057c*/ 	.word	0x0500000f


	//   ....[187]....
        /*0580*/ 	.word	0x0500000f


	//   ....[188]....
        /*0584*/ 	.word	0x0500000f


	//   ....[189]....
        /*0588*/ 	.word	0x0500000f


	//   ....[190]....
        /*058c*/ 	.word	0x0500000f


	//   ....[191]....
        /*0590*/ 	.word	0x0500000f


	//   ....[192]....
        /*0594*/ 	.word	0x0500000f


	//   ....[193]....
        /*0598*/ 	.word	0x0500000f


	//   ....[194]....
        /*059c*/ 	.word	0x0500000f


	//   ....[195]....
        /*05a0*/ 	.word	0x0500000f


	//   ....[196]....
        /*05a4*/ 	.word	0x0500000f


	//   ....[197]....
        /*05a8*/ 	.word	0x0500000f


	//   ....[198]....
        /*05ac*/ 	.word	0x0500000f


	//   ....[199]....
        /*05b0*/ 	.word	0x0500000f


	//   ....[200]....
        /*05b4*/ 	.word	0x0500000f


	//   ....[201]....
        /*05b8*/ 	.word	0x0500000f


	//   ....[202]....
        /*05bc*/ 	.word	0x0500000f


	//   ....[203]....
        /*05c0*/ 	.word	0x0500000f


	//   ....[204]....
        /*05c4*/ 	.word	0x0500000f


	//   ....[205]....
        /*05c8*/ 	.word	0x0500000f


	//   ....[206]....
        /*05cc*/ 	.word	0x0500000f


	//   ....[207]....
        /*05d0*/ 	.word	0x0500000f


	//   ....[208]....
        /*05d4*/ 	.word	0x0500000f


	//----- nvinfo : EIATTR_COOP_GROUP_INSTR_OFFSETS
	.align		4
.L_203:
        /*05d8*/ 	.byte	0x04, 0x28
        /*05da*/ 	.short	(.L_205 - .L_204)


	//   ....[0]....
.L_204:
        /*05dc*/ 	.word	0x00000070


	//   ....[1]....
        /*05e0*/ 	.word	0x000000b0


	//   ....[2]....
        /*05e4*/ 	.word	0x000002d0


	//   ....[3]....
        /*05e8*/ 	.word	0x00000430


	//   ....[4]....
        /*05ec*/ 	.word	0x00000550


	//   ....[5]....
        /*05f0*/ 	.word	0x000006b0


	//   ....[6]....
        /*05f4*/ 	.word	0x00001aa0


	//   ....[7]....
        /*05f8*/ 	.word	0x000023a0


	//   ....[8]....
        /*05fc*/ 	.word	0x000025a0


	//   ....[9]....
        /*0600*/ 	.word	0x00003cc0


	//   ....[10]....
        /*0604*/ 	.word	0x00003de0


	//   ....[11]....
        /*0608*/ 	.word	0x00004870


	//   ....[12]....
        /*060c*/ 	.word	0x00004900


	//   ....[13]....
        /*0610*/ 	.word	0x00006320


	//   ....[14]....
        /*0614*/ 	.word	0x00007340


	//   ....[15]....
        /*0618*/ 	.word	0x00007b40


	//   ....[16]....
        /*061c*/ 	.word	0x00007c50


	//   ....[17]....
        /*0620*/ 	.word	0x000087a0


	//   ....[18]....
        /*0624*/ 	.word	0x00008820


	//   ....[19]....
        /*0628*/ 	.word	0x0000a930


	//   ....[20]....
        /*062c*/ 	.word	0x0000a940


	//   ....[21]....
        /*0630*/ 	.word	0x0000a970


	//   ....[22]....
        /*0634*/ 	.word	0x0000a980


	//   ....[23]....
        /*0638*/ 	.word	0x0000c790


	//   ....[24]....
        /*063c*/ 	.word	0x0000d7b0


	//   ....[25]....
        /*0640*/ 	.word	0x0000dfb0


	//   ....[26]....
        /*0644*/ 	.word	0x0000e0c0


	//   ....[27]....
        /*0648*/ 	.word	0x0000ec10


	//   ....[28]....
        /*064c*/ 	.word	0x0000ec90


	//   ....[29]....
        /*0650*/ 	.word	0x00010180


	//   ....[30]....
        /*0654*/ 	.word	0x00010190


	//   ....[31]....
        /*0658*/ 	.word	0x00010210


	//   ....[32]....
        /*065c*/ 	.word	0x00010220


	//   ....[33]....
        /*0660*/ 	.word	0x00010ce0


	//   ....[34]....
        /*0664*/ 	.word	0x00010cf0


	//   ....[35]....
        /*0668*/ 	.word	0x00010d00


	//   ....[36]....
        /*066c*/ 	.word	0x00010d10


	//   ....[37]....
        /*0670*/ 	.word	0x00010d20


	//   ....[38]....
        /*0674*/ 	.word	0x00010d30


	//   ....[39]....
        /*0678*/ 	.word	0x00010d40


	//   ....[40]....
        /*067c*/ 	.word	0x00010d50


	//   ....[41]....
        /*0680*/ 	.word	0x00010d80


	//   ....[42]....
        /*0684*/ 	.word	0x00010d90


	//   ....[43]....
        /*0688*/ 	.word	0x00010dc0


	//   ....[44]....
        /*068c*/ 	.word	0x00010de0


	//   ....[45]....
        /*0690*/ 	.word	0x00010e10


	//   ....[46]....
        /*0694*/ 	.word	0x00010e20


	//   ....[47]....
        /*0698*/ 	.word	0x00010e50


	//   ....[48]....
        /*069c*/ 	.word	0x00010e60


	//   ....[49]....
        /*06a0*/ 	.word	0x000112b0


	//   ....[50]....
        /*06a4*/ 	.word	0x000112e0


	//   ....[51]....
        /*06a8*/ 	.word	0x00011310


	//   ....[52]....
        /*06ac*/ 	.word	0x00011340


	//   ....[53]....
        /*06b0*/ 	.word	0x000117f0


	//   ....[54]....
        /*06b4*/ 	.word	0x00011830


	//   ....[55]....
        /*06b8*/ 	.word	0x00011860


	//   ....[56]....
        /*06bc*/ 	.word	0x000118a0


	//   ....[57]....
        /*06c0*/ 	.word	0x000118b0


	//   ....[58]....
        /*06c4*/ 	.word	0x000118c0


	//   ....[59]....
        /*06c8*/ 	.word	0x000118e0


	//   ....[60]....
        /*06cc*/ 	.word	0x00011900


	//   ....[61]....
        /*06d0*/ 	.word	0x000121d0


	//   ....[62]....
        /*06d4*/ 	.word	0x00012200


	//   ....[63]....
        /*06d8*/ 	.word	0x00012240


	//   ....[64]....
        /*06dc*/ 	.word	0x00012270


	//   ....[65]....
        /*06e0*/ 	.word	0x00012290


	//   ....[66]....
        /*06e4*/ 	.word	0x000122a0


	//   ....[67]....
        /*06e8*/ 	.word	0x000122b0


	//   ....[68]....
        /*06ec*/ 	.word	0x000122d0


	//   ....[69]....
        /*06f0*/ 	.word	0x00012430


	//   ....[70]....
        /*06f4*/ 	.word	0x000125d0


	//   ....[71]....
        /*06f8*/ 	.word	0x00012600


	//   ....[72]....
        /*06fc*/ 	.word	0x00012630


	//   ....[73]....
        /*0700*/ 	.word	0x00012670


	//   ....[74]....
        /*0704*/ 	.word	0x000126a0


	//   ....[75]....
        /*0708*/ 	.word	0x000126e0


	//   ....[76]....
        /*070c*/ 	.word	0x00012820


	//   ....[77]....
        /*0710*/ 	.word	0x00012850


	//   ....[78]....
        /*0714*/ 	.word	0x00012880


	//   ....[79]....
        /*0718*/ 	.word	0x000128b0


	//   ....[80]....
        /*071c*/ 	.word	0x000128e0


	//   ....[81]....
        /*0720*/ 	.word	0x00012920


	//   ....[82]....
        /*0724*/ 	.word	0x000129b0


	//   ....[83]....
        /*0728*/ 	.word	0x00012a10


	//   ....[84]....
        /*072c*/ 	.word	0x00012ab0


	//   ....[85]....
        /*0730*/ 	.word	0x00014b40


	//   ....[86]....
        /*0734*/ 	.word	0x00014b70


	//   ....[87]....
        /*0738*/ 	.word	0x00014ba0


	//   ....[88]....
        /*073c*/ 	.word	0x00014c20


	//   ....[89]....
        /*0740*/ 	.word	0x00014c50


	//   ....[90]....
        /*0744*/ 	.word	0x00014c60


	//   ....[91]....
        /*0748*/ 	.word	0x00014c80


	//   ....[92]....
        /*074c*/ 	.word	0x00014c90


	//   ....[93]....
        /*0750*/ 	.word	0x00014d30


	//   ....[94]....
        /*0754*/ 	.word	0x00014d40


	//   ....[95]....
        /*0758*/ 	.word	0x00015170


	//   ....[96]....
        /*075c*/ 	.word	0x00015180


	//   ....[97]....
        /*0760*/ 	.word	0x000151a0


	//   ....[98]....
        /*0764*/ 	.word	0x00015230


	//   ....[99]....
        /*0768*/ 	.word	0x00015240


	//   ....[100]....
        /*076c*/ 	.word	0x000152b0


	//   ....[101]....
        /*0770*/ 	.word	0x000152c0


	//   ....[102]....
        /*0774*/ 	.word	0x000152d0


	//   ....[103]....
        /*0778*/ 	.word	0x000152e0


	//   ....[104]....
        /*077c*/ 	.word	0x00015380


	//   ....[105]....
        /*0780*/ 	.word	0x00015c20


	//   ....[106]....
        /*0784*/ 	.word	0x00015c50


	//   ....[107]....
        /*0788*/ 	.word	0x00015cf0


	//   ....[108]....
        /*078c*/ 	.word	0x00015d10


	//   ....[109]....
        /*0790*/ 	.word	0x00015d90


	//   ....[110]....
        /*0794*/ 	.word	0x00015db0


	//   ....[111]....
        /*0798*/ 	.word	0x00015dc0


	//   ....[112]....
        /*079c*/ 	.word	0x00015dd0


	//   ....[113]....
        /*07a0*/ 	.word	0x00015ed0


	//   ....[114]....
        /*07a4*/ 	.word	0x00015ee0


	//   ....[115]....
        /*07a8*/ 	.word	0x00015ef0


	//   ....[116]....
        /*07ac*/ 	.word	0x00015f40


	//   ....[117]....
        /*07b0*/ 	.word	0x00016940


	//   ....[118]....
        /*07b4*/ 	.word	0x00016950


	//   ....[119]....
        /*07b8*/ 	.word	0x00016970


	//   ....[120]....
        /*07bc*/ 	.word	0x000169c0


	//   ....[121]....
        /*07c0*/ 	.word	0x000169d0


	//   ....[122]....
        /*07c4*/ 	.word	0x00016a10


	//   ....[123]....
        /*07c8*/ 	.word	0x00016a20


	//   ....[124]....
        /*07cc*/ 	.word	0x00016a30


	//   ....[125]....
        /*07d0*/ 	.word	0x00016a70


	//   ....[126]....
        /*07d4*/ 	.word	0x00016ab0


	//   ....[127]....
        /*07d8*/ 	.word	0x00016ee0


	//   ....[128]....
        /*07dc*/ 	.word	0x00016ef0


	//   ....[129]....
        /*07e0*/ 	.word	0x00016f00


	//   ....[130]....
        /*07e4*/ 	.word	0x00016f40


	//   ....[131]....
        /*07e8*/ 	.word	0x00016f50


	//   ....[132]....
        /*07ec*/ 	.word	0x00016f90


	//   ....[133]....
        /*07f0*/ 	.word	0x00016fa0


	//   ....[134]....
        /*07f4*/ 	.word	0x00016fb0


	//   ....[135]....
        /*07f8*/ 	.word	0x00016ff0


	//   ....[136]....
        /*07fc*/ 	.word	0x00017030


	//   ....[137]....
        /*0800*/ 	.word	0x00017ea0


	//   ....[138]....
        /*0804*/ 	.word	0x00017eb0


	//   ....[139]....
        /*0808*/ 	.word	0x00017ee0


	//   ....[140]....
        /*080c*/ 	.word	0x00017f10


	//   ....[141]....
        /*0810*/ 	.word	0x00017f40


	//   ....[142]....
        /*0814*/ 	.word	0x00017f50


	//   ....[143]....
        /*0818*/ 	.word	0x00017f80


	//   ....[144]....
        /*081c*/ 	.word	0x00017fc0


	//   ....[145]....
        /*0820*/ 	.word	0x000180f0


	//   ....[146]....
        /*0824*/ 	.word	0x00018120


	//   ....[147]....
        /*0828*/ 	.word	0x00018150


	//   ....[148]....
        /*082c*/ 	.word	0x00018180


	//   ....[149]....
        /*0830*/ 	.word	0x000181b0


	//   ....[150]....
        /*0834*/ 	.word	0x000181f0


	//   ....[151]....
        /*0838*/ 	.word	0x00018290


	//   ....[152]....
        /*083c*/ 	.word	0x00018300


	//   ....[153]....
        /*0840*/ 	.word	0x00018340


	//   ....[154]....
        /*0844*/ 	.word	0x00018a10


	//   ....[155]....
        /*0848*/ 	.word	0x00019110


	//   ....[156]....
        /*084c*/ 	.word	0x00019200


	//   ....[157]....
        /*0850*/ 	.word	0x000192d0


	//   ....[158]....
        /*0854*/ 	.word	0x00019340


	//   ....[159]....
        /*0858*/ 	.word	0x00019420


	//   ....[160]....
        /*085c*/ 	.word	0x000194c0


	//   ....[161]....
        /*0860*/ 	.word	0x00019560


	//   ....[162]....
        /*0864*/ 	.word	0x000195e0


	//   ....[163]....
        /*0868*/ 	.word	0x00019680


	//   ....[164]....
        /*086c*/ 	.word	0x000196e0


	//   ....[165]....
        /*0870*/ 	.word	0x000197b0


	//   ....[166]....
        /*0874*/ 	.word	0x000198b0


	//   ....[167]....
        /*0878*/ 	.word	0x00019960


	//   ....[168]....
        /*087c*/ 	.word	0x000199e0


	//   ....[169]....
        /*0880*/ 	.word	0x00019ad0


	//   ....[170]....
        /*0884*/ 	.word	0x00019b30


	//   ....[171]....
        /*0888*/ 	.word	0x00019c10


	//   ....[172]....
        /*088c*/ 	.word	0x00019c70


	//   ....[173]....
        /*0890*/ 	.word	0x00019d10


	//   ....[174]....
        /*0894*/ 	.word	0x00019db0


	//   ....[175]....
        /*0898*/ 	.word	0x00019e60


	//   ....[176]....
        /*089c*/ 	.word	0x00019f10


	//   ....[177]....
        /*08a0*/ 	.word	0x00019f80


	//   ....[178]....
        /*08a4*/ 	.word	0x00019fe0


	//   ....[179]....
        /*08a8*/ 	.word	0x0001a0d0


	//   ....[180]....
        /*08ac*/ 	.word	0x0001a130


	//   ....[181]....
        /*08b0*/ 	.word	0x0001a230


	//   ....[182]....
        /*08b4*/ 	.word	0x0001a290


	//   ....[183]....
        /*08b8*/ 	.word	0x0001a330


	//   ....[184]....
        /*08bc*/ 	.word	0x0001a3f0


	//   ....[185]....
        /*08c0*/ 	.word	0x0001a4c0


	//   ....[186]....
        /*08c4*/ 	.word	0x0001a540


	//   ....[187]....
        /*08c8*/ 	.word	0x0001a600


	//   ....[188]....
        /*08cc*/ 	.word	0x0001a740


	//   ....[189]....
        /*08d0*/ 	.word	0x0001a7f0


	//   ....[190]....
        /*08d4*/ 	.word	0x0001a8a0


	//   ....[191]....
        /*08d8*/ 	.word	0x0001a940


	//   ....[192]....
        /*08dc*/ 	.word	0x0001a9f0


	//   ....[193]....
        /*08e0*/ 	.word	0x0001aa90


	//   ....[194]....
        /*08e4*/ 	.word	0x0001ab40


	//   ....[195]....
        /*08e8*/ 	.word	0x0001abe0


	//   ....[196]....
        /*08ec*/ 	.word	0x0001ac50


	//   ....[197]....
        /*08f0*/ 	.word	0x0001ad10


	//   ....[198]....
        /*08f4*/ 	.word	0x0001ae00


	//   ....[199]....
        /*08f8*/ 	.word	0x0001ae90


	//   ....[200]....
        /*08fc*/ 	.word	0x0001aef0


	//   ....[201]....
        /*0900*/ 	.word	0x0001afa0


	//   ....[202]....
        /*0904*/ 	.word	0x0001b000


	//   ....[203]....
        /*0908*/ 	.word	0x0001b0b0


	//   ....[204]....
        /*090c*/ 	.word	0x0001b110


	//   ....[205]....
        /*0910*/ 	.word	0x0001b1c0


	//   ....[206]....
        /*0914*/ 	.word	0x0001b220


	//   ....[207]....
        /*0918*/ 	.word	0x0001b2d0


	//   ....[208]....
        /*091c*/ 	.word	0x0001b530


	//----- nvinfo : EIATTR_REG_RECONFIG
	.align		4
.L_205:
        /*0920*/ 	.byte	0x01, 0x54
	.zero		2


	//----- nvinfo : EIATTR_SYSCALL_OFFSETS
	.align		4
        /*0924*/ 	.byte	0x04, 0x46
        /*0926*/ 	.short	(.L_207 - .L_206)


	//   ....[0]....
.L_206:
        /*0928*/ 	.word	0x00001c50


	//   ....[1]....
        /*092c*/ 	.word	0x00013dc0


	//   ....[2]....
        /*0930*/ 	.word	0x00013f30


	//   ....[3]....
        /*0934*/ 	.word	0x00014080


	//   ....[4]....
        /*0938*/ 	.word	0x000141c0


	//   ....[5]....
        /*093c*/ 	.word	0x00015710


	//----- nvinfo : EIATTR_MBARRIER_INSTR_OFFSETS
	.align		4
.L_207:
        /*0940*/ 	.byte	0x04, 0x39
        /*0942*/ 	.short	(.L_209 - .L_208)


	//   ....[0]....
.L_208:
        /*0944*/ 	.word	0x00000180
        /*0948*/ 	.word	0x000000ff
        /*094c*/ 	.word	0x00013200
        /*0950*/ 	.short	0x0100
        /*0952*/ 	.byte	0x08
	.zero		1


	//   ....[1]....
        /*0954*/ 	.word	0x00000190
        /*0958*/ 	.word	0x000000ff
        /*095c*/ 	.word	0x00013220
        /*0960*/ 	.short	0x0100
        /*0962*/ 	.byte	0x08
	.zero		1


	//   ....[2]....
        /*0964*/ 	.word	0x00000280
        /*0968*/ 	.word	0x000000ff
        /*096c*/ 	.word	0x00013230
        /*0970*/ 	.short	0x0100
        /*0972*/ 	.byte	0x08
	.zero		1


	//   ....[3]....
        /*0974*/ 	.word	0x00000290
        /*0978*/ 	.word	0x000000ff
        /*097c*/ 	.word	0x00013240
        /*0980*/ 	.short	0x0100
        /*0982*/ 	.byte	0x08
	.zero		1


	//   ....[4]....
        /*0984*/ 	.word	0x000002a0
        /*0988*/ 	.word	0x000000ff
        /*098c*/ 	.word	0x00013238
        /*0990*/ 	.short	0x0100
        /*0992*/ 	.byte	0x08
	.zero		1


	//   ....[5]....
        /*0994*/ 	.word	0x000002b0
        /*0998*/ 	.word	0x000000ff
        /*099c*/ 	.word	0x00013248
        /*09a0*/ 	.short	0x0100
        /*09a2*/ 	.byte	0x08
	.zero		1


	//   ....[6]....
        /*09a4*/ 	.word	0x000003e0
        /*09a8*/ 	.word	0x000000ff
        /*09ac*/ 	.word	0x00013250
        /*09b0*/ 	.short	0x0100
        /*09b2*/ 	.byte	0x08
	.zero		1


	//   ....[7]....
        /*09b4*/ 	.word	0x000003f0
        /*09b8*/ 	.word	0x000000ff
        /*09bc*/ 	.word	0x00013260
        /*09c0*/ 	.short	0x0100
        /*09c2*/ 	.byte	0x08
	.zero		1


	//   ....[8]....
        /*09c4*/ 	.word	0x00000400
        /*09c8*/ 	.word	0x000000ff
        /*09cc*/ 	.word	0x00013258
        /*09d0*/ 	.short	0x0100
        /*09d2*/ 	.byte	0x08
	.zero		1


	//   ....[9]....
        /*09d4*/ 	.word	0x00000410
        /*09d8*/ 	.word	0x000000ff
        /*09dc*/ 	.word	0x00013268
        /*09e0*/ 	.short	0x0100
        /*09e2*/ 	.byte	0x08
	.zero		1


	//   ....[10]....
        /*09e4*/ 	.word	0x00000500
        /*09e8*/ 	.word	0x000000ff
        /*09ec*/ 	.word	0x00013270
        /*09f0*/ 	.short	0x0100
        /*09f2*/ 	.byte	0x06
	.zero		1


	//   ....[11]....
        /*09f4*/ 	.word	0x00000510
        /*09f8*/ 	.word	0x000000ff
        /*09fc*/ 	.word	0x00013280
        /*0a00*/ 	.short	0x0100
        /*0a02*/ 	.byte	0x06
	.zero		1


	//   ....[12]....
        /*0a04*/ 	.word	0x00000520
        /*0a08*/ 	.word	0x000000ff
        /*0a0c*/ 	.word	0x00013278
        /*0a10*/ 	.short	0x0100
        /*0a12*/ 	.byte	0x06
	.zero		1


	//   ....[13]....
        /*0a14*/ 	.word	0x00000530
        /*0a18*/ 	.word	0x000000ff
        /*0a1c*/ 	.word	0x00013288
        /*0a20*/ 	.short	0x0100
        /*0a22*/ 	.byte	0x06
	.zero		1


	//   ....[14]....
        /*0a24*/ 	.word	0x00000660
        /*0a28*/ 	.word	0x000000ff
        /*0a2c*/ 	.word	0x00013290
        /*0a30*/ 	.short	0x0100
        /*0a32*/ 	.byte	0x08
	.zero		1


	//   ....[15]....
        /*0a34*/ 	.word	0x00000670
        /*0a38*/ 	.word	0x000000ff
        /*0a3c*/ 	.word	0x000132a0
        /*0a40*/ 	.short	0x0100
        /*0a42*/ 	.byte	0x08
	.zero		1


	//   ....[16]....
        /*0a44*/ 	.word	0x00000680
        /*0a48*/ 	.word	0x000000ff
        /*0a4c*/ 	.word	0x00013298
        /*0a50*/ 	.short	0x0100
        /*0a52*/ 	.byte	0x08
	.zero		1


	//   ....[17]....
        /*0a54*/ 	.word	0x00000690
        /*0a58*/ 	.word	0x000000ff
        /*0a5c*/ 	.word	0x000132a8
        /*0a60*/ 	.short	0x0100
        /*0a62*/ 	.byte	0x08
	.zero		1


	//   ....[18]....
        /*0a64*/ 	.word	0x000007e0
        /*0a68*/ 	.word	0x000000ff
        /*0a6c*/ 	.word	0x000132b0
        /*0a70*/ 	.short	0x0100
        /*0a72*/ 	.byte	0x08
	.zero		1


	//   ....[19]....
        /*0a74*/ 	.word	0x000007f0
        /*0a78*/ 	.word	0x000000ff
        /*0a7c*/ 	.word	0x000132c0
        /*0a80*/ 	.short	0x0100
        /*0a82*/ 	.byte	0x08
	.zero		1


	//   ....[20]....
        /*0a84*/ 	.word	0x00000800
        /*0a88*/ 	.word	0x000000ff
        /*0a8c*/ 	.word	0x000132b8
        /*0a90*/ 	.short	0x0100
        /*0a92*/ 	.byte	0x08
	.zero		1


	//   ....[21]....
        /*0a94*/ 	.word	0x00000810
        /*0a98*/ 	.word	0x000000ff
        /*0a9c*/ 	.word	0x000132c8
        /*0aa0*/ 	.short	0x0100
        /*0aa2*/ 	.byte	0x08
	.zero		1


	//   ....[22]....
        /*0aa4*/ 	.word	0x00001cd0
        /*0aa8*/ 	.word	0x000000ff
        /*0aac*/ 	.word	0x00013200
        /*0ab0*/ 	.short	0x010a
        /*0ab2*/ 	.byte	0x2d
	.zero		1


	//   ....[23]....
        /*0ab4*/ 	.word	0x00001d50
        /*0ab8*/ 	.word	0x00000003
        /*0abc*/ 	.word	0x00013230
        /*0ac0*/ 	.short	0x010a
        /*0ac2*/ 	.byte	0x3f
	.zero		1


	//   ....[24]....
        /*0ac4*/ 	.word	0x00001d90
        /*0ac8*/ 	.word	0x00000003
        /*0acc*/ 	.word	0x00013230
        /*0ad0*/ 	.short	0x010a
        /*0ad2*/ 	.byte	0x3f
	.zero		1


	//   ....[25]....
        /*0ad4*/ 	.word	0x00002300
        /*0ad8*/ 	.word	0x000000ff
        /*0adc*/ 	.word	0x00000000
        /*0ae0*/ 	.short	0x0101
        /*0ae2*/ 	.byte	0x06
	.zero		1


	//   ....[26]....
        /*0ae4*/ 	.word	0x00005b50
        /*0ae8*/ 	.word	0x000000ff
        /*0aec*/ 	.word	0x00013230
        /*0af0*/ 	.short	0x010a
        /*0af2*/ 	.byte	0x17
	.zero		1


	//   ....[27]....
        /*0af4*/ 	.word	0x00005b90
        /*0af8*/ 	.word	0x000000ff
        /*0afc*/ 	.word	0x00013230
        /*0b00*/ 	.short	0x010a
        /*0b02*/ 	.byte	0x17
	.zero		1


	//   ....[28]....
        /*0b04*/ 	.word	0x00005fe0
        /*0b08*/ 	.word	0x000000ff
        /*0b0c*/ 	.word	0x00013250
        /*0b10*/ 	.short	0x010a
        /*0b12*/ 	.byte	0x0b
	.zero		1


	//   ....[29]....
        /*0b14*/ 	.word	0x00006020
        /*0b18*/ 	.word	0x000000ff
        /*0b1c*/ 	.word	0x00013250
        /*0b20*/ 	.short	0x010a
        /*0b22*/ 	.byte	0x0b
	.zero		1


	//   ....[30]....
        /*0b24*/ 	.word	0x000062b0
        /*0b28*/ 	.word	0x000000ff
        /*0b2c*/ 	.word	0x00000000
        /*0b30*/ 	.short	0x0101
        /*0b32*/ 	.byte	0x17
	.zero		1


	//   ....[31]....
        /*0b34*/ 	.word	0x00009530
        /*0b38*/ 	.word	0x000000ff
        /*0b3c*/ 	.word	0x00000000
        /*0b40*/ 	.short	0x0101
        /*0b42*/ 	.byte	0x06
	.zero		1


	//   ....[32]....
        /*0b44*/ 	.word	0x00009cf0
        /*0b48*/ 	.word	0x000000ff
        /*0b4c*/ 	.word	0x00013230
        /*0b50*/ 	.short	0x010a
        /*0b52*/ 	.byte	0x06
	.zero		1


	//   ....[33]....
        /*0b54*/ 	.word	0x00009d30
        /*0b58*/ 	.word	0x000000ff
        /*0b5c*/ 	.word	0x00013230
        /*0b60*/ 	.short	0x010a
        /*0b62*/ 	.byte	0x06
	.zero		1


	//   ....[34]....
        /*0b64*/ 	.word	0x0000a180
        /*0b68*/ 	.word	0x000000ff
        /*0b6c*/ 	.word	0x00013250
        /*0b70*/ 	.short	0x010a
        /*0b72*/ 	.byte	0x0b
	.zero		1


	//   ....[35]....
        /*0b74*/ 	.word	0x0000a1c0
        /*0b78*/ 	.word	0x000000ff
        /*0b7c*/ 	.word	0x00013250
        /*0b80*/ 	.short	0x010a
        /*0b82*/ 	.byte	0x0b
	.zero		1


	//   ....[36]....
        /*0b84*/ 	.word	0x0000a4d0
        /*0b88*/ 	.word	0x000000ff
        /*0b8c*/ 	.word	0x00000000
        /*0b90*/ 	.short	0x0101
        /*0b92*/ 	.byte	0x06
	.zero		1


	//   ....[37]....
        /*0b94*/ 	.word	0x0000ba40
        /*0b98*/ 	.word	0x000000ff
        /*0b9c*/ 	.word	0x00000000
        /*0ba0*/ 	.short	0x0101
        /*0ba2*/ 	.byte	0x06
	.zero		1


	//   ....[38]....
        /*0ba4*/ 	.word	0x0000bfb0
        /*0ba8*/ 	.word	0x000000ff
        /*0bac*/ 	.word	0x00013230
        /*0bb0*/ 	.short	0x010a
        /*0bb2*/ 	.byte	0x06
	.zero		1


	//   ....[39]....
        /*0bb4*/ 	.word	0x0000bff0
        /*0bb8*/ 	.word	0x000000ff
        /*0bbc*/ 	.word	0x00013230
        /*0bc0*/ 	.short	0x010a
        /*0bc2*/ 	.byte	0x06
	.zero		1


	//   ....[40]....
        /*0bc4*/ 	.word	0x0000c440
        /*0bc8*/ 	.word	0x000000ff
        /*0bcc*/ 	.word	0x00013250
        /*0bd0*/ 	.short	0x010a
        /*0bd2*/ 	.byte	0x0b
	.zero		1


	//   ....[41]....
        /*0bd4*/ 	.word	0x0000c480
        /*0bd8*/ 	.word	0x000000ff
        /*0bdc*/ 	.word	0x00013250
        /*0be0*/ 	.short	0x010a
        /*0be2*/ 	.byte	0x0b
	.zero		1


	//   ....[42]....
        /*0be4*/ 	.word	0x0000c710
        /*0be8*/ 	.word	0x000000ff
        /*0bec*/ 	.word	0x00000000
        /*0bf0*/ 	.short	0x0101
        /*0bf2*/ 	.byte	0x06
	.zero		1


	//   ....[43]....
        /*0bf4*/ 	.word	0x0000f9a0
        /*0bf8*/ 	.word	0x000000ff
        /*0bfc*/ 	.word	0x00000000
        /*0c00*/ 	.short	0x0101
        /*0c02*/ 	.byte	0x06
	.zero		1


	//   ....[44]....
        /*0c04*/ 	.word	0x0000fe40
        /*0c08*/ 	.word	0x000000ff
        /*0c0c*/ 	.word	0x00013250
        /*0c10*/ 	.short	0x010a
        /*0c12*/ 	.byte	0x0e
	.zero		1


	//   ....[45]....
        /*0c14*/ 	.word	0x0000fe80
        /*0c18*/ 	.word	0x000000ff
        /*0c1c*/ 	.word	0x00013250
        /*0c20*/ 	.short	0x010a
        /*0c22*/ 	.byte	0x0e
	.zero		1


	//   ....[46]....
        /*0c24*/ 	.word	0x00010500
        /*0c28*/ 	.word	0x000000ff
        /*0c2c*/ 	.word	0x00000000
        /*0c30*/ 	.short	0x0101
        /*0c32*/ 	.byte	0x04
	.zero		1


	//   ....[47]....
        /*0c34*/ 	.word	0x00011880
        /*0c38*/ 	.word	0x00000007
        /*0c3c*/ 	.word	0x00000000
        /*0c40*/ 	.short	0x0101
        /*0c42*/ 	.byte	0x3f
	.zero		1


	//   ....[48]....
        /*0c44*/ 	.word	0x00014790
        /*0c48*/ 	.word	0x00000000
        /*0c4c*/ 	.word	0x00013280
        /*0c50*/ 	.short	0x010a
        /*0c52*/ 	.byte	0x3f
	.zero		1


	//   ....[49]....
        /*0c54*/ 	.word	0x00014e00
        /*0c58*/ 	.word	0x00000000
        /*0c5c*/ 	.word	0x00013270
        /*0c60*/ 	.short	0x0107
        /*0c62*/ 	.byte	0x3f
	.zero		1


	//   ....[50]....
        /*0c64*/ 	.word	0x00014ec0
        /*0c68*/ 	.word	0x00000000
        /*0c6c*/ 	.word	0x00013270
        /*0c70*/ 	.short	0x0101
        /*0c72*/ 	.byte	0x3f
	.zero		1


	//   ....[51]....
        /*0c74*/ 	.word	0x00014f10
        /*0c78*/ 	.word	0x00000000
        /*0c7c*/ 	.word	0x00013240
        /*0c80*/ 	.short	0x010a
        /*0c82*/ 	.byte	0x3f
	.zero		1


	//   ....[52]....
        /*0c84*/ 	.word	0x00015480
        /*0c88*/ 	.word	0x00000000
        /*0c8c*/ 	.word	0x00013230
        /*0c90*/ 	.short	0x0107
        /*0c92*/ 	.byte	0x3f
	.zero		1


	//   ....[53]....
        /*0c94*/ 	.word	0x00015550
        /*0c98*/ 	.word	0x00000000
        /*0c9c*/ 	.word	0x00013230
        /*0ca0*/ 	.short	0x0101
        /*0ca2*/ 	.byte	0x3f
	.zero		1


	//   ....[54]....
        /*0ca4*/ 	.word	0x00015fe0
        /*0ca8*/ 	.word	0x00000011
        /*0cac*/ 	.word	0x00013200
        /*0cb0*/ 	.short	0x0107
        /*0cb2*/ 	.byte	0x3f
	.zero		1


	//   ....[55]....
        /*0cb4*/ 	.word	0x000160d0
        /*0cb8*/ 	.word	0x00000011
        /*0cbc*/ 	.word	0x00013200
        /*0cc0*/ 	.short	0x0101
        /*0cc2*/ 	.byte	0x3f
	.zero		1


	//   ....[56]....
        /*0cc4*/ 	.word	0x000160f0
        /*0cc8*/ 	.word	0x00000011
        /*0ccc*/ 	.word	0x00013220
        /*0cd0*/ 	.short	0x010a
        /*0cd2*/ 	.byte	0x3f
	.zero		1


	//   ....[57]....
        /*0cd4*/ 	.word	0x00016660
        /*0cd8*/ 	.word	0x00000000
        /*0cdc*/ 	.word	0x00013280
        /*0ce0*/ 	.short	0x010a
        /*0ce2*/ 	.byte	0x3f
	.zero		1


	//   ....[58]....
        /*0ce4*/ 	.word	0x00016b60
        /*0ce8*/ 	.word	0x00000000
        /*0cec*/ 	.word	0x00013270
        /*0cf0*/ 	.short	0x0107
        /*0cf2*/ 	.byte	0x3f
	.zero		1


	//   ....[59]....
        /*0cf4*/ 	.word	0x00016c20
        /*0cf8*/ 	.word	0x00000000
        /*0cfc*/ 	.word	0x00013270
        /*0d00*/ 	.short	0x0101
        /*0d02*/ 	.byte	0x3f
	.zero		1


	//   ....[60]....
        /*0d04*/ 	.word	0x00016c50
        /*0d08*/ 	.word	0x00000000
        /*0d0c*/ 	.word	0x00013240
        /*0d10*/ 	.short	0x010a
        /*0d12*/ 	.byte	0x3f
	.zero		1


	//   ....[61]....
        /*0d14*/ 	.word	0x000170b0
        /*0d18*/ 	.word	0x00000000
        /*0d1c*/ 	.word	0x00013230
        /*0d20*/ 	.short	0x0107
        /*0d22*/ 	.byte	0x3f
	.zero		1


	//   ....[62]....
        /*0d24*/ 	.word	0x00017170
        /*0d28*/ 	.word	0x00000000
        /*0d2c*/ 	.word	0x00013230
        /*0d30*/ 	.short	0x0101
        /*0d32*/ 	.byte	0x3f
	.zero		1


	//   ....[63]....
        /*0d34*/ 	.word	0x00017200
        /*0d38*/ 	.word	0x00000002
        /*0d3c*/ 	.word	0x00013270
        /*0d40*/ 	.short	0x010a
        /*0d42*/ 	.byte	0x3f
	.zero		1


	//   ....[64]....
        /*0d44*/ 	.word	0x00017290
        /*0d48*/ 	.word	0x00000002
        /*0d4c*/ 	.word	0x00013260
        /*0d50*/ 	.short	0x010a
        /*0d52*/ 	.byte	0x3f
	.zero		1


	//   ....[65]....
        /*0d54*/ 	.word	0x000175a0
        /*0d58*/ 	.word	0x00000002
        /*0d5c*/ 	.word	0x00013250
        /*0d60*/ 	.short	0x0101
        /*0d62*/ 	.byte	0x3f
	.zero		1


	//   ....[66]....
        /*0d64*/ 	.word	0x00017630
        /*0d68*/ 	.word	0x00000002
        /*0d6c*/ 	.word	0x00000000
        /*0d70*/ 	.short	0x0101
        /*0d72*/ 	.byte	0x3f
	.zero		1


	//   ....[67]....
        /*0d74*/ 	.word	0x00017810
        /*0d78*/ 	.word	0x00000003
        /*0d7c*/ 	.word	0x00013270
        /*0d80*/ 	.short	0x010a
        /*0d82*/ 	.byte	0x3f
	.zero		1


	//   ....[68]....
        /*0d84*/ 	.word	0x000178a0
        /*0d88*/ 	.word	0x00000003
        /*0d8c*/ 	.word	0x00013260
        /*0d90*/ 	.short	0x010a
        /*0d92*/ 	.byte	0x3f
	.zero		1


	//   ....[69]....
        /*0d94*/ 	.word	0x00017bd0
        /*0d98*/ 	.word	0x00000003
        /*0d9c*/ 	.word	0x00013250
        /*0da0*/ 	.short	0x0101
        /*0da2*/ 	.byte	0x3f
	.zero		1


	//   ....[70]....
        /*0da4*/ 	.word	0x00017c60
        /*0da8*/ 	.word	0x00000003
        /*0dac*/ 	.word	0x00000000
        /*0db0*/ 	.short	0x0101
        /*0db2*/ 	.byte	0x3f
	.zero		1


	//   ....[71]....
        /*0db4*/ 	.word	0x00018990
        /*0db8*/ 	.word	0x00000005
        /*0dbc*/ 	.word	0x00013220
        /*0dc0*/ 	.short	0x010a
        /*0dc2*/ 	.byte	0x3f
	.zero		1


	//   ....[72]....
        /*0dc4*/ 	.word	0x00018b30
        /*0dc8*/ 	.word	0x00000004
        /*0dcc*/ 	.word	0x00013240
        /*0dd0*/ 	.short	0x010a
        /*0dd2*/ 	.byte	0x3f
	.zero		1


	//   ....[73]....
        /*0dd4*/ 	.word	0x00018be0
        /*0dd8*/ 	.word	0x00000005
        /*0ddc*/ 	.word	0x00013240
        /*0de0*/ 	.short	0x010a
        /*0de2*/ 	.byte	0x3f
	.zero		1


	//   ....[74]....
        /*0de4*/ 	.word	0x00018c20
        /*0de8*/ 	.word	0x00000004
        /*0dec*/ 	.word	0x00013260
        /*0df0*/ 	.short	0x010a
        /*0df2*/ 	.byte	0x3f
	.zero		1


	//   ....[75]....
        /*0df4*/ 	.word	0x00018c60
        /*0df8*/ 	.word	0x00000005
        /*0dfc*/ 	.word	0x00013260
        /*0e00*/ 	.short	0x010a
        /*0e02*/ 	.byte	0x3f
	.zero		1


	//   ....[76]....
        /*0e04*/ 	.word	0x00018ca0
        /*0e08*/ 	.word	0x00000004
        /*0e0c*/ 	.word	0x00013280
        /*0e10*/ 	.short	0x010a
        /*0e12*/ 	.byte	0x3f
	.zero		1


	//   ....[77]....
        /*0e14*/ 	.word	0x00018ce0
        /*0e18*/ 	.word	0x00000005
        /*0e1c*/ 	.word	0x00013280
        /*0e20*/ 	.short	0x010a
        /*0e22*/ 	.byte	0x3f
	.zero		1


	//   ....[78]....
        /*0e24*/ 	.word	0x00018d50
        /*0e28*/ 	.word	0x00000003
        /*0e2c*/ 	.word	0x00013200
        /*0e30*/ 	.short	0x010a
        /*0e32*/ 	.byte	0x3f
	.zero		1


	//   ....[79]....
        /*0e34*/ 	.word	0x00018da0
        /*0e38*/ 	.word	0x00000003
        /*0e3c*/ 	.word	0x00013230
        /*0e40*/ 	.short	0x010a
        /*0e42*/ 	.byte	0x3f
	.zero		1


	//   ....[80]....
        /*0e44*/ 	.word	0x00018e00
        /*0e48*/ 	.word	0x00000006
        /*0e4c*/ 	.word	0x00013230
        /*0e50*/ 	.short	0x010a
        /*0e52*/ 	.byte	0x3f
	.zero		1


	//   ....[81]....
        /*0e54*/ 	.word	0x00018e60
        /*0e58*/ 	.word	0x00000006
        /*0e5c*/ 	.word	0x00013250
        /*0e60*/ 	.short	0x010a
        /*0e62*/ 	.byte	0x3f
	.zero		1


	//   ....[82]....
        /*0e64*/ 	.word	0x00018ec0
        /*0e68*/ 	.word	0x00000006
        /*0e6c*/ 	.word	0x00013230
        /*0e70*/ 	.short	0x010a
        /*0e72*/ 	.byte	0x3f
	.zero		1


	//   ....[83]....
        /*0e74*/ 	.word	0x00018f20
        /*0e78*/ 	.word	0x00000006
        /*0e7c*/ 	.word	0x00013250
        /*0e80*/ 	.short	0x010a
        /*0e82*/ 	.byte	0x3f
	.zero		1


	//   ....[84]....
        /*0e84*/ 	.word	0x00018f80
        /*0e88*/ 	.word	0x00000006
        /*0e8c*/ 	.word	0x00013230
        /*0e90*/ 	.short	0x010a
        /*0e92*/ 	.byte	0x3f
	.zero		1


	//   ....[85]....
        /*0e94*/ 	.word	0x00018fe0
        /*0e98*/ 	.word	0x00000006
        /*0e9c*/ 	.word	0x00013250
        /*0ea0*/ 	.short	0x010a
        /*0ea2*/ 	.byte	0x3f
	.zero		1


	//   ....[86]....
        /*0ea4*/ 	.word	0x00019040
        /*0ea8*/ 	.word	0x00000007
        /*0eac*/ 	.word	0x00013250
        /*0eb0*/ 	.short	0x010a
        /*0eb2*/ 	.byte	0x3f
	.zero		1


	//   ....[87]....
        /*0eb4*/ 	.word	0x00019150
        /*0eb8*/ 	.word	0x00000000
        /*0ebc*/ 	.word	0x00013280
        /*0ec0*/ 	.short	0x010a
        /*0ec2*/ 	.byte	0x3f
	.zero		1


	//   ....[88]....
        /*0ec4*/ 	.word	0x00019800
        /*0ec8*/ 	.word	0x00000000
        /*0ecc*/ 	.word	0x00013240
        /*0ed0*/ 	.short	0x010a
        /*0ed2*/ 	.byte	0x3f
	.zero		1


	//   ....[89]....
        /*0ed4*/ 	.word	0x0001a640
        /*0ed8*/ 	.word	0x00000011
        /*0edc*/ 	.word	0x00013220
        /*0ee0*/ 	.short	0x010a
        /*0ee2*/ 	.byte	0x3f
	.zero		1


	//   ....[90]....
        /*0ee4*/ 	.word	0x0001a690
        /*0ee8*/ 	.word	0x00000000
        /*0eec*/ 	.word	0x00013280
        /*0ef0*/ 	.short	0x010a
        /*0ef2*/ 	.byte	0x3f
	.zero		1


	//   ....[91]....
        /*0ef4*/ 	.word	0x0001ad50
        /*0ef8*/ 	.word	0x00000000
        /*0efc*/ 	.word	0x00013240
        /*0f00*/ 	.short	0x010a
        /*0f02*/ 	.byte	0x3f
	.zero		1


	//   ....[92]....
        /*0f04*/ 	.word	0x0001b310
        /*0f08*/ 	.word	0x00000002
        /*0f0c*/ 	.word	0x00013270
        /*0f10*/ 	.short	0x010a
        /*0f12*/ 	.byte	0x3f
	.zero		1


	//   ....[93]....
        /*0f14*/ 	.word	0x0001b360
        /*0f18*/ 	.word	0x00000002
        /*0f1c*/ 	.word	0x00013260
        /*0f20*/ 	.short	0x010a
        /*0f22*/ 	.byte	0x3f
	.zero		1


	//   ....[94]....
        /*0f24*/ 	.word	0x0001b3b0
        /*0f28*/ 	.word	0x00000003
        /*0f2c*/ 	.word	0x00013270
        /*0f30*/ 	.short	0x010a
        /*0f32*/ 	.byte	0x3f
	.zero		1


	//   ....[95]....
        /*0f34*/ 	.word	0x0001b400
        /*0f38*/ 	.word	0x00000003
        /*0f3c*/ 	.word	0x00013260
        /*0f40*/ 	.short	0x010a
        /*0f42*/ 	.byte	0x3f
	.zero		1


	//   ....[96]....
        /*0f44*/ 	.word	0x0001b450
        /*0f48*/ 	.word	0x00000005
        /*0f4c*/ 	.word	0x00013220
        /*0f50*/ 	.short	0x010a
        /*0f52*/ 	.byte	0x3f
	.zero		1


	//   ....[97]....
        /*0f54*/ 	.word	0x0001b5f0
        /*0f58*/ 	.word	0x00000004
        /*0f5c*/ 	.word	0x00013240
        /*0f60*/ 	.short	0x010a
        /*0f62*/ 	.byte	0x3f
	.zero		1


	//   ....[98]....
        /*0f64*/ 	.word	0x0001b640
        /*0f68*/ 	.word	0x00000005
        /*0f6c*/ 	.word	0x00013240
        /*0f70*/ 	.short	0x010a
        /*0f72*/ 	.byte	0x3f
	.zero		1


	//   ....[99]....
        /*0f74*/ 	.word	0x0001b690
        /*0f78*/ 	.word	0x00000004
        /*0f7c*/ 	.word	0x00013260
        /*0f80*/ 	.short	0x010a
        /*0f82*/ 	.byte	0x3f
	.zero		1


	//   ....[100]....
        /*0f84*/ 	.word	0x0001b6e0
        /*0f88*/ 	.word	0x00000005
        /*0f8c*/ 	.word	0x00013260
        /*0f90*/ 	.short	0x010a
        /*0f92*/ 	.byte	0x3f
	.zero		1


	//   ....[101]....
        /*0f94*/ 	.word	0x0001b730
        /*0f98*/ 	.word	0x00000004
        /*0f9c*/ 	.word	0x00013280
        /*0fa0*/ 	.short	0x010a
        /*0fa2*/ 	.byte	0x3f
	.zero		1


	//----- nvinfo : EIATTR_NUM_MBARRIERS
	.align		4
.L_209:
        /*0fa4*/ 	.byte	0x03, 0x38
        /*0fa6*/ 	.short	0x0016


	//----- nvinfo : EIATTR_EXIT_INSTR_OFFSETS
	.align		4
        /*0fa8*/ 	.byte	0x04, 0x1c
        /*0faa*/ 	.short	(.L_211 - .L_210)


	//   ....[0]....
.L_210:
        /*0fac*/ 	.word	0x00000980


	//   ....[1]....
        /*0fb0*/ 	.word	0x000123e0


	//   ....[2]....
        /*0fb4*/ 	.word	0x00018d30


	//----- nvinfo : EIATTR_MAX_THREADS
	.align		4
.L_211:
        /*0fb8*/ 	.byte	0x04, 0x05
        /*0fba*/ 	.short	(.L_213 - .L_212)
.L_212:
        /*0fbc*/ 	.word	0x00000200
        /*0fc0*/ 	.word	0x00000001
        /*0fc4*/ 	.word	0x00000001


	//----- nvinfo : EIATTR_CRS_STACK_SIZE
	.align		4
.L_213:
        /*0fc8*/ 	.byte	0x04, 0x1e
        /*0fca*/ 	.short	(.L_215 - .L_214)
.L_214:
        /*0fcc*/ 	.word	0x00000000


	//----- nvinfo : EIATTR_CBANK_PARAM_SIZE
	.align		4
.L_215:
        /*0fd0*/ 	.byte	0x03, 0x19
        /*0fd2*/ 	.short	0x0af0


	//----- nvinfo : EIATTR_PARAM_CBANK
	.align		4
        /*0fd4*/ 	.byte	0x04, 0x0a
        /*0fd6*/ 	.short	(.L_217 - .L_216)
	.align		4
.L_216:
        /*0fd8*/ 	.word	index@(.nv.constant0._ZN7cutlass13device_kernelIN5flash11enable_sm90INS1_16FlashAttnFwdSm90INS1_25CollectiveMainloopFwdSm90ILi2EN4cute5tupleIJNS5_1CILi1EEES8_S8_EEENS6_IJNS7_ILi192EEENS7_ILi160EEENS7_ILi64EEEEEELi64ENS_12float_e4m3_tEfNS_4arch4Sm90ELb0ELb1ELb0ELb1ELb1ELb0ELb0ELb1ELb1ELb1ELb0ELb0EEENS1_21CollectiveEpilogueFwdINS6_IJSA_SC_SB_EEES9_NS_10bfloat16_tESG_Li384ELb1ELb1ELb0ELb1EEENS1_36VarlenDynamicPersistentTileSchedulerILi192ELi160ELi384ELi128ELb0ELb1ELb1ELb1ELb0ELb1EEEEEEEEEvNT_6ParamsE)
        /*0fdc*/ 	.short	0x0210
        /*0fde*/ 	.short	0x0af0


	//----- nvinfo : EIATTR_SW_WAR
	.align		4
.L_217:
        /*0fe0*/ 	.byte	0x04, 0x36
        /*0fe2*/ 	.short	(.L_219 - .L_218)
.L_218:
        /*0fe4*/ 	.word	0x00000008
.L_219:


//--------------------- .nv.info._ZN7cutlass13device_kernelIN5flash11enable_sm90INS1_16FlashAttnFwdSm90INS1_25CollectiveMainloopFwdSm90ILi2EN4cute5tupleIJNS5_1CILi1EEES8_S8_EEENS6_IJNS7_ILi192EEENS7_ILi160EEENS7_ILi64EEEEEELi64ENS_12float_e4m3_tEfNS_4arch4Sm90ELb0ELb1ELb0ELb1ELb1ELb1ELb0ELb1ELb1ELb1ELb0ELb0EEENS1_21CollectiveEpilogueFwdINS6_IJSA_SC_SB_EEES9_NS_10bfloat16_tESG_Li384ELb1ELb1ELb0ELb1EEENS1_36VarlenDynamicPersistentTileSchedulerILi192ELi160ELi384ELi128ELb0ELb1ELb1ELb1ELb0ELb1EEEEEEEEEvNT_6ParamsE --------------------------
	.section	.nv.info._ZN7cutlass13device_kernelIN5flash11enable_sm90INS1_16FlashAttnFwdSm90INS1_25CollectiveMainloopFwdSm90ILi2EN4cute5tupleIJNS5_1CILi1EEES8_S8_EEENS6_IJNS7_ILi192EEENS7_ILi160EEENS7_ILi64EEEEEELi64ENS_12float_e4m3_tEfNS_4arch4Sm90ELb0ELb1ELb0ELb1ELb1ELb1ELb0ELb1ELb1ELb1ELb0ELb0EEENS1_21CollectiveEpilogueFwdINS6_IJSA_SC_SB_EEES9_NS_10bfloat16_tESG_Li384ELb1ELb1ELb0ELb1EEENS1_36VarlenDynamicPersistentTileSchedulerILi192ELi160ELi384ELi128ELb0ELb1ELb1ELb1ELb0ELb1EEEEEEEEEvNT_6ParamsE,"",@"SHT_CUDA_INFO"
	.sectionflags	@""
	.align	4


	//----- nvinfo : EIATTR_CUDA_API_VERSION
	.align		4
        /*0000*/ 	.byte	0x04, 0x37
        /*0002*/ 	.short	(.L_221 - .L_220)
.L_220:
        /*0004*/ 	.word	0x00000082


	//----- nvinfo : EIATTR_KPARAM_INFO
	.align		4
.L_221:
        /*0008*/ 	.byte	0x04, 0x17
        /*000a*/ 	.short	(.L_223 - .L_222)
.L_222:
        /*000c*/ 	.word	0x00000000
        /*0010*/ 	.short	0x0000
        /*0012*/ 	.short	0x0070
        /*0014*/ 	.byte	0x00, 0xf0, 0x01, 0x2a


	//----- nvinfo : EIATTR_SPARSE_MMA_MASK
	.align		4
.L_223:
        /*0018*/ 	.byte	0x03, 0x50
        /*001a*/ 	.short	0x0000


	//----- nvinfo : EIATTR_MAXREG_COUNT
	.align		4
        /*001c*/ 	.byte	0x03, 0x1b
        /*001e*/ 	.short	0x0080


	//----- nvinfo : EIATTR_NUM_BARRIERS
	.align		4
        /*0020*/ 	.byte	0x02, 0x4c
        /*0022*/ 	.byte	0x10
	.zero		1


	//----- nvinfo : EIATTR_EXTERNS
	.align		4
        /*0024*/ 	.byte	0x04, 0x0f
        /*0026*/ 	.short	(.L_225 - .L_224)


	//   ....[0]....
	.align		4
.L_224:
        /*0028*/ 	.word	index@(__assertfail)


	//----- nvinfo : EIATTR_ANNOTATIONS
	.align		4
.L_225:
        /*002c*/ 	.byte	0x04, 0x55
        /*002e*/ 	.short	(.L_227 - .L_226)


	//   ....[0]....
.L_226:
        /* <DEDUP_REMOVED lines=120> */


	//----- nvinfo : EIATTR_MERCURY_ISA_VERSION
	.align		4
.L_227:
        /*07a0*/ 	.byte	0x03, 0x5f
        /*07a2*/ 	.short	0x0101


	//----- nvinfo : EIATTR_UNUSED_LOAD_BYTE_OFFSET
	.align		4
        /*07a4*/ 	.byte	0x04, 0x44
        /*07a6*/ 	.short	(.L_229 - .L_228)


	//   ....[0]....
.L_228:
        /*07a8*/ 	.word	0x00000a40
        /*07ac*/ 	.word	0x0000fff0


	//   ....[1]....
        /*07b0*/ 	.word	0x00018360
        /*07b4*/ 	.word	0x0000fff0


	//----- nvinfo : EIATTR_INT_WARP_WIDE_INSTR_OFFSETS
	.align		4
.L_229:
        /*07b8*/ 	.byte	0x04, 0x31
        /*07ba*/ 	.short	(.L_231 - .L_230)


	//   ....[0]....
.L_230:
        /*07bc*/ 	.word	0x00000120


	//   ....[1]....
        /*07c0*/ 	.word	0x00000160


	//   ....[2]....
        /*07c4*/ 	.word	0x00000220


	//   ....[3]....
        /*07c8*/ 	.word	0x0001cb60


	//   ....[4]....
        /*07cc*/ 	.word	0x0001cbf0


	//   ....[5]....
        /*07d0*/ 	.word	0x00020670


	//   ....[6]....
        /*07d4*/ 	.word	0x00020700


	//----- nvinfo : EIATTR_COOP_GROUP_MASK_REGIDS
	.align		4
.L_231:
        /*07d8*/ 	.byte	0x04, 0x29
        /*07da*/ 	.short	(.L_233 - .L_232)


	//   ....[0]....
.L_232:
        /*07dc*/ 	.word	0xffffffff


	//   ....[1]....
        /*07e0*/ 	.word	0xffffffff


	//   ....[2]....
        /*07e4*/ 	.word	0xffffffff


	//   ....[3]....
        /*07e8*/ 	.word	0xffffffff


	//   ....[4]....
        /*07ec*/ 	.word	0xffffffff


	//   ....[5]....
        /*07f0*/ 	.word	0xffffffff


	//   ....[6]....
        /*07f4*/ 	.word	0xffffffff


	//   ....[7]....
        /*07f8*/ 	.word	0xffffffff


	//   ....[8]....
        /*07fc*/ 	.word	0xffffffff


	//   ....[9]....
        /*0800*/ 	.word	0xffffffff


	//   ....[10]....
        /*0804*/ 	.word	0xffffffff


	//   ....[11]....
        /*0808*/ 	.word	0xffffffff


	//   ....[12]....
        /*080c*/ 	.word	0xffffffff


	//   ....[13]....
        /*0810*/ 	.word	0xffffffff


	//   ....[14]....
        /*0814*/ 	.word	0xffffffff


	//   ....[15]....
        /*0818*/ 	.word	0xffffffff


	//   ....[16]....
        /*081c*/ 	.word	0xffffffff


	//   ....[17]....
        /*0820*/ 	.word	0xffffffff


	//   ....[18]....
        /*0824*/ 	.word	0xffffffff


	//   ....[19]....
        /*0828*/ 	.word	0xffffffff


	//   ....[20]....
        /*082c*/ 	.word	0xffffffff


	//   ....[21]....
        /*0830*/ 	.word	0xffffffff


	//   ....[22]....
        /*0834*/ 	.word	0xffffffff


	//   ....[23]....
        /*0838*/ 	.word	0xffffffff


	//   ....[24]....
        /*083c*/ 	.word	0xffffffff


	//   ....[25]....
        /*0840*/ 	.word	0xffffffff


	//   ....[26]....
        /*0844*/ 	.word	0xffffffff


	//   ....[27]....
        /*0848*/ 	.word	0xffffffff


	//   ....[28]....
        /*084c*/ 	.word	0xffffffff


	//   ....[29]....
        /*0850*/ 	.word	0xffffffff


	//   ....[30]....
        /*0854*/ 	.word	0xffffffff


	//   ....[31]....
        /*0858*/ 	.word	0xffffffff


	//   ....[32]....
        /*085c*/ 	.word	0xffffffff


	//   ....[33]....
        /*0860*/ 	.word	0xffffffff


	//   ....[34]....
        /*0864*/ 	.word	0xffffffff


	//   ....[35]....
        /*0868*/ 	.word	0xffffffff


	//   ....[36]....
        /*086c*/ 	.word	0xffffffff


	//   ....[37]....
        /*0870*/ 	.word	0xffffffff


	//   ....[38]....
        /*0874*/ 	.word	0xffffffff


	//   ....[39]....
        /*0878*/ 	.word	0xffffffff


	//   ....[40]....
        /*087c*/ 	.word	0xffffffff


	//   ....[41]....
        /*0880*/ 	.word	0xffffffff


	//   ....[42]....
        /*0884*/ 	.word	0xffffffff


	//   ....[43]....
        /*0888*/ 	.word	0xffffffff


	//   ....[44]....
        /*088c*/ 	.word	0xffffffff


	//   ....[45]....
        /*0890*/ 	.word	0xffffffff


	//   ....[46]....
        /*0894*/ 	.word	0xffffffff


	//   ....[47]....
        /*0898*/ 	.word	0xffffffff


	//   ....[48]....
        /*089c*/ 	.word	0xffffffff


	//   ....[49]....
        /*08a0*/ 	.word	0xffffffff


	//   ....[50]....
        /*08a4*/ 	.word	0xffffffff


	//   ....[51]....
        /*08a8*/ 	.word	0xffffffff


	//   ....[52]....
        /*08ac*/ 	.word	0xffffffff


	//   ....[53]....
        /*08b0*/ 	.word	0xffffffff


	//   ....[54]....
        /*08b4*/ 	.word	0xffffffff


	//   ....[55]....
        /*08b8*/ 	.word	0xffffffff


	//   ....[56]....
        /*08bc*/ 	.word	0xffffffff


	//   ....[57]....
        /*08c0*/ 	.word	0xffffffff


	//   ....[58]....
        /*08c4*/ 	.word	0xffffffff


	//   ....[59]....
        /*08c8*/ 	.word	0xffffffff


	//   ....[60]....
        /*08cc*/ 	.word	0xffffffff


	//   ....[61]....
        /*08d0*/ 	.word	0xffffffff


	//   ....[62]....
        /*08d4*/ 	.word	0xffffffff


	//   ....[63]....
        /*08d8*/ 	.word	0xffffffff


	//   ....[64]....
        /*08dc*/ 	.word	0xffffffff


	//   ....[65]....
        /*08e0*/ 	.word	0xffffffff


	//   ....[66]....
        /*08e4*/ 	.word	0xffffffff


	//   ....[67]....
        /*08e8*/ 	.word	0xffffffff


	//   ....[68]....
        /*08ec*/ 	.word	0xffffffff


	//   ....[69]....
        /*08f0*/ 	.word	0xffffffff


	//   ....[70]....
        /*08f4*/ 	.word	0xffffffff


	//   ....[71]....
        /*08f8*/ 	.word	0xffffffff


	//   ....[72]....
        /*08fc*/ 	.word	0xffffffff


	//   ....[73]....
        /*0900*/ 	.word	0xffffffff


	//   ....[74]....
        /*0904*/ 	.word	0xffffffff


	//   ....[75]....
        /*0908*/ 	.word	0xffffffff


	//   ....[76]....
        /*090c*/ 	.word	0xffffffff


	//   ....[77]....
        /*0910*/ 	.word	0xffffffff


	//   ....[78]....
        /*0914*/ 	.word	0xffffffff


	//   ....[79]....
        /*0918*/ 	.word	0xffffffff


	//   ....[80]....
        /*091c*/ 	.word	0xffffffff


	//   ....[81]....
        /*0920*/ 	.word	0xffffffff


	//   ....[82]....
        /*0924*/ 	.word	0xffffffff


	//   ....[83]....
        /*0928*/ 	.word	0xffffffff


	//   ....[84]....
        /*092c*/ 	.word	0xffffffff


	//   ....[85]....
        /*0930*/ 	.word	0xffffffff


	//   ....[86]....
        /*0934*/ 	.word	0xffffffff


	//   ....[87]....
        /*0938*/ 	.word	0xffffffff


	//   ....[88]....
        /*093c*/ 	.word	0xffffffff


	//   ....[89]....
        /*0940*/ 	.word	0xffffffff


	//   ....[90]....
        /*0944*/ 	.word	0xffffffff


	//   ....[91]....
        /*0948*/ 	.word	0xffffffff


	//   ....[92]....
        /*094c*/ 	.word	0xffffffff


	//   ....[93]....
        /*0950*/ 	.word	0xffffffff


	//   ....[94]....
        /*0954*/ 	.word	0xffffffff


	//   ....[95]....
        /*0958*/ 	.word	0xffffffff


	//   ....[96]....
        /*095c*/ 	.word	0xffffffff


	//   ....[97]....
        /*0960*/ 	.word	0xffffffff


	//   ....[98]....
        /*0964*/ 	.word	0xffffffff


	//   ....[99]....
        /*0968*/ 	.word	0xffffffff


	//   ....[100]....
        /*096c*/ 	.word	0xffffffff


	//   ....[101]....
        /*0970*/ 	.word	0xffffffff


	//   ....[102]....
        /*0974*/ 	.word	0xffffffff


	//   ....[103]....
        /*0978*/ 	.word	0xffffffff


	//   ....[104]....
        /*097c*/ 	.word	0xffffffff


	//   ....[105]....
        /*0980*/ 	.word	0xffffffff


	//   ....[106]....
        /*0984*/ 	.word	0xffffffff


	//   ....[107]....
        /*0988*/ 	.word	0xffffffff


	//   ....[108]....
        /*098c*/ 	.word	0xffffffff


	//   ....[109]....
        /*0990*/ 	.word	0xffffffff


	//   ....[110]....
        /*0994*/ 	.word	0xffffffff


	//   ....[111]....
        /*0998*/ 	.word	0xffffffff


	//   ....[112]....
        /*099c*/ 	.word	0xffffffff


	//   ....[113]....
        /*09a0*/ 	.word	0xffffffff


	//   ....[114]....
        /*09a4*/ 	.word	0xffffffff


	//   ....[115]....
        /*09a8*/ 	.word	0xffffffff


	//   ....[116]....
        /*09ac*/ 	.word	0xffffffff


	//   ....[117]....
        /*09b0*/ 	.word	0xffffffff


	//   ....[118]....
        /*09b4*/ 	.word	0xffffffff


	//   ....[119]....
        /*09b8*/ 	.word	0xffffffff


	//   ....[120]....
        /*09bc*/ 	.word	0xffffffff


	//   ....[121]....
        /*09c0*/ 	.word	0xffffffff


	//   ....[122]....
        /*09c4*/ 	.word	0xffffffff


	//   ....[123]....
        /*09c8*/ 	.word	0xffffffff


	//   ....[124]....
        /*09cc*/ 	.word	0xffffffff


	//   ....[125]....
        /*09d0*/ 	.word	0xffffffff


	//   ....[126]....
        /*09d4*/ 	.word	0xffffffff


	//   ....[127]....
        /*09d8*/ 	.word	0xffffffff


	//   ....[128]....
        /*09dc*/ 	.word	0xffffffff


	//   ....[129]....
        /*09e0*/ 	.word	0xffffffff


	//   ....[130]....
        /*09e4*/ 	.word	0xffffffff


	//   ....[131]....
        /*09e8*/ 	.word	0xffffffff


	//   ....[132]....
        /*09ec*/ 	.word	0xffffffff


	//   ....[133]....
        /*09f0*/ 	.word	0xffffffff


	//   ....[134]....
        /*09f4*/ 	.word	0xffffffff


	//   ....[135]....
        /*09f8*/ 	.word	0xffffffff


	//   ....[136]....
        /*09fc*/ 	.word	0xffffffff


	//   ....[137]....
        /*0a00*/ 	.word	0xffffffff


	//   ....[138]....
        /*0a04*/ 	.word	0xffffffff


	//   ....[139]....
        /*0a08*/ 	.word	0xffffffff


	//   ....[140]....
        /*0a0c*/ 	.word	0xffffffff


	//   ....[141]....
        /*0a10*/ 	.word	0xffffffff


	//   ....[142]....
        /*0a14*/ 	.word	0xffffffff


	//   ....[143]....
        /*0a18*/ 	.word	0xffffffff


	//   ....[144]....
        /*0a1c*/ 	.word	0xffffffff


	//   ....[145]....
        /*0a20*/ 	.word	0xffffffff


	//   ....[146]....
        /*0a24*/ 	.word	0xffffffff


	//   ....[147]....
        /*0a28*/ 	.word	0xffffffff


	//   ....[148]....
        /*0a2c*/ 	.word	0xffffffff


	//   ....[149]....
        /*0a30*/ 	.word	0xffffffff


	//   ....[150]....
        /*0a34*/ 	.word	0xffffffff


	//   ....[151]....
        /*0a38*/ 	.word	0xffffffff


	//   ....[152]....
        /*0a3c*/ 	.word	0xffffffff


	//   ....[153]....
        /*0a40*/ 	.word	0xffffffff


	//   ....[154]....
        /*0a44*/ 	.word	0xffffffff


	//   ....[155]....
        /*0a48*/ 	.word	0xffffffff


	//   ....[156]....
        /*0a4c*/ 	.word	0xffffffff


	//   ....[157]....
        /*0a50*/ 	.word	0xffffffff


	//   ....[158]....
        /*0a54*/ 	.word	0xffffffff


	//   ....[159]....
        /*0a58*/ 	.word	0xffffffff


	//   ....[160]....
        /*0a5c*/ 	.word	0xffffffff


	//   ....[161]....
        /*0a60*/ 	.word	0xffffffff


	//   ....[162]....
        /*0a64*/ 	.word	0xffffffff


	//   ....[163]....
        /*0a68*/ 	.word	0xffffffff


	//   ....[164]....
        /*0a6c*/ 	.word	0xffffffff


	//   ....[165]....
        /*0a70*/ 	.word	0xffffffff


	//   ....[166]....
        /*0a74*/ 	.word	0xffffffff


	//   ....[167]....
        /*0a78*/ 	.word	0xffffffff


	//   ....[168]....
        /*0a7c*/ 	.word	0xffffffff


	//   ....[169]....
        /*0a80*/ 	.word	0xffffffff


	//   ....[170]....
        /*0a84*/ 	.word	0xffffffff


	//   ....[171]....
        /*0a88*/ 	.word	0xffffffff


	//   ....[172]....
        /*0a8c*/ 	.word	0xffffffff


	//   ....[173]....
        /*0a90*/ 	.word	0x0500000f


	//   ....[174]....
        /*0a94*/ 	.word	0x0500000f


	//   ....[175]....
        /*0a98*/ 	.word	0x0500000f


	//   ....[176]....
        /*0a9c*/ 	.word	0x0500000f


	//   ....[177]....
        /*0aa0*/ 	.word	0x0500000f


	//   ....[178]....
        /*0aa4*/ 	.word	0x0500000f


	//   ....[179]....
        /*0aa8*/ 	.word	0x0500000f


	//   ....[180]....
        /*0aac*/ 	.word	0x0500000f


	//   ....[181]....
        /*0ab0*/ 	.word	0x0500000f


	//   ....[182]....
        /*0ab4*/ 	.word	0x0500000f


	//   ....[183]....
        /*0ab8*/ 	.word	0x0500000f


	//   ....[184]....
        /*0abc*/ 	.word	0x0500000f


	//   ....[185]....
        /*0ac0*/ 	.word	0x0500000f


	//   ....[186]....
        /*0ac4*/ 	.word	0x0500000f


	//   ....[187]....
        /*0ac8*/ 	.word	0x0500000f


	//   ....[188]....
        /*0acc*/ 	.word	0x0500000f


	//   ....[189]....
        /*0ad0*/ 	.word	0x0500000f


	//   ....[190]....
        /*0ad4*/ 	.word	0x0500000f


	//   ....[191]....
        /*0ad8*/ 	.word	0x0500000f


	//   ....[192]....
        /*0adc*/ 	.word	0x0500000f


	//   ....[193]....
        /*0ae0*/ 	.word	0x0500000f


	//   ....[194]....
        /*0ae4*/ 	.word	0x0500000f


	//   ....[195]....
        /*0ae8*/ 	.word	0x0500000f


	//   ....[196]....
        /*0aec*/ 	.word	0x0500000f


	//   ....[197]....
        /*0af0*/ 	.word	0x0500000f


	//   ....[198]....
        /*0af4*/ 	.word	0x0500000f


	//   ....[199]....
        /*0af8*/ 	.word	0x0500000f


	//   ....[200]....
        /*0afc*/ 	.word	0x0500000f


	//   ....[201]....
        /*0b00*/ 	.word	0x0500000f


	//   ....[202]....
        /*0b04*/ 	.word	0x0500000f


	//   ....[203]....
        /*0b08*/ 	.word	0x0500000f


	//   ....[204]....
        /*0b0c*/ 	.word	0x0500000f


	//   ....[205]....
        /*0b10*/ 	.word	0x0500000f


	//   ....[206]....
        /*0b14*/ 	.word	0x0500000f


	//   ....[207]....
        /*0b18*/ 	.word	0x0500000f


	//   ....[208]....
        /*0b1c*/ 	.word	0x0500000f


	//   ....[209]....
        /*0b20*/ 	.word	0x0500000f


	//   ....[210]....
        /*0b24*/ 	.word	0x0500000f


	//   ....[211]....
        /*0b28*/ 	.word	0x0500000f


	//   ....[212]....
        /*0b2c*/ 	.word	0x0500000f


	//   ....[213]....
        /*0b30*/ 	.word	0x0500000f


	//   ....[214]....
        /*0b34*/ 	.word	0x0500000f


	//   ....[215]....
        /*0b38*/ 	.word	0x0500000f


	//   ....[216]....
        /*0b3c*/ 	.word	0x0500000f


	//   ....[217]....
        /*0b40*/ 	.word	0x0500000f


	//   ....[218]....
        /*0b44*/ 	.word	0x0500000f


	//   ....[219]....
        /*0b48*/ 	.word	0x0500000f


	//   ....[220]....
        /*0b4c*/ 	.word	0x0500000f


	//   ....[221]....
        /*0b50*/ 	.word	0x0500000f


	//   ....[222]....
        /*0b54*/ 	.word	0x0500000f


	//   ....[223]....
        /*0b58*/ 	.word	0x0500000f


	//   ....[224]....
        /*0b5c*/ 	.word	0x0500000f


	//   ....[225]....
        /*0b60*/ 	.word	0x0500000f


	//   ....[226]....
        /*0b64*/ 	.word	0x0500000f


	//   ....[227]....
        /*0b68*/ 	.word	0x0500000f


	//   ....[228]....
        /*0b6c*/ 	.word	0x0500000f


	//   ....[229]....
        /*0b70*/ 	.word	0x0500000f


	//   ....[230]....
        /*0b74*/ 	.word	0x0500000f


	//   ....[231]....
        /*0b78*/ 	.word	0x0500000f


	//   ....[232]....
        /*0b7c*/ 	.word	0x0500000f


	//   ....[233]....
        /*0b80*/ 	.word	0x0500000f


	//   ....[234]....
        /*0b84*/ 	.word	0x0500000f


	//   ....[235]....
        /*0b88*/ 	.word	0x0500000f


	//   ....[236]....
        /*0b8c*/ 	.word	0x0500000f


	//   ....[237]....
        /*0b90*/ 	.word	0x0500000f


	//   ....[238]....
        /*0b94*/ 	.word	0x0500000f


	//   ....[239]....
        /*0b98*/ 	.word	0x0500000f


	//   ....[240]....
        /*0b9c*/ 	.word	0x0500000f


	//   ....[241]....
        /*0ba0*/ 	.word	0x0500000f


	//   ....[242]....
        /*0ba4*/ 	.word	0x0500000f


	//   ....[243]....
        /*0ba8*/ 	.word	0x0500000f


	//   ....[244]....
        /*0bac*/ 	.word	0x0500000f


	//   ....[245]....
        /*0bb0*/ 	.word	0x0500000f


	//   ....[246]....
        /*0bb4*/ 	.word	0x0500000f


	//   ....[247]....
        /*0bb8*/ 	.word	0x0500000f


	//   ....[248]....
        /*0bbc*/ 	.word	0x0500000f


	//   ....[249]....
        /*0bc0*/ 	.word	0x0500000f


	//   ....[250]....
        /*0bc4*/ 	.word	0x0500000f


	//   ....[251]....
        /*0bc8*/ 	.word	0x0500000f


	//   ....[252]....
        /*0bcc*/ 	.word	0x0500000f


	//   ....[253]....
        /*0bd0*/ 	.word	0x0500000f


	//   ....[254]....
        /*0bd4*/ 	.word	0x0500000f


	//   ....[255]....
        /*0bd8*/ 	.word	0x0500000f


	//   ....[0]....
        /*0bdc*/ 	.word	0x0500000f


	//   ....[1]....
        /*0be0*/ 	.word	0x0500000f


	//   ....[2]....
        /*0be4*/ 	.word	0x0500000f


	//----- nvinfo : EIATTR_COOP_GROUP_INSTR_OFFSETS
	.align		4
.L_233:
        /*0be8*/ 	.byte	0x04, 0x28
        /*0bea*/ 	.short	(.L_235 - .L_234)


	//   ....[0]....
.L_234:
        /*0bec*/ 	.word	0x00000060


	//   ....[1]....
        /*0bf0*/ 	.word	0x00000130


	//   ....[2]....
        /*0bf4*/ 	.word	0x00000230


	//   ....[3]....
        /*0bf8*/ 	.word	0x000003a0


	//   ....[4]....
        /*0bfc*/ 	.word	0x00000500


	//   ....[5]....
        /*0c00*/ 	.word	0x00000620


	//   ....[6]....
        /*0c04*/ 	.word	0x00000780


	//   ....[7]....
        /*0c08*/ 	.word	0x00002950


	//   ....[8]....
        /*0c0c*/ 	.word	0x00002960


	//   ....[9]....
        /*0c10*/ 	.word	0x00003aa0


	//   ....[10]....
        /*0c14*/ 	.word	0x00003ab0


	//   ....[11]....
        /*0c18*/ 	.word	0x00004c40


	//   ....[12]....
        /*0c1c*/ 	.word	0x00004c50


	//   ....[13]....
        /*0c20*/ 	.word	0x00005000


	//   ....[14]....
        /*0c24*/ 	.word	0x00005020


	//   ....[15]....
        /*0c28*/ 	.word	0x00005bb0


	//   ....[16]....
        /*0c2c*/ 	.word	0x00006320


	//   ....[17]....
        /*0c30*/ 	.word	0x00006330


	//   ....[18]....
        /*0c34*/ 	.word	0x00006340


	//   ....[19]....
        /*0c38*/ 	.word	0x00006350


	//   ....[20]....
        /*0c3c*/ 	.word	0x00007830


	//   ....[21]....
        /*0c40*/ 	.word	0x00007840


	//   ....[22]....
        /*0c44*/ 	.word	0x00007850


	//   ....[23]....
        /*0c48*/ 	.word	0x00007860


	//   ....[24]....
        /*0c4c*/ 	.word	0x000093a0


	//   ....[25]....
        /*0c50*/ 	.word	0x0000a450


	//   ....[26]....
        /*0c54*/ 	.word	0x0000adb0


	//   ....[27]....
        /*0c58*/ 	.word	0x0000aeb0


	//   ....[28]....
        /*0c5c*/ 	.word	0x0000b8b0


	//   ....[29]....
        /*0c60*/ 	.word	0x0000b940


	//   ....[30]....
        /*0c64*/ 	.word	0x0000d5b0


	//   ....[31]....
        /*0c68*/ 	.word	0x0000d7e0


	//   ....[32]....
        /*0c6c*/ 	.word	0x0000f250


	//   ....[33]....
        /*0c70*/ 	.word	0x0000f420


	//   ....[34]....
        /*0c74*/ 	.word	0x0000fa70


	//   ....[35]....
        /*0c78*/ 	.word	0x0000fbb0


	//   ....[36]....
        /*0c7c*/ 	.word	0x00011df0


	//   ....[37]....
        /*0c80*/ 	.word	0x00011e10


	//   ....[38]....
        /*0c84*/ 	.word	0x00012470


	//   ....[39]....
        /*0c88*/ 	.word	0x000124d0


	//   ....[40]....
        /*0c8c*/ 	.word	0x000141a0


	//   ....[41]....
        /*0c90*/ 	.word	0x000151d0


	//   ....[42]....
        /*0c94*/ 	.word	0x00015d20


	//   ....[43]....
        /*0c98*/ 	.word	0x00015e30


	//   ....[44]....
        /*0c9c*/ 	.word	0x000166f0


	//   ....[45]....
        /*0ca0*/ 	.word	0x00016860


	//   ....[46]....
        /*0ca4*/ 	.word	0x00017cc0


	//   ....[47]....
        /*0ca8*/ 	.word	0x00017cf0


	//   ....[48]....
        /*0cac*/ 	.word	0x00017df0


	//   ....[49]....
        /*0cb0*/ 	.word	0x00017eb0


	//   ....[50]....
        /*0cb4*/ 	.word	0x000189a0


	//   ....[51]....
        /*0cb8*/ 	.word	0x000189b0


	//   ....[52]....
        /*0cbc*/ 	.word	0x000189c0


	//   ....[53]....
        /*0cc0*/ 	.word	0x000189d0


	//   ....[54]....
        /*0cc4*/ 	.word	0x000189e0


	//   ....[55]....
        /*0cc8*/ 	.word	0x000189f0


	//   ....[56]....
        /*0ccc*/ 	.word	0x00018a00


	//   ....[57]....
        /*0cd0*/ 	.word	0x00018a20


	//   ....[58]....
        /*0cd4*/ 	.word	0x00018a50


	//   ....[59]....
        /*0cd8*/ 	.word	0x00018a70


	//   ....[60]....
        /*0cdc*/ 	.word	0x00018aa0


	//   ....[61]....
        /*0ce0*/ 	.word	0x00018ac0


	//   ....[62]....
        /*0ce4*/ 	.word	0x00018af0


	//   ....[63]....
        /*0ce8*/ 	.word	0x00018b00


	//   ....[64]....
        /*0cec*/ 	.word	0x00018b30


	//   ....[65]....
        /*0cf0*/ 	.word	0x00018b40


	//   ....[66]....
        /*0cf4*/ 	.word	0x00019060


	//   ....[67]....
        /*0cf8*/ 	.word	0x000190a0


	//   ....[68]....
        /*0cfc*/ 	.word	0x000190e0


	//   ....[69]....
        /*0d00*/ 	.word	0x00019120


	//   ....[70]....
        /*0d04*/ 	.word	0x000195a0


	//   ....[71]....
        /*0d08*/ 	.word	0x000195e0


	//   ....[72]....
        /*0d0c*/ 	.word	0x00019600


	//   ....[73]....
        /*0d10*/ 	.word	0x00019640


	//   ....[74]....
        /*0d14*/ 	.word	0x00019660


	//   ....[75]....
        /*0d18*/ 	.word	0x00019680


	//   ....[76]....
        /*0d1c*/ 	.word	0x000196a0


	//   ....[77]....
        /*0d20*/ 	.word	0x000196d0


	//   ....[78]....
        /*0d24*/ 	.word	0x00019ed0


	//   ....[79]....
        /*0d28*/ 	.word	0x00019f00


	//   ....[80]....
        /*0d2c*/ 	.word	0x00019f40


	//   ....[81]....
        /*0d30*/ 	.word	0x00019f70


	//   ....[82]....
        /*0d34*/ 	.word	0x00019f90


	//   ....[83]....
        /*0d38*/ 	.word	0x00019fa0


	//   ....[84]....
        /*0d3c*/ 	.word	0x00019fb0


	//   ....[85]....
        /*0d40*/ 	.word	0x00019fd0


	//   ....[86]....
        /*0d44*/ 	.word	0x0001a130


	//   ....[87]....
        /*0d48*/ 	.word	0x0001a2e0


	//   ....[88]....
        /*0d4c*/ 	.word	0x0001a310


	//   ....[89]....
        /*0d50*/ 	.word	0x0001a340


	//   ....[90]....
        /*0d54*/ 	.word	0x0001a370


	//   ....[91]....
        /*0d58*/ 	.word	0x0001a3a0


	//   ....[92]....
        /*0d5c*/ 	.word	0x0001a3d0


	//   ....[93]....
        /*0d60*/ 	.word	0x0001a540


	//   ....[94]....
        /*0d64*/ 	.word	0x0001a570


	//   ....[95]....
        /*0d68*/ 	.word	0x0001a5a0


	//   ....[96]....
        /*0d6c*/ 	.word	0x0001a5d0


	//   ....[97]....
        /*0d70*/ 	.word	0x0001a600


	//   ....[98]....
        /*0d74*/ 	.word	0x0001a630


	//   ....[99]....
        /*0d78*/ 	.word	0x0001a6e0


	//   ....[100]....
        /*0d7c*/ 	.word	0x0001a740


	//   ....[101]....
        /*0d80*/ 	.word	0x0001a7e0


	//   ....[102]....
        /*0d84*/ 	.word	0x0001b9d0


	//   ....[103]....
        /*0d88*/ 	.word	0x0001dae0


	//   ....[104]....
        /*0d8c*/ 	.word	0x0001db10


	//   ....[105]....
        /*0d90*/ 	.word	0x0001db70


	//   ....[106]....
        /*0d94*/ 	.word	0x0001dba0


	//   ....[107]....
        /*0d98*/ 	.word	0x0001dbf0


	//   ....[108]....
        /*0d9c*/ 	.word	0x0001dc00


	//   ....[109]....
        /*0da0*/ 	.word	0x0001dc20


	//   ....[110]....
        /*0da4*/ 	.word	0x0001dc30


	//   ....[111]....
        /*0da8*/ 	.word	0x0001dc90


	//   ....[112]....
        /*0dac*/ 	.word	0x0001dce0


	//   ....[113]....
        /*0db0*/ 	.word	0x0001e120


	//   ....[114]....
        /*0db4*/ 	.word	0x0001e140


	//   ....[115]....
        /*0db8*/ 	.word	0x0001e1e0


	//   ....[116]....
        /*0dbc*/ 	.word	0x0001e1f0


	//   ....[117]....
        /*0dc0*/ 	.word	0x0001e260


	//   ....[118]....
        /*0dc4*/ 	.word	0x0001e270


	//   ....[119]....
        /*0dc8*/ 	.word	0x0001e280


	//   ....[120]....
        /*0dcc*/ 	.word	0x0001e290


	//   ....[121]....
        /*0dd0*/ 	.word	0x0001e340


	//   ....[122]....
        /*0dd4*/ 	.word	0x0001e360


	//   ....[123]....
        /*0dd8*/ 	.word	0x0001ebf0


	//   ....[124]....
        /*0ddc*/ 	.word	0x0001ec20


	//   ....[125]....
        /*0de0*/ 	.word	0x0001ec90


	//   ....[126]....
        /*0de4*/ 	.word	0x0001ecb0


	//   ....[127]....
        /*0de8*/ 	.word	0x0001ed30


	//   ....[128]....
        /*0dec*/ 	.word	0x0001ed50


	//   ....[129]....
        /*0df0*/ 	.word	0x0001ed60


	//   ....[130]....
        /*0df4*/ 	.word	0x0001edd0


	//   ....[131]....
        /*0df8*/ 	.word	0x0001ee20


	//   ....[132]....
        /*0dfc*/ 	.word	0x0001ee30


	//   ....[133]....
        /*0e00*/ 	.word	0x0001ee60


	//   ....[134]....
        /*0e04*/ 	.word	0x0001ee80


	//   ....[135]....
        /*0e08*/ 	.word	0x0001f8e0


	//   ....[136]....
        /*0e0c*/ 	.word	0x0001f8f0


	//   ....[137]....
        /*0e10*/ 	.word	0x0001f910


	//   ....[138]....
        /*0e14*/ 	.word	0x0001f960


	//   ....[139]....
        /*0e18*/ 	.word	0x0001f970


	//   ....[140]....
        /*0e1c*/ 	.word	0x0001f9b0


	//   ....[141]....
        /*0e20*/ 	.word	0x0001f9c0


	//   ....[142]....
        /*0e24*/ 	.word	0x0001f9d0


	//   ....[143]....
        /*0e28*/ 	.word	0x0001fa10


	//   ....[144]....
        /*0e2c*/ 	.word	0x0001fa50


	//   ....[145]....
        /*0e30*/ 	.word	0x0001fe80


	//   ....[146]....
        /*0e34*/ 	.word	0x0001fe90


	//   ....[147]....
        /*0e38*/ 	.word	0x0001fea0


	//   ....[148]....
        /*0e3c*/ 	.word	0x0001fee0


	//   ....[149]....
        /*0e40*/ 	.word	0x0001fef0


	//   ....[150]....
        /*0e44*/ 	.word	0x0001ff30


	//   ....[151]....
        /*0e48*/ 	.word	0x0001ff40


	//   ....[152]....
        /*0e4c*/ 	.word	0x0001ff50


	//   ....[153]....
        /*0e50*/ 	.word	0x0001ff90


	//   ....[154]....
        /*0e54*/ 	.word	0x0001ffd0


	//   ....[155]....
        /*0e58*/ 	.word	0x00020e00


	//   ....[156]....
        /*0e5c*/ 	.word	0x00020e60


	//   ....[157]....
        /*0e60*/ 	.word	0x00020e90


	//   ....[158]....
        /*0e64*/ 	.word	0x00020ea0


	//   ....[159]....
        /*0e68*/ 	.word	0x00020ed0


	//   ....[160]....
        /*0e6c*/ 	.word	0x00020f00


	//   ....[161]....
        /*0e70*/ 	.word	0x00020f30


	//   ....[162]....
        /*0e74*/ 	.word	0x00020f60


	//   ....[163]....
        /*0e78*/ 	.word	0x000210e0


	//   ....[164]....
        /*0e7c*/ 	.word	0x00021110


	//   ....[165]....
        /*0e80*/ 	.word	0x00021140


	//   ....[166]....
        /*0e84*/ 	.word	0x00021170


	//   ....[167]....
        /*0e88*/ 	.word	0x000211a0


	//   ....[168]....
        /*0e8c*/ 	.word	0x000211d0


	//   ....[169]....
        /*0e90*/ 	.word	0x00021290


	//   ....[170]....
        /*0e94*/ 	.word	0x000212b0


	//   ....[171]....
        /*0e98*/ 	.word	0x00021320


	//   ....[172]....
        /*0e9c*/ 	.word	0x000219e0


	//   ....[173]....
        /*0ea0*/ 	.word	0x00021da0


	//   ....[174]....
        /*0ea4*/ 	.word	0x00021e30


	//   ....[175]....
        /*0ea8*/ 	.word	0x00021f00


	//   ....[176]....
        /*0eac*/ 	.word	0x00021f90


	//   ....[177]....
        /*0eb0*/ 	.word	0x00022060


	//   ....[178]....
        /*0eb4*/ 	.word	0x000220f0


	//   ....[179]....
        /*0eb8*/ 	.word	0x000221c0


	//   ....[180]....
        /*0ebc*/ 	.word	0x00022250


	//   ....[181]....
        /*0ec0*/ 	.word	0x000222a0


	//   ....[182]....
        /*0ec4*/ 	.word	0x000222f0


	//   ....[183]....
        /*0ec8*/ 	.word	0x000223c0


	//   ....[184]....
        /*0ecc*/ 	.word	0x00022450


	//   ....[185]....
        /*0ed0*/ 	.word	0x000224a0


	//   ....[186]....
        /*0ed4*/ 	.word	0x000224f0


	//   ....[187]....
        /*0ed8*/ 	.word	0x00022880


	//   ....[188]....
        /*0edc*/ 	.word	0x00022b50


	//   ....[189]....
        /*0ee0*/ 	.word	0x00022c50


	//   ....[190]....
        /*0ee4*/ 	.word	0x00022d20


	//   ....[191]....
        /*0ee8*/ 	.word	0x00022d90


	//   ....[192]....
        /*0eec*/ 	.word	0x00022e60


	//   ....[193]....
        /*0ef0*/ 	.word	0x00022ec0


	//   ....[194]....
        /*0ef4*/ 	.word	0x00022f80


	//   ....[195]....
        /*0ef8*/ 	.word	0x00022fe0


	//   ....[196]....
        /*0efc*/ 	.word	0x000230a0


	//   ....[197]....
        /*0f00*/ 	.word	0x00023100


	//   ....[198]....
        /*0f04*/ 	.word	0x000231d0


	//   ....[199]....
        /*0f08*/ 	.word	0x000232d0


	//   ....[200]....
        /*0f0c*/ 	.word	0x00023380


	//   ....[201]....
        /*0f10*/ 	.word	0x00023400


	//   ....[202]....
        /*0f14*/ 	.word	0x000234f0


	//   ....[203]....
        /*0f18*/ 	.word	0x00023550


	//   ....[204]....
        /*0f1c*/ 	.word	0x00023630


	//   ....[205]....
        /*0f20*/ 	.word	0x00023690


	//   ....[206]....
        /*0f24*/ 	.word	0x00023730


	//   ....[207]....
        /*0f28*/ 	.word	0x000237d0


	//   ....[208]....
        /*0f2c*/ 	.word	0x000238a0


	//   ....[209]....
        /*0f30*/ 	.word	0x00023950


	//   ....[210]....
        /*0f34*/ 	.word	0x000239c0


	//   ....[211]....
        /*0f38*/ 	.word	0x00023a20


	//   ....[212]....
        /*0f3c*/ 	.word	0x00023ae0


	//   ....[213]....
        /*0f40*/ 	.word	0x00023b40


	//   ....[214]....
        /*0f44*/ 	.word	0x00023c40


	//   ....[215]....
        /*0f48*/ 	.word	0x00023ca0


	//   ....[216]....
        /*0f4c*/ 	.word	0x00023d50


	//   ....[217]....
        /*0f50*/ 	.word	0x00023e00


	//   ....[218]....
        /*0f54*/ 	.word	0x00023eb0


	//   ....[219]....
        /*0f58*/ 	.word	0x00023f30


	//   ....[220]....
        /*0f5c*/ 	.word	0x00024000


	//   ....[221]....
        /*0f60*/ 	.word	0x00024140


	//   ....[222]....
        /*0f64*/ 	.word	0x000241f0


	//   ....[223]....
        /*0f68*/ 	.word	0x000242a0


	//   ....[224]....
        /*0f6c*/ 	.word	0x00024340


	//   ....[225]....
        /*0f70*/ 	.word	0x000243f0


	//   ....[226]....
        /*0f74*/ 	.word	0x00024490


	//   ....[227]....
        /*0f78*/ 	.word	0x00024540


	//   ....[228]....
        /*0f7c*/ 	.word	0x000245e0


	//   ....[229]....
        /*0f80*/ 	.word	0x00024650


	//   ....[230]....
        /*0f84*/ 	.word	0x00024710


	//   ....[231]....
        /*0f88*/ 	.word	0x00024800


	//   ....[232]....
        /*0f8c*/ 	.word	0x00024890


	//   ....[233]....
        /*0f90*/ 	.word	0x000248f0


	//   ....[234]....
        /*0f94*/ 	.word	0x000249a0


	//   ....[235]....
        /*0f98*/ 	.word	0x00024a00


	//   ....[236]....
        /*0f9c*/ 	.word	0x00024ab0


	//   ....[237]....
        /*0fa0*/ 	.word	0x00024b10


	//   ....[238]....
        /*0fa4*/ 	.word	0x00024bc0


	//   ....[239]....
        /*0fa8*/ 	.word	0x00024c20


	//   ....[240]....
        /*0fac*/ 	.word	0x00024cd0


	//   ....[241]....
        /*0fb0*/ 	.word	0x00024eb0


	//   ....[242]....
        /*0fb4*/ 	.word	0x00024f50


	//   ....[243]....
        /*0fb8*/ 	.word	0x00025070


	//   ....[244]....
        /*0fbc*/ 	.word	0x000250e0


	//   ....[245]....
        /*0fc0*/ 	.word	0x00025150


	//   ....[246]....
        /*0fc4*/ 	.word	0x000251c0


	//   ....[247]....
        /*0fc8*/ 	.word	0x00025230


	//   ....[248]....
        /*0fcc*/ 	.word	0x000252b0


	//   ....[249]....
        /*0fd0*/ 	.word	0x00025340


	//   ....[250]....
        /*0fd4*/ 	.word	0x000253e0


	//   ....[251]....
        /*0fd8*/ 	.word	0x00025450


	//   ....[252]....
        /*0fdc*/ 	.word	0x000254c0


	//   ....[253]....
        /*0fe0*/ 	.word	0x00025530


	//   ....[254]....
        /*0fe4*/ 	.word	0x000255b0


	//   ....[255]....
        /*0fe8*/ 	.word	0x00025620


	//   ....[0]....
        /*0fec*/ 	.word	0x000256c0


	//   ....[1]....
        /*0ff0*/ 	.word	0x00025750


	//   ....[2]....
        /*0ff4*/ 	.word	0x00025880


	//----- nvinfo : EIATTR_REG_RECONFIG
	.align		4
.L_235:
        /*0ff8*/ 	.byte	0x01, 0x54
	.zero		2


	//----- nvinfo : EIATTR_SYSCALL_OFFSETS
	.align		4
        /*0ffc*/ 	.byte	0x04, 0x46
        /*0ffe*/ 	.short	(.L_237 - .L_236)


	//   ....[0]....
.L_236:
        /*1000*/ 	.word	0x00001b00


	//   ....[1]....
        /*1004*/ 	.word	0x00001c50


	//   ....[2]....
        /*1008*/ 	.word	0x00005d20


	//   ....[3]....
        /*100c*/ 	.word	0x00006040


	//   ....[4]....
        /*1010*/ 	.word	0x0001cd50


	//   ....[5]....
        /*1014*/ 	.word	0x0001cec0


	//   ....[6]....
        /*1018*/ 	.word	0x0001d010


	//   ....[7]....
        /*101c*/ 	.word	0x0001d150


	//   ....[8]....
        /*1020*/ 	.word	0x0001e760


	//----- nvinfo : EIATTR_MBARRIER_INSTR_OFFSETS
	.align		4
.L_237:
        /*1024*/ 	.byte	0x04, 0x39
        /*1026*/ 	.short	(.L_239 - .L_238)


	//   ....[0]....
.L_238:
        /*1028*/ 	.word	0x00000250
        /*102c*/ 	.word	0x000000ff
        /*1030*/ 	.word	0x00013200
        /*1034*/ 	.short	0x0100
        /*1036*/ 	.byte	0x08
	.zero		1


	//   ....[1]....
        /*1038*/ 	.word	0x00000260
        /*103c*/ 	.word	0x000000ff
        /*1040*/ 	.word	0x00013220
        /*1044*/ 	.short	0x0100
        /*1046*/ 	.byte	0x08
	.zero		1


	//   ....[2]....
        /*1048*/ 	.word	0x00000350
        /*104c*/ 	.word	0x000000ff
        /*1050*/ 	.word	0x00013230
        /*1054*/ 	.short	0x0100
        /*1056*/ 	.byte	0x08
	.zero		1


	//   ....[3]....
        /*1058*/ 	.word	0x00000360
        /*105c*/ 	.word	0x000000ff
        /*1060*/ 	.word	0x00013240
        /*1064*/ 	.short	0x0100
        /*1066*/ 	.byte	0x08
	.zero		1


	//   ....[4]....
        /*1068*/ 	.word	0x00000370
        /*106c*/ 	.word	0x000000ff
        /*1070*/ 	.word	0x00013238
        /*1074*/ 	.short	0x0100
        /*1076*/ 	.byte	0x08
	.zero		1


	//   ....[5]....
        /*1078*/ 	.word	0x00000380
        /*107c*/ 	.word	0x000000ff
        /*1080*/ 	.word	0x00013248
        /*1084*/ 	.short	0x0100
        /*1086*/ 	.byte	0x08
	.zero		1


	//   ....[6]....
        /*1088*/ 	.word	0x000004b0
        /*108c*/ 	.word	0x000000ff
        /*1090*/ 	.word	0x00013250
        /*1094*/ 	.short	0x0100
        /*1096*/ 	.byte	0x08
	.zero		1


	//   ....[7]....
        /*1098*/ 	.word	0x000004c0
        /*109c*/ 	.word	0x000000ff
        /*10a0*/ 	.word	0x00013260
        /*10a4*/ 	.short	0x0100
        /*10a6*/ 	.byte	0x08
	.zero		1


	//   ....[8]....
        /*10a8*/ 	.word	0x000004d0
        /*10ac*/ 	.word	0x000000ff
        /*10b0*/ 	.word	0x00013258
        /*10b4*/ 	.short	0x0100
        /*10b6*/ 	.byte	0x08
	.zero		1


	//   ....[9]....
        /*10b8*/ 	.word	0x000004e0
        /*10bc*/ 	.word	0x000000ff
        /*10c0*/ 	.word	0x00013268
        /*10c4*/ 	.short	0x0100
        /*10c6*/ 	.byte	0x08
	.zero		1


	//   ....[10]....
        /*10c8*/ 	.word	0x000005d0
        /*10cc*/ 	.word	0x000000ff
        /*10d0*/ 	.word	0x00013270
        /*10d4*/ 	.short	0x0100
        /*10d6*/ 	.byte	0x06
	.zero		1


	//   ....[11]....
        /*10d8*/ 	.word	0x000005e0
        /*10dc*/ 	.word	0x000000ff
        /*10e0*/ 	.word	0x00013280
        /*10e4*/ 	.short	0x0100
        /*10e6*/ 	.byte	0x06
	.zero		1


	//   ....[12]....
        /*10e8*/ 	.word	0x000005f0
        /*10ec*/ 	.word	0x000000ff
        /*10f0*/ 	.word	0x00013278
        /*10f4*/ 	.short	0x0100
        /*10f6*/ 	.byte	0x06
	.zero		1


	//   ....[13]....
        /*10f8*/ 	.word	0x00000600
        /*10fc*/ 	.word	0x000000ff
        /*1100*/ 	.word	0x00013288
        /*1104*/ 	.short	0x0100
        /*1106*/ 	.byte	0x06
	.zero		1


	//   ....[14]....
        /*1108*/ 	.word	0x00000730
        /*110c*/ 	.word	0x000000ff
        /*1110*/ 	.word	0x00013290
        /*1114*/ 	.short	0x0100
        /*1116*/ 	.byte	0x08
	.zero		1


	//   ....[15]....
        /*1118*/ 	.word	0x00000740
        /*111c*/ 	.word	0x000000ff
        /*1120*/ 	.word	0x000132a0
        /*1124*/ 	.short	0x0100
        /*1126*/ 	.byte	0x08
	.zero		1


	//   ....[16]....
        /*1128*/ 	.word	0x00000750
        /*112c*/ 	.word	0x000000ff
        /*1130*/ 	.word	0x00013298
        /*1134*/ 	.short	0x0100
        /*1136*/ 	.byte	0x08
	.zero		1


	//   ....[17]....
        /*1138*/ 	.word	0x00000760
        /*113c*/ 	.word	0x000000ff
        /*1140*/ 	.word	0x000132a8
        /*1144*/ 	.short	0x0100
        /*1146*/ 	.byte	0x08
	.zero		1


	//   ....[18]....
        /*1148*/ 	.word	0x000008a0
        /*114c*/ 	.word	0x000000ff
        /*1150*/ 	.word	0x000132b0
        /*1154*/ 	.short	0x0100
        /*1156*/ 	.byte	0x08
	.zero		1


	//   ....[19]....
        /*1158*/ 	.word	0x000008b0
        /*115c*/ 	.word	0x000000ff
        /*1160*/ 	.word	0x000132c0
        /*1164*/ 	.short	0x0100
        /*1166*/ 	.byte	0x08
	.zero		1


	//   ....[20]....
        /*1168*/ 	.word	0x000008c0
        /*116c*/ 	.word	0x000000ff
        /*1170*/ 	.word	0x000132b8
        /*1174*/ 	.short	0x0100
        /*1176*/ 	.byte	0x08
	.zero		1


	//   ....[21]....
        /*1178*/ 	.word	0x000008d0
        /*117c*/ 	.word	0x000000ff
        /*1180*/ 	.word	0x000132c8
        /*1184*/ 	.short	0x0100
        /*1186*/ 	.byte	0x08
	.zero		1


	//   ....[22]....
        /*1188*/ 	.word	0x00002900
        /*118c*/ 	.word	0x00000040
        /*1190*/ 	.word	0x00013290
        /*1194*/ 	.short	0x010a
        /*1196*/ 	.byte	0x3f
	.zero		1


	//   ....[23]....
        /*1198*/ 	.word	0x00003a50
        /*119c*/ 	.word	0x00000040
        /*11a0*/ 	.word	0x00013290
        /*11a4*/ 	.short	0x010a
        /*11a6*/ 	.byte	0x3f
	.zero		1


	//   ....[24]....
        /*11a8*/ 	.word	0x00004a40
        /*11ac*/ 	.word	0x00000040
        /*11b0*/ 	.word	0x00013290
        /*11b4*/ 	.short	0x010a
        /*11b6*/ 	.byte	0x3f
	.zero		1


	//   ....[25]....
        /*11b8*/ 	.word	0x00004e20
        /*11bc*/ 	.word	0x00000000
        /*11c0*/ 	.word	0x00000000
        /*11c4*/ 	.short	0x0101
        /*11c6*/ 	.byte	0x3f
	.zero		1


	//   ....[26]....
        /*11c8*/ 	.word	0x00004e60
        /*11cc*/ 	.word	0x00000040
        /*11d0*/ 	.word	0x000132b0
        /*11d4*/ 	.short	0x010a
        /*11d6*/ 	.byte	0x3f
	.zero		1


	//   ....[27]....
        /*11d8*/ 	.word	0x00005220
        /*11dc*/ 	.word	0x00000040
        /*11e0*/ 	.word	0x00000000
        /*11e4*/ 	.short	0x0101
        /*11e6*/ 	.byte	0x3f
	.zero		1


	//   ....[28]....
        /*11e8*/ 	.word	0x00005dc0
        /*11ec*/ 	.word	0x00000016
        /*11f0*/ 	.word	0x00013200
        /*11f4*/ 	.short	0x010a
        /*11f6*/ 	.byte	0x3f
	.zero		1


	//   ....[29]....
        /*11f8*/ 	.word	0x00005e10
        /*11fc*/ 	.word	0x00000016
        /*1200*/ 	.word	0x00013200
        /*1204*/ 	.short	0x010a
        /*1206*/ 	.byte	0x3f
	.zero		1


	//   ....[30]....
        /*1208*/ 	.word	0x000065b0
        /*120c*/ 	.word	0x00000016
        /*1210*/ 	.word	0x00013200
        /*1214*/ 	.short	0x010a
        /*1216*/ 	.byte	0x3f
	.zero		1


	//   ....[31]....
        /*1218*/ 	.word	0x00007a20
        /*121c*/ 	.word	0x00000016
        /*1220*/ 	.word	0x00013200
        /*1224*/ 	.short	0x010a
        /*1226*/ 	.byte	0x3f
	.zero		1


	//   ....[32]....
        /*1228*/ 	.word	0x00008bb0
        /*122c*/ 	.word	0x0000000c
        /*1230*/ 	.word	0x00013230
        /*1234*/ 	.short	0x010a
        /*1236*/ 	.byte	0x3f
	.zero		1


	//   ....[33]....
        /*1238*/ 	.word	0x00008c50
        /*123c*/ 	.word	0x0000000c
        /*1240*/ 	.word	0x00013230
        /*1244*/ 	.short	0x010a
        /*1246*/ 	.byte	0x3f
	.zero		1


	//   ....[34]....
        /*1248*/ 	.word	0x000093f0
        /*124c*/ 	.word	0x00000000
        /*1250*/ 	.word	0x00000000
        /*1254*/ 	.short	0x0101
        /*1256*/ 	.byte	0x3f
	.zero		1


	//   ....[35]....
        /*1258*/ 	.word	0x0000cb40
        /*125c*/ 	.word	0x0000000e
        /*1260*/ 	.word	0x00013230
        /*1264*/ 	.short	0x010a
        /*1266*/ 	.byte	0x3f
	.zero		1


	//   ....[36]....
        /*1268*/ 	.word	0x0000cbd0
        /*126c*/ 	.word	0x0000000e
        /*1270*/ 	.word	0x00013230
        /*1274*/ 	.short	0x010a
        /*1276*/ 	.byte	0x3f
	.zero		1


	//   ....[37]....
        /*1278*/ 	.word	0x0000d190
        /*127c*/ 	.word	0x0000000f
        /*1280*/ 	.word	0x00013250
        /*1284*/ 	.short	0x010a
        /*1286*/ 	.byte	0x3f
	.zero		1


	//   ....[38]....
        /*1288*/ 	.word	0x0000d1e0
        /*128c*/ 	.word	0x0000000f
        /*1290*/ 	.word	0x00013250
        /*1294*/ 	.short	0x010a
        /*1296*/ 	.byte	0x3f
	.zero		1


	//   ....[39]....
        /*1298*/ 	.word	0x0000d5a0
        /*129c*/ 	.word	0x0000000e
        /*12a0*/ 	.word	0x00000000
        /*12a4*/ 	.short	0x0101
        /*12a6*/ 	.byte	0x3f
	.zero		1


	//   ....[40]....
        /*12a8*/ 	.word	0x000108a0
        /*12ac*/ 	.word	0x0000000f
        /*12b0*/ 	.word	0x00000000
        /*12b4*/ 	.short	0x0101
        /*12b6*/ 	.byte	0x3f
	.zero		1


	//   ....[41]....
        /*12b8*/ 	.word	0x000111b0
        /*12bc*/ 	.word	0x00000003
        /*12c0*/ 	.word	0x00013230
        /*12c4*/ 	.short	0x010a
        /*12c6*/ 	.byte	0x3f
	.zero		1


	//   ....[42]....
        /*12c8*/ 	.word	0x00011240
        /*12cc*/ 	.word	0x00000003
        /*12d0*/ 	.word	0x00013230
        /*12d4*/ 	.short	0x010a
        /*12d6*/ 	.byte	0x3f
	.zero		1


	//   ....[43]....
        /*12d8*/ 	.word	0x00011800
        /*12dc*/ 	.word	0x0000000e
        /*12e0*/ 	.word	0x00013250
        /*12e4*/ 	.short	0x010a
        /*12e6*/ 	.byte	0x3f
	.zero		1


	//   ....[44]....
        /*12e8*/ 	.word	0x00011850
        /*12ec*/ 	.word	0x0000000e
        /*12f0*/ 	.word	0x00013250
        /*12f4*/ 	.short	0x010a
        /*12f6*/ 	.byte	0x3f
	.zero		1


	//   ....[45]....
        /*12f8*/ 	.word	0x00011b60
        /*12fc*/ 	.word	0x00000000
        /*1300*/ 	.word	0x00000000
        /*1304*/ 	.short	0x0101
        /*1306*/ 	.byte	0x3f
	.zero		1


	//   ....[46]....
        /*1308*/ 	.word	0x00013150
        /*130c*/ 	.word	0x0000000e
        /*1310*/ 	.word	0x00000000
        /*1314*/ 	.short	0x0101
        /*1316*/ 	.byte	0x3f
	.zero		1


	//   ....[47]....
        /*1318*/ 	.word	0x00013710
        /*131c*/ 	.word	0x00000003
        /*1320*/ 	.word	0x00013230
        /*1324*/ 	.short	0x010a
        /*1326*/ 	.byte	0x3f
	.zero		1


	//   ....[48]....
        /*1328*/ 	.word	0x000137a0
        /*132c*/ 	.word	0x00000003
        /*1330*/ 	.word	0x00013230
        /*1334*/ 	.short	0x010a
        /*1336*/ 	.byte	0x3f
	.zero		1


	//   ....[49]....
        /*1338*/ 	.word	0x00013d60
        /*133c*/ 	.word	0x00000009
        /*1340*/ 	.word	0x00013250
        /*1344*/ 	.short	0x010a
        /*1346*/ 	.byte	0x3f
	.zero		1


	//   ....[50]....
        /*1348*/ 	.word	0x00013db0
        /*134c*/ 	.word	0x00000009
        /*1350*/ 	.word	0x00013250
        /*1354*/ 	.short	0x010a
        /*1356*/ 	.byte	0x3f
	.zero		1


	//   ....[51]....
        /*1358*/ 	.word	0x00014190
        /*135c*/ 	.word	0x00000000
        /*1360*/ 	.word	0x00000000
        /*1364*/ 	.short	0x0101
        /*1366*/ 	.byte	0x3f
	.zero		1


	//   ....[52]....
        /*1368*/ 	.word	0x000174a0
        /*136c*/ 	.word	0x00000009
        /*1370*/ 	.word	0x00000000
        /*1374*/ 	.short	0x0101
        /*1376*/ 	.byte	0x3f
	.zero		1


	//   ....[53]....
        /*1378*/ 	.word	0x000179c0
        /*137c*/ 	.word	0x0000000d
        /*1380*/ 	.word	0x00013250
        /*1384*/ 	.short	0x010a
        /*1386*/ 	.byte	0x3f
	.zero		1


	//   ....[54]....
        /*1388*/ 	.word	0x00017a10
        /*138c*/ 	.word	0x0000000d
        /*1390*/ 	.word	0x00013250
        /*1394*/ 	.short	0x010a
        /*1396*/ 	.byte	0x3f
	.zero		1


	//   ....[55]....
        /*1398*/ 	.word	0x000182a0
        /*139c*/ 	.word	0x00000000
        /*13a0*/ 	.word	0x00000000
        /*13a4*/ 	.short	0x0101
        /*13a6*/ 	.byte	0x3f
	.zero		1


	//   ....[56]....
        /*13a8*/ 	.word	0x00019670
        /*13ac*/ 	.word	0x00000002
        /*13b0*/ 	.word	0x00000000
        /*13b4*/ 	.short	0x0101
        /*13b6*/ 	.byte	0x3f
	.zero		1


	//   ....[57]....
        /*13b8*/ 	.word	0x0001bab0
        /*13bc*/ 	.word	0x00000011
        /*13c0*/ 	.word	0x00013220
        /*13c4*/ 	.short	0x010a
        /*13c6*/ 	.byte	0x3f
	.zero		1


	//   ....[58]....
        /*13c8*/ 	.word	0x0001bb80
        /*13cc*/ 	.word	0x00000005
        /*13d0*/ 	.word	0x000132a0
        /*13d4*/ 	.short	0x010a
        /*13d6*/ 	.byte	0x3f
	.zero		1


	//   ....[59]....
        /*13d8*/ 	.word	0x0001bdc0
        /*13dc*/ 	.word	0x00000005
        /*13e0*/ 	.word	0x000132c0
        /*13e4*/ 	.short	0x010a
        /*13e6*/ 	.byte	0x3f
	.zero		1


	//   ....[60]....
        /*13e8*/ 	.word	0x0001c170
        /*13ec*/ 	.word	0x00000005
        /*13f0*/ 	.word	0x000132a0
        /*13f4*/ 	.short	0x010a
        /*13f6*/ 	.byte	0x3f
	.zero		1


	//   ....[61]....
        /*13f8*/ 	.word	0x0001c3a0
        /*13fc*/ 	.word	0x00000005
        /*1400*/ 	.word	0x000132c0
        /*1404*/ 	.short	0x010a
        /*1406*/ 	.byte	0x3f
	.zero		1


	//   ....[62]....
        /*1408*/ 	.word	0x0001d700
        /*140c*/ 	.word	0x00000006
        /*1410*/ 	.word	0x00013280
        /*1414*/ 	.short	0x010a
        /*1416*/ 	.byte	0x3f
	.zero		1


	//   ....[63]....
        /*1418*/ 	.word	0x0001dda0
        /*141c*/ 	.word	0x00000006
        /*1420*/ 	.word	0x00013270
        /*1424*/ 	.short	0x0107
        /*1426*/ 	.byte	0x3f
	.zero		1


	//   ....[64]....
        /*1428*/ 	.word	0x0001de60
        /*142c*/ 	.word	0x00000006
        /*1430*/ 	.word	0x00013270
        /*1434*/ 	.short	0x0101
        /*1436*/ 	.byte	0x3f
	.zero		1


	//   ....[65]....
        /*1438*/ 	.word	0x0001deb0
        /*143c*/ 	.word	0x00000006
        /*1440*/ 	.word	0x00013240
        /*1444*/ 	.short	0x010a
        /*1446*/ 	.byte	0x3f
	.zero		1


	//   ....[66]....
        /*1448*/ 	.word	0x0001e460
        /*144c*/ 	.word	0x00000006
        /*1450*/ 	.word	0x00013230
        /*1454*/ 	.short	0x0107
        /*1456*/ 	.byte	0x3f
	.zero		1


	//   ....[67]....
        /*1458*/ 	.word	0x0001e550
        /*145c*/ 	.word	0x00000006
        /*1460*/ 	.word	0x00013230
        /*1464*/ 	.short	0x0101
        /*1466*/ 	.byte	0x3f
	.zero		1


	//   ....[68]....
        /*1468*/ 	.word	0x0001ef70
        /*146c*/ 	.word	0x00000011
        /*1470*/ 	.word	0x00013200
        /*1474*/ 	.short	0x0107
        /*1476*/ 	.byte	0x3f
	.zero		1


	//   ....[69]....
        /*1478*/ 	.word	0x0001f060
        /*147c*/ 	.word	0x00000011
        /*1480*/ 	.word	0x00013200
        /*1484*/ 	.short	0x0101
        /*1486*/ 	.byte	0x3f
	.zero		1


	//   ....[70]....
        /*1488*/ 	.word	0x0001f080
        /*148c*/ 	.word	0x00000011
        /*1490*/ 	.word	0x00013220
        /*1494*/ 	.short	0x010a
        /*1496*/ 	.byte	0x3f
	.zero		1


	//   ....[71]....
        /*1498*/ 	.word	0x0001f600
        /*149c*/ 	.word	0x00000006
        /*14a0*/ 	.word	0x00013280
        /*14a4*/ 	.short	0x010a
        /*14a6*/ 	.byte	0x3f
	.zero		1


	//   ....[72]....
        /*14a8*/ 	.word	0x0001fb00
        /*14ac*/ 	.word	0x00000006
        /*14b0*/ 	.word	0x00013270
        /*14b4*/ 	.short	0x0107
        /*14b6*/ 	.byte	0x3f
	.zero		1


	//   ....[73]....
        /*14b8*/ 	.word	0x0001fbc0
        /*14bc*/ 	.word	0x00000006
        /*14c0*/ 	.word	0x00013270
        /*14c4*/ 	.short	0x0101
        /*14c6*/ 	.byte	0x3f
	.zero		1


	//   ....[74]....
        /*14c8*/ 	.word	0x0001fbf0
        /*14cc*/ 	.word	0x00000006
        /*14d0*/ 	.word	0x00013240
        /*14d4*/ 	.short	0x010a
        /*14d6*/ 	.byte	0x3f
	.zero		1


	//   ....[75]....
        /*14d8*/ 	.word	0x00020050
        /*14dc*/ 	.word	0x00000006
        /*14e0*/ 	.word	0x00013230
        /*14e4*/ 	.short	0x0107
        /*14e6*/ 	.byte	0x3f
	.zero		1


	//   ....[76]....
        /*14e8*/ 	.word	0x00020120
        /*14ec*/ 	.word	0x00000006
        /*14f0*/ 	.word	0x00013230
        /*14f4*/ 	.short	0x0101
        /*14f6*/ 	.byte	0x3f
	.zero		1


	//   ....[77]....
        /*14f8*/ 	.word	0x000201a0
        /*14fc*/ 	.word	0x00000002
        /*1500*/ 	.word	0x00013270
        /*1504*/ 	.short	0x010a
        /*1506*/ 	.byte	0x3f
	.zero		1


	//   ....[78]....
        /*1508*/ 	.word	0x00020230
        /*150c*/ 	.word	0x00000002
        /*1510*/ 	.word	0x00013260
        /*1514*/ 	.short	0x010a
        /*1516*/ 	.byte	0x3f
	.zero		1


	//   ....[79]....
        /*1518*/ 	.word	0x00020540
        /*151c*/ 	.word	0x00000002
        /*1520*/ 	.word	0x00013250
        /*1524*/ 	.short	0x0101
        /*1526*/ 	.byte	0x3f
	.zero		1


	//   ....[80]....
        /*1528*/ 	.word	0x000205d0
        /*152c*/ 	.word	0x00000002
        /*1530*/ 	.word	0x00000000
        /*1534*/ 	.short	0x0101
        /*1536*/ 	.byte	0x3f
	.zero		1


	//   ....[81]....
        /*1538*/ 	.word	0x000207b0
        /*153c*/ 	.word	0x00000003
        /*1540*/ 	.word	0x00013270
        /*1544*/ 	.short	0x010a
        /*1546*/ 	.byte	0x3f
	.zero		1


	//   ....[82]....
        /*1548*/ 	.word	0x00020840
        /*154c*/ 	.word	0x00000003
        /*1550*/ 	.word	0x00013260
        /*1554*/ 	.short	0x010a
        /*1556*/ 	.byte	0x3f
	.zero		1


	//   ....[83]....
        /*1558*/ 	.word	0x00020b70
        /*155c*/ 	.word	0x00000003
        /*1560*/ 	.word	0x00013250
        /*1564*/ 	.short	0x0101
        /*1566*/ 	.byte	0x3f
	.zero		1


	//   ....[84]....
        /*1568*/ 	.word	0x00020c00
        /*156c*/ 	.word	0x00000003
        /*1570*/ 	.word	0x00000000
        /*1574*/ 	.short	0x0101
        /*1576*/ 	.byte	0x3f
	.zero		1


	//   ....[85]....
        /*1578*/ 	.word	0x00021960
        /*157c*/ 	.word	0x00000005
        /*1580*/ 	.word	0x00013220
        /*1584*/ 	.short	0x010a
        /*1586*/ 	.byte	0x3f
	.zero		1


	//   ....[86]....
        /*1588*/ 	.word	0x00021af0
        /*158c*/ 	.word	0x00000004
        /*1590*/ 	.word	0x00013240
        /*1594*/ 	.short	0x010a
        /*1596*/ 	.byte	0x3f
	.zero		1


	//   ....[87]....
        /*1598*/ 	.word	0x00021ba0
        /*159c*/ 	.word	0x00000005
        /*15a0*/ 	.word	0x00013240
        /*15a4*/ 	.short	0x010a
        /*15a6*/ 	.byte	0x3f
	.zero		1


	//   ....[88]....
        /*15a8*/ 	.word	0x00021be0
        /*15ac*/ 	.word	0x00000004
        /*15b0*/ 	.word	0x00013260
        /*15b4*/ 	.short	0x010a
        /*15b6*/ 	.byte	0x3f
	.zero		1


	//   ....[89]....
        /*15b8*/ 	.word	0x00021c20
        /*15bc*/ 	.word	0x00000005
        /*15c0*/ 	.word	0x00013260
        /*15c4*/ 	.short	0x010a
        /*15c6*/ 	.byte	0x3f
	.zero		1


	//   ....[90]....
        /*15c8*/ 	.word	0x00021c60
        /*15cc*/ 	.word	0x00000004
        /*15d0*/ 	.word	0x00013280
        /*15d4*/ 	.short	0x010a
        /*15d6*/ 	.byte	0x3f
	.zero		1


	//   ....[91]....
        /*15d8*/ 	.word	0x00021ca0
        /*15dc*/ 	.word	0x00000005
        /*15e0*/ 	.word	0x00013280
        /*15e4*/ 	.short	0x010a
        /*15e6*/ 	.byte	0x3f
	.zero		1


	//   ....[92]....
        /*15e8*/ 	.word	0x00021d00
        /*15ec*/ 	.word	0x00000040
        /*15f0*/ 	.word	0x00013290
        /*15f4*/ 	.short	0x010a
        /*15f6*/ 	.byte	0x3f
	.zero		1


	//   ....[93]....
        /*15f8*/ 	.word	0x00021e60
        /*15fc*/ 	.word	0x00000040
        /*1600*/ 	.word	0x00013290
        /*1604*/ 	.short	0x010a
        /*1606*/ 	.byte	0x3f
	.zero		1


	//   ....[94]....
        /*1608*/ 	.word	0x00021fc0
        /*160c*/ 	.word	0x00000040
        /*1610*/ 	.word	0x00013290
        /*1614*/ 	.short	0x010a
        /*1616*/ 	.byte	0x3f
	.zero		1


	//   ....[95]....
        /*1618*/ 	.word	0x00022120
        /*161c*/ 	.word	0x00000040
        /*1620*/ 	.word	0x000132b0
        /*1624*/ 	.short	0x010a
        /*1626*/ 	.byte	0x3f
	.zero		1


	//   ....[96]....
        /*1628*/ 	.word	0x00022320
        /*162c*/ 	.word	0x00000016
        /*1630*/ 	.word	0x00013200
        /*1634*/ 	.short	0x010a
        /*1636*/ 	.byte	0x3f
	.zero		1


	//   ....[97]....
        /*1638*/ 	.word	0x00022520
        /*163c*/ 	.word	0x00000016
        /*1640*/ 	.word	0x00013200
        /*1644*/ 	.short	0x010a
        /*1646*/ 	.byte	0x3f
	.zero		1


	//   ....[98]....
        /*1648*/ 	.word	0x00022570
        /*164c*/ 	.word	0x0000000c
        /*1650*/ 	.word	0x00013230
        /*1654*/ 	.short	0x010a
        /*1656*/ 	.byte	0x3f
	.zero		1


	//   ....[99]....
        /*1658*/ 	.word	0x000225c0
        /*165c*/ 	.word	0x0000000e
        /*1660*/ 	.word	0x00013230
        /*1664*/ 	.short	0x010a
        /*1666*/ 	.byte	0x3f
	.zero		1


	//   ....[100]....
        /*1668*/ 	.word	0x00022610
        /*166c*/ 	.word	0x0000000f
        /*1670*/ 	.word	0x00013250
        /*1674*/ 	.short	0x010a
        /*1676*/ 	.byte	0x3f
	.zero		1


	//   ....[101]....
        /*1678*/ 	.word	0x00022660
        /*167c*/ 	.word	0x00000003
        /*1680*/ 	.word	0x00013230
        /*1684*/ 	.short	0x010a
        /*1686*/ 	.byte	0x3f
	.zero		1


	//   ....[102]....
        /*1688*/ 	.word	0x000226b0
        /*168c*/ 	.word	0x0000000e
        /*1690*/ 	.word	0x00013250
        /*1694*/ 	.short	0x010a
        /*1696*/ 	.byte	0x3f
	.zero		1


	//   ....[103]....
        /*1698*/ 	.word	0x00022700
        /*169c*/ 	.word	0x00000003
        /*16a0*/ 	.word	0x00013230
        /*16a4*/ 	.short	0x010a
        /*16a6*/ 	.byte	0x3f
	.zero		1


	//   ....[104]....
        /*16a8*/ 	.word	0x00022750
        /*16ac*/ 	.word	0x00000009
        /*16b0*/ 	.word	0x00013250
        /*16b4*/ 	.short	0x010a
        /*16b6*/ 	.byte	0x3f
	.zero		1


	//   ....[105]....
        /*16b8*/ 	.word	0x000227a0
        /*16bc*/ 	.word	0x0000000d
        /*16c0*/ 	.word	0x00013250
        /*16c4*/ 	.short	0x010a
        /*16c6*/ 	.byte	0x3f
	.zero		1


	//   ....[106]....
        /*16c8*/ 	.word	0x00022940
        /*16cc*/ 	.word	0x00000011
        /*16d0*/ 	.word	0x00013220
        /*16d4*/ 	.short	0x010a
        /*16d6*/ 	.byte	0x3f
	.zero		1


	//   ....[107]....
        /*16d8*/ 	.word	0x00022990
        /*16dc*/ 	.word	0x00000005
        /*16e0*/ 	.word	0x000132a0
        /*16e4*/ 	.short	0x010a
        /*16e6*/ 	.byte	0x3f
	.zero		1


	//   ....[108]....
        /*16e8*/ 	.word	0x000229e0
        /*16ec*/ 	.word	0x00000005
        /*16f0*/ 	.word	0x000132c0
        /*16f4*/ 	.short	0x010a
        /*16f6*/ 	.byte	0x3f
	.zero		1


	//   ....[109]....
        /*16f8*/ 	.word	0x00022a30
        /*16fc*/ 	.word	0x00000005
        /*1700*/ 	.word	0x000132a0
        /*1704*/ 	.short	0x010a
        /*1706*/ 	.byte	0x3f
	.zero		1


	//   ....[110]....
        /*1708*/ 	.word	0x00022a80
        /*170c*/ 	.word	0x00000005
        /*1710*/ 	.word	0x000132c0
        /*1714*/ 	.short	0x010a
        /*1716*/ 	.byte	0x3f
	.zero		1


	//   ....[111]....
        /*1718*/ 	.word	0x00022ba0
        /*171c*/ 	.word	0x00000006
        /*1720*/ 	.word	0x00013280
        /*1724*/ 	.short	0x010a
        /*1726*/ 	.byte	0x3f
	.zero		1


	//   ....[112]....
        /*1728*/ 	.word	0x00023220
        /*172c*/ 	.word	0x00000006
        /*1730*/ 	.word	0x00013240
        /*1734*/ 	.short	0x010a
        /*1736*/ 	.byte	0x3f
	.zero		1


	//   ....[113]....
        /*1738*/ 	.word	0x00024040
        /*173c*/ 	.word	0x00000011
        /*1740*/ 	.word	0x00013220
        /*1744*/ 	.short	0x010a
        /*1746*/ 	.byte	0x3f
	.zero		1


	//   ....[114]....
        /*1748*/ 	.word	0x00024090
        /*174c*/ 	.word	0x00000006
        /*1750*/ 	.word	0x00013280
        /*1754*/ 	.short	0x010a
        /*1756*/ 	.byte	0x3f
	.zero		1


	//   ....[115]....
        /*1758*/ 	.word	0x00024750
        /*175c*/ 	.word	0x00000006
        /*1760*/ 	.word	0x00013240
        /*1764*/ 	.short	0x010a
        /*1766*/ 	.byte	0x3f
	.zero		1


	//   ....[116]....
        /*1768*/ 	.word	0x00024d10
        /*176c*/ 	.word	0x00000002
        /*1770*/ 	.word	0x00013270
        /*1774*/ 	.short	0x010a
        /*1776*/ 	.byte	0x3f
	.zero		1


	//   ....[117]....
        /*1778*/ 	.word	0x00024d60
        /*177c*/ 	.word	0x00000002
        /*1780*/ 	.word	0x00013260
        /*1784*/ 	.short	0x010a
        /*1786*/ 	.byte	0x3f
	.zero		1


	//   ....[118]....
        /*1788*/ 	.word	0x00024db0
        /*178c*/ 	.word	0x00000003
        /*1790*/ 	.word	0x00013270
        /*1794*/ 	.short	0x010a
        /*1796*/ 	.byte	0x3f
	.zero		1


	//   ....[119]....
        /*1798*/ 	.word	0x00024e00
        /*179c*/ 	.word	0x00000003
        /*17a0*/ 	.word	0x00013260
        /*17a4*/ 	.short	0x010a
        /*17a6*/ 	.byte	0x3f
	.zero		1


	//   ....[120]....
        /*17a8*/ 	.word	0x000257a0
        /*17ac*/ 	.word	0x00000005
        /*17b0*/ 	.word	0x00013220
        /*17b4*/ 	.short	0x010a
        /*17b6*/ 	.byte	0x3f
	.zero		1


	//   ....[121]....
        /*17b8*/ 	.word	0x00025940
        /*17bc*/ 	.word	0x00000004
        /*17c0*/ 	.word	0x00013240
        /*17c4*/ 	.short	0x010a
        /*17c6*/ 	.byte	0x3f
	.zero		1


	//   ....[122]....
        /*17c8*/ 	.word	0x00025990
        /*17cc*/ 	.word	0x00000005
        /*17d0*/ 	.word	0x00013240
        /*17d4*/ 	.short	0x010a
        /*17d6*/ 	.byte	0x3f
	.zero		1


	//   ....[123]....
        /*17d8*/ 	.word	0x000259e0
        /*17dc*/ 	.word	0x00000004
        /*17e0*/ 	.word	0x00013260
        /*17e4*/ 	.short	0x010a
        /*17e6*/ 	.byte	0x3f
	.zero		1


	//   ....[124]....
        /*17e8*/ 	.word	0x00025a30
        /*17ec*/ 	.word	0x00000005
        /*17f0*/ 	.word	0x00013260
        /*17f4*/ 	.short	0x010a
        /*17f6*/ 	.byte	0x3f
	.zero		1


	//   ....[125]....
        /*17f8*/ 	.word	0x00025a80
        /*17fc*/ 	.word	0x00000004
        /*1800*/ 	.word	0x00013280
        /*1804*/ 	.short	0x010a
        /*1806*/ 	.byte	0x3f
	.zero		1


	//----- nvinfo : EIATTR_NUM_MBARRIERS
	.align		4
.L_239:
        /*1808*/ 	.byte	0x03, 0x38
        /*180a*/ 	.short	0x0016


	//----- nvinfo : EIATTR_EXIT_INSTR_OFFSETS
	.align		4
        /*180c*/ 	.byte	0x04, 0x1c
        /*180e*/ 	.short	(.L_241 - .L_240)


	//   ....[0]....
.L_240:
        /*1810*/ 	.word	0x00021cf0


	//----- nvinfo : EIATTR_MAX_THREADS
	.align		4
.L_241:
        /*1814*/ 	.byte	0x04, 0x05
        /*1816*/ 	.short	(.L_243 - .L_242)
.L_242:
        /*1818*/ 	.word	0x00000200
        /*181c*/ 	.word	0x00000001
        /*1820*/ 	.word	0x00000001


	//----- nvinfo : EIATTR_CRS_STACK_SIZE
	.align		4
.L_243:
        /*1824*/ 	.byte	0x04, 0x1e
        /*1826*/ 	.short	(.L_245 - .L_244)
.L_244:
        /*1828*/ 	.word	0x00000000


	//----- nvinfo : EIATTR_CBANK_PARAM_SIZE
	.align		4
.L_245:
        /*182c*/ 	.byte	0x03, 0x19
        /*182e*/ 	.short	0x0af0


	//----- nvinfo : EIATTR_PARAM_CBANK
	.align		4
        /*1830*/ 	.byte	0x04, 0x0a
        /*1832*/ 	.short	(.L_247 - .L_246)
	.align		4
.L_246:
        /*1834*/ 	.word	index@(.nv.constant0._ZN7cutlass13device_kernelIN5flash11enable_sm90INS1_16FlashAttnFwdSm90INS1_25CollectiveMainloopFwdSm90ILi2EN4cute5tupleIJNS5_1CILi1EEES8_S8_EEENS6_IJNS7_ILi192EEENS7_ILi160EEENS7_ILi64EEEEEELi64ENS_12float_e4m3_tEfNS_4arch4Sm90ELb0ELb1ELb0ELb1ELb1ELb1ELb0ELb1ELb1ELb1ELb0ELb0EEENS1_21CollectiveEpilogueFwdINS6_IJSA_SC_SB_EEES9_NS_10bfloat16_tESG_Li384ELb1ELb1ELb0ELb1EEENS1_36VarlenDynamicPersistentTileSchedulerILi192ELi160ELi384ELi128ELb0ELb1ELb1ELb1ELb0ELb1EEEEEEEEEvNT_6ParamsE)
        /*1838*/ 	.short	0x0210
        /*183a*/ 	.short	0x0af0


	//----- nvinfo : EIATTR_SW_WAR
	.align		4
.L_247:
        /*183c*/ 	.byte	0x04, 0x36
        /*183e*/ 	.short	(.L_249 - .L_248)
.L_248:
        /*1840*/ 	.word	0x00000008
.L_249:


//--------------------- .nv.info._ZN7cutlass13device_kernelIN5flash11enable_sm90INS1_16FlashAttnFwdSm90INS1_25CollectiveMainloopFwdSm90ILi2EN4cute5tupleIJNS5_1CILi1EEES8_S8_EEENS6_IJNS7_ILi192EEENS7_ILi160EEENS7_ILi64EEEEEELi64ENS_12float_e4m3_tEfNS_4arch4Sm90ELb1ELb0ELb0ELb0ELb1ELb0ELb0ELb1ELb1ELb1ELb0ELb0EEENS1_21CollectiveEpilogueFwdINS6_IJSA_SC_SB_EEES9_NS_10bfloat16_tESG_Li384ELb0ELb1ELb0ELb1EEENS1_30DynamicPersistentTileSchedulerILi384ELi128ELb0ELb1ELb1EEEEEEEEEvNT_6ParamsE --------------------------
	.section	.nv.info._ZN7cutlass13device_kernelIN5flash11enable_sm90INS1_16FlashAttnFwdSm90INS1_25CollectiveMainloopFwdSm90ILi2EN4cute5tupleIJNS5_1CILi1EEES8_S8_EEENS6_IJNS7_ILi192EEENS7_ILi160EEENS7_ILi64EEEEEELi64ENS_12float_e4m3_tEfNS_4arch4Sm90ELb1ELb0ELb0ELb0ELb1ELb0ELb0ELb1ELb1ELb1ELb0ELb0EEENS1_21CollectiveEpilogueFwdINS6_IJSA_SC_SB_EEES9_NS_10bfloat16_tESG_Li384ELb0ELb1ELb0ELb1EEENS1_30DynamicPersistentTileSchedulerILi384ELi128ELb0ELb1ELb1EEEEEEEEEvNT_6ParamsE,"",@"SHT_CUDA_INFO"
	.sectionflags	@""
	.align	4


	//----- nvinfo : EIATTR_CUDA_API_VERSION
	.align		4
        /*0000*/ 	.byte	0x04, 0x37
        /*0002*/ 	.short	(.L_251 - .L_250)
.L_250:
        /*0004*/ 	.word	0x00000082


	//----- nvinfo : EIATTR_KPARAM_INFO
	.align		4
.L_251:
        /*0008*/ 	.byte	0x04, 0x17
        /*000a*/ 	.short	(.L_253 - .L_252)
.L_252:
        /*000c*/ 	.word	0x00000000
        /*0010*/ 	.short	0x0000
        /*0012*/ 	.short	0x0070
        /*0014*/ 	.byte	0x00, 0xf0, 0x01, 0x2a


	//----- nvinfo : EIATTR_SPARSE_MMA_MASK
	.align		4
.L_253:
        /*0018*/ 	.byte	0x03, 0x50
        /*001a*/ 	.short	0x0000


	//----- nvinfo : EIATTR_MAXREG_COUNT
	.align		4
        /*001c*/ 	.byte	0x03, 0x1b
        /*001e*/ 	.short	0x0080


	//----- nvinfo : EIATTR_NUM_BARRIERS
	.align		4
        /*0020*/ 	.byte	0x02, 0x4c
        /*0022*/ 	.byte	0x09
	.zero		1


	//----- nvinfo : EIATTR_EXTERNS
	.align		4
        /*0024*/ 	.byte	0x04, 0x0f
        /*0026*/ 	.short	(.L_255 - .L_254)


	//   ....[0]....
	.align		4
.L_254:
        /*0028*/ 	.word	index@(__assertfail)


	//----- nvinfo : EIATTR_ANNOTATIONS
	.align		4
.L_255:
        /*002c*/ 	.byte	0x04, 0x55
        /*002e*/ 	.short	(.L_257 - .L_256)


	//   ....[0]....
.L_256:
        /* <DEDUP_REMOVED lines=30> */


	//----- nvinfo : EIATTR_MERCURY_ISA_VERSION
	.align		4
.L_257:
        /*01f8*/ 	.byte	0x03, 0x5f
        /*01fa*/ 	.short	0x0101


	//----- nvinfo : EIATTR_INT_WARP_WIDE_INSTR_OFFSETS
	.align		4
        /*01fc*/ 	.byte	0x04, 0x31
        /*01fe*/ 	.short	(.L_259 - .L_258)


	//   ....[0]....
.L_258:
        /*0200*/ 	.word	0x000000c0


	//   ....[1]....
        /*0204*/ 	.word	0x000000d0


	//   ....[2]....
        /*0208*/ 	.word	0x00000170


	//   ....[3]....
        /*020c*/ 	.word	0x0000bed0


	//   ....[4]....
        /*0210*/ 	.word	0x0000bf60


	//   ....[5]....
        /*0214*/ 	.word	0x0000f810


	//   ....[6]....
        /*0218*/ 	.word	0x0000f8a0


	//----- nvinfo : EIATTR_COOP_GROUP_MASK_REGIDS
	.align		4
.L_259:
        /*021c*/ 	.byte	0x04, 0x29
        /*021e*/ 	.short	(.L_261 - .L_260)


	//   ....[0]....
.L_260:
        /*0220*/ 	.word	0xffffffff


	//   ....[1]....
        /*0224*/ 	.word	0xffffffff


	//   ....[2]....
        /*0228*/ 	.word	0xffffffff


	//   ....[3]....
        /*022c*/ 	.word	0xffffffff


	//   ....[4]....
        /*0230*/ 	.word	0xffffffff


	//   ....[5]....
        /*0234*/ 	.word	0xffffffff


	//   ....[6]....
        /*0238*/ 	.word	0xffffffff


	//   ....[7]....
        /*023c*/ 	.word	0xffffffff


	//   ....[8]....
        /*0240*/ 	.word	0xffffffff


	//   ....[9]....
        /*0244*/ 	.word	0xffffffff


	//   ....[10]....
        /*0248*/ 	.word	0xffffffff


	//   ....[11]....
        /*024c*/ 	.word	0xffffffff


	//   ....[12]....
        /*0250*/ 	.word	0xffffffff


	//   ....[13]....
        /*0254*/ 	.word	0xffffffff


	//   ....[14]....
        /*0258*/ 	.word	0xffffffff


	//   ....[15]....
        /*025c*/ 	.word	0xffffffff


	//   ....[16]....
        /*0260*/ 	.word	0xffffffff


	//   ....[17]....
        /*0264*/ 	.word	0xffffffff


	//   ....[18]....
        /*0268*/ 	.word	0xffffffff


	//   ....[19]....
        /*026c*/ 	.word	0xffffffff


	//   ....[20]....
        /*0270*/ 	.word	0xffffffff


	//   ....[21]....
        /*0274*/ 	.word	0xffffffff


	//   ....[22]....
        /*0278*/ 	.word	0xffffffff


	//   ....[23]....
        /*027c*/ 	.word	0xffffffff


	//   ....[24]....
        /*0280*/ 	.word	0xffffffff


	//   ....[25]....
        /*0284*/ 	.word	0xffffffff


	//   ....[26]....
        /*0288*/ 	.word	0xffffffff


	//   ....[27]....
        /*028c*/ 	.word	0xffffffff


	//   ....[28]....
        /*0290*/ 	.word	0xffffffff


	//   ....[29]....
        /*0294*/ 	.word	0xffffffff


	//   ....[30]....
        /*0298*/ 	.word	0xffffffff


	//   ....[31]....
        /*029c*/ 	.word	0xffffffff


	//   ....[32]....
        /*02a0*/ 	.word	0xffffffff


	//   ....[33]....
        /*02a4*/ 	.word	0xffffffff


	//   ....[34]....
        /*02a8*/ 	.word	0xffffffff


	//   ....[35]....
        /*02ac*/ 	.word	0xffffffff


	//   ....[36]....
        /*02b0*/ 	.word	0xffffffff


	//   ....[37]....
        /*02b4*/ 	.word	0xffffffff


	//   ....[38]....
        /*02b8*/ 	.word	0xffffffff


	//   ....[39]....
        /*02bc*/ 	.word	0xffffffff


	//   ....[40]....
        /*02c0*/ 	.word	0xffffffff


	//   ....[41]....
        /*02c4*/ 	.word	0xffffffff


	//   ....[42]....
        /*02c8*/ 	.word	0xffffffff


	//   ....[43]....
        /*02cc*/ 	.word	0xffffffff


	//   ....[44]....
        /*02d0*/ 	.word	0xffffffff


	//   ....[45]....
        /*02d4*/ 	.word	0xffffffff


	//   ....[46]....
        /*02d8*/ 	.word	0xffffffff


	//   ....[47]....
        /*02dc*/ 	.word	0xffffffff


	//   ....[48]....
        /*02e0*/ 	.word	0xffffffff


	//   ....[49]....
        /*02e4*/ 	.word	0xffffffff


	//   ....[50]....
        /*02e8*/ 	.word	0xffffffff


	//   ....[51]....
        /*02ec*/ 	.word	0xffffffff


	//   ....[52]....
        /*02f0*/ 	.word	0xffffffff


	//   ....[53]....
        /*02f4*/ 	.word	0xffffffff


	//   ....[54]....
        /*02f8*/ 	.word	0xffffffff


	//   ....[55]....
        /*02fc*/ 	.word	0xffffffff


	//   ....[56]....
        /*0300*/ 	.word	0xffffffff


	//   ....[57]....
        /*0304*/ 	.word	0xffffffff


	//   ....[58]....
        /*0308*/ 	.word	0xffffffff


	//   ....[59]....
        /*030c*/ 	.word	0xffffffff


	//   ....[60]....
        /*0310*/ 	.word	0xffffffff


	//   ....[61]....
        /*0314*/ 	.word	0xffffffff


	//   ....[62]....
        /*0318*/ 	.word	0xffffffff


	//   ....[63]....
        /*031c*/ 	.word	0xffffffff


	//   ....[64]....
        /*0320*/ 	.word	0xffffffff


	//   ....[65]....
        /*0324*/ 	.word	0xffffffff


	//   ....[66]....
        /*0328*/ 	.word	0xffffffff


	//   ....[67]....
        /*032c*/ 	.word	0xffffffff


	//   ....[68]....
        /*0330*/ 	.word	0xffffffff


	//   ....[69]....
        /*0334*/ 	.word	0xffffffff


	//   ....[70]....
        /*0338*/ 	.word	0xffffffff


	//   ....[71]....
        /*033c*/ 	.word	0xffffffff


	//   ....[72]....
        /*0340*/ 	.word	0xffffffff


	//   ....[73]....
        /*0344*/ 	.word	0xffffffff


	//   ....[74]....
        /*0348*/ 	.word	0xffffffff


	//   ....[75]....
        /*034c*/ 	.word	0xffffffff


	//   ....[76]....
        /*0350*/ 	.word	0xffffffff


	//   ....[77]....
        /*0354*/ 	.word	0xffffffff


	//   ....[78]....
        /*0358*/ 	.word	0xffffffff


	//   ....[79]....
        /*035c*/ 	.word	0xffffffff


	//   ....[80]....
        /*0360*/ 	.word	0xffffffff


	//   ....[81]....
        /*0364*/ 	.word	0xffffffff


	//   ....[82]....
        /*0368*/ 	.word	0xffffffff


	//   ....[83]....
        /*036c*/ 	.word	0xffffffff


	//   ....[84]....
        /*0370*/ 	.word	0xffffffff


	//   ....[85]....
        /*0374*/ 	.word	0xffffffff


	//   ....[86]....
        /*0378*/ 	.word	0xffffffff


	//   ....[87]....
        /*037c*/ 	.word	0xffffffff


	//   ....[88]....
        /*0380*/ 	.word	0xffffffff


	//   ....[89]....
        /*0384*/ 	.word	0xffffffff


	//   ....[90]....
        /*0388*/ 	.word	0xffffffff


	//   ....[91]....
        /*038c*/ 	.word	0xffffffff


	//   ....[92]....
        /*0390*/ 	.word	0xffffffff


	//   ....[93]....
        /*0394*/ 	.word	0xffffffff


	//   ....[94]....
        /*0398*/ 	.word	0xffffffff


	//   ....[95]....
        /*039c*/ 	.word	0xffffffff


	//   ....[96]....
        /*03a0*/ 	.word	0xffffffff


	//   ....[97]....
        /*03a4*/ 	.word	0xffffffff


	//   ....[98]....
        /*03a8*/ 	.word	0xffffffff


	//   ....[99]....
        /*03ac*/ 	.word	0xffffffff


	//   ....[100]....
        /*03b0*/ 	.word	0xffffffff


	//   ....[101]....
        /*03b4*/ 	.word	0xffffffff


	//   ....[102]....
        /*03b8*/ 	.word	0xffffffff


	//   ....[103]....
        /*03bc*/ 	.word	0xffffffff


	//   ....[104]....
        /*03c0*/ 	.word	0xffffffff


	//   ....[105]....
        /*03c4*/ 	.word	0xffffffff


	//   ....[106]....
        /*03c8*/ 	.word	0xffffffff


	//   ....[107]....
        /*03cc*/ 	.word	0xffffffff


	//   ....[108]....
        /*03d0*/ 	.word	0xffffffff


	//   ....[109]....
        /*03d4*/ 	.word	0xffffffff


	//   ....[110]....
        /*03d8*/ 	.word	0xffffffff


	//   ....[111]....
        /*03dc*/ 	.word	0xffffffff


	//   ....[112]....
        /*03e0*/ 	.word	0xffffffff


	//   ....[113]....
        /*03e4*/ 	.word	0xffffffff


	//   ....[114]....
        /*03e8*/ 	.word	0xffffffff


	//   ....[115]....
        /*03ec*/ 	.word	0xffffffff


	//   ....[116]....
        /*03f0*/ 	.word	0xffffffff


	//   ....[117]....
        /*03f4*/ 	.word	0xffffffff


	//   ....[118]....
        /*03f8*/ 	.word	0x0500000f


	//   ....[119]....
        /*03fc*/ 	.word	0x0500000f


	//   ....[120]....
        /*0400*/ 	.word	0x0500000f


	//   ....[121]....
        /*0404*/ 	.word	0x0500000f


	//   ....[122]....
        /*0408*/ 	.word	0x0500000f


	//   ....[123]....
        /*040c*/ 	.word	0x0500000f


	//   ....[124]....
        /*0410*/ 	.word	0x0500000f


	//   ....[125]....
        /*0414*/ 	.word	0x0500000f


	//   ....[126]....
        /*0418*/ 	.word	0x0500000f


	//   ....[127]....
        /*041c*/ 	.word	0x0500000f


	//   ....[128]....
        /*0420*/ 	.word	0x0500000f


	//   ....[129]....
        /*0424*/ 	.word	0x0500000f


	//   ....[130]....
        /*0428*/ 	.word	0x0500000f


	//   ....[131]....
        /*042c*/ 	.word	0x0500000f


	//   ....[132]....
        /*0430*/ 	.word	0x0500000f


	//   ....[133]....
        /*0434*/ 	.word	0x0500000f


	//   ....[134]....
        /*0438*/ 	.word	0x0500000f


	//   ....[135]....
        /*043c*/ 	.word	0x0500000f


	//   ....[136]....
        /*0440*/ 	.word	0x0500000f


	//   ....[137]....
        /*0444*/ 	.word	0x0500000f


	//   ....[138]....
        /*0448*/ 	.word	0x0500000f


	//   ....[139]....
        /*044c*/ 	.word	0x0500000f


	//   ....[140]....
        /*0450*/ 	.word	0x0500000f


	//   ....[141]....
        /*0454*/ 	.word	0x0500000f


	//   ....[142]....
        /*0458*/ 	.word	0x0500000f


	//   ....[143]....
        /*045c*/ 	.word	0x0500000f


	//   ....[144]....
        /*0460*/ 	.word	0x0500000f


	//   ....[145]....
        /*0464*/ 	.word	0x0500000f


	//   ....[146]....
        /*0468*/ 	.word	0x0500000f


	//   ....[147]....
        /*046c*/ 	.word	0x0500000f


	//   ....[148]....
        /*0470*/ 	.word	0x0500000f


	//   ....[149]....
        /*0474*/ 	.word	0x0500000f


	//   ....[150]....
        /*0478*/ 	.word	0x0500000f


	//   ....[151]....
        /*047c*/ 	.word	0x0500000f


	//   ....[152]....
        /*0480*/ 	.word	0x0500000f


	//   ....[153]....
        /*0484*/ 	.word	0x0500000f


	//   ....[154]....
        /*0488*/ 	.word	0x0500000f


	//   ....[155]....
        /*048c*/ 	.word	0x0500000f


	//   ....[156]....
        /*0490*/ 	.word	0x0500000f


	//   ....[157]....
        /*0494*/ 	.word	0x0500000f


	//   ....[158]....
        /*0498*/ 	.word	0x0500000f


	//   ....[159]....
        /*049c*/ 	.word	0x0500000f


	//   ....[160]....
        /*04a0*/ 	.word	0x0500000f


	//   ....[161]....
        /*04a4*/ 	.word	0x0500000f


	//   ....[162]....
        /*04a8*/ 	.word	0x0500000f


	//   ....[163]....
        /*04ac*/ 	.word	0x0500000f


	//   ....[164]....
        /*04b0*/ 	.word	0x0500000f


	//   ....[165]....
        /*04b4*/ 	.word	0x0500000f


	//   ....[166]....
        /*04b8*/ 	.word	0x0500000f


	//   ....[167]....
        /*04bc*/ 	.word	0x0500000f


	//   ....[168]....
        /*04c0*/ 	.word	0x0500000f


	//   ....[169]....
        /*04c4*/ 	.word	0x0500000f


	//   ....[170]....
        /*04c8*/ 	.word	0x0500000f


	//   ....[171]....
        /*04cc*/ 	.word	0x0500000f


	//----- nvinfo : EIATTR_COOP_GROUP_INSTR_OFFSETS
	.align		4
.L_261:
        /*04d0*/ 	.byte	0x04, 0x28
        /*04d2*/ 	.short	(.L_263 - .L_262)


	//   ....[0]....
.L_262:
        /*04d4*/ 	.word	0x00000070


	//   ....[1]....
        /*04d8*/ 	.word	0x000000b0


	//   ....[2]....
        /*04dc*/ 	.word	0x000002d0


	//   ....[3]....
        /*04e0*/ 	.word	0x00000430


	//   ....[4]....
        /*04e4*/ 	.word	0x00000550


	//   ....[5]....
        /*04e8*/ 	.word	0x000006b0


	//   ....[6]....
        /*04ec*/ 	.word	0x00001580


	//   ....[7]....
        /*04f0*/ 	.word	0x00001e60


	//   ....[8]....
        /*04f4*/ 	.word	0x00001e90


	//   ....[9]....
        /*04f8*/ 	.word	0x00002770


	//   ....[10]....
        /*04fc*/ 	.word	0x00002790


	//   ....[11]....
        /*0500*/ 	.word	0x000033d0


	//   ....[12]....
        /*0504*/ 	.word	0x00003490


	//   ....[13]....
        /*0508*/ 	.word	0x00004b70


	//   ....[14]....
        /*050c*/ 	.word	0x00005330


	//   ....[15]....
        /*0510*/ 	.word	0x00005350


	//   ....[16]....
        /*0514*/ 	.word	0x00005390


	//   ....[17]....
        /*0518*/ 	.word	0x00005f80


	//   ....[18]....
        /*051c*/ 	.word	0x00005fe0


	//   ....[19]....
        /*0520*/ 	.word	0x00007dd0


	//   ....[20]....
        /*0524*/ 	.word	0x00007de0


	//   ....[21]....
        /*0528*/ 	.word	0x00007e10


	//   ....[22]....
        /*052c*/ 	.word	0x00007e20


	//   ....[23]....
        /*0530*/ 	.word	0x000096c0


	//   ....[24]....
        /*0534*/ 	.word	0x000096d0


	//   ....[25]....
        /*0538*/ 	.word	0x00009750


	//   ....[26]....
        /*053c*/ 	.word	0x00009760


	//   ....[27]....
        /*0540*/ 	.word	0x0000a2a0


	//   ....[28]....
        /*0544*/ 	.word	0x0000a2f0


	//   ....[29]....
        /*0548*/ 	.word	0x0000a350


	//   ....[30]....
        /*054c*/ 	.word	0x0000a390


	//   ....[31]....
        /*0550*/ 	.word	0x0000a3d0


	//   ....[32]....
        /*0554*/ 	.word	0x0000a410


	//   ....[33]....
        /*0558*/ 	.word	0x0000a430


	//   ....[34]....
        /*055c*/ 	.word	0x0000a460


	//   ....[35]....
        /*0560*/ 	.word	0x0000a4a0


	//   ....[36]....
        /*0564*/ 	.word	0x0000a4c0


	//   ....[37]....
        /*0568*/ 	.word	0x0000a4e0


	//   ....[38]....
        /*056c*/ 	.word	0x0000a500


	//   ....[39]....
        /*0570*/ 	.word	0x0000a520


	//   ....[40]....
        /*0574*/ 	.word	0x0000a550


	//   ....[41]....
        /*0578*/ 	.word	0x0000a590


	//   ....[42]....
        /*057c*/ 	.word	0x0000a5a0


	//   ....[43]....
        /*0580*/ 	.word	0x0000a5c0


	//   ....[44]....
        /*0584*/ 	.word	0x0000a600


	//   ....[45]....
        /*0588*/ 	.word	0x0000a630


	//   ....[46]....
        /*058c*/ 	.word	0x0000a660


	//   ....[47]....
        /*0590*/ 	.word	0x0000aad0


	//   ....[48]....
        /*0594*/ 	.word	0x0000ab10


	//   ....[49]....
        /*0598*/ 	.word	0x0000ab40


	//   ....[50]....
        /*059c*/ 	.word	0x0000ab80


	//   ....[51]....
        /*05a0*/ 	.word	0x0000ab90


	//   ....[52]....
        /*05a4*/ 	.word	0x0000abb0


	//   ....[53]....
        /*05a8*/ 	.word	0x0000abd0


	//   ....[54]....
        /*05ac*/ 	.word	0x0000ac20


	//   ....[55]....
        /*05b0*/ 	.word	0x0000b290


	//   ....[56]....
        /*05b4*/ 	.word	0x0000b2d0


	//   ....[57]....
        /*05b8*/ 	.word	0x0000b300


	//   ....[58]....
        /*05bc*/ 	.word	0x0000b330


	//   ....[59]....
        /*05c0*/ 	.word	0x0000b350


	//   ....[60]....
        /*05c4*/ 	.word	0x0000b360


	//   ....[61]....
        /*05c8*/ 	.word	0x0000b370


	//   ....[62]....
        /*05cc*/ 	.word	0x0000b390


	//   ....[63]....
        /*05d0*/ 	.word	0x0000b520


	//   ....[64]....
        /*05d4*/ 	.word	0x0000ce20


	//   ....[65]....
        /*05d8*/ 	.word	0x0000ce50


	//   ....[66]....
        /*05dc*/ 	.word	0x0000cec0


	//   ....[67]....
        /*05e0*/ 	.word	0x0000cee0


	//   ....[68]....
        /*05e4*/ 	.word	0x0000cf20


	//   ....[69]....
        /*05e8*/ 	.word	0x0000cf30


	//   ....[70]....
        /*05ec*/ 	.word	0x0000cf50


	//   ....[71]....
        /*05f0*/ 	.word	0x0000cf60


	//   ....[72]....
        /*05f4*/ 	.word	0x0000cfa0


	//   ....[73]....
        /*05f8*/ 	.word	0x0000cff0


	//   ....[74]....
        /*05fc*/ 	.word	0x0000d430


	//   ....[75]....
        /*0600*/ 	.word	0x0000d440


	//   ....[76]....
        /*0604*/ 	.word	0x0000d450


	//   ....[77]....
        /*0608*/ 	.word	0x0000d470


	//   ....[78]....
        /*060c*/ 	.word	0x0000d4f0


	//   ....[79]....
        /*0610*/ 	.word	0x0000d500


	//   ....[80]....
        /*0614*/ 	.word	0x0000d570


	//   ....[81]....
        /*0618*/ 	.word	0x0000d580


	//   ....[82]....
        /*061c*/ 	.word	0x0000d590


	//   ....[83]....
        /*0620*/ 	.word	0x0000d5a0


	//   ....[84]....
        /*0624*/ 	.word	0x0000de50


	//   ....[85]....
        /*0628*/ 	.word	0x0000de70


	//   ....[86]....
        /*062c*/ 	.word	0x0000de90


	//   ....[87]....
        /*0630*/ 	.word	0x0000df20


	//   ....[88]....
        /*0634*/ 	.word	0x0000df40


	//   ....[89]....
        /*0638*/ 	.word	0x0000dfc0


	//   ....[90]....
        /*063c*/ 	.word	0x0000dfe0


	//   ....[91]....
        /*0640*/ 	.word	0x0000dff0


	//   ....[92]....
        /*0644*/ 	.word	0x0000e000


	//   ....[93]....
        /*0648*/ 	.word	0x0000e0a0


	//   ....[94]....
        /*064c*/ 	.word	0x0000e0c0


	//   ....[95]....
        /*0650*/ 	.word	0x0000e0e0


	//   ....[96]....
        /*0654*/ 	.word	0x0000eaa0


	//   ....[97]....
        /*0658*/ 	.word	0x0000eab0


	//   ....[98]....
        /*065c*/ 	.word	0x0000ead0


	//   ....[99]....
        /*0660*/ 	.word	0x0000eb20


	//   ....[100]....
        /*0664*/ 	.word	0x0000eb30


	//   ....[101]....
        /*0668*/ 	.word	0x0000eb70


	//   ....[102]....
        /*066c*/ 	.word	0x0000eb80


	//   ....[103]....
        /*0670*/ 	.word	0x0000eb90


	//   ....[104]....
        /*0674*/ 	.word	0x0000ebd0


	//   ....[105]....
        /*0678*/ 	.word	0x0000ec10


	//   ....[106]....
        /*067c*/ 	.word	0x0000f030


	//   ....[107]....
        /*0680*/ 	.word	0x0000f040


	//   ....[108]....
        /*0684*/ 	.word	0x0000f050


	//   ....[109]....
        /*0688*/ 	.word	0x0000f090


	//   ....[110]....
        /*068c*/ 	.word	0x0000f0a0


	//   ....[111]....
        /*0690*/ 	.word	0x0000f0e0


	//   ....[112]....
        /*0694*/ 	.word	0x0000f0f0


	//   ....[113]....
        /*0698*/ 	.word	0x0000f100


	//   ....[114]....
        /*069c*/ 	.word	0x0000f140


	//   ....[115]....
        /*06a0*/ 	.word	0x0000f180


	//   ....[116]....
        /*06a4*/ 	.word	0x0000ff50


	//   ....[117]....
        /*06a8*/ 	.word	0x000100f0


	//   ....[118]....
        /*06ac*/ 	.word	0x00010720


	//   ....[119]....
        /*06b0*/ 	.word	0x00010800


	//   ....[120]....
        /*06b4*/ 	.word	0x000108e0


	//   ....[121]....
        /*06b8*/ 	.word	0x00010990


	//   ....[122]....
        /*06bc*/ 	.word	0x00010a40


	//   ....[123]....
        /*06c0*/ 	.word	0x00010af0


	//   ....[124]....
        /*06c4*/ 	.word	0x00010b90


	//   ....[125]....
        /*06c8*/ 	.word	0x00010c30


	//   ....[126]....
        /*06cc*/ 	.word	0x00010ce0


	//   ....[127]....
        /*06d0*/ 	.word	0x00010d60


	//   ....[128]....
        /*06d4*/ 	.word	0x00010e30


	//   ....[129]....
        /*06d8*/ 	.word	0x00010f30


	//   ....[130]....
        /*06dc*/ 	.word	0x00010fe0


	//   ....[131]....
        /*06e0*/ 	.word	0x00011060


	//   ....[132]....
        /*06e4*/ 	.word	0x00011140


	//   ....[133]....
        /*06e8*/ 	.word	0x000111a0


	//   ....[134]....
        /*06ec*/ 	.word	0x00011280


	//   ....[135]....
        /*06f0*/ 	.word	0x000112e0


	//   ....[136]....
        /*06f4*/ 	.word	0x00011380


	//   ....[137]....
        /*06f8*/ 	.word	0x00011420


	//   ....[138]....
        /*06fc*/ 	.word	0x000114d0


	//   ....[139]....
        /*0700*/ 	.word	0x00011560


	//   ....[140]....
        /*0704*/ 	.word	0x000115d0


	//   ....[141]....
        /*0708*/ 	.word	0x00011630


	//   ....[142]....
        /*070c*/ 	.word	0x00011730


	//   ....[143]....
        /*0710*/ 	.word	0x00011790


	//   ....[144]....
        /*0714*/ 	.word	0x00011890


	//   ....[145]....
        /*0718*/ 	.word	0x000118f0


	//   ....[146]....
        /*071c*/ 	.word	0x00011990


	//   ....[147]....
        /*0720*/ 	.word	0x00011a50


	//   ....[148]....
        /*0724*/ 	.word	0x00011b20


	//   ....[149]....
        /*0728*/ 	.word	0x00011b80


	//   ....[150]....
        /*072c*/ 	.word	0x00011c30


	//   ....[151]....
        /*0730*/ 	.word	0x00011d60


	//   ....[152]....
        /*0734*/ 	.word	0x00011e10


	//   ....[153]....
        /*0738*/ 	.word	0x00011ec0


	//   ....[154]....
        /*073c*/ 	.word	0x00011f60


	//   ....[155]....
        /*0740*/ 	.word	0x00012010


	//   ....[156]....
        /*0744*/ 	.word	0x000120b0


	//   ....[157]....
        /*0748*/ 	.word	0x00012160


	//   ....[158]....
        /*074c*/ 	.word	0x00012200


	//   ....[159]....
        /*0750*/ 	.word	0x00012270


	//   ....[160]....
        /*0754*/ 	.word	0x00012330


	//   ....[161]....
        /*0758*/ 	.word	0x00012420


	//   ....[162]....
        /*075c*/ 	.word	0x000124b0


	//   ....[163]....
        /*0760*/ 	.word	0x00012510


	//   ....[164]....
        /*0764*/ 	.word	0x000125c0


	//   ....[165]....
        /*0768*/ 	.word	0x00012620


	//   ....[166]....
        /*076c*/ 	.word	0x000126d0


	//   ....[167]....
        /*0770*/ 	.word	0x00012730


	//   ....[168]....
        /*0774*/ 	.word	0x000127e0


	//   ....[169]....
        /*0778*/ 	.word	0x00012840


	//   ....[170]....
        /*077c*/ 	.word	0x000128f0


	//   ....[171]....
        /*0780*/ 	.word	0x00012b50


	//----- nvinfo : EIATTR_REG_RECONFIG
	.align		4
.L_263:
        /*0784*/ 	.byte	0x01, 0x54
	.zero		2


	//----- nvinfo : EIATTR_SYSCALL_OFFSETS
	.align		4
        /*0788*/ 	.byte	0x04, 0x46
        /*078a*/ 	.short	(.L_265 - .L_264)


	//   ....[0]....
.L_264:
        /*078c*/ 	.word	0x00001760


	//   ....[1]....
        /*0790*/ 	.word	0x0000c0d0


	//   ....[2]....
        /*0794*/ 	.word	0x0000c240


	//   ....[3]....
        /*0798*/ 	.word	0x0000c390


	//   ....[4]....
        /*079c*/ 	.word	0x0000c4d0


	//   ....[5]....
        /*07a0*/ 	.word	0x0000d950


	//----- nvinfo : EIATTR_MBARRIER_INSTR_OFFSETS
	.align		4
.L_265:
        /*07a4*/ 	.byte	0x04, 0x39
        /*07a6*/ 	.short	(.L_267 - .L_266)


	//   ....[0]....
.L_266:
        /*07a8*/ 	.word	0x00000180
        /*07ac*/ 	.word	0x000000ff
        /*07b0*/ 	.word	0x00013200
        /*07b4*/ 	.short	0x0100
        /*07b6*/ 	.byte	0x08
	.zero		1


	//   ....[1]....
        /*07b8*/ 	.word	0x00000190
        /*07bc*/ 	.word	0x000000ff
        /*07c0*/ 	.word	0x00013220
        /*07c4*/ 	.short	0x0100
        /*07c6*/ 	.byte	0x08
	.zero		1


	//   ....[2]....
        /*07c8*/ 	.word	0x00000280
        /*07cc*/ 	.word	0x000000ff
        /*07d0*/ 	.word	0x00013230
        /*07d4*/ 	.short	0x0100
        /*07d6*/ 	.byte	0x08
	.zero		1


	//   ....[3]....
        /*07d8*/ 	.word	0x00000290
        /*07dc*/ 	.word	0x000000ff
        /*07e0*/ 	.word	0x00013240
        /*07e4*/ 	.short	0x0100
        /*07e6*/ 	.byte	0x08
	.zero		1


	//   ....[4]....
        /*07e8*/ 	.word	0x000002a0
        /*07ec*/ 	.word	0x000000ff
        /*07f0*/ 	.word	0x00013238
        /*07f4*/ 	.short	0x0100
        /*07f6*/ 	.byte	0x08
	.zero		1


	//   ....[5]....
        /*07f8*/ 	.word	0x000002b0
        /*07fc*/ 	.word	0x000000ff
        /*0800*/ 	.word	0x00013248
        /*0804*/ 	.short	0x0100
        /*0806*/ 	.byte	0x08
	.zero		1


	//   ....[6]....
        /*0808*/ 	.word	0x000003e0
        /*080c*/ 	.word	0x000000ff
        /*0810*/ 	.word	0x00013250
        /*0814*/ 	.short	0x0100
        /*0816*/ 	.byte	0x08
	.zero		1


	//   ....[7]....
        /*0818*/ 	.word	0x000003f0
        /*081c*/ 	.word	0x000000ff
        /*0820*/ 	.word	0x00013260
        /*0824*/ 	.short	0x0100
        /*0826*/ 	.byte	0x08
	.zero		1


	//   ....[8]....
        /*0828*/ 	.word	0x00000400
        /*082c*/ 	.word	0x000000ff
        /*0830*/ 	.word	0x00013258
        /*0834*/ 	.short	0x0100
        /*0836*/ 	.byte	0x08
	.zero		1


	//   ....[9]....
        /*0838*/ 	.word	0x00000410
        /*083c*/ 	.word	0x000000ff
        /*0840*/ 	.word	0x00013268
        /*0844*/ 	.short	0x0100
        /*0846*/ 	.byte	0x08
	.zero		1


	//   ....[10]....
        /*0848*/ 	.word	0x00000500
        /*084c*/ 	.word	0x000000ff
        /*0850*/ 	.word	0x00013270
        /*0854*/ 	.short	0x0100
        /*0856*/ 	.byte	0x06
	.zero		1


	//   ....[11]....
        /*0858*/ 	.word	0x00000510
        /*085c*/ 	.word	0x000000ff
        /*0860*/ 	.word	0x00013280
        /*0864*/ 	.short	0x0100
        /*0866*/ 	.byte	0x06
	.zero		1


	//   ....[12]....
        /*0868*/ 	.word	0x00000520
        /*086c*/ 	.word	0x000000ff
        /*0870*/ 	.word	0x00013278
        /*0874*/ 	.short	0x0100
        /*0876*/ 	.byte	0x06
	.zero		1


	//   ....[13]....
        /*0878*/ 	.word	0x00000530
        /*087c*/ 	.word	0x000000ff
        /*0880*/ 	.word	0x00013288
        /*0884*/ 	.short	0x0100
        /*0886*/ 	.byte	0x06
	.zero		1


	//   ....[14]....
        /*0888*/ 	.word	0x00000660
        /*088c*/ 	.word	0x000000ff
        /*0890*/ 	.word	0x00013290
        /*0894*/ 	.short	0x0100
        /*0896*/ 	.byte	0x08
	.zero		1


	//   ....[15]....
        /*0898*/ 	.word	0x00000670
        /*089c*/ 	.word	0x000000ff
        /*08a0*/ 	.word	0x000132a0
        /*08a4*/ 	.short	0x0100
        /*08a6*/ 	.byte	0x08
	.zero		1


	//   ....[16]....
        /*08a8*/ 	.word	0x00000680
        /*08ac*/ 	.word	0x000000ff
        /*08b0*/ 	.word	0x00013298
        /*08b4*/ 	.short	0x0100
        /*08b6*/ 	.byte	0x08
	.zero		1


	//   ....[17]....
        /*08b8*/ 	.word	0x00000690
        /*08bc*/ 	.word	0x000000ff
        /*08c0*/ 	.word	0x000132a8
        /*08c4*/ 	.short	0x0100
        /*08c6*/ 	.byte	0x08
	.zero		1


	//   ....[18]....
        /*08c8*/ 	.word	0x000007e0
        /*08cc*/ 	.word	0x000000ff
        /*08d0*/ 	.word	0x000132b0
        /*08d4*/ 	.short	0x0100
        /*08d6*/ 	.byte	0x08
	.zero		1


	//   ....[19]....
        /*08d8*/ 	.word	0x000007f0
        /*08dc*/ 	.word	0x000000ff
        /*08e0*/ 	.word	0x000132c0
        /*08e4*/ 	.short	0x0100
        /*08e6*/ 	.byte	0x08
	.zero		1


	//   ....[20]....
        /*08e8*/ 	.word	0x00000800
        /*08ec*/ 	.word	0x000000ff
        /*08f0*/ 	.word	0x000132b8
        /*08f4*/ 	.short	0x0100
        /*08f6*/ 	.byte	0x08
	.zero		1


	//   ....[21]....
        /*08f8*/ 	.word	0x00000810
        /*08fc*/ 	.word	0x000000ff
        /*0900*/ 	.word	0x000132c8
        /*0904*/ 	.short	0x0100
        /*0906*/ 	.byte	0x08
	.zero		1


	//   ....[22]....
        /*0908*/ 	.word	0x000017e0
        /*090c*/ 	.word	0x000000ff
        /*0910*/ 	.word	0x00013200
        /*0914*/ 	.short	0x010a
        /*0916*/ 	.byte	0x2d
	.zero		1


	//   ....[23]....
        /*0918*/ 	.word	0x00001860
        /*091c*/ 	.word	0x00000003
        /*0920*/ 	.word	0x00013230
        /*0924*/ 	.short	0x010a
        /*0926*/ 	.byte	0x3f
	.zero		1


	//   ....[24]....
        /*0928*/ 	.word	0x000018a0
        /*092c*/ 	.word	0x00000003
        /*0930*/ 	.word	0x00013230
        /*0934*/ 	.short	0x010a
        /*0936*/ 	.byte	0x3f
	.zero		1


	//   ....[25]....
        /*0938*/ 	.word	0x000020a0
        /*093c*/ 	.word	0x000000ff
        /*0940*/ 	.word	0x00000000
        /*0944*/ 	.short	0x0101
        /*0946*/ 	.byte	0x06
	.zero		1


	//   ....[26]....
        /*0948*/ 	.word	0x00004380
        /*094c*/ 	.word	0x000000ff
        /*0950*/ 	.word	0x00013230
        /*0954*/ 	.short	0x010a
        /*0956*/ 	.byte	0x15
	.zero		1


	//   ....[27]....
        /*0958*/ 	.word	0x000043c0
        /*095c*/ 	.word	0x000000ff
        /*0960*/ 	.word	0x00013230
        /*0964*/ 	.short	0x010a
        /*0966*/ 	.byte	0x15
	.zero		1


	//   ....[28]....
        /*0968*/ 	.word	0x00004810
        /*096c*/ 	.word	0x000000ff
        /*0970*/ 	.word	0x00013250
        /*0974*/ 	.short	0x010a
        /*0976*/ 	.byte	0x0b
	.zero		1


	//   ....[29]....
        /*0978*/ 	.word	0x00004850
        /*097c*/ 	.word	0x000000ff
        /*0980*/ 	.word	0x00013250
        /*0984*/ 	.short	0x010a
        /*0986*/ 	.byte	0x0b
	.zero		1


	//   ....[30]....
        /*0988*/ 	.word	0x00004b10
        /*098c*/ 	.word	0x000000ff
        /*0990*/ 	.word	0x00000000
        /*0994*/ 	.short	0x0101
        /*0996*/ 	.byte	0x15
	.zero		1


	//   ....[31]....
        /*0998*/ 	.word	0x00006c60
        /*099c*/ 	.word	0x000000ff
        /*09a0*/ 	.word	0x00000000
        /*09a4*/ 	.short	0x0101
        /*09a6*/ 	.byte	0x06
	.zero		1


	//   ....[32]....
        /*09a8*/ 	.word	0x00007190
        /*09ac*/ 	.word	0x000000ff
        /*09b0*/ 	.word	0x00013230
        /*09b4*/ 	.short	0x010a
        /*09b6*/ 	.byte	0x06
	.zero		1


	//   ....[33]....
        /*09b8*/ 	.word	0x000071d0
        /*09bc*/ 	.word	0x000000ff
        /*09c0*/ 	.word	0x00013230
        /*09c4*/ 	.short	0x010a
        /*09c6*/ 	.byte	0x06
	.zero		1


	//   ....[34]....
        /*09c8*/ 	.word	0x00007620
        /*09cc*/ 	.word	0x000000ff
        /*09d0*/ 	.word	0x00013250
        /*09d4*/ 	.short	0x010a
        /*09d6*/ 	.byte	0x0b
	.zero		1


	//   ....[35]....
        /*09d8*/ 	.word	0x00007660
        /*09dc*/ 	.word	0x000000ff
        /*09e0*/ 	.word	0x00013250
        /*09e4*/ 	.short	0x010a
        /*09e6*/ 	.byte	0x0b
	.zero		1


	//   ....[36]....
        /*09e8*/ 	.word	0x00007970
        /*09ec*/ 	.word	0x000000ff
        /*09f0*/ 	.word	0x00000000
        /*09f4*/ 	.short	0x0101
        /*09f6*/ 	.byte	0x06
	.zero		1


	//   ....[37]....
        /*09f8*/ 	.word	0x00008ee0
        /*09fc*/ 	.word	0x000000ff
        /*0a00*/ 	.word	0x00000000
        /*0a04*/ 	.short	0x0101
        /*0a06*/ 	.byte	0x06
	.zero		1


	//   ....[38]....
        /*0a08*/ 	.word	0x00009390
        /*0a0c*/ 	.word	0x000000ff
        /*0a10*/ 	.word	0x00013250
        /*0a14*/ 	.short	0x010a
        /*0a16*/ 	.byte	0x0e
	.zero		1


	//   ....[39]....
        /*0a18*/ 	.word	0x000093d0
        /*0a1c*/ 	.word	0x000000ff
        /*0a20*/ 	.word	0x00013250
        /*0a24*/ 	.short	0x010a
        /*0a26*/ 	.byte	0x0e
	.zero		1


	//   ....[40]....
        /*0a28*/ 	.word	0x00009a40
        /*0a2c*/ 	.word	0x000000ff
        /*0a30*/ 	.word	0x00000000
        /*0a34*/ 	.short	0x0101
        /*0a36*/ 	.byte	0x04
	.zero		1


	//   ....[41]....
        /*0a38*/ 	.word	0x0000ab60
        /*0a3c*/ 	.word	0x00000000
        /*0a40*/ 	.word	0x00000000
        /*0a44*/ 	.short	0x0101
        /*0a46*/ 	.byte	0x3f
	.zero		1


	//   ....[42]....
        /*0a48*/ 	.word	0x0000cb00
        /*0a4c*/ 	.word	0x00000004
        /*0a50*/ 	.word	0x00013280
        /*0a54*/ 	.short	0x010a
        /*0a56*/ 	.byte	0x3f
	.zero		1


	//   ....[43]....
        /*0a58*/ 	.word	0x0000d0e0
        /*0a5c*/ 	.word	0x00000004
        /*0a60*/ 	.word	0x00013270
        /*0a64*/ 	.short	0x0107
        /*0a66*/ 	.byte	0x3f
	.zero		1


	//   ....[44]....
        /*0a68*/ 	.word	0x0000d1a0
        /*0a6c*/ 	.word	0x00000004
        /*0a70*/ 	.word	0x00013270
        /*0a74*/ 	.short	0x0101
        /*0a76*/ 	.byte	0x3f
	.zero		1


	//   ....[45]....
        /*0a78*/ 	.word	0x0000d1d0
        /*0a7c*/ 	.word	0x00000004
        /*0a80*/ 	.word	0x00013240
        /*0a84*/ 	.short	0x010a
        /*0a86*/ 	.byte	0x3f
	.zero		1


	//   ....[46]....
        /*0a88*/ 	.word	0x0000d720
        /*0a8c*/ 	.word	0x00000004
        /*0a90*/ 	.word	0x00013230
        /*0a94*/ 	.short	0x0107
        /*0a96*/ 	.byte	0x3f
	.zero		1


	//   ....[47]....
        /*0a98*/ 	.word	0x0000d800
        /*0a9c*/ 	.word	0x00000004
        /*0aa0*/ 	.word	0x00013230
        /*0aa4*/ 	.short	0x0101
        /*0aa6*/ 	.byte	0x3f
	.zero		1


	//   ....[48]....
        /*0aa8*/ 	.word	0x0000e1d0
        /*0aac*/ 	.word	0x00000010
        /*0ab0*/ 	.word	0x00013200
        /*0ab4*/ 	.short	0x0107
        /*0ab6*/ 	.byte	0x3f
	.zero		1


	//   ....[49]....
        /*0ab8*/ 	.word	0x0000e2c0
        /*0abc*/ 	.word	0x00000010
        /*0ac0*/ 	.word	0x00013200
        /*0ac4*/ 	.short	0x0101
        /*0ac6*/ 	.byte	0x3f
	.zero		1


	//   ....[50]....
        /*0ac8*/ 	.word	0x0000e2e0
        /*0acc*/ 	.word	0x00000010
        /*0ad0*/ 	.word	0x00013220
        /*0ad4*/ 	.short	0x010a
        /*0ad6*/ 	.byte	0x3f
	.zero		1


	//   ....[51]....
        /*0ad8*/ 	.word	0x0000e810
        /*0adc*/ 	.word	0x00000000
        /*0ae0*/ 	.word	0x00013280
        /*0ae4*/ 	.short	0x010a
        /*0ae6*/ 	.byte	0x3f
	.zero		1


	//   ....[52]....
        /*0ae8*/ 	.word	0x0000ecc0
        /*0aec*/ 	.word	0x00000000
        /*0af0*/ 	.word	0x00013270
        /*0af4*/ 	.short	0x0107
        /*0af6*/ 	.byte	0x3f
	.zero		1


	//   ....[53]....
        /*0af8*/ 	.word	0x0000ed80
        /*0afc*/ 	.word	0x00000000
        /*0b00*/ 	.word	0x00013270
        /*0b04*/ 	.short	0x0101
        /*0b06*/ 	.byte	0x3f
	.zero		1


	//   ....[54]....
        /*0b08*/ 	.word	0x0000edb0
        /*0b0c*/ 	.word	0x00000000
        /*0b10*/ 	.word	0x00013240
        /*0b14*/ 	.short	0x010a
        /*0b16*/ 	.byte	0x3f
	.zero		1


	//   ....[55]....
        /*0b18*/ 	.word	0x0000f200
        /*0b1c*/ 	.word	0x00000000
        /*0b20*/ 	.word	0x00013230
        /*0b24*/ 	.short	0x0107
        /*0b26*/ 	.byte	0x3f
	.zero		1


	//   ....[56]....
        /*0b28*/ 	.word	0x0000f2c0
        /*0b2c*/ 	.word	0x00000000
        /*0b30*/ 	.word	0x00013230
        /*0b34*/ 	.short	0x0101
        /*0b36*/ 	.byte	0x3f
	.zero		1


	//   ....[57]....
        /*0b38*/ 	.word	0x0000f350
        /*0b3c*/ 	.word	0x00000002
        /*0b40*/ 	.word	0x00013270
        /*0b44*/ 	.short	0x010a
        /*0b46*/ 	.byte	0x3f
	.zero		1


	//   ....[58]....
        /*0b48*/ 	.word	0x0000f3e0
        /*0b4c*/ 	.word	0x00000002
        /*0b50*/ 	.word	0x00013260
        /*0b54*/ 	.short	0x010a
        /*0b56*/ 	.byte	0x3f
	.zero		1


	//   ....[59]....
        /*0b58*/ 	.word	0x0000f6f0
        /*0b5c*/ 	.word	0x00000002
        /*0b60*/ 	.word	0x00013250
        /*0b64*/ 	.short	0x0101
        /*0b66*/ 	.byte	0x3f
	.zero		1


	//   ....[60]....
        /*0b68*/ 	.word	0x0000f780
        /*0b6c*/ 	.word	0x00000002
        /*0b70*/ 	.word	0x00000000
        /*0b74*/ 	.short	0x0101
        /*0b76*/ 	.byte	0x3f
	.zero		1


	//   ....[61]....
        /*0b78*/ 	.word	0x0000f960
        /*0b7c*/ 	.word	0x00000003
        /*0b80*/ 	.word	0x00013270
        /*0b84*/ 	.short	0x010a
        /*0b86*/ 	.byte	0x3f
	.zero		1


	//   ....[62]....
        /*0b88*/ 	.word	0x0000f9f0
        /*0b8c*/ 	.word	0x00000003
        /*0b90*/ 	.word	0x00013260
        /*0b94*/ 	.short	0x010a
        /*0b96*/ 	.byte	0x3f
	.zero		1


	//   ....[63]....
        /*0b98*/ 	.word	0x0000fd10
        /*0b9c*/ 	.word	0x00000003
        /*0ba0*/ 	.word	0x00013250
        /*0ba4*/ 	.short	0x0101
        /*0ba6*/ 	.byte	0x3f
	.zero		1


	//   ....[64]....
        /*0ba8*/ 	.word	0x0000fdd0
        /*0bac*/ 	.word	0x00000003
        /*0bb0*/ 	.word	0x00000000
        /*0bb4*/ 	.short	0x0101
        /*0bb6*/ 	.byte	0x3f
	.zero		1


	//   ....[65]....
        /*0bb8*/ 	.word	0x00010070
        /*0bbc*/ 	.word	0x00000005
        /*0bc0*/ 	.word	0x00013220
        /*0bc4*/ 	.short	0x010a
        /*0bc6*/ 	.byte	0x3f
	.zero		1


	//   ....[66]....
        /*0bc8*/ 	.word	0x00010220
        /*0bcc*/ 	.word	0x00000003
        /*0bd0*/ 	.word	0x00013240
        /*0bd4*/ 	.short	0x010a
        /*0bd6*/ 	.byte	0x3f
	.zero		1


	//   ....[67]....
        /*0bd8*/ 	.word	0x000102b0
        /*0bdc*/ 	.word	0x0000001b
        /*0be0*/ 	.word	0x00013240
        /*0be4*/ 	.short	0x010a
        /*0be6*/ 	.byte	0x3f
	.zero		1


	//   ....[68]....
        /*0be8*/ 	.word	0x000102f0
        /*0bec*/ 	.word	0x00000003
        /*0bf0*/ 	.word	0x00013260
        /*0bf4*/ 	.short	0x010a
        /*0bf6*/ 	.byte	0x3f
	.zero		1


	//   ....[69]....
        /*0bf8*/ 	.word	0x00010330
        /*0bfc*/ 	.word	0x0000001b
        /*0c00*/ 	.word	0x00013260
        /*0c04*/ 	.short	0x010a
        /*0c06*/ 	.byte	0x3f
	.zero		1


	//   ....[70]....
        /*0c08*/ 	.word	0x00010370
        /*0c0c*/ 	.word	0x00000003
        /*0c10*/ 	.word	0x00013280
        /*0c14*/ 	.short	0x010a
        /*0c16*/ 	.byte	0x3f
	.zero		1


	//   ....[71]....
        /*0c18*/ 	.word	0x000103b0
        /*0c1c*/ 	.word	0x0000001b
        /*0c20*/ 	.word	0x00013280
        /*0c24*/ 	.short	0x010a
        /*0c26*/ 	.byte	0x3f
	.zero		1


	//   ....[72]....
        /*0c28*/ 	.word	0x00010420
        /*0c2c*/ 	.word	0x00000003
        /*0c30*/ 	.word	0x00013200
        /*0c34*/ 	.short	0x010a
        /*0c36*/ 	.byte	0x3f
	.zero		1


	//   ....[73]....
        /*0c38*/ 	.word	0x00010470
        /*0c3c*/ 	.word	0x00000003
        /*0c40*/ 	.word	0x00013230
        /*0c44*/ 	.short	0x010a
        /*0c46*/ 	.byte	0x3f
	.zero		1


	//   ....[74]....
        /*0c48*/ 	.word	0x000104d0
        /*0c4c*/ 	.word	0x00000009
        /*0c50*/ 	.word	0x00013230
        /*0c54*/ 	.short	0x010a
        /*0c56*/ 	.byte	0x3f
	.zero		1


	//   ....[75]....
        /*0c58*/ 	.word	0x00010530
        /*0c5c*/ 	.word	0x00000009
        /*0c60*/ 	.word	0x00013250
        /*0c64*/ 	.short	0x010a
        /*0c66*/ 	.byte	0x3f
	.zero		1


	//   ....[76]....
        /*0c68*/ 	.word	0x00010590
        /*0c6c*/ 	.word	0x0000000b
        /*0c70*/ 	.word	0x00013230
        /*0c74*/ 	.short	0x010a
        /*0c76*/ 	.byte	0x3f
	.zero		1


	//   ....[77]....
        /*0c78*/ 	.word	0x000105f0
        /*0c7c*/ 	.word	0x0000000b
        /*0c80*/ 	.word	0x00013250
        /*0c84*/ 	.short	0x010a
        /*0c86*/ 	.byte	0x3f
	.zero		1


	//   ....[78]....
        /*0c88*/ 	.word	0x00010650
        /*0c8c*/ 	.word	0x00000006
        /*0c90*/ 	.word	0x00013250
        /*0c94*/ 	.short	0x010a
        /*0c96*/ 	.byte	0x3f
	.zero		1


	//   ....[79]....
        /*0c98*/ 	.word	0x00010750
        /*0c9c*/ 	.word	0x00000004
        /*0ca0*/ 	.word	0x00013280
        /*0ca4*/ 	.short	0x010a
        /*0ca6*/ 	.byte	0x3f
	.zero		1


	//   ....[80]....
        /*0ca8*/ 	.word	0x00010e80
        /*0cac*/ 	.word	0x00000004
        /*0cb0*/ 	.word	0x00013240
        /*0cb4*/ 	.short	0x010a
        /*0cb6*/ 	.byte	0x3f
	.zero		1


	//   ....[81]....
        /*0cb8*/ 	.word	0x00011c60
        /*0cbc*/ 	.word	0x00000010
        /*0cc0*/ 	.word	0x00013220
        /*0cc4*/ 	.short	0x010a
        /*0cc6*/ 	.byte	0x3f
	.zero		1


	//   ....[82]....
        /*0cc8*/ 	.word	0x00011cb0
        /*0ccc*/ 	.word	0x00000000
        /*0cd0*/ 	.word	0x00013280
        /*0cd4*/ 	.short	0x010a
        /*0cd6*/ 	.byte	0x3f
	.zero		1


	//   ....[83]....
        /*0cd8*/ 	.word	0x00012370
        /*0cdc*/ 	.word	0x00000000
        /*0ce0*/ 	.word	0x00013240
        /*0ce4*/ 	.short	0x010a
        /*0ce6*/ 	.byte	0x3f
	.zero		1


	//   ....[84]....
        /*0ce8*/ 	.word	0x00012930
        /*0cec*/ 	.word	0x00000002
        /*0cf0*/ 	.word	0x00013270
        /*0cf4*/ 	.short	0x010a
        /*0cf6*/ 	.byte	0x3f
	.zero		1


	//   ....[85]....
        /*0cf8*/ 	.word	0x00012980
        /*0cfc*/ 	.word	0x00000002
        /*0d00*/ 	.word	0x00013260
        /*0d04*/ 	.short	0x010a
        /*0d06*/ 	.byte	0x3f
	.zero		1


	//   ....[86]....
        /*0d08*/ 	.word	0x000129d0
        /*0d0c*/ 	.word	0x00000003
        /*0d10*/ 	.word	0x00013270
        /*0d14*/ 	.short	0x010a
        /*0d16*/ 	.byte	0x3f
	.zero		1


	//   ....[87]....
        /*0d18*/ 	.word	0x00012a20
        /*0d1c*/ 	.word	0x00000003
        /*0d20*/ 	.word	0x00013260
        /*0d24*/ 	.short	0x010a
        /*0d26*/ 	.byte	0x3f
	.zero		1


	//   ....[88]....
        /*0d28*/ 	.word	0x00012a70
        /*0d2c*/ 	.word	0x00000005
        /*0d30*/ 	.word	0x00013220
        /*0d34*/ 	.short	0x010a
        /*0d36*/ 	.byte	0x3f
	.zero		1


	//   ....[89]....
        /*0d38*/ 	.word	0x00012c10
        /*0d3c*/ 	.word	0x00000003
        /*0d40*/ 	.word	0x00013240
        /*0d44*/ 	.short	0x010a
        /*0d46*/ 	.byte	0x3f
	.zero		1


	//   ....[90]....
        /*0d48*/ 	.word	0x00012c60
        /*0d4c*/ 	.word	0x0000001b
        /*0d50*/ 	.word	0x00013240
        /*0d54*/ 	.short	0x010a
        /*0d56*/ 	.byte	0x3f
	.zero		1


	//   ....[91]....
        /*0d58*/ 	.word	0x00012cb0
        /*0d5c*/ 	.word	0x00000003
        /*0d60*/ 	.word	0x00013260
        /*0d64*/ 	.short	0x010a
        /*0d66*/ 	.byte	0x3f
	.zero		1


	//   ....[92]....
        /*0d68*/ 	.word	0x00012d00
        /*0d6c*/ 	.word	0x0000001b
        /*0d70*/ 	.word	0x00013260
        /*0d74*/ 	.short	0x010a
        /*0d76*/ 	.byte	0x3f
	.zero		1


	//   ....[93]....
        /*0d78*/ 	.word	0x00012d50
        /*0d7c*/ 	.word	0x00000003
        /*0d80*/ 	.word	0x00013280
        /*0d84*/ 	.short	0x010a
        /*0d86*/ 	.byte	0x3f
	.zero		1


	//----- nvinfo : EIATTR_NUM_MBARRIERS
	.align		4
.L_267:
        /*0d88*/ 	.byte	0x03, 0x38
        /*0d8a*/ 	.short	0x0016


	//----- nvinfo : EIATTR_EXIT_INSTR_OFFSETS
	.align		4
        /*0d8c*/ 	.byte	0x04, 0x1c
        /*0d8e*/ 	.short	(.L_269 - .L_268)


	//   ....[0]....
.L_268:
        /*0d90*/ 	.word	0x00000960


	//   ....[1]....
        /*0d94*/ 	.word	0x0000b4a0


	//   ....[2]....
        /*0d98*/ 	.word	0x00010400


	//----- nvinfo : EIATTR_MAX_THREADS
	.align		4
.L_269:
        /*0d9c*/ 	.byte	0x04, 0x05
        /*0d9e*/ 	.short	(.L_271 - .L_270)
.L_270:
        /*0da0*/ 	.word	0x00000200
        /*0da4*/ 	.word	0x00000001
        /*0da8*/ 	.word	0x00000001


	//----- nvinfo : EIATTR_CRS_STACK_SIZE
	.align		4
.L_271:
        /*0dac*/ 	.byte	0x04, 0x1e
        /*0dae*/ 	.short	(.L_273 - .L_272)
.L_272:
        /*0db0*/ 	.word	0x00000000


	//----- nvinfo : EIATTR_CBANK_PARAM_SIZE
	.align		4
.L_273:
        /*0db4*/ 	.byte	0x03, 0x19
        /*0db6*/ 	.short	0x0af0


	//----- nvinfo : EIATTR_PARAM_CBANK
	.align		4
        /*0db8*/ 	.byte	0x04, 0x0a
        /*0dba*/ 	.short	(.L_275 - .L_274)
	.align		4
.L_274:
        /*0dbc*/ 	.word	index@(.nv.constant0._ZN7cutlass13device_kernelIN5flash11enable_sm90INS1_16FlashAttnFwdSm90INS1_25CollectiveMainloopFwdSm90ILi2EN4cute5tupleIJNS5_1CILi1EEES8_S8_EEENS6_IJNS7_ILi192EEENS7_ILi160EEENS7_ILi64EEEEEELi64ENS_12float_e4m3_tEfNS_4arch4Sm90ELb1ELb0ELb0ELb0ELb1ELb0ELb0ELb1ELb1ELb1ELb0ELb0EEENS1_21CollectiveEpilogueFwdINS6_IJSA_SC_SB_EEES9_NS_10bfloat16_tESG_Li384ELb0ELb1ELb0ELb1EEENS1_30DynamicPersistentTileSchedulerILi384ELi128ELb0ELb1ELb1EEEEEEEEEvNT_6ParamsE)
        /*0dc0*/ 	.short	0x0210
        /*0dc2*/ 	.short	0x0af0


	//----- nvinfo : EIATTR_SW_WAR
	.align		4
.L_275:
        /*0dc4*/ 	.byte	0x04, 0x36
        /*0dc6*/ 	.short	(.L_277 - .L_276)
.L_276:
        /*0dc8*/ 	.word	0x00000008
.L_277:


//--------------------- .nv.info._ZN7cutlass13device_kernelIN5flash11enable_sm90INS1_16FlashAttnFwdSm90INS1_25CollectiveMainloopFwdSm90ILi2EN4cute5tupleIJNS5_1CILi1EEES8_S8_EEENS6_IJNS7_ILi192EEENS7_ILi160EEENS7_ILi64EEEEEELi64ENS_12float_e4m3_tEfNS_4arch4Sm90ELb1ELb0ELb0ELb1ELb1ELb0ELb0ELb1ELb1ELb1ELb0ELb0EEENS1_21CollectiveEpilogueFwdINS6_IJSA_SC_SB_EEES9_NS_10bfloat16_tESG_Li384ELb1ELb1ELb0ELb1EEENS1_36VarlenDynamicPersistentTileSchedulerILi192ELi160ELi384ELi128ELb0ELb1ELb1ELb1ELb1ELb1EEEEEEEEEvNT_6ParamsE --------------------------
	.section	.nv.info._ZN7cutlass13device_kernelIN5flash11enable_sm90INS1_16FlashAttnFwdSm90INS1_25CollectiveMainloopFwdSm90ILi2EN4cute5tupleIJNS5_1CILi1EEES8_S8_EEENS6_IJNS7_ILi192EEENS7_ILi160EEENS7_ILi64EEEEEELi64ENS_12float_e4m3_tEfNS_4arch4Sm90ELb1ELb0ELb0ELb1ELb1ELb0ELb0ELb1ELb1ELb1ELb0ELb0EEENS1_21CollectiveEpilogueFwdINS6_IJSA_SC_SB_EEES9_NS_10bfloat16_tESG_Li384ELb1ELb1ELb0ELb1EEENS1_36VarlenDynamicPersistentTileSchedulerILi192ELi160ELi384ELi128ELb0ELb1ELb1ELb1ELb1ELb1EEEEEEEEEvNT_6ParamsE,"",@"SHT_CUDA_INFO"
	.sectionflags	@""
	.align	4


	//----- nvinfo : EIATTR_CUDA_API_VERSION
	.align		4
        /*0000*/ 	.byte	0x04, 0x37
        /*0002*/ 	.short	(.L_279 - .L_278)
.L_278:
        /*0004*/ 	.word	0x00000082


	//----- nvinfo : EIATTR_KPARAM_INFO
	.align		4
.L_279:
        /*0008*/ 	.byte	0x04, 0x17
        /*000a*/ 	.short	(.L_281 - .L_280)
.L_280:
        /*000c*/ 	.word	0x00000000
        /*0010*/ 	.short	0x0000
        /*0012*/ 	.short	0x0070
        /*0014*/ 	.byte	0x00, 0xf0, 0x01, 0x2a


	//----- nvinfo : EIATTR_SPARSE_MMA_MASK
	.align		4
.L_281:
        /*0018*/ 	.byte	0x03, 0x50
        /*001a*/ 	.short	0x0000


	//----- nvinfo : EIATTR_MAXREG_COUNT
	.align		4
        /*001c*/ 	.byte	0x03, 0x1b
        /*001e*/ 	.short	0x0080


	//----- nvinfo : EIATTR_NUM_BARRIERS
	.align		4
        /*0020*/ 	.byte	0x02, 0x4c
        /*0022*/ 	.byte	0x09
	.zero		1


	//----- nvinfo : EIATTR_EXTERNS
	.align		4
        /*0024*/ 	.byte	0x04, 0x0f
        /*0026*/ 	.short	(.L_283 - .L_282)


	//   ....[0]....
	.align		4
.L_282:
        /*0028*/ 	.word	index@(__assertfail)


	//----- nvinfo : EIATTR_ANNOTATIONS
	.align		4
.L_283:
        /*002c*/ 	.byte	0x04, 0x55
        /*002e*/ 	.short	(.L_285 - .L_284)


	//   ....[0]....
.L_284:
        /* <DEDUP_REMOVED lines=35> */


	//----- nvinfo : EIATTR_MERCURY_ISA_VERSION
	.align		4
.L_285:
        /*0250*/ 	.byte	0x03, 0x5f
        /*0252*/ 	.short	0x0101


	//----- nvinfo : EIATTR_UNUSED_LOAD_BYTE_OFFSET
	.align		4
        /*0254*/ 	.byte	0x04, 0x44
        /*0256*/ 	.short	(.L_287 - .L_286)


	//   ....[0]....
.L_286:
        /*0258*/ 	.word	0x00000940
        /*025c*/ 	.word	0x0000fff0


	//   ....[1]....
        /*0260*/ 	.word	0x00009da0
        /*0264*/ 	.word	0x0000fff0


	//----- nvinfo : EIATTR_INT_WARP_WIDE_INSTR_OFFSETS
	.align		4
.L_287:
        /*0268*/ 	.byte	0x04, 0x31
        /*026a*/ 	.short	(.L_289 - .L_288)


	//   ....[0]....
.L_288:
        /*026c*/ 	.word	0x000000c0


	//   ....[1]....
        /*0270*/ 	.word	0x000000d0


	//   ....[2]....
        /*0274*/ 	.word	0x00000170


	//   ....[3]....
        /*0278*/ 	.word	0x0000cff0


	//   ....[4]....
        /*027c*/ 	.word	0x0000d080


	//   ....[5]....
        /*0280*/ 	.word	0x00010b90


	//   ....[6]....
        /*0284*/ 	.word	0x00010c20


	//----- nvinfo : EIATTR_COOP_GROUP_MASK_REGIDS
	.align		4
.L_289:
        /*0288*/ 	.byte	0x04, 0x29
        /*028a*/ 	.short	(.L_291 - .L_290)


	//   ....[0]....
.L_290:
        /*028c*/ 	.word	0xffffffff


	//   ....[1]....
        /*0290*/ 	.word	0xffffffff


	//   ....[2]....
        /*0294*/ 	.word	0xffffffff


	//   ....[3]....
        /*0298*/ 	.word	0xffffffff


	//   ....[4]....
        /*029c*/ 	.word	0xffffffff


	//   ....[5]....
        /*02a0*/ 	.word	0xffffffff


	//   ....[6]....
        /*02a4*/ 	.word	0xffffffff


	//   ....[7]....
        /*02a8*/ 	.word	0xffffffff


	//   ....[8]....
        /*02ac*/ 	.word	0xffffffff


	//   ....[9]....
        /*02b0*/ 	.word	0xffffffff


	//   ....[10]....
        /*02b4*/ 	.word	0xffffffff


	//   ....[11]....
        /*02b8*/ 	.word	0xffffffff


	//   ....[12]....
        /*02bc*/ 	.word	0xffffffff


	//   ....[13]....
        /*02c0*/ 	.word	0xffffffff


	//   ....[14]....
        /*02c4*/ 	.word	0xffffffff


	//   ....[15]....
        /*02c8*/ 	.word	0xffffffff


	//   ....[16]....
        /*02cc*/ 	.word	0xffffffff


	//   ....[17]....
        /*02d0*/ 	.word	0xffffffff


	//   ....[18]....
        /*02d4*/ 	.word	0xffffffff


	//   ....[19]....
        /*02d8*/ 	.word	0xffffffff


	//   ....[20]....
        /*02dc*/ 	.word	0xffffffff


	//   ....[21]....
        /*02e0*/ 	.word	0xffffffff


	//   ....[22]....
        /*02e4*/ 	.word	0xffffffff


	//   ....[23]....
        /*02e8*/ 	.word	0xffffffff


	//   ....[24]....
        /*02ec*/ 	.word	0xffffffff


	//   ....[25]....
        /*02f0*/ 	.word	0xffffffff


	//   ....[26]....
        /*02f4*/ 	.word	0xffffffff


	//   ....[27]....
        /*02f8*/ 	.word	0xffffffff


	//   ....[28]....
        /*02fc*/ 	.word	0xffffffff


	//   ....[29]....
        /*0300*/ 	.word	0xffffffff


	//   ....[30]....
        /*0304*/ 	.word	0xffffffff


	//   ....[31]....
        /*0308*/ 	.word	0xffffffff


	//   ....[32]....
        /*030c*/ 	.word	0xffffffff


	//   ....[33]....
        /*0310*/ 	.word	0xffffffff


	//   ....[34]....
        /*0314*/ 	.word	0xffffffff


	//   ....[35]....
        /*0318*/ 	.word	0xffffffff


	//   ....[36]....
        /*031c*/ 	.word	0xffffffff


	//   ....[37]....
        /*0320*/ 	.word	0xffffffff


	//   ....[38]....
        /*0324*/ 	.word	0xffffffff


	//   ....[39]....
        /*0328*/ 	.word	0xffffffff


	//   ....[40]....
        /*032c*/ 	.word	0xffffffff


	//   ....[41]....
        /*0330*/ 	.word	0xffffffff


	//   ....[42]....
        /*0334*/ 	.word	0xffffffff


	//   ....[43]....
        /*0338*/ 	.word	0xffffffff


	//   ....[44]....
        /*033c*/ 	.word	0xffffffff


	//   ....[45]....
        /*0340*/ 	.word	0xffffffff


	//   ....[46]....
        /*0344*/ 	.word	0xffffffff


	//   ....[47]....
        /*0348*/ 	.word	0xffffffff


	//   ....[48]....
        /*034c*/ 	.word	0xffffffff


	//   ....[49]....
        /*0350*/ 	.word	0xffffffff


	//   ....[50]....
        /*0354*/ 	.word	0xffffffff


	//   ....[51]....
        /*0358*/ 	.word	0xffffffff


	//   ....[52]....
        /*035c*/ 	.word	0xffffffff


	//   ....[53]....
        /*0360*/ 	.word	0xffffffff


	//   ....[54]....
        /*0364*/ 	.word	0xffffffff


	//   ....[55]....
        /*0368*/ 	.word	0xffffffff


	//   ....[56]....
        /*036c*/ 	.word	0xffffffff


	//   ....[57]....
        /*0370*/ 	.word	0xffffffff


	//   ....[58]....
        /*0374*/ 	.word	0xffffffff


	//   ....[59]....
        /*0378*/ 	.word	0xffffffff


	//   ....[60]....
        /*037c*/ 	.word	0xffffffff


	//   ....[61]....
        /*0380*/ 	.word	0xffffffff


	//   ....[62]....
        /*0384*/ 	.word	0xffffffff


	//   ....[63]....
        /*0388*/ 	.word	0xffffffff


	//   ....[64]....
        /*038c*/ 	.word	0xffffffff


	//   ....[65]....
        /*0390*/ 	.word	0xffffffff


	//   ....[66]....
        /*0394*/ 	.word	0xffffffff


	//   ....[67]....
        /*0398*/ 	.word	0xffffffff


	//   ....[68]....
        /*039c*/ 	.word	0xffffffff


	//   ....[69]....
        /*03a0*/ 	.word	0xffffffff


	//   ....[70]....
        /*03a4*/ 	.word	0xffffffff


	//   ....[71]....
        /*03a8*/ 	.word	0xffffffff


	//   ....[72]....
        /*03ac*/ 	.word	0xffffffff


	//   ....[73]....
        /*03b0*/ 	.word	0xffffffff


	//   ....[74]....
        /*03b4*/ 	.word	0xffffffff


	//   ....[75]....
        /*03b8*/ 	.word	0xffffffff


	//   ....[76]....
        /*03bc*/ 	.word	0xffffffff


	//   ....[77]....
        /*03c0*/ 	.word	0xffffffff


	//   ....[78]....
        /*03c4*/ 	.word	0xffffffff


	//   ....[79]....
        /*03c8*/ 	.word	0xffffffff


	//   ....[80]....
        /*03cc*/ 	.word	0xffffffff


	//   ....[81]....
        /*03d0*/ 	.word	0xffffffff


	//   ....[82]....
        /*03d4*/ 	.word	0xffffffff


	//   ....[83]....
        /*03d8*/ 	.word	0xffffffff


	//   ....[84]....
        /*03dc*/ 	.word	0xffffffff


	//   ....[85]....
        /*03e0*/ 	.word	0xffffffff


	//   ....[86]....
        /*03e4*/ 	.word	0xffffffff


	//   ....[87]....
        /*03e8*/ 	.word	0xffffffff


	//   ....[88]....
        /*03ec*/ 	.word	0xffffffff


	//   ....[89]....
        /*03f0*/ 	.word	0xffffffff


	//   ....[90]....
        /*03f4*/ 	.word	0xffffffff


	//   ....[91]....
        /*03f8*/ 	.word	0xffffffff


	//   ....[92]....
        /*03fc*/ 	.word	0xffffffff


	//   ....[93]....
        /*0400*/ 	.word	0xffffffff


	//   ....[94]....
        /*0404*/ 	.word	0xffffffff


	//   ....[95]....
        /*0408*/ 	.word	0xffffffff


	//   ....[96]....
        /*040c*/ 	.word	0xffffffff


	//   ....[97]....
        /*0410*/ 	.word	0xffffffff


	//   ....[98]....
        /*0414*/ 	.word	0xffffffff


	//   ....[99]....
        /*0418*/ 	.word	0xffffffff


	//   ....[100]....
        /*041c*/ 	.word	0xffffffff


	//   ....[101]....
        /*0420*/ 	.word	0xffffffff


	//   ....[102]....
        /*0424*/ 	.word	0xffffffff


	//   ....[103]....
        /*0428*/ 	.word	0xffffffff


	//   ....[104]....
        /*042c*/ 	.word	0xffffffff


	//   ....[105]....
        /*0430*/ 	.word	0xffffffff


	//   ....[106]....
        /*0434*/ 	.word	0xffffffff


	//   ....[107]....
        /*0438*/ 	.word	0xffffffff


	//   ....[108]....
        /*043c*/ 	.word	0xffffffff


	//   ....[109]....
        /*0440*/ 	.word	0xffffffff


	//   ....[110]....
        /*0444*/ 	.word	0xffffffff


	//   ....[111]....
        /*0448*/ 	.word	0xffffffff


	//   ....[112]....
        /*044c*/ 	.word	0xffffffff


	//   ....[113]....
        /*0450*/ 	.word	0xffffffff


	//   ....[114]....
        /*0454*/ 	.word	0xffffffff


	//   ....[115]....
        /*0458*/ 	.word	0xffffffff


	//   ....[116]....
        /*045c*/ 	.word	0xffffffff


	//   ....[117]....
        /*0460*/ 	.word	0xffffffff


	//   ....[118]....
        /*0464*/ 	.word	0xffffffff


	//   ....[119]....
        /*0468*/ 	.word	0xffffffff


	//   ....[120]....
        /*046c*/ 	.word	0xffffffff


	//   ....[121]....
        /*0470*/ 	.word	0xffffffff


	//   ....[122]....
        /*0474*/ 	.word	0xffffffff


	//   ....[123]....
        /*0478*/ 	.word	0xffffffff


	//   ....[124]....
        /*047c*/ 	.word	0xffffffff


	//   ....[125]....
        /*0480*/ 	.word	0xffffffff


	//   ....[126]....
        /*0484*/ 	.word	0xffffffff


	//   ....[127]....
        /*0488*/ 	.word	0xffffffff


	//   ....[128]....
        /*048c*/ 	.word	0xffffffff


	//   ....[129]....
        /*0490*/ 	.word	0xffffffff


	//   ....[130]....
        /*0494*/ 	.word	0xffffffff


	//   ....[131]....
        /*0498*/ 	.word	0xffffffff


	//   ....[132]....
        /*049c*/ 	.word	0xffffffff


	//   ....[133]....
        /*04a0*/ 	.word	0xffffffff


	//   ....[134]....
        /*04a4*/ 	.word	0xffffffff


	//   ....[135]....
        /*04a8*/ 	.word	0xffffffff


	//   ....[136]....
        /*04ac*/ 	.word	0xffffffff


	//   ....[137]....
        /*04b0*/ 	.word	0xffffffff


	//   ....[138]....
        /*04b4*/ 	.word	0xffffffff


	//   ....[139]....
        /*04b8*/ 	.word	0xffffffff


	//   ....[140]....
        /*04bc*/ 	.word	0xffffffff


	//   ....[141]....
        /*04c0*/ 	.word	0xffffffff


	//   ....[142]....
        /*04c4*/ 	.word	0xffffffff


	//   ....[143]....
        /*04c8*/ 	.word	0xffffffff


	//   ....[144]....
        /*04cc*/ 	.word	0xffffffff


	//   ....[145]....
        /*04d0*/ 	.word	0xffffffff


	//   ....[146]....
        /*04d4*/ 	.word	0xffffffff


	//   ....[147]....
        /*04d8*/ 	.word	0xffffffff


	//   ....[148]....
        /*04dc*/ 	.word	0xffffffff


	//   ....[149]....
        /*04e0*/ 	.word	0x0500000f


	//   ....[150]....
        /*04e4*/ 	.word	0x0500000f


	//   ....[151]....
        /*04e8*/ 	.word	0x0500000f


	//   ....[152]....
        /*04ec*/ 	.word	0x0500000f


	//   ....[153]....
        /*04f0*/ 	.word	0x0500000f


	//   ....[154]....
        /*04f4*/ 	.word	0x0500000f


	//   ....[155]....
        /*04f8*/ 	.word	0x0500000f


	//   ....[156]....
        /*04fc*/ 	.word	0x0500000f


	//   ....[157]....
        /*0500*/ 	.word	0x0500000f


	//   ....[158]....
        /*0504*/ 	.word	0x0500000f


	//   ....[159]....
        /*0508*/ 	.word	0x0500000f


	//   ....[160]....
        /*050c*/ 	.word	0x0500000f


	//   ....[161]....
        /*0510*/ 	.word	0x0500000f


	//   ....[162]....
        /*0514*/ 	.word	0x0500000f


	//   ....[163]....
        /*0518*/ 	.word	0x0500000f


	//   ....[164]....
        /*051c*/ 	.word	0x0500000f


	//   ....[165]....
        /*0520*/ 	.word	0x0500000f


	//   ....[166]....
        /*0524*/ 	.word	0x0500000f


	//   ....[167]....
        /*0528*/ 	.word	0x0500000f


	//   ....[168]....
        /*052c*/ 	.word	0x0500000f


	//   ....[169]....
        /*0530*/ 	.word	0x0500000f


	//   ....[170]....
        /*0534*/ 	.word	0x0500000f


	//   ....[171]....
        /*0538*/ 	.word	0x0500000f


	//   ....[172]....
        /*053c*/ 	.word	0x0500000f


	//   ....[173]....
        /*0540*/ 	.word	0x0500000f


	//   ....[174]....
        /*0544*/ 	.word	0x0500000f


	//   ....[175]....
        /*0548*/ 	.word	0x0500000f


	//   ....[176]....
        /*054c*/ 	.word	0x0500000f


	//   ....[177]....
        /*0550*/ 	.word	0x0500000f


	//   ....[178]....
        /*0554*/ 	.word	0x0500000f


	//   ....[179]....
        /*0558*/ 	.word	0x0500000f


	//   ....[180]....
        /*055c*/ 	.word	0x0500000f


	//   ....[181]....
        /*0560*/ 	.word	0x0500000f


	//   ....[182]....
        /*0564*/ 	.word	0x0500000f


	//   ....[183]....
        /*0568*/ 	.word	0x0500000f


	//   ....[184]....
        /*056c*/ 	.word	0x0500000f


	//   ....[185]....
        /*0570*/ 	.word	0x0500000f


	//   ....[186]....
        /*0574*/ 	.word	0x0500000f


	//   ....[187]....
        /*0578*/ 	.word	0x0500000f


	//   ....[188]....
        /*057c*/ 	.word	0x0500000f


	//   ....[189]....
        /*0580*/ 	.word	0x0500000f


	//   ....[190]....
        /*0584*/ 	.word	0x0500000f


	//   ....[191]....
        /*0588*/ 	.word	0x0500000f


	//   ....[192]....
        /*058c*/ 	.word	0x0500000f


	//   ....[193]....
        /*0590*/ 	.word	0x0500000f


	//   ....[194]....
        /*0594*/ 	.word	0x0500000f


	//   ....[195]....
        /*0598*/ 	.word	0x0500000f


	//   ....[196]....
        /*059c*/ 	.word	0x0500000f


	//   ....[197]....
        /*05a0*/ 	.word	0x0500000f


	//   ....[198]....
        /*05a4*/ 	.word	0x0500000f


	//   ....[199]....
        /*05a8*/ 	.word	0x0500000f


	//   ....[200]....
        /*05ac*/ 	.word	0x0500000f


	//   ....[201]....
        /*05b0*/ 	.word	0x0500000f


	//   ....[202]....
        /*05b4*/ 	.word	0x0500000f


	//----- nvinfo : EIATTR_COOP_GROUP_INSTR_OFFSETS
	.align		4
.L_291:
        /*05b8*/ 	.byte	0x04, 0x28
        /*05ba*/ 	.short	(.L_293 - .L_292)


	//   ....[0]....
.L_292:
        /*05bc*/ 	.word	0x00000070


	//   ....[1]....
        /*05c0*/ 	.word	0x000000b0


	//   ....[2]....
        /*05c4*/ 	.word	0x000002d0


	//   ....[3]....
        /*05c8*/ 	.word	0x00000430


	//   ....[4]....
        /*05cc*/ 	.word	0x00000550


	//   ....[5]....
        /*05d0*/ 	.word	0x000006b0


	//   ....[6]....
        /*05d4*/ 	.word	0x00001720


	//   ....[7]....
        /*05d8*/ 	.word	0x00002030


	//   ....[8]....
        /*05dc*/ 	.word	0x00002050


	//   ....[9]....
        /*05e0*/ 	.word	0x00002900


	//   ....[10]....
        /*05e4*/ 	.word	0x000029d0


	//   ....[11]....
        /*05e8*/ 	.word	0x00003490


	//   ....[12]....
        /*05ec*/ 	.word	0x00003550


	//   ....[13]....
        /*05f0*/ 	.word	0x00004ca0


	//   ....[14]....
        /*05f4*/ 	.word	0x00005470


	//   ....[15]....
        /*05f8*/ 	.word	0x00005490


	//   ....[16]....
        /*05fc*/ 	.word	0x000054d0


	//   ....[17]....
        /*0600*/ 	.word	0x000060e0


	//   ....[18]....
        /*0604*/ 	.word	0x00006130


	//   ....[19]....
        /*0608*/ 	.word	0x00007f10


	//   ....[20]....
        /*060c*/ 	.word	0x00007f20


	//   ....[21]....
        /*0610*/ 	.word	0x00007f50


	//   ....[22]....
        /*0614*/ 	.word	0x00007f60


	//   ....[23]....
        /*0618*/ 	.word	0x00009800


	//   ....[24]....
        /*061c*/ 	.word	0x00009810


	//   ....[25]....
        /*0620*/ 	.word	0x00009890


	//   ....[26]....
        /*0624*/ 	.word	0x000098a0


	//   ....[27]....
        /*0628*/ 	.word	0x0000a2f0


	//   ....[28]....
        /*062c*/ 	.word	0x0000a300


	//   ....[29]....
        /*0630*/ 	.word	0x0000a310


	//   ....[30]....
        /*0634*/ 	.word	0x0000a320


	//   ....[31]....
        /*0638*/ 	.word	0x0000a330


	//   ....[32]....
        /*063c*/ 	.word	0x0000a340


	//   ....[33]....
        /*0640*/ 	.word	0x0000a360


	//   ....[34]....
        /*0644*/ 	.word	0x0000a370


	//   ....[35]....
        /*0648*/ 	.word	0x0000a390


	//   ....[36]....
        /*064c*/ 	.word	0x0000a3a0


	//   ....[37]....
        /*0650*/ 	.word	0x0000a3d0


	//   ....[38]....
        /*0654*/ 	.word	0x0000a3e0


	//   ....[39]....
        /*0658*/ 	.word	0x0000a400


	//   ....[40]....
        /*065c*/ 	.word	0x0000a410


	//   ....[41]....
        /*0660*/ 	.word	0x0000a440


	//   ....[42]....
        /*0664*/ 	.word	0x0000a450


	//   ....[43]....
        /*0668*/ 	.word	0x0000a8b0


	//   ....[44]....
        /*066c*/ 	.word	0x0000a8f0


	//   ....[45]....
        /*0670*/ 	.word	0x0000a930


	//   ....[46]....
        /*0674*/ 	.word	0x0000a960


	//   ....[47]....
        /*0678*/ 	.word	0x0000ae30


	//   ....[48]....
        /*067c*/ 	.word	0x0000ae70


	//   ....[49]....
        /*0680*/ 	.word	0x0000aeb0


	//   ....[50]....
        /*0684*/ 	.word	0x0000aee0


	//   ....[51]....
        /*0688*/ 	.word	0x0000af00


	//   ....[52]....
        /*068c*/ 	.word	0x0000af20


	//   ....[53]....
        /*0690*/ 	.word	0x0000af40


	//   ....[54]....
        /*0694*/ 	.word	0x0000af60


	//   ....[55]....
        /*0698*/ 	.word	0x0000b820


	//   ....[56]....
        /*069c*/ 	.word	0x0000b850


	//   ....[57]....
        /*06a0*/ 	.word	0x0000b890


	//   ....[58]....
        /*06a4*/ 	.word	0x0000b8c0


	//   ....[59]....
        /*06a8*/ 	.word	0x0000b8d0


	//   ....[60]....
        /*06ac*/ 	.word	0x0000b8e0


	//   ....[61]....
        /*06b0*/ 	.word	0x0000b8f0


	//   ....[62]....
        /*06b4*/ 	.word	0x0000b910


	//   ....[63]....
        /*06b8*/ 	.word	0x0000ba60


	//   ....[64]....
        /*06bc*/ 	.word	0x0000bc30


	//   ....[65]....
        /*06c0*/ 	.word	0x0000bc60


	//   ....[66]....
        /*06c4*/ 	.word	0x0000bc90


	//   ....[67]....
        /*06c8*/ 	.word	0x0000bcc0


	//   ....[68]....
        /*06cc*/ 	.word	0x0000bcf0


	//   ....[69]....
        /*06d0*/ 	.word	0x0000bd30


	//   ....[70]....
        /*06d4*/ 	.word	0x0000be80


	//   ....[71]....
        /*06d8*/ 	.word	0x0000beb0


	//   ....[72]....
        /*06dc*/ 	.word	0x0000bee0


	//   ....[73]....
        /*06e0*/ 	.word	0x0000bf10


	//   ....[74]....
        /*06e4*/ 	.word	0x0000bf40


	//   ....[75]....
        /*06e8*/ 	.word	0x0000bf80


	//   ....[76]....
        /*06ec*/ 	.word	0x0000c000


	//   ....[77]....
        /*06f0*/ 	.word	0x0000c0a0


	//   ....[78]....
        /*06f4*/ 	.word	0x0000c140


	//   ....[79]....
        /*06f8*/ 	.word	0x0000dff0


	//   ....[80]....
        /*06fc*/ 	.word	0x0000e000


	//   ....[81]....
        /*0700*/ 	.word	0x0000e070


	//   ....[82]....
        /*0704*/ 	.word	0x0000e090


	//   ....[83]....
        /*0708*/ 	.word	0x0000e0d0


	//   ....[84]....
        /*070c*/ 	.word	0x0000e0f0


	//   ....[85]....
        /*0710*/ 	.word	0x0000e100


	//   ....[86]....
        /*0714*/ 	.word	0x0000e110


	//   ....[87]....
        /*0718*/ 	.word	0x0000e1a0


	//   ....[88]....
        /*071c*/ 	.word	0x0000e1c0


	//   ....[89]....
        /*0720*/ 	.word	0x0000e630


	//   ....[90]....
        /*0724*/ 	.word	0x0000e640


	//   ....[91]....
        /*0728*/ 	.word	0x0000e660


	//   ....[92]....
        /*072c*/ 	.word	0x0000e6f0


	//   ....[93]....
        /*0730*/ 	.word	0x0000e700


	//   ....[94]....
        /*0734*/ 	.word	0x0000e770


	//   ....[95]....
        /*0738*/ 	.word	0x0000e780


	//   ....[96]....
        /*073c*/ 	.word	0x0000e790


	//   ....[97]....
        /*0740*/ 	.word	0x0000e7a0


	//   ....[98]....
        /*0744*/ 	.word	0x0000e840


	//   ....[99]....
        /*0748*/ 	.word	0x0000f150


	//   ....[100]....
        /*074c*/ 	.word	0x0000f180


	//   ....[101]....
        /*0750*/ 	.word	0x0000f1a0


	//   ....[102]....
        /*0754*/ 	.word	0x0000f220


	//   ....[103]....
        /*0758*/ 	.word	0x0000f240


	//   ....[104]....
        /*075c*/ 	.word	0x0000f2c0


	//   ....[105]....
        /*0760*/ 	.word	0x0000f2e0


	//   ....[106]....
        /*0764*/ 	.word	0x0000f2f0


	//   ....[107]....
        /*0768*/ 	.word	0x0000f300


	//   ....[108]....
        /*076c*/ 	.word	0x0000f400


	//   ....[109]....
        /*0770*/ 	.word	0x0000f410


	//   ....[110]....
        /*0774*/ 	.word	0x0000f420


	//   ....[111]....
        /*0778*/ 	.word	0x0000fe00


	//   ....[112]....
        /*077c*/ 	.word	0x0000fe10


	//   ....[113]....
        /*0780*/ 	.word	0x0000fe30


	//   ....[114]....
        /*0784*/ 	.word	0x0000fe80


	//   ....[115]....
        /*0788*/ 	.word	0x0000fe90


	//   ....[116]....
        /*078c*/ 	.word	0x0000fed0


	//   ....[117]....
        /*0790*/ 	.word	0x0000fee0


	//   ....[118]....
        /*0794*/ 	.word	0x0000fef0


	//   ....[119]....
        /*0798*/ 	.word	0x0000ff30


	//   ....[120]....
        /*079c*/ 	.word	0x0000ff70


	//   ....[121]....
        /*07a0*/ 	.word	0x000103a0


	//   ....[122]....
        /*07a4*/ 	.word	0x000103b0


	//   ....[123]....
        /*07a8*/ 	.word	0x000103c0


	//   ....[124]....
        /*07ac*/ 	.word	0x00010400


	//   ....[125]....
        /*07b0*/ 	.word	0x00010410


	//   ....[126]....
        /*07b4*/ 	.word	0x00010450


	//   ....[127]....
        /*07b8*/ 	.word	0x00010460


	//   ....[128]....
        /*07bc*/ 	.word	0x00010470


	//   ....[129]....
        /*07c0*/ 	.word	0x000104b0


	//   ....[130]....
        /*07c4*/ 	.word	0x000104f0


	//   ....[131]....
        /*07c8*/ 	.word	0x00011340


	//   ....[132]....
        /*07cc*/ 	.word	0x00011370


	//   ....[133]....
        /*07d0*/ 	.word	0x000113a0


	//   ....[134]....
        /*07d4*/ 	.word	0x000113d0


	//   ....[135]....
        /*07d8*/ 	.word	0x000113e0


	//   ....[136]....
        /*07dc*/ 	.word	0x00011400


	//   ....[137]....
        /*07e0*/ 	.word	0x00011420


	//   ....[138]....
        /*07e4*/ 	.word	0x00011460


	//   ....[139]....
        /*07e8*/ 	.word	0x000115a0


	//   ....[140]....
        /*07ec*/ 	.word	0x000115d0


	//   ....[141]....
        /*07f0*/ 	.word	0x00011610


	//   ....[142]....
        /*07f4*/ 	.word	0x00011640


	//   ....[143]....
        /*07f8*/ 	.word	0x00011670


	//   ....[144]....
        /*07fc*/ 	.word	0x000116a0


	//   ....[145]....
        /*0800*/ 	.word	0x00011740


	//   ....[146]....
        /*0804*/ 	.word	0x000117e0


	//   ....[147]....
        /*0808*/ 	.word	0x00011880


	//   ....[148]....
        /*080c*/ 	.word	0x00011e70


	//   ....[149]....
        /*0810*/ 	.word	0x000124a0


	//   ....[150]....
        /*0814*/ 	.word	0x00012590


	//   ....[151]....
        /*0818*/ 	.word	0x00012620


	//   ....[152]....
        /*081c*/ 	.word	0x000126f0


	//   ....[153]....
        /*0820*/ 	.word	0x000127a0


	//   ....[154]....
        /*0824*/ 	.word	0x00012850


	//   ....[155]....
        /*0828*/ 	.word	0x000128f0


	//   ....[156]....
        /*082c*/ 	.word	0x00012990


	//   ....[157]....
        /*0830*/ 	.word	0x00012a40


	//   ....[158]....
        /*0834*/ 	.word	0x00012ac0


	//   ....[159]....
        /*0838*/ 	.word	0x00012b90


	//   ....[160]....
        /*083c*/ 	.word	0x00012cc0


	//   ....[161]....
        /*0840*/ 	.word	0x00012d70


	//   ....[162]....
        /*0844*/ 	.word	0x00012df0


	//   ....[163]....
        /*0848*/ 	.word	0x00012ee0


	//   ....[164]....
        /*084c*/ 	.word	0x00012f40


	//   ....[165]....
        /*0850*/ 	.word	0x00013020


	//   ....[166]....
        /*0854*/ 	.word	0x00013080


	//   ....[167]....
        /*0858*/ 	.word	0x00013120


	//   ....[168]....
        /*085c*/ 	.word	0x000131c0


	//   ....[169]....
        /*0860*/ 	.word	0x00013270


	//   ....[170]....
        /*0864*/ 	.word	0x00013320


	//   ....[171]....
        /*0868*/ 	.word	0x00013390


	//   ....[172]....
        /*086c*/ 	.word	0x000133f0


	//   ....[173]....
        /*0870*/ 	.word	0x000134e0


	//   ....[174]....
        /*0874*/ 	.word	0x00013540


	//   ....[175]....
        /*0878*/ 	.word	0x00013640


	//   ....[176]....
        /*087c*/ 	.word	0x000136a0


	//   ....[177]....
        /*0880*/ 	.word	0x00013740


	//   ....[178]....
        /*0884*/ 	.word	0x00013800


	//   ....[179]....
        /*0888*/ 	.word	0x000138d0


	//   ....[180]....
        /*088c*/ 	.word	0x00013950


	//   ....[181]....
        /*0890*/ 	.word	0x00013a10


	//   ....[182]....
        /*0894*/ 	.word	0x00013b40


	//   ....[183]....
        /*0898*/ 	.word	0x00013bf0


	//   ....[184]....
        /*089c*/ 	.word	0x00013ca0


	//   ....[185]....
        /*08a0*/ 	.word	0x00013d40


	//   ....[186]....
        /*08a4*/ 	.word	0x00013df0


	//   ....[187]....
        /*08a8*/ 	.word	0x00013e90


	//   ....[188]....
        /*08ac*/ 	.word	0x00013f40


	//   ....[189]....
        /*08b0*/ 	.word	0x00013fe0


	//   ....[190]....
        /*08b4*/ 	.word	0x00014050


	//   ....[191]....
        /*08b8*/ 	.word	0x00014110


	//   ....[192]....
        /*08bc*/ 	.word	0x00014200


	//   ....[193]....
        /*08c0*/ 	.word	0x00014290


	//   ....[194]....
        /*08c4*/ 	.word	0x000142f0


	//   ....[195]....
        /*08c8*/ 	.word	0x000143a0


	//   ....[196]....
        /*08cc*/ 	.word	0x00014400


	//   ....[197]....
        /*08d0*/ 	.word	0x000144b0


	//   ....[198]....
        /*08d4*/ 	.word	0x00014510


	//   ....[199]....
        /*08d8*/ 	.word	0x000145c0


	//   ....[200]....
        /*08dc*/ 	.word	0x00014620


	//   ....[201]....
        /*08e0*/ 	.word	0x000146d0


	//   ....[202]....
        /*08e4*/ 	.word	0x00014930


	//----- nvinfo : EIATTR_REG_RECONFIG
	.align		4
.L_293:
        /*08e8*/ 	.byte	0x01, 0x54
	.zero		2


	//----- nvinfo : EIATTR_SYSCALL_OFFSETS
	.align		4
        /*08ec*/ 	.byte	0x04, 0x46
        /*08ee*/ 	.short	(.L_295 - .L_294)


	//   ....[0]....
.L_294:
        /*08f0*/ 	.word	0x00001900


	//   ....[1]....
        /*08f4*/ 	.word	0x0000d1e0


	//   ....[2]....
        /*08f8*/ 	.word	0x0000d370


	//   ....[3]....
        /*08fc*/ 	.word	0x0000d4c0


	//   ....[4]....
        /*0900*/ 	.word	0x0000d610


	//   ....[5]....
        /*0904*/ 	.word	0x0000ec40


	//----- nvinfo : EIATTR_MBARRIER_INSTR_OFFSETS
	.align		4
.L_295:
        /*0908*/ 	.byte	0x04, 0x39
        /*090a*/ 	.short	(.L_297 - .L_296)


	//   ....[0]....
.L_296:
        /*090c*/ 	.word	0x00000180
        /*0910*/ 	.word	0x000000ff
        /*0914*/ 	.word	0x00013200
        /*0918*/ 	.short	0x0100
        /*091a*/ 	.byte	0x08
	.zero		1


	//   ....[1]....
        /*091c*/ 	.word	0x00000190
        /*0920*/ 	.word	0x000000ff
        /*0924*/ 	.word	0x00013220
        /*0928*/ 	.short	0x0100
        /*092a*/ 	.byte	0x08
	.zero		1


	//   ....[2]....
        /*092c*/ 	.word	0x00000280
        /*0930*/ 	.word	0x000000ff
        /*0934*/ 	.word	0x00013230
        /*0938*/ 	.short	0x0100
        /*093a*/ 	.byte	0x08
	.zero		1


	//   ....[3]....
        /*093c*/ 	.word	0x00000290
        /*0940*/ 	.word	0x000000ff
        /*0944*/ 	.word	0x00013240
        /*0948*/ 	.short	0x0100
        /*094a*/ 	.byte	0x08
	.zero		1


	//   ....[4]....
        /*094c*/ 	.word	0x000002a0
        /*0950*/ 	.word	0x000000ff
        /*0954*/ 	.word	0x00013238
        /*0958*/ 	.short	0x0100
        /*095a*/ 	.byte	0x08
	.zero		1


	//   ....[5]....
        /*095c*/ 	.word	0x000002b0
        /*0960*/ 	.word	0x000000ff
        /*0964*/ 	.word	0x00013248
        /*0968*/ 	.short	0x0100
        /*096a*/ 	.byte	0x08
	.zero		1


	//   ....[6]....
        /*096c*/ 	.word	0x000003e0
        /*0970*/ 	.word	0x000000ff
        /*0974*/ 	.word	0x00013250
        /*0978*/ 	.short	0x0100
        /*097a*/ 	.byte	0x08
	.zero		1


	//   ....[7]....
        /*097c*/ 	.word	0x000003f0
        /*0980*/ 	.word	0x000000ff
        /*0984*/ 	.word	0x00013260
        /*0988*/ 	.short	0x0100
        /*098a*/ 	.byte	0x08
	.zero		1


	//   ....[8]....
        /*098c*/ 	.word	0x00000400
        /*0990*/ 	.word	0x000000ff
        /*0994*/ 	.word	0x00013258
        /*0998*/ 	.short	0x0100
        /*099a*/ 	.byte	0x08
	.zero		1


	//   ....[9]....
        /*099c*/ 	.word	0x00000410
        /*09a0*/ 	.word	0x000000ff
        /*09a4*/ 	.word	0x00013268
        /*09a8*/ 	.short	0x0100
        /*09aa*/ 	.byte	0x08
	.zero		1


	//   ....[10]....
        /*09ac*/ 	.word	0x00000500
        /*09b0*/ 	.word	0x000000ff
        /*09b4*/ 	.word	0x00013270
        /*09b8*/ 	.short	0x0100
        /*09ba*/ 	.byte	0x06
	.zero		1


	//   ....[11]....
        /*09bc*/ 	.word	0x00000510
        /*09c0*/ 	.word	0x000000ff
        /*09c4*/ 	.word	0x00013280
        /*09c8*/ 	.short	0x0100
        /*09ca*/ 	.byte	0x06
	.zero		1


	//   ....[12]....
        /*09cc*/ 	.word	0x00000520
        /*09d0*/ 	.word	0x000000ff
        /*09d4*/ 	.word	0x00013278
        /*09d8*/ 	.short	0x0100
        /*09da*/ 	.byte	0x06
	.zero		1


	//   ....[13]....
        /*09dc*/ 	.word	0x00000530
        /*09e0*/ 	.word	0x000000ff
        /*09e4*/ 	.word	0x00013288
        /*09e8*/ 	.short	0x0100
        /*09ea*/ 	.byte	0x06
	.zero		1


	//   ....[14]....
        /*09ec*/ 	.word	0x00000660
        /*09f0*/ 	.word	0x000000ff
        /*09f4*/ 	.word	0x00013290
        /*09f8*/ 	.short	0x0100
        /*09fa*/ 	.byte	0x08
	.zero		1


	//   ....[15]....
        /*09fc*/ 	.word	0x00000670
        /*0a00*/ 	.word	0x000000ff
        /*0a04*/ 	.word	0x000132a0
        /*0a08*/ 	.short	0x0100
        /*0a0a*/ 	.byte	0x08
	.zero		1


	//   ....[16]....
        /*0a0c*/ 	.word	0x00000680
        /*0a10*/ 	.word	0x000000ff
        /*0a14*/ 	.word	0x00013298
        /*0a18*/ 	.short	0x0100
        /*0a1a*/ 	.byte	0x08
	.zero		1


	//   ....[17]....
        /*0a1c*/ 	.word	0x00000690
        /*0a20*/ 	.word	0x000000ff
        /*0a24*/ 	.word	0x000132a8
        /*0a28*/ 	.short	0x0100
        /*0a2a*/ 	.byte	0x08
	.zero		1


	//   ....[18]....
        /*0a2c*/ 	.word	0x000007e0
        /*0a30*/ 	.word	0x000000ff
        /*0a34*/ 	.word	0x000132b0
        /*0a38*/ 	.short	0x0100
        /*0a3a*/ 	.byte	0x08
	.zero		1


	//   ....[19]....
        /*0a3c*/ 	.word	0x000007f0
        /*0a40*/ 	.word	0x000000ff
        /*0a44*/ 	.word	0x000132c0
        /*0a48*/ 	.short	0x0100
        /*0a4a*/ 	.byte	0x08
	.zero		1


	//   ....[20]....
        /*0a4c*/ 	.word	0x00000800
        /*0a50*/ 	.word	0x000000ff
        /*0a54*/ 	.word	0x000132b8
        /*0a58*/ 	.short	0x0100
        /*0a5a*/ 	.byte	0x08
	.zero		1


	//   ....[21]....
        /*0a5c*/ 	.word	0x00000810
        /*0a60*/ 	.word	0x000000ff
        /*0a64*/ 	.word	0x000132c8
        /*0a68*/ 	.short	0x0100
        /*0a6a*/ 	.byte	0x08
	.zero		1


	//   ....[22]....
        /*0a6c*/ 	.word	0x00001980
        /*0a70*/ 	.word	0x000000ff
        /*0a74*/ 	.word	0x00013200
        /*0a78*/ 	.short	0x010a
        /*0a7a*/ 	.byte	0x2d
	.zero		1


	//   ....[23]....
        /*0a7c*/ 	.word	0x00001a00
        /*0a80*/ 	.word	0x00000003
        /*0a84*/ 	.word	0x00013230
        /*0a88*/ 	.short	0x010a
        /*0a8a*/ 	.byte	0x3f
	.zero		1


	//   ....[24]....
        /*0a8c*/ 	.word	0x00001a40
        /*0a90*/ 	.word	0x00000003
        /*0a94*/ 	.word	0x00013230
        /*0a98*/ 	.short	0x010a
        /*0a9a*/ 	.byte	0x3f
	.zero		1


	//   ....[25]....
        /*0a9c*/ 	.word	0x000021f0
        /*0aa0*/ 	.word	0x000000ff
        /*0aa4*/ 	.word	0x00000000
        /*0aa8*/ 	.short	0x0101
        /*0aaa*/ 	.byte	0x06
	.zero		1


	//   ....[26]....
        /*0aac*/ 	.word	0x000044c0
        /*0ab0*/ 	.word	0x000000ff
        /*0ab4*/ 	.word	0x00013230
        /*0ab8*/ 	.short	0x010a
        /*0aba*/ 	.byte	0x14
	.zero		1


	//   ....[27]....
        /*0abc*/ 	.word	0x00004500
        /*0ac0*/ 	.word	0x000000ff
        /*0ac4*/ 	.word	0x00013230
        /*0ac8*/ 	.short	0x010a
        /*0aca*/ 	.byte	0x14
	.zero		1


	//   ....[28]....
        /*0acc*/ 	.word	0x00004950
        /*0ad0*/ 	.word	0x000000ff
        /*0ad4*/ 	.word	0x00013250
        /*0ad8*/ 	.short	0x010a
        /*0ada*/ 	.byte	0x0b
	.zero		1


	//   ....[29]....
        /*0adc*/ 	.word	0x00004990
        /*0ae0*/ 	.word	0x000000ff
        /*0ae4*/ 	.word	0x00013250
        /*0ae8*/ 	.short	0x010a
        /*0aea*/ 	.byte	0x0b
	.zero		1


	//   ....[30]....
        /*0aec*/ 	.word	0x00004c40
        /*0af0*/ 	.word	0x000000ff
        /*0af4*/ 	.word	0x00000000
        /*0af8*/ 	.short	0x0101
        /*0afa*/ 	.byte	0x14
	.zero		1


	//   ....[31]....
        /*0afc*/ 	.word	0x00006da0
        /*0b00*/ 	.word	0x000000ff
        /*0b04*/ 	.word	0x00000000
        /*0b08*/ 	.short	0x0101
        /*0b0a*/ 	.byte	0x06
	.zero		1


	//   ....[32]....
        /*0b0c*/ 	.word	0x000072d0
        /*0b10*/ 	.word	0x000000ff
        /*0b14*/ 	.word	0x00013230
        /*0b18*/ 	.short	0x010a
        /*0b1a*/ 	.byte	0x06
	.zero		1


	//   ....[33]....
        /*0b1c*/ 	.word	0x00007310
        /*0b20*/ 	.word	0x000000ff
        /*0b24*/ 	.word	0x00013230
        /*0b28*/ 	.short	0x010a
        /*0b2a*/ 	.byte	0x06
	.zero		1


	//   ....[34]....
        /*0b2c*/ 	.word	0x00007760
        /*0b30*/ 	.word	0x000000ff
        /*0b34*/ 	.word	0x00013250
        /*0b38*/ 	.short	0x010a
        /*0b3a*/ 	.byte	0x0b
	.zero		1


	//   ....[35]....
        /*0b3c*/ 	.word	0x000077a0
        /*0b40*/ 	.word	0x000000ff
        /*0b44*/ 	.word	0x00013250
        /*0b48*/ 	.short	0x010a
        /*0b4a*/ 	.byte	0x0b
	.zero		1


	//   ....[36]....
        /*0b4c*/ 	.word	0x00007ab0
        /*0b50*/ 	.word	0x000000ff
        /*0b54*/ 	.word	0x00000000
        /*0b58*/ 	.short	0x0101
        /*0b5a*/ 	.byte	0x06
	.zero		1


	//   ....[37]....
        /*0b5c*/ 	.word	0x00009020
        /*0b60*/ 	.word	0x000000ff
        /*0b64*/ 	.word	0x00000000
        /*0b68*/ 	.short	0x0101
        /*0b6a*/ 	.byte	0x06
	.zero		1


	//   ....[38]....
        /*0b6c*/ 	.word	0x000094d0
        /*0b70*/ 	.word	0x000000ff
        /*0b74*/ 	.word	0x00013250
        /*0b78*/ 	.short	0x010a
        /*0b7a*/ 	.byte	0x0e
	.zero		1


	//   ....[39]....
        /*0b7c*/ 	.word	0x00009510
        /*0b80*/ 	.word	0x000000ff
        /*0b84*/ 	.word	0x00013250
        /*0b88*/ 	.short	0x010a
        /*0b8a*/ 	.byte	0x0e
	.zero		1


	//   ....[40]....
        /*0b8c*/ 	.word	0x00009b80
        /*0b90*/ 	.word	0x000000ff
        /*0b94*/ 	.word	0x00000000
        /*0b98*/ 	.short	0x0101
        /*0b9a*/ 	.byte	0x04
	.zero		1


	//   ....[41]....
        /*0b9c*/ 	.word	0x0000ae90
        /*0ba0*/ 	.word	0x00000000
        /*0ba4*/ 	.word	0x00000000
        /*0ba8*/ 	.short	0x0101
        /*0baa*/ 	.byte	0x3f
	.zero		1


	//   ....[42]....
        /*0bac*/ 	.word	0x0000dc50
        /*0bb0*/ 	.word	0x00000004
        /*0bb4*/ 	.word	0x00013280
        /*0bb8*/ 	.short	0x010a
        /*0bba*/ 	.byte	0x3f
	.zero		1


	//   ....[43]....
        /*0bbc*/ 	.word	0x0000e2e0
        /*0bc0*/ 	.word	0x00000004
        /*0bc4*/ 	.word	0x00013270
        /*0bc8*/ 	.short	0x0107
        /*0bca*/ 	.byte	0x3f
	.zero		1


	//   ....[44]....
        /*0bcc*/ 	.word	0x0000e3a0
        /*0bd0*/ 	.word	0x00000004
        /*0bd4*/ 	.word	0x00013270
        /*0bd8*/ 	.short	0x0101
        /*0bda*/ 	.byte	0x3f
	.zero		1


	//   ....[45]....
        /*0bdc*/ 	.word	0x0000e3f0
        /*0be0*/ 	.word	0x00000004
        /*0be4*/ 	.word	0x00013240
        /*0be8*/ 	.short	0x010a
        /*0bea*/ 	.byte	0x3f
	.zero		1


	//   ....[46]....
        /*0bec*/ 	.word	0x0000e950
        /*0bf0*/ 	.word	0x00000004
        /*0bf4*/ 	.word	0x00013230
        /*0bf8*/ 	.short	0x0107
        /*0bfa*/ 	.byte	0x3f
	.zero		1


	//   ....[47]....
        /*0bfc*/ 	.word	0x0000ea20
        /*0c00*/ 	.word	0x00000004
        /*0c04*/ 	.word	0x00013230
        /*0c08*/ 	.short	0x0101
        /*0c0a*/ 	.byte	0x3f
	.zero		1


	//   ....[48]....
        /*0c0c*/ 	.word	0x0000f500
        /*0c10*/ 	.word	0x00000016
        /*0c14*/ 	.word	0x00013200
        /*0c18*/ 	.short	0x0107
        /*0c1a*/ 	.byte	0x3f
	.zero		1


	//   ....[49]....
        /*0c1c*/ 	.word	0x0000f5f0
        /*0c20*/ 	.word	0x00000016
        /*0c24*/ 	.word	0x00013200
        /*0c28*/ 	.short	0x0101
        /*0c2a*/ 	.byte	0x3f
	.zero		1


	//   ....[50]....
        /*0c2c*/ 	.word	0x0000f610
        /*0c30*/ 	.word	0x00000016
        /*0c34*/ 	.word	0x00013220
        /*0c38*/ 	.short	0x010a
        /*0c3a*/ 	.byte	0x3f
	.zero		1


	//   ....[51]....
        /*0c3c*/ 	.word	0x0000fb30
        /*0c40*/ 	.word	0x00000000
        /*0c44*/ 	.word	0x00013280
        /*0c48*/ 	.short	0x010a
        /*0c4a*/ 	.byte	0x3f
	.zero		1


	//   ....[52]....
        /*0c4c*/ 	.word	0x00010020
        /*0c50*/ 	.word	0x00000000
        /*0c54*/ 	.word	0x00013270
        /*0c58*/ 	.short	0x0107
        /*0c5a*/ 	.byte	0x3f
	.zero		1


	//   ....[53]....
        /*0c5c*/ 	.word	0x000100e0
        /*0c60*/ 	.word	0x00000000
        /*0c64*/ 	.word	0x00013270
        /*0c68*/ 	.short	0x0101
        /*0c6a*/ 	.byte	0x3f
	.zero		1


	//   ....[54]....
        /*0c6c*/ 	.word	0x00010110
        /*0c70*/ 	.word	0x00000000
        /*0c74*/ 	.word	0x00013240
        /*0c78*/ 	.short	0x010a
        /*0c7a*/ 	.byte	0x3f
	.zero		1


	//   ....[55]....
        /*0c7c*/ 	.word	0x00010570
        /*0c80*/ 	.word	0x00000000
        /*0c84*/ 	.word	0x00013230
        /*0c88*/ 	.short	0x0107
        /*0c8a*/ 	.byte	0x3f
	.zero		1


	//   ....[56]....
        /*0c8c*/ 	.word	0x00010630
        /*0c90*/ 	.word	0x00000000
        /*0c94*/ 	.word	0x00013230
        /*0c98*/ 	.short	0x0101
        /*0c9a*/ 	.byte	0x3f
	.zero		1


	//   ....[57]....
        /*0c9c*/ 	.word	0x000106c0
        /*0ca0*/ 	.word	0x00000002
        /*0ca4*/ 	.word	0x00013270
        /*0ca8*/ 	.short	0x010a
        /*0caa*/ 	.byte	0x3f
	.zero		1


	//   ....[58]....
        /*0cac*/ 	.word	0x00010750
        /*0cb0*/ 	.word	0x00000002
        /*0cb4*/ 	.word	0x00013260
        /*0cb8*/ 	.short	0x010a
        /*0cba*/ 	.byte	0x3f
	.zero		1


	//   ....[59]....
        /*0cbc*/ 	.word	0x00010a60
        /*0cc0*/ 	.word	0x00000002
        /*0cc4*/ 	.word	0x00013250
        /*0cc8*/ 	.short	0x0101
        /*0cca*/ 	.byte	0x3f
	.zero		1


	//   ....[60]....
        /*0ccc*/ 	.word	0x00010af0
        /*0cd0*/ 	.word	0x00000002
        /*0cd4*/ 	.word	0x00000000
        /*0cd8*/ 	.short	0x0101
        /*0cda*/ 	.byte	0x3f
	.zero		1


	//   ....[61]....
        /*0cdc*/ 	.word	0x00010cc0
        /*0ce0*/ 	.word	0x00000003
        /*0ce4*/ 	.word	0x00013270
        /*0ce8*/ 	.short	0x010a
        /*0cea*/ 	.byte	0x3f
	.zero		1


	//   ....[62]....
        /*0cec*/ 	.word	0x00010d50
        /*0cf0*/ 	.word	0x00000003
        /*0cf4*/ 	.word	0x00013260
        /*0cf8*/ 	.short	0x010a
        /*0cfa*/ 	.byte	0x3f
	.zero		1


	//   ....[63]....
        /*0cfc*/ 	.word	0x00011070
        /*0d00*/ 	.word	0x00000003
        /*0d04*/ 	.word	0x00013250
        /*0d08*/ 	.short	0x0101
        /*0d0a*/ 	.byte	0x3f
	.zero		1


	//   ....[64]....
        /*0d0c*/ 	.word	0x00011130
        /*0d10*/ 	.word	0x00000003
        /*0d14*/ 	.word	0x00000000
        /*0d18*/ 	.short	0x0101
        /*0d1a*/ 	.byte	0x3f
	.zero		1


	//   ....[65]....
        /*0d1c*/ 	.word	0x00011df0
        /*0d20*/ 	.word	0x00000005
        /*0d24*/ 	.word	0x00013220
        /*0d28*/ 	.short	0x010a
        /*0d2a*/ 	.byte	0x3f
	.zero		1


	//   ....[66]....
        /*0d2c*/ 	.word	0x00011fa0
        /*0d30*/ 	.word	0x00000003
        /*0d34*/ 	.word	0x00013240
        /*0d38*/ 	.short	0x010a
        /*0d3a*/ 	.byte	0x3f
	.zero		1


	//   ....[67]....
        /*0d3c*/ 	.word	0x00012030
        /*0d40*/ 	.word	0x00000005
        /*0d44*/ 	.word	0x00013240
        /*0d48*/ 	.short	0x010a
        /*0d4a*/ 	.byte	0x3f
	.zero		1


	//   ....[68]....
        /*0d4c*/ 	.word	0x00012070
        /*0d50*/ 	.word	0x00000003
        /*0d54*/ 	.word	0x00013260
        /*0d58*/ 	.short	0x010a
        /*0d5a*/ 	.byte	0x3f
	.zero		1


	//   ....[69]....
        /*0d5c*/ 	.word	0x000120b0
        /*0d60*/ 	.word	0x00000005
        /*0d64*/ 	.word	0x00013260
        /*0d68*/ 	.short	0x010a
        /*0d6a*/ 	.byte	0x3f
	.zero		1


	//   ....[70]....
        /*0d6c*/ 	.word	0x000120f0
        /*0d70*/ 	.word	0x00000003
        /*0d74*/ 	.word	0x00013280
        /*0d78*/ 	.short	0x010a
        /*0d7a*/ 	.byte	0x3f
	.zero		1


	//   ....[71]....
        /*0d7c*/ 	.word	0x00012130
        /*0d80*/ 	.word	0x00000005
        /*0d84*/ 	.word	0x00013280
        /*0d88*/ 	.short	0x010a
        /*0d8a*/ 	.byte	0x3f
	.zero		1


	//   ....[72]....
        /*0d8c*/ 	.word	0x000121a0
        /*0d90*/ 	.word	0x00000003
        /*0d94*/ 	.word	0x00013200
        /*0d98*/ 	.short	0x010a
        /*0d9a*/ 	.byte	0x3f
	.zero		1


	//   ....[73]....
        /*0d9c*/ 	.word	0x000121f0
        /*0da0*/ 	.word	0x00000003
        /*0da4*/ 	.word	0x00013230
        /*0da8*/ 	.short	0x010a
        /*0daa*/ 	.byte	0x3f
	.zero		1


	//   ....[74]....
        /*0dac*/ 	.word	0x00012250
        /*0db0*/ 	.word	0x00000009
        /*0db4*/ 	.word	0x00013230
        /*0db8*/ 	.short	0x010a
        /*0dba*/ 	.byte	0x3f
	.zero		1


	//   ....[75]....
        /*0dbc*/ 	.word	0x000122b0
        /*0dc0*/ 	.word	0x00000009
        /*0dc4*/ 	.word	0x00013250
        /*0dc8*/ 	.short	0x010a
        /*0dca*/ 	.byte	0x3f
	.zero		1


	//   ....[76]....
        /*0dcc*/ 	.word	0x00012310
        /*0dd0*/ 	.word	0x0000000b
        /*0dd4*/ 	.word	0x00013230
        /*0dd8*/ 	.short	0x010a
        /*0dda*/ 	.byte	0x3f
	.zero		1


	//   ....[77]....
        /*0ddc*/ 	.word	0x00012370
        /*0de0*/ 	.word	0x0000000b
        /*0de4*/ 	.word	0x00013250
        /*0de8*/ 	.short	0x010a
        /*0dea*/ 	.byte	0x3f
	.zero		1


	//   ....[78]....
        /*0dec*/ 	.word	0x000123d0
        /*0df0*/ 	.word	0x00000006
        /*0df4*/ 	.word	0x00013250
        /*0df8*/ 	.short	0x010a
        /*0dfa*/ 	.byte	0x3f
	.zero		1


	//   ....[79]....
        /*0dfc*/ 	.word	0x000124e0
        /*0e00*/ 	.word	0x00000004
        /*0e04*/ 	.word	0x00013280
        /*0e08*/ 	.short	0x010a
        /*0e0a*/ 	.byte	0x3f
	.zero		1


	//   ....[80]....
        /*0e0c*/ 	.word	0x00012c10
        /*0e10*/ 	.word	0x00000004
        /*0e14*/ 	.word	0x00013240
        /*0e18*/ 	.short	0x010a
        /*0e1a*/ 	.byte	0x3f
	.zero		1


	//   ....[81]....
        /*0e1c*/ 	.word	0x00013a40
        /*0e20*/ 	.word	0x00000016
        /*0e24*/ 	.word	0x00013220
        /*0e28*/ 	.short	0x010a
        /*0e2a*/ 	.byte	0x3f
	.zero		1


	//   ....[82]....
        /*0e2c*/ 	.word	0x00013a90
        /*0e30*/ 	.word	0x00000000
        /*0e34*/ 	.word	0x00013280
        /*0e38*/ 	.short	0x010a
        /*0e3a*/ 	.byte	0x3f
	.zero		1


	//   ....[83]....
        /*0e3c*/ 	.word	0x00014150
        /*0e40*/ 	.word	0x00000000
        /*0e44*/ 	.word	0x00013240
        /*0e48*/ 	.short	0x010a
        /*0e4a*/ 	.byte	0x3f
	.zero		1


	//   ....[84]....
        /*0e4c*/ 	.word	0x00014710
        /*0e50*/ 	.word	0x00000002
        /*0e54*/ 	.word	0x00013270
        /*0e58*/ 	.short	0x010a
        /*0e5a*/ 	.byte	0x3f
	.zero		1


	//   ....[85]....
        /*0e5c*/ 	.word	0x00014760
        /*0e60*/ 	.word	0x00000002
        /*0e64*/ 	.word	0x00013260
        /*0e68*/ 	.short	0x010a
        /*0e6a*/ 	.byte	0x3f
	.zero		1


	//   ....[86]....
        /*0e6c*/ 	.word	0x000147b0
        /*0e70*/ 	.word	0x00000003
        /*0e74*/ 	.word	0x00013270
        /*0e78*/ 	.short	0x010a
        /*0e7a*/ 	.byte	0x3f
	.zero		1


	//   ....[87]....
        /*0e7c*/ 	.word	0x00014800
        /*0e80*/ 	.word	0x00000003
        /*0e84*/ 	.word	0x00013260
        /*0e88*/ 	.short	0x010a
        /*0e8a*/ 	.byte	0x3f
	.zero		1


	//   ....[88]....
        /*0e8c*/ 	.word	0x00014850
        /*0e90*/ 	.word	0x00000005
        /*0e94*/ 	.word	0x00013220
        /*0e98*/ 	.short	0x010a
        /*0e9a*/ 	.byte	0x3f
	.zero		1


	//   ....[89]....
        /*0e9c*/ 	.word	0x000149f0
        /*0ea0*/ 	.word	0x00000003
        /*0ea4*/ 	.word	0x00013240
        /*0ea8*/ 	.short	0x010a
        /*0eaa*/ 	.byte	0x3f
	.zero		1


	//   ....[90]....
        /*0eac*/ 	.word	0x00014a40
        /*0eb0*/ 	.word	0x00000005
        /*0eb4*/ 	.word	0x00013240
        /*0eb8*/ 	.short	0x010a
        /*0eba*/ 	.byte	0x3f
	.zero		1


	//   ....[91]....
        /*0ebc*/ 	.word	0x00014a90
        /*0ec0*/ 	.word	0x00000003
        /*0ec4*/ 	.word	0x00013260
        /*0ec8*/ 	.short	0x010a
        /*0eca*/ 	.byte	0x3f
	.zero		1


	//   ....[92]....
        /*0ecc*/ 	.word	0x00014ae0
        /*0ed0*/ 	.word	0x00000005
        /*0ed4*/ 	.word	0x00013260
        /*0ed8*/ 	.short	0x010a
        /*0eda*/ 	.byte	0x3f
	.zero		1


	//   ....[93]....
        /*0edc*/ 	.word	0x00014b30
        /*0ee0*/ 	.word	0x00000003
        /*0ee4*/ 	.word	0x00013280
        /*0ee8*/ 	.short	0x010a
        /*0eea*/ 	.byte	0x3f
	.zero		1


	//----- nvinfo : EIATTR_NUM_MBARRIERS
	.align		4
.L_297:
        /*0eec*/ 	.byte	0x03, 0x38
        /*0eee*/ 	.short	0x0016


	//----- nvinfo : EIATTR_EXIT_INSTR_OFFSETS
	.align		4
        /*0ef0*/ 	.byte	0x04, 0x1c
        /*0ef2*/ 	.short	(.L_299 - .L_298)


	//   ....[0]....
.L_298:
        /*0ef4*/ 	.word	0x00000980


	//   ....[1]....
        /*0ef8*/ 	.word	0x0000ba10


	//   ....[2]....
        /*0efc*/ 	.word	0x00012180


	//----- nvinfo : EIATTR_MAX_THREADS
	.align		4
.L_299:
        /*0f00*/ 	.byte	0x04, 0x05
        /*0f02*/ 	.short	(.L_301 - .L_300)
.L_300:
        /*0f04*/ 	.word	0x00000200
        /*0f08*/ 	.word	0x00000001
        /*0f0c*/ 	.word	0x00000001


	//----- nvinfo : EIATTR_CRS_STACK_SIZE
	.align		4
.L_301:
        /*0f10*/ 	.byte	0x04, 0x1e
        /*0f12*/ 	.short	(.L_303 - .L_302)
.L_302:
        /*0f14*/ 	.word	0x00000000


	//----- nvinfo : EIATTR_CBANK_PARAM_SIZE
	.align		4
.L_303:
        /*0f18*/ 	.byte	0x03, 0x19
        /*0f1a*/ 	.short	0x0af0


	//----- nvinfo : EIATTR_PARAM_CBANK
	.align		4
        /*0f1c*/ 	.byte	0x04, 0x0a
        /*0f1e*/ 	.short	(.L_305 - .L_304)
	.align		4
.L_304:
        /*0f20*/ 	.word	index@(.nv.constant0._ZN7cutlass13device_kernelIN5flash11enable_sm90INS1_16FlashAttnFwdSm90INS1_25CollectiveMainloopFwdSm90ILi2EN4cute5tupleIJNS5_1CILi1EEES8_S8_EEENS6_IJNS7_ILi192EEENS7_ILi160EEENS7_ILi64EEEEEELi64ENS_12float_e4m3_tEfNS_4arch4Sm90ELb1ELb0ELb0ELb1ELb1ELb0ELb0ELb1ELb1ELb1ELb0ELb0EEENS1_21CollectiveEpilogueFwdINS6_IJSA_SC_SB_EEES9_NS_10bfloat16_tESG_Li384ELb1ELb1ELb0ELb1EEENS1_36VarlenDynamicPersistentTileSchedulerILi192ELi160ELi384ELi128ELb0ELb1ELb1ELb1ELb1ELb1EEEEEEEEEvNT_6ParamsE)
        /*0f24*/ 	.short	0x0210
        /*0f26*/ 	.short	0x0af0


	//----- nvinfo : EIATTR_SW_WAR
	.align		4
.L_305:
        /*0f28*/ 	.byte	0x04, 0x36
        /*0f2a*/ 	.short	(.L_307 - .L_306)
.L_306:
        /*0f2c*/ 	.word	0x00000008
.L_307:


//--------------------- .nv.info._ZN7cutlass13device_kernelIN5flash11enable_sm90INS1_16FlashAttnFwdSm90INS1_25CollectiveMainloopFwdSm90ILi2EN4cute5tupleIJNS5_1CILi1EEES8_S8_EEENS6_IJNS7_ILi192EEENS7_ILi160EEENS7_ILi64EEEEEELi64ENS_12float_e4m3_tEfNS_4arch4Sm90ELb1ELb0ELb0ELb1ELb1ELb1ELb0ELb1ELb1ELb1ELb0ELb0EEENS1_21CollectiveEpilogueFwdINS6_IJSA_SC_SB_EEES9_NS_10bfloat16_tESG_Li384ELb1ELb1ELb0ELb1EEENS1_36VarlenDynamicPersistentTileSchedulerILi192ELi160ELi384ELi128ELb0ELb1ELb1ELb1ELb1ELb1EEEEEEEEEvNT_6ParamsE --------------------------
	.section	.nv.info._ZN7cutlass13device_kernelIN5flash11enable_sm90INS1_16FlashAttnFwdSm90INS1_25CollectiveMainloopFwdSm90ILi2EN4cute5tupleIJNS5_1CILi1EEES8_S8_EEENS6_IJNS7_ILi192EEENS7_ILi160EEENS7_ILi64EEEEEELi64ENS_12float_e4m3_tEfNS_4arch4Sm90ELb1ELb0ELb0ELb1ELb1ELb1ELb0ELb1ELb1ELb1ELb0ELb0EEENS1_21CollectiveEpilogueFwdINS6_IJSA_SC_SB_EEES9_NS_10bfloat16_tESG_Li384ELb1ELb1ELb0ELb1EEENS1_36VarlenDynamicPersistentTileSchedulerILi192ELi160ELi384ELi128ELb0ELb1ELb1ELb1ELb1ELb1EEEEEEEEEvNT_6ParamsE,"",@"SHT_CUDA_INFO"
	.sectionflags	@""
	.align	4


	//----- nvinfo : EIATTR_CUDA_API_VERSION
	.align		4
        /*0000*/ 	.byte	0x04, 0x37
        /*0002*/ 	.short	(.L_309 - .L_308)
.L_308:
        /*0004*/ 	.word	0x00000082


	//----- nvinfo : EIATTR_KPARAM_INFO
	.align		4
.L_309:
        /*0008*/ 	.byte	0x04, 0x17
        /*000a*/ 	.short	(.L_311 - .L_310)
.L_310:
        /*000c*/ 	.word	0x00000000
        /*0010*/ 	.short	0x0000
        /*0012*/ 	.short	0x0070
        /*0014*/ 	.byte	0x00, 0xf0, 0x01, 0x2a


	//----- nvinfo : EIATTR_SPARSE_MMA_MASK
	.align		4
.L_311:
        /*0018*/ 	.byte	0x03, 0x50
        /*001a*/ 	.short	0x0000


	//----- nvinfo : EIATTR_MAXREG_COUNT
	.align		4
        /*001c*/ 	.byte	0x03, 0x1b
        /*001e*/ 	.short	0x0080


	//----- nvinfo : EIATTR_NUM_BARRIERS
	.align		4
        /*0020*/ 	.byte	0x02, 0x4c
        /*0022*/ 	.byte	0x10
	.zero		1


	//----- nvinfo : EIATTR_EXTERNS
	.align		4
        /*0024*/ 	.byte	0x04, 0x0f
        /*0026*/ 	.short	(.L_313 - .L_312)


	//   ....[0]....
	.align		4
.L_312:
        /*0028*/ 	.word	index@(__assertfail)


	//----- nvinfo : EIATTR_ANNOTATIONS
	.align		4
.L_313:
        /*002c*/ 	.byte	0x04, 0x55
        /*002e*/ 	.short	(.L_315 - .L_314)


	//   ....[0]....
.L_314:
        /* <DEDUP_REMOVED lines=129> */


	//----- nvinfo : EIATTR_MERCURY_ISA_VERSION
	.align		4
.L_315:
        /*0828*/ 	.byte	0x03, 0x5f
        /*082a*/ 	.short	0x0101


	//----- nvinfo : EIATTR_UNUSED_LOAD_BYTE_OFFSET
	.align		4
        /*082c*/ 	.byte	0x04, 0x44
        /*082e*/ 	.short	(.L_317 - .L_316)


	//   ....[0]....
.L_316:
        /*0830*/ 	.word	0x00000a40
        /*0834*/ 	.word	0x0000fff0


	//   ....[1]....
        /*0838*/ 	.word	0x000111a0
        /*083c*/ 	.word	0x0000fff0


	//----- nvinfo : EIATTR_INT_WARP_WIDE_INSTR_OFFSETS
	.align		4
.L_317:
        /*0840*/ 	.byte	0x04, 0x31
        /*0842*/ 	.short	(.L_319 - .L_318)


	//   ....[0]....
.L_318:
        /*0844*/ 	.word	0x00000120


	//   ....[1]....
        /*0848*/ 	.word	0x000001c0


	//   ....[2]....
        /*084c*/ 	.word	0x00000230


	//   ....[3]....
        /*0850*/ 	.word	0x000153b0


	//   ....[4]....
        /*0854*/ 	.word	0x00015440


	//   ....[5]....
        /*0858*/ 	.word	0x00018eb0


	//   ....[6]....
        /*085c*/ 	.word	0x00018f40


	//----- nvinfo : EIATTR_COOP_GROUP_MASK_REGIDS
	.align		4
.L_319:
        /*0860*/ 	.byte	0x04, 0x29
        /*0862*/ 	.short	(.L_321 - .L_320)


	//   ....[0]....
.L_320:
        /*0864*/ 	.word	0xffffffff


	//   ....[1]....
        /*0868*/ 	.word	0xffffffff


	//   ....[2]....
        /*086c*/ 	.word	0xffffffff


	//   ....[3]....
        /*0870*/ 	.word	0xffffffff


	//   ....[4]....
        /*0874*/ 	.word	0xffffffff


	//   ....[5]....
        /*0878*/ 	.word	0xffffffff


	//   ....[6]....
        /*087c*/ 	.word	0xffffffff


	//   ....[7]....
        /*0880*/ 	.word	0xffffffff


	//   ....[8]....
        /*0884*/ 	.word	0xffffffff


	//   ....[9]....
        /*0888*/ 	.word	0xffffffff


	//   ....[10]....
        /*088c*/ 	.word	0xffffffff


	//   ....[11]....
        /*0890*/ 	.word	0xffffffff


	//   ....[12]....
        /*0894*/ 	.word	0xffffffff


	//   ....[13]....
        /*0898*/ 	.word	0xffffffff


	//   ....[14]....
        /*089c*/ 	.word	0xffffffff


	//   ....[15]....
        /*08a0*/ 	.word	0xffffffff


	//   ....[16]....
        /*08a4*/ 	.word	0xffffffff


	//   ....[17]....
        /*08a8*/ 	.word	0xffffffff


	//   ....[18]....
        /*08ac*/ 	.word	0xffffffff


	//   ....[19]....
        /*08b0*/ 	.word	0xffffffff


	//   ....[20]....
        /*08b4*/ 	.word	0xffffffff


	//   ....[21]....
        /*08b8*/ 	.word	0xffffffff


	//   ....[22]....
        /*08bc*/ 	.word	0xffffffff


	//   ....[23]....
        /*08c0*/ 	.word	0xffffffff


	//   ....[24]....
        /*08c4*/ 	.word	0xffffffff


	//   ....[25]....
        /*08c8*/ 	.word	0xffffffff


	//   ....[26]....
        /*08cc*/ 	.word	0xffffffff


	//   ....[27]....
        /*08d0*/ 	.word	0xffffffff


	//   ....[28]....
        /*08d4*/ 	.word	0xffffffff


	//   ....[29]....
        /*08d8*/ 	.word	0xffffffff


	//   ....[30]....
        /*08dc*/ 	.word	0xffffffff


	//   ....[31]....
        /*08e0*/ 	.word	0xffffffff


	//   ....[32]....
        /*08e4*/ 	.word	0xffffffff


	//   ....[33]....
        /*08e8*/ 	.word	0xffffffff


	//   ....[34]....
        /*08ec*/ 	.word	0xffffffff


	//   ....[35]....
        /*08f0*/ 	.word	0xffffffff


	//   ....[36]....
        /*08f4*/ 	.word	0xffffffff


	//   ....[37]....
        /*08f8*/ 	.word	0xffffffff


	//   ....[38]....
        /*08fc*/ 	.word	0xffffffff


	//   ....[39]....
        /*0900*/ 	.word	0xffffffff


	//   ....[40]....
        /*0904*/ 	.word	0xffffffff


	//   ....[41]....
        /*0908*/ 	.word	0xffffffff


	//   ....[42]....
        /*090c*/ 	.word	0xffffffff


	//   ....[43]....
        /*0910*/ 	.word	0xffffffff


	//   ....[44]....
        /*0914*/ 	.word	0xffffffff


	//   ....[45]....
        /*0918*/ 	.word	0xffffffff


	//   ....[46]....
        /*091c*/ 	.word	0xffffffff


	//   ....[47]....
        /*0920*/ 	.word	0xffffffff


	//   ....[48]....
        /*0924*/ 	.word	0xffffffff


	//   ....[49]....
        /*0928*/ 	.word	0xffffffff


	//   ....[50]....
        /*092c*/ 	.word	0xffffffff


	//   ....[51]....
        /*0930*/ 	.word	0xffffffff


	//   ....[52]....
        /*0934*/ 	.word	0xffffffff


	//   ....[53]....
        /*0938*/ 	.word	0xffffffff


	//   ....[54]....
        /*093c*/ 	.word	0xffffffff


	//   ....[55]....
        /*0940*/ 	.word	0xffffffff


	//   ....[56]....
        /*0944*/ 	.word	0xffffffff


	//   ....[57]....
        /*0948*/ 	.word	0xffffffff


	//   ....[58]....
        /*094c*/ 	.word	0xffffffff


	//   ....[59]....
        /*0950*/ 	.word	0xffffffff


	//   ....[60]....
        /*0954*/ 	.word	0xffffffff


	//   ....[61]....
        /*0958*/ 	.word	0xffffffff


	//   ....[62]....
        /*095c*/ 	.word	0xffffffff


	//   ....[63]....
        /*0960*/ 	.word	0xffffffff


	//   ....[64]....
        /*0964*/ 	.word	0xffffffff


	//   ....[65]....
        /*0968*/ 	.word	0xffffffff


	//   ....[66]....
        /*096c*/ 	.word	0xffffffff


	//   ....[67]....
        /*0970*/ 	.word	0xffffffff


	//   ....[68]....
        /*0974*/ 	.word	0xffffffff


	//   ....[69]....
        /*0978*/ 	.word	0xffffffff


	//   ....[70]....
        /*097c*/ 	.word	0xffffffff


	//   ....[71]....
        /*0980*/ 	.word	0xffffffff


	//   ....[72]....
        /*0984*/ 	.word	0xffffffff


	//   ....[73]....
        /*0988*/ 	.word	0xffffffff


	//   ....[74]....
        /*098c*/ 	.word	0xffffffff


	//   ....[75]....
        /*0990*/ 	.word	0xffffffff


	//   ....[76]....
        /*0994*/ 	.word	0xffffffff


	//   ....[77]....
        /*0998*/ 	.word	0xffffffff


	//   ....[78]....
        /*099c*/ 	.word	0xffffffff


	//   ....[79]....
        /*09a0*/ 	.word	0xffffffff


	//   ....[80]....
        /*09a4*/ 	.word	0xffffffff


	//   ....[81]....
        /*09a8*/ 	.word	0xffffffff


	//   ....[82]....
        /*09ac*/ 	.word	0xffffffff


	//   ....[83]....
        /*09b0*/ 	.word	0xffffffff


	//   ....[84]....
        /*09b4*/ 	.word	0xffffffff


	//   ....[85]....
        /*09b8*/ 	.word	0xffffffff


	//   ....[86]....
        /*09bc*/ 	.word	0xffffffff


	//   ....[87]....
        /*09c0*/ 	.word	0xffffffff


	//   ....[88]....
        /*09c4*/ 	.word	0xffffffff


	//   ....[89]....
        /*09c8*/ 	.word	0xffffffff


	//   ....[90]....
        /*09cc*/ 	.word	0xffffffff


	//   ....[91]....
        /*09d0*/ 	.word	0xffffffff


	//   ....[92]....
        /*09d4*/ 	.word	0xffffffff


	//   ....[93]....
        /*09d8*/ 	.word	0xffffffff


	//   ....[94]....
        /*09dc*/ 	.word	0xffffffff


	//   ....[95]....
        /*09e0*/ 	.word	0xffffffff


	//   ....[96]....
        /*09e4*/ 	.word	0xffffffff


	//   ....[97]....
        /*09e8*/ 	.word	0xffffffff


	//   ....[98]....
        /*09ec*/ 	.word	0xffffffff


	//   ....[99]....
        /*09f0*/ 	.word	0xffffffff


	//   ....[100]....
        /*09f4*/ 	.word	0xffffffff


	//   ....[101]....
        /*09f8*/ 	.word	0xffffffff


	//   ....[102]....
        /*09fc*/ 	.word	0xffffffff


	//   ....[103]....
        /*0a00*/ 	.word	0xffffffff


	//   ....[104]....
        /*0a04*/ 	.word	0xffffffff


	//   ....[105]....
        /*0a08*/ 	.word	0xffffffff


	//   ....[106]....
        /*0a0c*/ 	.word	0xffffffff


	//   ....[107]....
        /*0a10*/ 	.word	0xffffffff


	//   ....[108]....
        /*0a14*/ 	.word	0xffffffff


	//   ....[109]....
        /*0a18*/ 	.word	0xffffffff


	//   ....[110]....
        /*0a1c*/ 	.word	0xffffffff


	//   ....[111]....
        /*0a20*/ 	.word	0xffffffff


	//   ....[112]....
        /*0a24*/ 	.word	0xffffffff


	//   ....[113]....
        /*0a28*/ 	.word	0xffffffff


	//   ....[114]....
        /*0a2c*/ 	.word	0xffffffff


	//   ....[115]....
        /*0a30*/ 	.word	0xffffffff


	//   ....[116]....
        /*0a34*/ 	.word	0xffffffff


	//   ....[117]....
        /*0a38*/ 	.word	0xffffffff


	//   ....[118]....
        /*0a3c*/ 	.word	0xffffffff


	//   ....[119]....
        /*0a40*/ 	.word	0xffffffff


	//   ....[120]....
        /*0a44*/ 	.word	0xffffffff


	//   ....[121]....
        /*0a48*/ 	.word	0xffffffff


	//   ....[122]....
        /*0a4c*/ 	.word	0xffffffff


	//   ....[123]....
        /*0a50*/ 	.word	0xffffffff


	//   ....[124]....
        /*0a54*/ 	.word	0xffffffff


	//   ....[125]....
        /*0a58*/ 	.word	0xffffffff


	//   ....[126]....
        /*0a5c*/ 	.word	0xffffffff


	//   ....[127]....
        /*0a60*/ 	.word	0xffffffff


	//   ....[128]....
        /*0a64*/ 	.word	0xffffffff


	//   ....[129]....
        /*0a68*/ 	.word	0xffffffff


	//   ....[130]....
        /*0a6c*/ 	.word	0xffffffff


	//   ....[131]....
        /*0a70*/ 	.word	0xffffffff


	//   ....[132]....
        /*0a74*/ 	.word	0xffffffff


	//   ....[133]....
        /*0a78*/ 	.word	0xffffffff


	//   ....[134]....
        /*0a7c*/ 	.word	0xffffffff


	//   ....[135]....
        /*0a80*/ 	.word	0xffffffff


	//   ....[136]....
        /*0a84*/ 	.word	0xffffffff


	//   ....[137]....
        /*0a88*/ 	.word	0xffffffff


	//   ....[138]....
        /*0a8c*/ 	.word	0xffffffff


	//   ....[139]....
        /*0a90*/ 	.word	0xffffffff


	//   ....[140]....
        /*0a94*/ 	.word	0xffffffff


	//   ....[141]....
        /*0a98*/ 	.word	0xffffffff


	//   ....[142]....
        /*0a9c*/ 	.word	0xffffffff


	//   ....[143]....
        /*0aa0*/ 	.word	0xffffffff


	//   ....[144]....
        /*0aa4*/ 	.word	0xffffffff


	//   ....[145]....
        /*0aa8*/ 	.word	0xffffffff


	//   ....[146]....
        /*0aac*/ 	.word	0xffffffff


	//   ....[147]....
        /*0ab0*/ 	.word	0xffffffff


	//   ....[148]....
        /*0ab4*/ 	.word	0xffffffff


	//   ....[149]....
        /*0ab8*/ 	.word	0xffffffff


	//   ....[150]....
        /*0abc*/ 	.word	0xffffffff


	//   ....[151]....
        /*0ac0*/ 	.word	0xffffffff


	//   ....[152]....
        /*0ac4*/ 	.word	0xffffffff


	//   ....[153]....
        /*0ac8*/ 	.word	0xffffffff


	//   ....[154]....
        /*0acc*/ 	.word	0xffffffff


	//   ....[155]....
        /*0ad0*/ 	.word	0xffffffff


	//   ....[156]....
        /*0ad4*/ 	.word	0xffffffff


	//   ....[157]....
        /*0ad8*/ 	.word	0xffffffff


	//   ....[158]....
        /*0adc*/ 	.word	0xffffffff


	//   ....[159]....
        /*0ae0*/ 	.word	0xffffffff


	//   ....[160]....
        /*0ae4*/ 	.word	0xffffffff


	//   ....[161]....
        /*0ae8*/ 	.word	0xffffffff


	//   ....[162]....
        /*0aec*/ 	.word	0xffffffff


	//   ....[163]....
        /*0af0*/ 	.word	0xffffffff


	//   ....[164]....
        /*0af4*/ 	.word	0xffffffff


	//   ....[165]....
        /*0af8*/ 	.word	0xffffffff


	//   ....[166]....
        /*0afc*/ 	.word	0xffffffff


	//   ....[167]....
        /*0b00*/ 	.word	0x0500000f


	//   ....[168]....
        /*0b04*/ 	.word	0x0500000f


	//   ....[169]....
        /*0b08*/ 	.word	0x0500000f


	//   ....[170]....
        /*0b0c*/ 	.word	0x0500000f


	//   ....[171]....
        /*0b10*/ 	.word	0x0500000f


	//   ....[172]....
        /*0b14*/ 	.word	0x0500000f


	//   ....[173]....
        /*0b18*/ 	.word	0x0500000f


	//   ....[174]....
        /*0b1c*/ 	.word	0x0500000f


	//   ....[175]....
        /*0b20*/ 	.word	0x0500000f


	//   ....[176]....
        /*0b24*/ 	.word	0x0500000f


	//   ....[177]....
        /*0b28*/ 	.word	0x0500000f


	//   ....[178]....
        /*0b2c*/ 	.word	0x0500000f


	//   ....[179]....
        /*0b30*/ 	.word	0x0500000f


	//   ....[180]....
        /*0b34*/ 	.word	0x0500000f


	//   ....[181]....
        /*0b38*/ 	.word	0x0500000f


	//   ....[182]....
        /*0b3c*/ 	.word	0x0500000f


	//   ....[183]....
        /*0b40*/ 	.word	0x0500000f


	//   ....[184]....
        /*0b44*/ 	.word	0x0500000f


	//   ....[185]....
        /*0b48*/ 	.word	0x0500000f


	//   ....[186]....
        /*0b4c*/ 	.word	0x0500000f


	//   ....[187]....
        /*0b50*/ 	.word	0x0500000f


	//   ....[188]....
        /*0b54*/ 	.word	0x0500000f


	//   ....[189]....
        /*0b58*/ 	.word	0x0500000f


	//   ....[190]....
        /*0b5c*/ 	.word	0x0500000f


	//   ....[191]....
        /*0b60*/ 	.word	0x0500000f


	//   ....[192]....
        /*0b64*/ 	.word	0x0500000f


	//   ....[193]....
        /*0b68*/ 	.word	0x0500000f


	//   ....[194]....
        /*0b6c*/ 	.word	0x0500000f


	//   ....[195]....
        /*0b70*/ 	.word	0x0500000f


	//   ....[196]....
        /*0b74*/ 	.word	0x0500000f


	//   ....[197]....
        /*0b78*/ 	.word	0x0500000f


	//   ....[198]....
        /*0b7c*/ 	.word	0x0500000f


	//   ....[199]....
        /*0b80*/ 	.word	0x0500000f


	//   ....[200]....
        /*0b84*/ 	.word	0x0500000f


	//   ....[201]....
        /*0b88*/ 	.word	0x0500000f


	//   ....[202]....
        /*0b8c*/ 	.word	0x0500000f


	//   ....[203]....
        /*0b90*/ 	.word	0x0500000f


	//   ....[204]....
        /*0b94*/ 	.word	0x0500000f


	//   ....[205]....
        /*0b98*/ 	.word	0x0500000f


	//   ....[206]....
        /*0b9c*/ 	.word	0x0500000f


	//   ....[207]....
        /*0ba0*/ 	.word	0x0500000f


	//   ....[208]....
        /*0ba4*/ 	.word	0x0500000f


	//   ....[209]....
        /*0ba8*/ 	.word	0x0500000f


	//   ....[210]....
        /*0bac*/ 	.word	0x0500000f


	//   ....[211]....
        /*0bb0*/ 	.word	0x0500000f


	//   ....[212]....
        /*0bb4*/ 	.word	0x0500000f


	//   ....[213]....
        /*0bb8*/ 	.word	0x0500000f


	//   ....[214]....
        /*0bbc*/ 	.word	0x0500000f


	//   ....[215]....
        /*0bc0*/ 	.word	0x0500000f


	//   ....[216]....
        /*0bc4*/ 	.word	0x0500000f


	//   ....[217]....
        /*0bc8*/ 	.word	0x0500000f


	//   ....[218]....
        /*0bcc*/ 	.word	0x0500000f


	//   ....[219]....
        /*0bd0*/ 	.word	0x0500000f


	//   ....[220]....
        /*0bd4*/ 	.word	0x0500000f


	//   ....[221]....
        /*0bd8*/ 	.word	0x0500000f


	//   ....[222]....
        /*0bdc*/ 	.word	0x0500000f


	//   ....[223]....
        /*0be0*/ 	.word	0x0500000f


	//   ....[224]....
        /*0be4*/ 	.word	0x0500000f


	//   ....[225]....
        /*0be8*/ 	.word	0x0500000f


	//   ....[226]....
        /*0bec*/ 	.word	0x0500000f


	//   ....[227]....
        /*0bf0*/ 	.word	0x0500000f


	//   ....[228]....
        /*0bf4*/ 	.word	0x0500000f


	//   ....[229]....
        /*0bf8*/ 	.word	0x0500000f


	//   ....[230]....
        /*0bfc*/ 	.word	0x0500000f


	//   ....[231]....
        /*0c00*/ 	.word	0x0500000f


	//   ....[232]....
        /*0c04*/ 	.word	0x0500000f


	//   ....[233]....
        /*0c08*/ 	.word	0x0500000f


	//   ....[234]....
        /*0c0c*/ 	.word	0x0500000f


	//   ....[235]....
        /*0c10*/ 	.word	0x0500000f


	//   ....[236]....
        /*0c14*/ 	.word	0x0500000f


	//   ....[237]....
        /*0c18*/ 	.word	0x0500000f


	//   ....[238]....
        /*0c1c*/ 	.word	0x0500000f


	//   ....[239]....
        /*0c20*/ 	.word	0x0500000f


	//   ....[240]....
        /*0c24*/ 	.word	0x0500000f


	//   ....[241]....
        /*0c28*/ 	.word	0x0500000f


	//   ....[242]....
        /*0c2c*/ 	.word	0x0500000f


	//   ....[243]....
        /*0c30*/ 	.word	0x0500000f


	//   ....[244]....
        /*0c34*/ 	.word	0x0500000f


	//   ....[245]....
        /*0c38*/ 	.word	0x0500000f


	//   ....[246]....
        /*0c3c*/ 	.word	0x0500000f


	//   ....[247]....
        /*0c40*/ 	.word	0x0500000f


	//   ....[248]....
        /*0c44*/ 	.word	0x0500000f


	//   ....[249]....
        /*0c48*/ 	.word	0x0500000f


	//   ....[250]....
        /*0c4c*/ 	.word	0x0500000f


	//   ....[251]....
        /*0c50*/ 	.word	0x0500000f


	//   ....[252]....
        /*0c54*/ 	.word	0x0500000f


	//----- nvinfo : EIATTR_COOP_GROUP_INSTR_OFFSETS
	.align		4
.L_321:
        /*0c58*/ 	.byte	0x04, 0x28
        /*0c5a*/ 	.short	(.L_323 - .L_322)


	//   ....[0]....
.L_322:
        /*0c5c*/ 	.word	0x00000060


	//   ....[1]....
        /*0c60*/ 	.word	0x00000130


	//   ....[2]....
        /*0c64*/ 	.word	0x000001e0


	//   ....[3]....
        /*0c68*/ 	.word	0x000003a0


	//   ....[4]....
        /*0c6c*/ 	.word	0x00000500


	//   ....[5]....
        /*0c70*/ 	.word	0x00000620


	//   ....[6]....
        /*0c74*/ 	.word	0x00000780


	//   ....[7]....
        /*0c78*/ 	.word	0x000027b0


	//   ....[8]....
        /*0c7c*/ 	.word	0x000027c0


	//   ....[9]....
        /*0c80*/ 	.word	0x00003920


	//   ....[10]....
        /*0c84*/ 	.word	0x00003930


	//   ....[11]....
        /*0c88*/ 	.word	0x00004ab0


	//   ....[12]....
        /*0c8c*/ 	.word	0x00004ac0


	//   ....[13]....
        /*0c90*/ 	.word	0x00004e80


	//   ....[14]....
        /*0c94*/ 	.word	0x00004ea0


	//   ....[15]....
        /*0c98*/ 	.word	0x00005670


	//   ....[16]....
        /*0c9c*/ 	.word	0x00005d80


	//   ....[17]....
        /*0ca0*/ 	.word	0x00005d90


	//   ....[18]....
        /*0ca4*/ 	.word	0x00005da0


	//   ....[19]....
        /*0ca8*/ 	.word	0x00005db0


	//   ....[20]....
        /*0cac*/ 	.word	0x00007280


	//   ....[21]....
        /*0cb0*/ 	.word	0x00007290


	//   ....[22]....
        /*0cb4*/ 	.word	0x000072a0


	//   ....[23]....
        /*0cb8*/ 	.word	0x000072b0


	//   ....[24]....
        /*0cbc*/ 	.word	0x00008d60


	//   ....[25]....
        /*0cc0*/ 	.word	0x00009560


	//   ....[26]....
        /*0cc4*/ 	.word	0x00009570


	//   ....[27]....
        /*0cc8*/ 	.word	0x00009590


	//   ....[28]....
        /*0ccc*/ 	.word	0x00009f20


	//   ....[29]....
        /*0cd0*/ 	.word	0x00009f40


	//   ....[30]....
        /*0cd4*/ 	.word	0x0000bce0


	//   ....[31]....
        /*0cd8*/ 	.word	0x0000c2f0


	//   ....[32]....
        /*0cdc*/ 	.word	0x0000c690


	//   ....[33]....
        /*0ce0*/ 	.word	0x0000c750


	//   ....[34]....
        /*0ce4*/ 	.word	0x0000cd70


	//   ....[35]....
        /*0ce8*/ 	.word	0x0000cd90


	//   ....[36]....
        /*0cec*/ 	.word	0x0000f000


	//   ....[37]....
        /*0cf0*/ 	.word	0x0000f020


	//   ....[38]....
        /*0cf4*/ 	.word	0x0000f680


	//   ....[39]....
        /*0cf8*/ 	.word	0x0000f6e0


	//   ....[40]....
        /*0cfc*/ 	.word	0x00010b10


	//   ....[41]....
        /*0d00*/ 	.word	0x00010c00


	//   ....[42]....
        /*0d04*/ 	.word	0x00010c30


	//   ....[43]....
        /*0d08*/ 	.word	0x00010cf0


	//   ....[44]....
        /*0d0c*/ 	.word	0x00011720


	//   ....[45]....
        /*0d10*/ 	.word	0x00011730


	//   ....[46]....
        /*0d14*/ 	.word	0x00011740


	//   ....[47]....
        /*0d18*/ 	.word	0x00011750


	//   ....[48]....
        /*0d1c*/ 	.word	0x00011760


	//   ....[49]....
        /*0d20*/ 	.word	0x00011770


	//   ....[50]....
        /*0d24*/ 	.word	0x00011780


	//   ....[51]....
        /*0d28*/ 	.word	0x00011790


	//   ....[52]....
        /*0d2c*/ 	.word	0x000117a0


	//   ....[53]....
        /*0d30*/ 	.word	0x000117b0


	//   ....[54]....
        /*0d34*/ 	.word	0x000117c0


	//   ....[55]....
        /*0d38*/ 	.word	0x000117d0


	//   ....[56]....
        /*0d3c*/ 	.word	0x000117e0


	//   ....[57]....
        /*0d40*/ 	.word	0x000117f0


	//   ....[58]....
        /*0d44*/ 	.word	0x00011800


	//   ....[59]....
        /*0d48*/ 	.word	0x00011810


	//   ....[60]....
        /*0d4c*/ 	.word	0x00011d70


	//   ....[61]....
        /*0d50*/ 	.word	0x00011da0


	//   ....[62]....
        /*0d54*/ 	.word	0x00011dc0


	//   ....[63]....
        /*0d58*/ 	.word	0x00011dd0


	//   ....[64]....
        /*0d5c*/ 	.word	0x00012310


	//   ....[65]....
        /*0d60*/ 	.word	0x00012320


	//   ....[66]....
        /*0d64*/ 	.word	0x00012330


	//   ....[67]....
        /*0d68*/ 	.word	0x00012350


	//   ....[68]....
        /*0d6c*/ 	.word	0x00012370


	//   ....[69]....
        /*0d70*/ 	.word	0x00012390


	//   ....[70]....
        /*0d74*/ 	.word	0x00012450


	//   ....[71]....
        /*0d78*/ 	.word	0x00012460


	//   ....[72]....
        /*0d7c*/ 	.word	0x00012d10


	//   ....[73]....
        /*0d80*/ 	.word	0x00012d40


	//   ....[74]....
        /*0d84*/ 	.word	0x00012d60


	//   ....[75]....
        /*0d88*/ 	.word	0x00012d70


	//   ....[76]....
        /*0d8c*/ 	.word	0x00012d80


	//   ....[77]....
        /*0d90*/ 	.word	0x00012d90


	//   ....[78]....
        /*0d94*/ 	.word	0x00012da0


	//   ....[79]....
        /*0d98*/ 	.word	0x00012db0


	//   ....[80]....
        /*0d9c*/ 	.word	0x00012f70


	//   ....[81]....
        /*0da0*/ 	.word	0x00013120


	//   ....[82]....
        /*0da4*/ 	.word	0x00013150


	//   ....[83]....
        /*0da8*/ 	.word	0x00013180


	//   ....[84]....
        /*0dac*/ 	.word	0x000131b0


	//   ....[85]....
        /*0db0*/ 	.word	0x000131e0


	//   ....[86]....
        /*0db4*/ 	.word	0x00013210


	//   ....[87]....
        /*0db8*/ 	.word	0x00013380


	//   ....[88]....
        /*0dbc*/ 	.word	0x000133b0


	//   ....[89]....
        /*0dc0*/ 	.word	0x000133e0


	//   ....[90]....
        /*0dc4*/ 	.word	0x00013410


	//   ....[91]....
        /*0dc8*/ 	.word	0x00013440


	//   ....[92]....
        /*0dcc*/ 	.word	0x00013470


	//   ....[93]....
        /*0dd0*/ 	.word	0x00013520


	//   ....[94]....
        /*0dd4*/ 	.word	0x00013580


	//   ....[95]....
        /*0dd8*/ 	.word	0x00013620


	//   ....[96]....
        /*0ddc*/ 	.word	0x00014580


	//   ....[97]....
        /*0de0*/ 	.word	0x00016340


	//   ....[98]....
        /*0de4*/ 	.word	0x00016370


	//   ....[99]....
        /*0de8*/ 	.word	0x000163d0


	//   ....[100]....
        /*0dec*/ 	.word	0x00016400


	//   ....[101]....
        /*0df0*/ 	.word	0x00016450


	//   ....[102]....
        /*0df4*/ 	.word	0x00016460


	//   ....[103]....
        /*0df8*/ 	.word	0x00016480


	//   ....[104]....
        /*0dfc*/ 	.word	0x00016490


	//   ....[105]....
        /*0e00*/ 	.word	0x000164f0


	//   ....[106]....
        /*0e04*/ 	.word	0x00016540


	//   ....[107]....
        /*0e08*/ 	.word	0x00016990


	//   ....[108]....
        /*0e0c*/ 	.word	0x000169b0


	//   ....[109]....
        /*0e10*/ 	.word	0x00016a50


	//   ....[110]....
        /*0e14*/ 	.word	0x00016a60


	//   ....[111]....
        /*0e18*/ 	.word	0x00016ad0


	//   ....[112]....
        /*0e1c*/ 	.word	0x00016ae0


	//   ....[113]....
        /*0e20*/ 	.word	0x00016af0


	//   ....[114]....
        /*0e24*/ 	.word	0x00016b00


	//   ....[115]....
        /*0e28*/ 	.word	0x00016bb0


	//   ....[116]....
        /*0e2c*/ 	.word	0x00016bd0


	//   ....[117]....
        /*0e30*/ 	.word	0x00017470


	//   ....[118]....
        /*0e34*/ 	.word	0x000174a0


	//   ....[119]....
        /*0e38*/ 	.word	0x00017510


	//   ....[120]....
        /*0e3c*/ 	.word	0x00017530


	//   ....[121]....
        /*0e40*/ 	.word	0x000175b0


	//   ....[122]....
        /*0e44*/ 	.word	0x000175d0


	//   ....[123]....
        /*0e48*/ 	.word	0x000175e0


	//   ....[124]....
        /*0e4c*/ 	.word	0x00017650


	//   ....[125]....
        /*0e50*/ 	.word	0x000176a0


	//   ....[126]....
        /*0e54*/ 	.word	0x000176d0


	//   ....[127]....
        /*0e58*/ 	.word	0x00017710


	//   ....[128]....
        /*0e5c*/ 	.word	0x00017720


	//   ....[129]....
        /*0e60*/ 	.word	0x00018120


	//   ....[130]....
        /*0e64*/ 	.word	0x00018130


	//   ....[131]....
        /*0e68*/ 	.word	0x00018150


	//   ....[132]....
        /*0e6c*/ 	.word	0x000181a0


	//   ....[133]....
        /*0e70*/ 	.word	0x000181b0


	//   ....[134]....
        /*0e74*/ 	.word	0x000181f0


	//   ....[135]....
        /*0e78*/ 	.word	0x00018200


	//   ....[136]....
        /*0e7c*/ 	.word	0x00018210


	//   ....[137]....
        /*0e80*/ 	.word	0x00018250


	//   ....[138]....
        /*0e84*/ 	.word	0x00018290


	//   ....[139]....
        /*0e88*/ 	.word	0x000186c0


	//   ....[140]....
        /*0e8c*/ 	.word	0x000186d0


	//   ....[141]....
        /*0e90*/ 	.word	0x000186e0


	//   ....[142]....
        /*0e94*/ 	.word	0x00018720


	//   ....[143]....
        /*0e98*/ 	.word	0x00018730


	//   ....[144]....
        /*0e9c*/ 	.word	0x00018770


	//   ....[145]....
        /*0ea0*/ 	.word	0x00018780


	//   ....[146]....
        /*0ea4*/ 	.word	0x00018790


	//   ....[147]....
        /*0ea8*/ 	.word	0x000187d0


	//   ....[148]....
        /*0eac*/ 	.word	0x00018810


	//   ....[149]....
        /*0eb0*/ 	.word	0x00019640


	//   ....[150]....
        /*0eb4*/ 	.word	0x000196a0


	//   ....[151]....
        /*0eb8*/ 	.word	0x000196d0


	//   ....[152]....
        /*0ebc*/ 	.word	0x000196e0


	//   ....[153]....
        /*0ec0*/ 	.word	0x00019710


	//   ....[154]....
        /*0ec4*/ 	.word	0x00019740


	//   ....[155]....
        /*0ec8*/ 	.word	0x00019770


	//   ....[156]....
        /*0ecc*/ 	.word	0x000197a0


	//   ....[157]....
        /*0ed0*/ 	.word	0x00019920


	//   ....[158]....
        /*0ed4*/ 	.word	0x00019950


	//   ....[159]....
        /*0ed8*/ 	.word	0x00019980


	//   ....[160]....
        /*0edc*/ 	.word	0x000199b0


	//   ....[161]....
        /*0ee0*/ 	.word	0x000199e0


	//   ....[162]....
        /*0ee4*/ 	.word	0x00019a10


	//   ....[163]....
        /*0ee8*/ 	.word	0x00019ad0


	//   ....[164]....
        /*0eec*/ 	.word	0x00019af0


	//   ....[165]....
        /*0ef0*/ 	.word	0x00019b60


	//   ....[166]....
        /*0ef4*/ 	.word	0x0001a220


	//   ....[167]....
        /*0ef8*/ 	.word	0x0001a5e0


	//   ....[168]....
        /*0efc*/ 	.word	0x0001a670


	//   ....[169]....
        /*0f00*/ 	.word	0x0001a740


	//   ....[170]....
        /*0f04*/ 	.word	0x0001a7d0


	//   ....[171]....
        /*0f08*/ 	.word	0x0001a8b0


	//   ....[172]....
        /*0f0c*/ 	.word	0x0001a940


	//   ....[173]....
        /*0f10*/ 	.word	0x0001aa10


	//   ....[174]....
        /*0f14*/ 	.word	0x0001aaa0


	//   ....[175]....
        /*0f18*/ 	.word	0x0001aaf0


	//   ....[176]....
        /*0f1c*/ 	.word	0x0001ab40


	//   ....[177]....
        /*0f20*/ 	.word	0x0001ac10


	//   ....[178]....
        /*0f24*/ 	.word	0x0001aca0


	//   ....[179]....
        /*0f28*/ 	.word	0x0001acf0


	//   ....[180]....
        /*0f2c*/ 	.word	0x0001ad40


	//   ....[181]....
        /*0f30*/ 	.word	0x0001b030


	//   ....[182]....
        /*0f34*/ 	.word	0x0001b300


	//   ....[183]....
        /*0f38*/ 	.word	0x0001b400


	//   ....[184]....
        /*0f3c*/ 	.word	0x0001b4d0


	//   ....[185]....
        /*0f40*/ 	.word	0x0001b540


	//   ....[186]....
        /*0f44*/ 	.word	0x0001b610


	//   ....[187]....
        /*0f48*/ 	.word	0x0001b670


	//   ....[188]....
        /*0f4c*/ 	.word	0x0001b730


	//   ....[189]....
        /*0f50*/ 	.word	0x0001b790


	//   ....[190]....
        /*0f54*/ 	.word	0x0001b850


	//   ....[191]....
        /*0f58*/ 	.word	0x0001b8b0


	//   ....[192]....
        /*0f5c*/ 	.word	0x0001b980


	//   ....[193]....
        /*0f60*/ 	.word	0x0001ba80


	//   ....[194]....
        /*0f64*/ 	.word	0x0001bb30


	//   ....[195]....
        /*0f68*/ 	.word	0x0001bbb0


	//   ....[196]....
        /*0f6c*/ 	.word	0x0001bca0


	//   ....[197]....
        /*0f70*/ 	.word	0x0001bd00


	//   ....[198]....
        /*0f74*/ 	.word	0x0001bde0


	//   ....[199]....
        /*0f78*/ 	.word	0x0001be40


	//   ....[200]....
        /*0f7c*/ 	.word	0x0001bee0


	//   ....[201]....
        /*0f80*/ 	.word	0x0001bf80


	//   ....[202]....
        /*0f84*/ 	.word	0x0001c050


	//   ....[203]....
        /*0f88*/ 	.word	0x0001c100


	//   ....[204]....
        /*0f8c*/ 	.word	0x0001c170


	//   ....[205]....
        /*0f90*/ 	.word	0x0001c1d0


	//   ....[206]....
        /*0f94*/ 	.word	0x0001c290


	//   ....[207]....
        /*0f98*/ 	.word	0x0001c2f0


	//   ....[208]....
        /*0f9c*/ 	.word	0x0001c3f0


	//   ....[209]....
        /*0fa0*/ 	.word	0x0001c450


	//   ....[210]....
        /*0fa4*/ 	.word	0x0001c500


	//   ....[211]....
        /*0fa8*/ 	.word	0x0001c5b0


	//   ....[212]....
        /*0fac*/ 	.word	0x0001c660


	//   ....[213]....
        /*0fb0*/ 	.word	0x0001c6e0


	//   ....[214]....
        /*0fb4*/ 	.word	0x0001c7b0


	//   ....[215]....
        /*0fb8*/ 	.word	0x0001c8f0


	//   ....[216]....
        /*0fbc*/ 	.word	0x0001c9a0


	//   ....[217]....
        /*0fc0*/ 	.word	0x0001ca50


	//   ....[218]....
        /*0fc4*/ 	.word	0x0001caf0


	//   ....[219]....
        /*0fc8*/ 	.word	0x0001cba0


	//   ....[220]....
        /*0fcc*/ 	.word	0x0001cc40


	//   ....[221]....
        /*0fd0*/ 	.word	0x0001ccf0


	//   ....[222]....
        /*0fd4*/ 	.word	0x0001cd90


	//   ....[223]....
        /*0fd8*/ 	.word	0x0001ce00


	//   ....[224]....
        /*0fdc*/ 	.word	0x0001cec0


	//   ....[225]....
        /*0fe0*/ 	.word	0x0001cfb0


	//   ....[226]....
        /*0fe4*/ 	.word	0x0001d040


	//   ....[227]....
        /*0fe8*/ 	.word	0x0001d0a0


	//   ....[228]....
        /*0fec*/ 	.word	0x0001d150


	//   ....[229]....
        /*0ff0*/ 	.word	0x0001d1b0


	//   ....[230]....
        /*0ff4*/ 	.word	0x0001d260


	//   ....[231]....
        /*0ff8*/ 	.word	0x0001d2c0


	//   ....[232]....
        /*0ffc*/ 	.word	0x0001d370


	//   ....[233]....
        /*1000*/ 	.word	0x0001d3d0


	//   ....[234]....
        /*1004*/ 	.word	0x0001d480


	//   ....[235]....
        /*1008*/ 	.word	0x0001d660


	//   ....[236]....
        /*100c*/ 	.word	0x0001d700


	//   ....[237]....
        /*1010*/ 	.word	0x0001d820


	//   ....[238]....
        /*1014*/ 	.word	0x0001d890


	//   ....[239]....
        /*1018*/ 	.word	0x0001d900


	//   ....[240]....
        /*101c*/ 	.word	0x0001d970


	//   ....[241]....
        /*1020*/ 	.word	0x0001d9e0


	//   ....[242]....
        /*1024*/ 	.word	0x0001da60


	//   ....[243]....
        /*1028*/ 	.word	0x0001daf0


	//   ....[244]....
        /*102c*/ 	.word	0x0001db90


	//   ....[245]....
        /*1030*/ 	.word	0x0001dc00


	//   ....[246]....
        /*1034*/ 	.word	0x0001dc70


	//   ....[247]....
        /*1038*/ 	.word	0x0001dce0


	//   ....[248]....
        /*103c*/ 	.word	0x0001dd60


	//   ....[249]....
        /*1040*/ 	.word	0x0001ddd0


	//   ....[250]....
        /*1044*/ 	.word	0x0001de70


	//   ....[251]....
        /*1048*/ 	.word	0x0001df00


	//   ....[252]....
        /*104c*/ 	.word	0x0001e030


	//----- nvinfo : EIATTR_REG_RECONFIG
	.align		4
.L_323:
        /*1050*/ 	.byte	0x01, 0x54
	.zero		2


	//----- nvinfo : EIATTR_SYSCALL_OFFSETS
	.align		4
        /*1054*/ 	.byte	0x04, 0x46
        /*1056*/ 	.short	(.L_325 - .L_324)


	//   ....[0]....
.L_324:
        /*1058*/ 	.word	0x000019f0


	//   ....[1]....
        /*105c*/ 	.word	0x00001b40


	//   ....[2]....
        /*1060*/ 	.word	0x000057e0


	//   ....[3]....
        /*1064*/ 	.word	0x00005b00


	//   ....[4]....
        /*1068*/ 	.word	0x000155a0


	//   ....[5]....
        /*106c*/ 	.word	0x00015710


	//   ....[6]....
        /*1070*/ 	.word	0x00015860


	//   ....[7]....
        /*1074*/ 	.word	0x000159a0


	//   ....[8]....
        /*1078*/ 	.word	0x00016fd0


	//----- nvinfo : EIATTR_MBARRIER_INSTR_OFFSETS
	.align		4
.L_325:
        /*107c*/ 	.byte	0x04, 0x39
        /*107e*/ 	.short	(.L_327 - .L_326)


	//   ....[0]....
.L_326:
        /*1080*/ 	.word	0x00000250
        /*1084*/ 	.word	0x000000ff
        /*1088*/ 	.word	0x00013200
        /*108c*/ 	.short	0x0100
        /*108e*/ 	.byte	0x08
	.zero		1


	//   ....[1]....
        /*1090*/ 	.word	0x00000260
        /*1094*/ 	.word	0x000000ff
        /*1098*/ 	.word	0x00013220
        /*109c*/ 	.short	0x0100
        /*109e*/ 	.byte	0x08
	.zero		1


	//   ....[2]....
        /*10a0*/ 	.word	0x00000350
        /*10a4*/ 	.word	0x000000ff
        /*10a8*/ 	.word	0x00013230
        /*10ac*/ 	.short	0x0100
        /*10ae*/ 	.byte	0x08
	.zero		1


	//   ....[3]....
        /*10b0*/ 	.word	0x00000360
        /*10b4*/ 	.word	0x000000ff
        /*10b8*/ 	.word	0x00013240
        /*10bc*/ 	.short	0x0100
        /*10be*/ 	.byte	0x08
	.zero		1


	//   ....[4]....
        /*10c0*/ 	.word	0x00000370
        /*10c4*/ 	.word	0x000000ff
        /*10c8*/ 	.word	0x00013238
        /*10cc*/ 	.short	0x0100
        /*10ce*/ 	.byte	0x08
	.zero		1


	//   ....[5]....
        /*10d0*/ 	.word	0x00000380
        /*10d4*/ 	.word	0x000000ff
        /*10d8*/ 	.word	0x00013248
        /*10dc*/ 	.short	0x0100
        /*10de*/ 	.byte	0x08
	.zero		1


	//   ....[6]....
        /*10e0*/ 	.word	0x000004b0
        /*10e4*/ 	.word	0x000000ff
        /*10e8*/ 	.word	0x00013250
        /*10ec*/ 	.short	0x0100
        /*10ee*/ 	.byte	0x08
	.zero		1


	//   ....[7]....
        /*10f0*/ 	.word	0x000004c0
        /*10f4*/ 	.word	0x000000ff
        /*10f8*/ 	.word	0x00013260
        /*10fc*/ 	.short	0x0100
        /*10fe*/ 	.byte	0x08
	.zero		1


	//   ....[8]....
        /*1100*/ 	.word	0x000004d0
        /*1104*/ 	.word	0x000000ff
        /*1108*/ 	.word	0x00013258
        /*110c*/ 	.short	0x0100
        /*110e*/ 	.byte	0x08
	.zero		1


	//   ....[9]....
        /*1110*/ 	.word	0x000004e0
        /*1114*/ 	.word	0x000000ff
        /*1118*/ 	.word	0x00013268
        /*111c*/ 	.short	0x0100
        /*111e*/ 	.byte	0x08
	.zero		1


	//   ....[10]....
        /*1120*/ 	.word	0x000005d0
        /*1124*/ 	.word	0x000000ff
        /*1128*/ 	.word	0x00013270
        /*112c*/ 	.short	0x0100
        /*112e*/ 	.byte	0x06
	.zero		1


	//   ....[11]....
        /*1130*/ 	.word	0x000005e0
        /*1134*/ 	.word	0x000000ff
        /*1138*/ 	.word	0x00013280
        /*113c*/ 	.short	0x0100
        /*113e*/ 	.byte	0x06
	.zero		1


	//   ....[12]....
        /*1140*/ 	.word	0x000005f0
        /*1144*/ 	.word	0x000000ff
        /*1148*/ 	.word	0x00013278
        /*114c*/ 	.short	0x0100
        /*114e*/ 	.byte	0x06
	.zero		1


	//   ....[13]....
        /*1150*/ 	.word	0x00000600
        /*1154*/ 	.word	0x000000ff
        /*1158*/ 	.word	0x00013288
        /*115c*/ 	.short	0x0100
        /*115e*/ 	.byte	0x06
	.zero		1


	//   ....[14]....
        /*1160*/ 	.word	0x00000730
        /*1164*/ 	.word	0x000000ff
        /*1168*/ 	.word	0x00013290
        /*116c*/ 	.short	0x0100
        /*116e*/ 	.byte	0x08
	.zero		1


	//   ....[15]....
        /*1170*/ 	.word	0x00000740
        /*1174*/ 	.word	0x000000ff
        /*1178*/ 	.word	0x000132a0
        /*117c*/ 	.short	0x0100
        /*117e*/ 	.byte	0x08
	.zero		1


	//   ....[16]....
        /*1180*/ 	.word	0x00000750
        /*1184*/ 	.word	0x000000ff
        /*1188*/ 	.word	0x00013298
        /*118c*/ 	.short	0x0100
        /*118e*/ 	.byte	0x08
	.zero		1


	//   ....[17]....
        /*1190*/ 	.word	0x00000760
        /*1194*/ 	.word	0x000000ff
        /*1198*/ 	.word	0x000132a8
        /*119c*/ 	.short	0x0100
        /*119e*/ 	.byte	0x08
	.zero		1


	//   ....[18]....
        /*11a0*/ 	.word	0x000008a0
        /*11a4*/ 	.word	0x000000ff
        /*11a8*/ 	.word	0x000132b0
        /*11ac*/ 	.short	0x0100
        /*11ae*/ 	.byte	0x08
	.zero		1


	//   ....[19]....
        /*11b0*/ 	.word	0x000008b0
        /*11b4*/ 	.word	0x000000ff
        /*11b8*/ 	.word	0x000132c0
        /*11bc*/ 	.short	0x0100
        /*11be*/ 	.byte	0x08
	.zero		1


	//   ....[20]....
        /*11c0*/ 	.word	0x000008c0
        /*11c4*/ 	.word	0x000000ff
        /*11c8*/ 	.word	0x000132b8
        /*11cc*/ 	.short	0x0100
        /*11ce*/ 	.byte	0x08
	.zero		1


	//   ....[21]....
        /*11d0*/ 	.word	0x000008d0
        /*11d4*/ 	.word	0x000000ff
        /*11d8*/ 	.word	0x000132c8
        /*11dc*/ 	.short	0x0100
        /*11de*/ 	.byte	0x08
	.zero		1


	//   ....[22]....
        /*11e0*/ 	.word	0x00002760
        /*11e4*/ 	.word	0x00000041
        /*11e8*/ 	.word	0x00013290
        /*11ec*/ 	.short	0x010a
        /*11ee*/ 	.byte	0x3f
	.zero		1


	//   ....[23]....
        /*11f0*/ 	.word	0x000038d0
        /*11f4*/ 	.word	0x00000041
        /*11f8*/ 	.word	0x00013290
        /*11fc*/ 	.short	0x010a
        /*11fe*/ 	.byte	0x3f
	.zero		1


	//   ....[24]....
        /*1200*/ 	.word	0x000048c0
        /*1204*/ 	.word	0x00000041
        /*1208*/ 	.word	0x00013290
        /*120c*/ 	.short	0x010a
        /*120e*/ 	.byte	0x3f
	.zero		1


	//   ....[25]....
        /*1210*/ 	.word	0x00004c90
        /*1214*/ 	.word	0x00000004
        /*1218*/ 	.word	0x00000000
        /*121c*/ 	.short	0x0101
        /*121e*/ 	.byte	0x3f
	.zero		1


	//   ....[26]....
        /*1220*/ 	.word	0x00004cd0
        /*1224*/ 	.word	0x00000041
        /*1228*/ 	.word	0x000132b0
        /*122c*/ 	.short	0x010a
        /*122e*/ 	.byte	0x3f
	.zero		1


	//   ....[27]....
        /*1230*/ 	.word	0x00005080
        /*1234*/ 	.word	0x00000041
        /*1238*/ 	.word	0x00000000
        /*123c*/ 	.short	0x0101
        /*123e*/ 	.byte	0x3f
	.zero		1


	//   ....[28]....
        /*1240*/ 	.word	0x00005880
        /*1244*/ 	.word	0x00000012
        /*1248*/ 	.word	0x00013200
        /*124c*/ 	.short	0x010a
        /*124e*/ 	.byte	0x3f
	.zero		1


	//   ....[29]....
        /*1250*/ 	.word	0x000058d0
        /*1254*/ 	.word	0x00000012
        /*1258*/ 	.word	0x00013200
        /*125c*/ 	.short	0x010a
        /*125e*/ 	.byte	0x3f
	.zero		1


	//   ....[30]....
        /*1260*/ 	.word	0x00006030
        /*1264*/ 	.word	0x00000012
        /*1268*/ 	.word	0x00013200
        /*126c*/ 	.short	0x010a
        /*126e*/ 	.byte	0x3f
	.zero		1


	//   ....[31]....
        /*1270*/ 	.word	0x00007470
        /*1274*/ 	.word	0x00000012
        /*1278*/ 	.word	0x00013200
        /*127c*/ 	.short	0x010a
        /*127e*/ 	.byte	0x3f
	.zero		1


	//   ....[32]....
        /*1280*/ 	.word	0x000085e0
        /*1284*/ 	.word	0x0000000c
        /*1288*/ 	.word	0x00013230
        /*128c*/ 	.short	0x010a
        /*128e*/ 	.byte	0x3f
	.zero		1


	//   ....[33]....
        /*1290*/ 	.word	0x00008680
        /*1294*/ 	.word	0x0000000c
        /*1298*/ 	.word	0x00013230
        /*129c*/ 	.short	0x010a
        /*129e*/ 	.byte	0x3f
	.zero		1


	//   ....[34]....
        /*12a0*/ 	.word	0x0000a330
        /*12a4*/ 	.word	0x00000045
        /*12a8*/ 	.word	0x00000000
        /*12ac*/ 	.short	0x0101
        /*12ae*/ 	.byte	0x3f
	.zero		1


	//   ....[35]....
        /*12b0*/ 	.word	0x0000b280
        /*12b4*/ 	.word	0x00000000
        /*12b8*/ 	.word	0x00013230
        /*12bc*/ 	.short	0x010a
        /*12be*/ 	.byte	0x3f
	.zero		1


	//   ....[36]....
        /*12c0*/ 	.word	0x0000b310
        /*12c4*/ 	.word	0x00000000
        /*12c8*/ 	.word	0x00013230
        /*12cc*/ 	.short	0x010a
        /*12ce*/ 	.byte	0x3f
	.zero		1


	//   ....[37]....
        /*12d0*/ 	.word	0x0000b8d0
        /*12d4*/ 	.word	0x0000000f
        /*12d8*/ 	.word	0x00013250
        /*12dc*/ 	.short	0x010a
        /*12de*/ 	.byte	0x3f
	.zero		1


	//   ....[38]....
        /*12e0*/ 	.word	0x0000b920
        /*12e4*/ 	.word	0x0000000f
        /*12e8*/ 	.word	0x00013250
        /*12ec*/ 	.short	0x010a
        /*12ee*/ 	.byte	0x3f
	.zero		1


	//   ....[39]....
        /*12f0*/ 	.word	0x0000bca0
        /*12f4*/ 	.word	0x00000000
        /*12f8*/ 	.word	0x00000000
        /*12fc*/ 	.short	0x0101
        /*12fe*/ 	.byte	0x3f
	.zero		1


	//   ....[40]....
        /*1300*/ 	.word	0x0000ddd0
        /*1304*/ 	.word	0x0000000f
        /*1308*/ 	.word	0x00000000
        /*130c*/ 	.short	0x0101
        /*130e*/ 	.byte	0x3f
	.zero		1


	//   ....[41]....
        /*1310*/ 	.word	0x0000e3d0
        /*1314*/ 	.word	0x0000000c
        /*1318*/ 	.word	0x00013230
        /*131c*/ 	.short	0x010a
        /*131e*/ 	.byte	0x3f
	.zero		1


	//   ....[42]....
        /*1320*/ 	.word	0x0000e460
        /*1324*/ 	.word	0x0000000c
        /*1328*/ 	.word	0x00013230
        /*132c*/ 	.short	0x010a
        /*132e*/ 	.byte	0x3f
	.zero		1


	//   ....[43]....
        /*1330*/ 	.word	0x0000ea20
        /*1334*/ 	.word	0x0000000f
        /*1338*/ 	.word	0x00013250
        /*133c*/ 	.short	0x010a
        /*133e*/ 	.byte	0x3f
	.zero		1


	//   ....[44]....
        /*1340*/ 	.word	0x0000ea70
        /*1344*/ 	.word	0x0000000f
        /*1348*/ 	.word	0x00013250
        /*134c*/ 	.short	0x010a
        /*134e*/ 	.byte	0x3f
	.zero		1


	//   ....[45]....
        /*1350*/ 	.word	0x0000ed70
        /*1354*/ 	.word	0x00000000
        /*1358*/ 	.word	0x00000000
        /*135c*/ 	.short	0x0101
        /*135e*/ 	.byte	0x3f
	.zero		1


	//   ....[46]....
        /*1360*/ 	.word	0x00010350
        /*1364*/ 	.word	0x0000000f
        /*1368*/ 	.word	0x00000000
        /*136c*/ 	.short	0x0101
        /*136e*/ 	.byte	0x3f
	.zero		1


	//   ....[47]....
        /*1370*/ 	.word	0x00010820
        /*1374*/ 	.word	0x0000000a
        /*1378*/ 	.word	0x00013250
        /*137c*/ 	.short	0x010a
        /*137e*/ 	.byte	0x3f
	.zero		1


	//   ....[48]....
        /*1380*/ 	.word	0x00010870
        /*1384*/ 	.word	0x0000000a
        /*1388*/ 	.word	0x00013250
        /*138c*/ 	.short	0x010a
        /*138e*/ 	.byte	0x3f
	.zero		1


	//   ....[49]....
        /*1390*/ 	.word	0x000110f0
        /*1394*/ 	.word	0x00000000
        /*1398*/ 	.word	0x00000000
        /*139c*/ 	.short	0x0101
        /*139e*/ 	.byte	0x3f
	.zero		1


	//   ....[50]....
        /*13a0*/ 	.word	0x00012420
        /*13a4*/ 	.word	0x00000000
        /*13a8*/ 	.word	0x00000000
        /*13ac*/ 	.short	0x0101
        /*13ae*/ 	.byte	0x3f
	.zero		1


	//   ....[51]....
        /*13b0*/ 	.word	0x00014660
        /*13b4*/ 	.word	0x00000016
        /*13b8*/ 	.word	0x00013220
        /*13bc*/ 	.short	0x010a
        /*13be*/ 	.byte	0x3f
	.zero		1


	//   ....[52]....
        /*13c0*/ 	.word	0x00014730
        /*13c4*/ 	.word	0x00000005
        /*13c8*/ 	.word	0x000132a0
        /*13cc*/ 	.short	0x010a
        /*13ce*/ 	.byte	0x3f
	.zero		1


	//   ....[53]....
        /*13d0*/ 	.word	0x00014970
        /*13d4*/ 	.word	0x00000005
        /*13d8*/ 	.word	0x000132c0
        /*13dc*/ 	.short	0x010a
        /*13de*/ 	.byte	0x3f
	.zero		1


	//   ....[54]....
        /*13e0*/ 	.word	0x00014d20
        /*13e4*/ 	.word	0x00000005
        /*13e8*/ 	.word	0x000132a0
        /*13ec*/ 	.short	0x010a
        /*13ee*/ 	.byte	0x3f
	.zero		1


	//   ....[55]....
        /*13f0*/ 	.word	0x00014f50
        /*13f4*/ 	.word	0x00000005
        /*13f8*/ 	.word	0x000132c0
        /*13fc*/ 	.short	0x010a
        /*13fe*/ 	.byte	0x3f
	.zero		1


	//   ....[56]....
        /*1400*/ 	.word	0x00015f50
        /*1404*/ 	.word	0x00000006
        /*1408*/ 	.word	0x00013280
        /*140c*/ 	.short	0x010a
        /*140e*/ 	.byte	0x3f
	.zero		1


	//   ....[57]....
        /*1410*/ 	.word	0x00016600
        /*1414*/ 	.word	0x00000006
        /*1418*/ 	.word	0x00013270
        /*141c*/ 	.short	0x0107
        /*141e*/ 	.byte	0x3f
	.zero		1


	//   ....[58]....
        /*1420*/ 	.word	0x000166c0
        /*1424*/ 	.word	0x00000006
        /*1428*/ 	.word	0x00013270
        /*142c*/ 	.short	0x0101
        /*142e*/ 	.byte	0x3f
	.zero		1


	//   ....[59]....
        /*1430*/ 	.word	0x00016710
        /*1434*/ 	.word	0x00000006
        /*1438*/ 	.word	0x00013240
        /*143c*/ 	.short	0x010a
        /*143e*/ 	.byte	0x3f
	.zero		1


	//   ....[60]....
        /*1440*/ 	.word	0x00016cd0
        /*1444*/ 	.word	0x00000006
        /*1448*/ 	.word	0x00013230
        /*144c*/ 	.short	0x0107
        /*144e*/ 	.byte	0x3f
	.zero		1


	//   ....[61]....
        /*1450*/ 	.word	0x00016db0
        /*1454*/ 	.word	0x00000006
        /*1458*/ 	.word	0x00013230
        /*145c*/ 	.short	0x0101
        /*145e*/ 	.byte	0x3f
	.zero		1


	//   ....[62]....
        /*1460*/ 	.word	0x000177f0
        /*1464*/ 	.word	0x00000016
        /*1468*/ 	.word	0x00013200
        /*146c*/ 	.short	0x0107
        /*146e*/ 	.byte	0x3f
	.zero		1


	//   ....[63]....
        /*1470*/ 	.word	0x000178e0
        /*1474*/ 	.word	0x00000016
        /*1478*/ 	.word	0x00013200
        /*147c*/ 	.short	0x0101
        /*147e*/ 	.byte	0x3f
	.zero		1


	//   ....[64]....
        /*1480*/ 	.word	0x00017900
        /*1484*/ 	.word	0x00000016
        /*1488*/ 	.word	0x00013220
        /*148c*/ 	.short	0x010a
        /*148e*/ 	.byte	0x3f
	.zero		1


	//   ....[65]....
        /*1490*/ 	.word	0x00017e40
        /*1494*/ 	.word	0x00000006
        /*1498*/ 	.word	0x00013280
        /*149c*/ 	.short	0x010a
        /*149e*/ 	.byte	0x3f
	.zero		1


	//   ....[66]....
        /*14a0*/ 	.word	0x00018340
        /*14a4*/ 	.word	0x00000006
        /*14a8*/ 	.word	0x00013270
        /*14ac*/ 	.short	0x0107
        /*14ae*/ 	.byte	0x3f
	.zero		1


	//   ....[67]....
        /*14b0*/ 	.word	0x00018400
        /*14b4*/ 	.word	0x00000006
        /*14b8*/ 	.word	0x00013270
        /*14bc*/ 	.short	0x0101
        /*14be*/ 	.byte	0x3f
	.zero		1


	//   ....[68]....
        /*14c0*/ 	.word	0x00018430
        /*14c4*/ 	.word	0x00000006
        /*14c8*/ 	.word	0x00013240
        /*14cc*/ 	.short	0x010a
        /*14ce*/ 	.byte	0x3f
	.zero		1


	//   ....[69]....
        /*14d0*/ 	.word	0x00018890
        /*14d4*/ 	.word	0x00000006
        /*14d8*/ 	.word	0x00013230
        /*14dc*/ 	.short	0x0107
        /*14de*/ 	.byte	0x3f
	.zero		1


	//   ....[70]....
        /*14e0*/ 	.word	0x00018960
        /*14e4*/ 	.word	0x00000006
        /*14e8*/ 	.word	0x00013230
        /*14ec*/ 	.short	0x0101
        /*14ee*/ 	.byte	0x3f
	.zero		1


	//   ....[71]....
        /*14f0*/ 	.word	0x000189e0
        /*14f4*/ 	.word	0x00000002
        /*14f8*/ 	.word	0x00013270
        /*14fc*/ 	.short	0x010a
        /*14fe*/ 	.byte	0x3f
	.zero		1


	//   ....[72]....
        /*1500*/ 	.word	0x00018a70
        /*1504*/ 	.word	0x00000002
        /*1508*/ 	.word	0x00013260
        /*150c*/ 	.short	0x010a
        /*150e*/ 	.byte	0x3f
	.zero		1


	//   ....[73]....
        /*1510*/ 	.word	0x00018d80
        /*1514*/ 	.word	0x00000002
        /*1518*/ 	.word	0x00013250
        /*151c*/ 	.short	0x0101
        /*151e*/ 	.byte	0x3f
	.zero		1


	//   ....[74]....
        /*1520*/ 	.word	0x00018e10
        /*1524*/ 	.word	0x00000002
        /*1528*/ 	.word	0x00000000
        /*152c*/ 	.short	0x0101
        /*152e*/ 	.byte	0x3f
	.zero		1


	//   ....[75]....
        /*1530*/ 	.word	0x00018ff0
        /*1534*/ 	.word	0x00000003
        /*1538*/ 	.word	0x00013270
        /*153c*/ 	.short	0x010a
        /*153e*/ 	.byte	0x3f
	.zero		1


	//   ....[76]....
        /*1540*/ 	.word	0x00019080
        /*1544*/ 	.word	0x00000003
        /*1548*/ 	.word	0x00013260
        /*154c*/ 	.short	0x010a
        /*154e*/ 	.byte	0x3f
	.zero		1


	//   ....[77]....
        /*1550*/ 	.word	0x000193b0
        /*1554*/ 	.word	0x00000003
        /*1558*/ 	.word	0x00013250
        /*155c*/ 	.short	0x0101
        /*155e*/ 	.byte	0x3f
	.zero		1


	//   ....[78]....
        /*1560*/ 	.word	0x00019440
        /*1564*/ 	.word	0x00000003
        /*1568*/ 	.word	0x00000000
        /*156c*/ 	.short	0x0101
        /*156e*/ 	.byte	0x3f
	.zero		1


	//   ....[79]....
        /*1570*/ 	.word	0x0001a1a0
        /*1574*/ 	.word	0x00000005
        /*1578*/ 	.word	0x00013220
        /*157c*/ 	.short	0x010a
        /*157e*/ 	.byte	0x3f
	.zero		1


	//   ....[80]....
        /*1580*/ 	.word	0x0001a330
        /*1584*/ 	.word	0x00000004
        /*1588*/ 	.word	0x00013240
        /*158c*/ 	.short	0x010a
        /*158e*/ 	.byte	0x3f
	.zero		1


	//   ....[81]....
        /*1590*/ 	.word	0x0001a3e0
        /*1594*/ 	.word	0x00000005
        /*1598*/ 	.word	0x00013240
        /*159c*/ 	.short	0x010a
        /*159e*/ 	.byte	0x3f
	.zero		1


	//   ....[82]....
        /*15a0*/ 	.word	0x0001a420
        /*15a4*/ 	.word	0x00000004
        /*15a8*/ 	.word	0x00013260
        /*15ac*/ 	.short	0x010a
        /*15ae*/ 	.byte	0x3f
	.zero		1


	//   ....[83]....
        /*15b0*/ 	.word	0x0001a460
        /*15b4*/ 	.word	0x00000005
        /*15b8*/ 	.word	0x00013260
        /*15bc*/ 	.short	0x010a
        /*15be*/ 	.byte	0x3f
	.zero		1


	//   ....[84]....
        /*15c0*/ 	.word	0x0001a4a0
        /*15c4*/ 	.word	0x00000004
        /*15c8*/ 	.word	0x00013280
        /*15cc*/ 	.short	0x010a
        /*15ce*/ 	.byte	0x3f
	.zero		1


	//   ....[85]....
        /*15d0*/ 	.word	0x0001a4e0
        /*15d4*/ 	.word	0x00000005
        /*15d8*/ 	.word	0x00013280
        /*15dc*/ 	.short	0x010a
        /*15de*/ 	.byte	0x3f
	.zero		1


	//   ....[86]....
        /*15e0*/ 	.word	0x0001a540
        /*15e4*/ 	.word	0x00000041
        /*15e8*/ 	.word	0x00013290
        /*15ec*/ 	.short	0x010a
        /*15ee*/ 	.byte	0x3f
	.zero		1


	//   ....[87]....
        /*15f0*/ 	.word	0x0001a6a0
        /*15f4*/ 	.word	0x00000041
        /*15f8*/ 	.word	0x00013290
        /*15fc*/ 	.short	0x010a
        /*15fe*/ 	.byte	0x3f
	.zero		1


	//   ....[88]....
        /*1600*/ 	.word	0x0001a810
        /*1604*/ 	.word	0x00000041
        /*1608*/ 	.word	0x00013290
        /*160c*/ 	.short	0x010a
        /*160e*/ 	.byte	0x3f
	.zero		1


	//   ....[89]....
        /*1610*/ 	.word	0x0001a970
        /*1614*/ 	.word	0x00000041
        /*1618*/ 	.word	0x000132b0
        /*161c*/ 	.short	0x010a
        /*161e*/ 	.byte	0x3f
	.zero		1


	//   ....[90]....
        /*1620*/ 	.word	0x0001ab70
        /*1624*/ 	.word	0x00000012
        /*1628*/ 	.word	0x00013200
        /*162c*/ 	.short	0x010a
        /*162e*/ 	.byte	0x3f
	.zero		1


	//   ....[91]....
        /*1630*/ 	.word	0x0001ad70
        /*1634*/ 	.word	0x00000012
        /*1638*/ 	.word	0x00013200
        /*163c*/ 	.short	0x010a
        /*163e*/ 	.byte	0x3f
	.zero		1


	//   ....[92]....
        /*1640*/ 	.word	0x0001adc0
        /*1644*/ 	.word	0x0000000c
        /*1648*/ 	.word	0x00013230
        /*164c*/ 	.short	0x010a
        /*164e*/ 	.byte	0x3f
	.zero		1


	//   ....[93]....
        /*1650*/ 	.word	0x0001ae10
        /*1654*/ 	.word	0x00000000
        /*1658*/ 	.word	0x00013230
        /*165c*/ 	.short	0x010a
        /*165e*/ 	.byte	0x3f
	.zero		1


	//   ....[94]....
        /*1660*/ 	.word	0x0001ae60
        /*1664*/ 	.word	0x0000000f
        /*1668*/ 	.word	0x00013250
        /*166c*/ 	.short	0x010a
        /*166e*/ 	.byte	0x3f
	.zero		1


	//   ....[95]....
        /*1670*/ 	.word	0x0001aeb0
        /*1674*/ 	.word	0x0000000c
        /*1678*/ 	.word	0x00013230
        /*167c*/ 	.short	0x010a
        /*167e*/ 	.byte	0x3f
	.zero		1


	//   ....[96]....
        /*1680*/ 	.word	0x0001af00
        /*1684*/ 	.word	0x0000000f
        /*1688*/ 	.word	0x00013250
        /*168c*/ 	.short	0x010a
        /*168e*/ 	.byte	0x3f
	.zero		1


	//   ....[97]....
        /*1690*/ 	.word	0x0001af50
        /*1694*/ 	.word	0x0000000a
        /*1698*/ 	.word	0x00013250
        /*169c*/ 	.short	0x010a
        /*169e*/ 	.byte	0x3f
	.zero		1


	//   ....[98]....
        /*16a0*/ 	.word	0x0001b0f0
        /*16a4*/ 	.word	0x00000016
        /*16a8*/ 	.word	0x00013220
        /*16ac*/ 	.short	0x010a
        /*16ae*/ 	.byte	0x3f
	.zero		1


	//   ....[99]....
        /*16b0*/ 	.word	0x0001b140
        /*16b4*/ 	.word	0x00000005
        /*16b8*/ 	.word	0x000132a0
        /*16bc*/ 	.short	0x010a
        /*16be*/ 	.byte	0x3f
	.zero		1


	//   ....[100]....
        /*16c0*/ 	.word	0x0001b190
        /*16c4*/ 	.word	0x00000005
        /*16c8*/ 	.word	0x000132c0
        /*16cc*/ 	.short	0x010a
        /*16ce*/ 	.byte	0x3f
	.zero		1


	//   ....[101]....
        /*16d0*/ 	.word	0x0001b1e0
        /*16d4*/ 	.word	0x00000005
        /*16d8*/ 	.word	0x000132a0
        /*16dc*/ 	.short	0x010a
        /*16de*/ 	.byte	0x3f
	.zero		1


	//   ....[102]....
        /*16e0*/ 	.word	0x0001b230
        /*16e4*/ 	.word	0x00000005
        /*16e8*/ 	.word	0x000132c0
        /*16ec*/ 	.short	0x010a
        /*16ee*/ 	.byte	0x3f
	.zero		1


	//   ....[103]....
        /*16f0*/ 	.word	0x0001b350
        /*16f4*/ 	.word	0x00000006
        /*16f8*/ 	.word	0x00013280
        /*16fc*/ 	.short	0x010a
        /*16fe*/ 	.byte	0x3f
	.zero		1


	//   ....[104]....
        /*1700*/ 	.word	0x0001b9d0
        /*1704*/ 	.word	0x00000006
        /*1708*/ 	.word	0x00013240
        /*170c*/ 	.short	0x010a
        /*170e*/ 	.byte	0x3f
	.zero		1


	//   ....[105]....
        /*1710*/ 	.word	0x0001c7f0
        /*1714*/ 	.word	0x00000016
        /*1718*/ 	.word	0x00013220
        /*171c*/ 	.short	0x010a
        /*171e*/ 	.byte	0x3f
	.zero		1


	//   ....[106]....
        /*1720*/ 	.word	0x0001c840
        /*1724*/ 	.word	0x00000006
        /*1728*/ 	.word	0x00013280
        /*172c*/ 	.short	0x010a
        /*172e*/ 	.byte	0x3f
	.zero		1


	//   ....[107]....
        /*1730*/ 	.word	0x0001cf00
        /*1734*/ 	.word	0x00000006
        /*1738*/ 	.word	0x00013240
        /*173c*/ 	.short	0x010a
        /*173e*/ 	.byte	0x3f
	.zero		1


	//   ....[108]....
        /*1740*/ 	.word	0x0001d4c0
        /*1744*/ 	.word	0x00000002
        /*1748*/ 	.word	0x00013270
        /*174c*/ 	.short	0x010a
        /*174e*/ 	.byte	0x3f
	.zero		1


	//   ....[109]....
        /*1750*/ 	.word	0x0001d510
        /*1754*/ 	.word	0x00000002
        /*1758*/ 	.word	0x00013260
        /*175c*/ 	.short	0x010a
        /*175e*/ 	.byte	0x3f
	.zero		1


	//   ....[110]....
        /*1760*/ 	.word	0x0001d560
        /*1764*/ 	.word	0x00000003
        /*1768*/ 	.word	0x00013270
        /*176c*/ 	.short	0x010a
        /*176e*/ 	.byte	0x3f
	.zero		1


	//   ....[111]....
        /*1770*/ 	.word	0x0001d5b0
        /*1774*/ 	.word	0x00000003
        /*1778*/ 	.word	0x00013260
        /*177c*/ 	.short	0x010a
        /*177e*/ 	.byte	0x3f
	.zero		1


	//   ....[112]....
        /*1780*/ 	.word	0x0001df50
        /*1784*/ 	.word	0x00000005
        /*1788*/ 	.word	0x00013220
        /*178c*/ 	.short	0x010a
        /*178e*/ 	.byte	0x3f
	.zero		1


	//   ....[113]....
        /*1790*/ 	.word	0x0001e0f0
        /*1794*/ 	.word	0x00000004
        /*1798*/ 	.word	0x00013240
        /*179c*/ 	.short	0x010a
        /*179e*/ 	.byte	0x3f
	.zero		1


	//   ....[114]....
        /*17a0*/ 	.word	0x0001e140
        /*17a4*/ 	.word	0x00000005
        /*17a8*/ 	.word	0x00013240
        /*17ac*/ 	.short	0x010a
        /*17ae*/ 	.byte	0x3f
	.zero		1


	//   ....[115]....
        /*17b0*/ 	.word	0x0001e190
        /*17b4*/ 	.word	0x00000004
        /*17b8*/ 	.word	0x00013260
        /*17bc*/ 	.short	0x010a
        /*17be*/ 	.byte	0x3f
	.zero		1


	//   ....[116]....
        /*17c0*/ 	.word	0x0001e1e0
        /*17c4*/ 	.word	0x00000005
        /*17c8*/ 	.word	0x00013260
        /*17cc*/ 	.short	0x010a
        /*17ce*/ 	.byte	0x3f
	.zero		1


	//   ....[117]....
        /*17d0*/ 	.word	0x0001e230
        /*17d4*/ 	.word	0x00000004
        /*17d8*/ 	.word	0x00013280
        /*17dc*/ 	.short	0x010a
        /*17de*/ 	.byte	0x3f
	.zero		1


	//----- nvinfo : EIATTR_NUM_MBARRIERS
	.align		4
.L_327:
        /*17e0*/ 	.byte	0x03, 0x38
        /*17e2*/ 	.short	0x0016


	//----- nvinfo : EIATTR_EXIT_INSTR_OFFSETS
	.align		4
        /*17e4*/ 	.byte	0x04, 0x1c
        /*17e6*/ 	.short	(.L_329 - .L_328)


	//   ....[0]....
.L_328:
        /*17e8*/ 	.word	0x0001a530


	//----- nvinfo : EIATTR_MAX_THREADS
	.align		4
.L_329:
        /*17ec*/ 	.byte	0x04, 0x05
        /*17ee*/ 	.short	(.L_331 - .L_330)
.L_330:
        /*17f0*/ 	.word	0x00000200
        /*17f4*/ 	.word	0x00000001
        /*17f8*/ 	.word	0x00000001


	//----- nvinfo : EIATTR_CRS_STACK_SIZE
	.align		4
.L_331:
        /*17fc*/ 	.byte	0x04, 0x1e
        /*17fe*/ 	.short	(.L_333 - .L_332)
.L_332:
        /*1800*/ 	.word	0x00000000


	//----- nvinfo : EIATTR_CBANK_PARAM_SIZE
	.align		4
.L_333:
        /*1804*/ 	.byte	0x03, 0x19
        /*1806*/ 	.short	0x0af0


	//----- nvinfo : EIATTR_PARAM_CBANK
	.align		4
        /*1808*/ 	.byte	0x04, 0x0a
        /*180a*/ 	.short	(.L_335 - .L_334)
	.align		4
.L_334:
        /*180c*/ 	.word	index@(.nv.constant0._ZN7cutlass13device_kernelIN5flash11enable_sm90INS1_16FlashAttnFwdSm90INS1_25CollectiveMainloopFwdSm90ILi2EN4cute5tupleIJNS5_1CILi1EEES8_S8_EEENS6_IJNS7_ILi192EEENS7_ILi160EEENS7_ILi64EEEEEELi64ENS_12float_e4m3_tEfNS_4arch4Sm90ELb1ELb0ELb0ELb1ELb1ELb1ELb0ELb1ELb1ELb1ELb0ELb0EEENS1_21CollectiveEpilogueFwdINS6_IJSA_SC_SB_EEES9_NS_10bfloat16_tESG_Li384ELb1ELb1ELb0ELb1EEENS1_36VarlenDynamicPersistentTileSchedulerILi192ELi160ELi384ELi128ELb0ELb1ELb1ELb1ELb1ELb1EEEEEEEEEvNT_6ParamsE)
        /*1810*/ 	.short	0x0210
        /*1812*/ 	.short	0x0af0


	//----- nvinfo : EIATTR_SW_WAR
	.align		4
.L_335:
        /*1814*/ 	.byte	0x04, 0x36
        /*1816*/ 	.short	(.L_337 - .L_336)
.L_336:
        /*1818*/ 	.word	0x00000008
.L_337:


//--------------------- .nv.callgraph             --------------------------
	.section	.nv.callgraph,"",@"SHT_CUDA_CALLGRAPH"
	.align	4
	.sectionentsize	8
	.align		4
        /*0000*/ 	.word	0x00000000
	.align		4
        /*0004*/ 	.word	0xffffffff
	.align		4
        /*0008*/ 	.word	index@(_ZN7cutlass13device_kernelIN5flash11enable_sm90INS1_16FlashAttnFwdSm90INS1_25CollectiveMainloopFwdSm90ILi2EN4cute5tupleIJNS5_1CILi1EEES8_S8_EEENS6_IJNS7_ILi192EEENS7_ILi160EEENS7_ILi64EEEEEELi64ENS_12float_e4m3_tEfNS_4arch4Sm90ELb0ELb0ELb0ELb0ELb1ELb0ELb0ELb1ELb1ELb1ELb0ELb0EEENS1_21CollectiveEpilogueFwdINS6_IJSA_SC_SB_EEES9_NS_10bfloat16_tESG_Li384ELb0ELb1ELb0ELb1EEENS1_29StaticPersistentTileSchedulerILb0EEEEEEEEEvNT_6ParamsE)
	.align		4
        /*000c*/ 	.word	index@(__assertfail)
	.align		4
        /*0010*/ 	.word	index@(_ZN7cutlass13device_kernelIN5flash11enable_sm90INS1_16FlashAttnFwdSm90INS1_25CollectiveMainloopFwdSm90ILi2EN4cute5tupleIJNS5_1CILi1EEES8_S8_EEENS6_IJNS7_ILi192EEENS7_ILi160EEENS7_ILi64EEEEEELi64ENS_12float_e4m3_tEfNS_4arch4Sm90ELb0ELb0ELb0ELb1ELb1ELb0ELb0ELb1ELb1ELb1ELb0ELb0EEENS1_21CollectiveEpilogueFwdINS6_IJSA_SC_SB_EEES9_NS_10bfloat16_tESG_Li384ELb1ELb1ELb0ELb1EEENS1_36VarlenDynamicPersistentTileSchedulerILi192ELi160ELi384ELi128ELb0ELb1ELb1ELb0ELb1ELb1EEEEEEEEEvNT_6ParamsE)
	.align		4
        /*0014*/ 	.word	index@(__assertfail)
	.align		4
        /*0018*/ 	.word	index@(_ZN7cutlass13device_kernelIN5flash11enable_sm90INS1_16FlashAttnFwdSm90INS1_25CollectiveMainloopFwdSm90ILi2EN4cute5tupleIJNS5_1CILi1EEES8_S8_EEENS6_IJNS7_ILi192EEENS7_ILi160EEENS7_ILi64EEEEEELi64ENS_12float_e4m3_tEfNS_4arch4Sm90ELb0ELb0ELb0ELb1ELb1ELb1ELb0ELb1ELb1ELb1ELb0ELb0EEENS1_21CollectiveEpilogueFwdINS6_IJSA_SC_SB_EEES9_NS_10bfloat16_tESG_Li384ELb1ELb1ELb0ELb1EEENS1_36VarlenDynamicPersistentTileSchedulerILi192ELi160ELi384ELi128ELb0ELb1ELb1ELb0ELb1ELb1EEEEEEEEEvNT_6ParamsE)
	.align		4
        /*001c*/ 	.word	index@(__assertfail)
	.align		4
        /*0020*/ 	.word	index@(_ZN7cutlass13device_kernelIN5flash11enable_sm90INS1_16FlashAttnFwdSm90INS1_25CollectiveMainloopFwdSm90ILi2EN4cute5tupleIJNS5_1CILi1EEES8_S8_EEENS6_IJNS7_ILi192EEENS7_ILi160EEENS7_ILi64EEEEEELi64ENS_12float_e4m3_tEfNS_4arch4Sm90ELb0ELb1ELb0ELb0ELb1ELb0ELb0ELb1ELb1ELb1ELb0ELb0EEENS1_21CollectiveEpilogueFwdINS6_IJSA_SC_SB_EEES9_NS_10bfloat16_tESG_Li384ELb0ELb1ELb0ELb1EEENS1_30DynamicPersistentTileSchedulerILi384ELi128ELb0ELb1ELb1EEEEEEEEEvNT_6ParamsE)
	.align		4
        /*0024*/ 	.word	index@(__assertfail)
	.align		4
        /*0028*/ 	.word	index@(_ZN7cutlass13device_kernelIN5flash11enable_sm90INS1_16FlashAttnFwdSm90INS1_25CollectiveMainloopFwdSm90ILi2EN4cute5tupleIJNS5_1CILi1EEES8_S8_EEENS6_IJNS7_ILi192EEENS7_ILi160EEENS7_ILi64EEEEEELi64ENS_12float_e4m3_tEfNS_4arch4Sm90ELb0ELb1ELb0ELb1ELb1ELb0ELb0ELb1ELb1ELb1ELb0ELb0EEENS1_21CollectiveEpilogueFwdINS6_IJSA_SC_SB_EEES9_NS_10bfloat16_tESG_Li384ELb1ELb1ELb0ELb1EEENS1_36VarlenDynamicPersistentTileSchedulerILi192ELi160ELi384ELi128ELb0ELb1ELb1ELb1ELb0ELb1EEEEEEEEEvNT_6ParamsE)
	.align		4
        /*002c*/ 	.word	index@(__assertfail)
	.align		4
        /*0030*/ 	.word	index@(_ZN7cutlass13device_kernelIN5flash11enable_sm90INS1_16FlashAttnFwdSm90INS1_25CollectiveMainloopFwdSm90ILi2EN4cute5tupleIJNS5_1CILi1EEES8_S8_EEENS6_IJNS7_ILi192EEENS7_ILi160EEENS7_ILi64EEEEEELi64ENS_12float_e4m3_tEfNS_4arch4Sm90ELb0ELb1ELb0ELb1ELb1ELb1ELb0ELb1ELb1ELb1ELb0ELb0EEENS1_21CollectiveEpilogueFwdINS6_IJSA_SC_SB_EEES9_NS_10bfloat16_tESG_Li384ELb1ELb1ELb0ELb1EEENS1_36VarlenDynamicPersistentTileSchedulerILi192ELi160ELi384ELi128ELb0ELb1ELb1ELb1ELb0ELb1EEEEEEEEEvNT_6ParamsE)
	.align		4
        /*0034*/ 	.word	index@(__assertfail)
	.align		4
        /*0038*/ 	.word	index@(_ZN7cutlass13device_kernelIN5flash11enable_sm90INS1_16FlashAttnFwdSm90INS1_25CollectiveMainloopFwdSm90ILi2EN4cute5tupleIJNS5_1CILi1EEES8_S8_EEENS6_IJNS7_ILi192EEENS7_ILi160EEENS7_ILi64EEEEEELi64ENS_12float_e4m3_tEfNS_4arch4Sm90ELb1ELb0ELb0ELb0ELb1ELb0ELb0ELb1ELb1ELb1ELb0ELb0EEENS1_21CollectiveEpilogueFwdINS6_IJSA_SC_SB_EEES9_NS_10bfloat16_tESG_Li384ELb0ELb1ELb0ELb1EEENS1_30DynamicPersistentTileSchedulerILi384ELi128ELb0ELb1ELb1EEEEEEEEEvNT_6ParamsE)
	.align		4
        /*003c*/ 	.word	index@(__assertfail)
	.align		4
        /*0040*/ 	.word	index@(_ZN7cutlass13device_kernelIN5flash11enable_sm90INS1_16FlashAttnFwdSm90INS1_25CollectiveMainloopFwdSm90ILi2EN4cute5tupleIJNS5_1CILi1EEES8_S8_EEENS6_IJNS7_ILi192EEENS7_ILi160EEENS7_ILi64EEEEEELi64ENS_12float_e4m3_tEfNS_4arch4Sm90ELb1ELb0ELb0ELb1ELb1ELb0ELb0ELb1ELb1ELb1ELb0ELb0EEENS1_21CollectiveEpilogueFwdINS6_IJSA_SC_SB_EEES9_NS_10bfloat16_tESG_Li384ELb1ELb1ELb0ELb1EEENS1_36VarlenDynamicPersistentTileSchedulerILi192ELi160ELi384ELi128ELb0ELb1ELb1ELb1ELb1ELb1EEEEEEEEEvNT_6ParamsE)
	.align		4
        /*0044*/ 	.word	index@(__assertfail)
	.align		4
        /*0048*/ 	.word	index@(_ZN7cutlass13device_kernelIN5flash11enable_sm90INS1_16FlashAttnFwdSm90INS1_25CollectiveMainloopFwdSm90ILi2EN4cute5tupleIJNS5_1CILi1EEES8_S8_EEENS6_IJNS7_ILi192EEENS7_ILi160EEENS7_ILi64EEEEEELi64ENS_12float_e4m3_tEfNS_4arch4Sm90ELb1ELb0ELb0ELb1ELb1ELb1ELb0ELb1ELb1ELb1ELb0ELb0EEENS1_21CollectiveEpilogueFwdINS6_IJSA_SC_SB_EEES9_NS_10bfloat16_tESG_Li384ELb1ELb1ELb0ELb1EEENS1_36VarlenDynamicPersistentTileSchedulerILi192ELi160ELi384ELi128ELb0ELb1ELb1ELb1ELb1ELb1EEEEEEEEEvNT_6ParamsE)
	.align		4
        /*004c*/ 	.word	index@(__assertfail)
	.align		4
        /*0050*/ 	.word	0x00000000
	.align		4
        /*0054*/ 	.word	0xfffffffe
	.align		4
        /*0058*/ 	.word	0x00000000
	.align		4
        /*005c*/ 	.word	0xfffffffd
	.align		4
        /*0060*/ 	.word	0x00000000
	.align		4
        /*0064*/ 	.word	0xfffffffc


//--------------------- .nv.constant4             --------------------------
	.section	.nv.constant4,"a",@progbits
	.align	8
	.align		8
.nv.constant4:
        /*0000*/ 	.dword	__assertfail
	.align		8
        /*0008*/ 	.dword	__unnamed_1
	.align		8
        /*0010*/ 	.dword	__unnamed_2
	.align		8
        /*0018*/ 	.dword	__unnamed_3
	.align		8
        /*0020*/ 	.dword	__unnamed_4
	.align		8
        /*0028*/ 	.dword	__unnamed_5
	.align		8
        /*0030*/ 	.dword	__unnamed_6
	.align		8
        /*0038*/ 	.dword	_ZZN5flash28permute_output_fp8_VcolmajorIN4cute6TensorINS1_11ArrayEngineIN7cutlass10bfloat16_tELm32EEENS1_6LayoutINS1_5tupleIJNS8_IJNS1_1CILi2EEESA_NS9_ILi8EEEEEENS9_ILi1EEESD_EEENS8_IJNS8_IJSD_SA_NS9_ILi4EEEEEENS9_ILi0EEESH_EEEEEEEEEvRT_E9upper_map
	.align		8
        /*0040*/ 	.dword	_ZN71_INTERNAL_c056dcf3_35_flash_fwd_hdim64_e4m3_paged_sm90_cu_526fb41a_33764cuda3std3__45__cpo5beginE
	.align		8
        /*0048*/ 	.dword	_ZN71_INTERNAL_c056dcf3_35_flash_fwd_hdim64_e4m3_paged_sm90_cu_526fb41a_33764cuda3std3__45__cpo3endE
	.align		8
        /*0050*/ 	.dword	_ZN71_INTERNAL_c056dcf3_35_flash_fwd_hdim64_e4m3_paged_sm90_cu_526fb41a_33764cuda3std3__45__cpo6cbeginE
	.align		8
        /*0058*/ 	.dword	_ZN71_INTERNAL_c056dcf3_35_flash_fwd_hdim64_e4m3_paged_sm90_cu_526fb41a_33764cuda3std3__45__cpo4cendE
	.align		8
        /*0060*/ 	.dword	_ZN71_INTERNAL_c056dcf3_35_flash_fwd_hdim64_e4m3_paged_sm90_cu_526fb41a_33764cuda3std3__473_GLOBAL__N__c056dcf3_35_flash_fwd_hdim64_e4m3_paged_sm90_cu_526fb41a_33766ignoreE
	.align		8
        /*0068*/ 	.dword	_ZN71_INTERNAL_c056dcf3_35_flash_fwd_hdim64_e4m3_paged_sm90_cu_526fb41a_33764cuda3std3__419piecewise_constructE
	.align		8
        /*0070*/ 	.dword	_ZN71_INTERNAL_c056dcf3_35_flash_fwd_hdim64_e4m3_paged_sm90_cu_526fb41a_33764cuda3std3__48in_placeE
	.align		8
        /*0078*/ 	.dword	_ZN71_INTERNAL_c056dcf3_35_flash_fwd_hdim64_e4m3_paged_sm90_cu_526fb41a_33764cuda3std6ranges3__45__cpo4swapE
	.align		8
        /*0080*/ 	.dword	_ZN71_INTERNAL_c056dcf3_35_flash_fwd_hdim64_e4m3_paged_sm90_cu_526fb41a_33764cuda3std6ranges3__45__cpo9iter_moveE
	.align		8
        /*0088*/ 	.dword	_ZN71_INTERNAL_c056dcf3_35_flash_fwd_hdim64_e4m3_paged_sm90_cu_526fb41a_33764cute7productE
	.align		8
        /*0090*/ 	.dword	_ZN71_INTERNAL_c056dcf3_35_flash_fwd_hdim64_e4m3_paged_sm90_cu_526fb41a_33764cute1_E
	.align		8
        /*0098*/ 	.dword	$str$23
	.align		8
        /*00a0*/ 	.dword	$str$24


//--------------------- .text._ZN7cutlass13device_kernelIN5flash11enable_sm90INS1_16FlashAttnFwdSm90INS1_25CollectiveMainloopFwdSm90ILi2EN4cute5tupleIJNS5_1CILi1EEES8_S8_EEENS6_IJNS7_ILi192EEENS7_ILi160EEENS7_ILi64EEEEEELi64ENS_12float_e4m3_tEfNS_4arch4Sm90ELb0ELb0ELb0ELb0ELb1ELb0ELb0ELb1ELb1ELb1ELb0ELb0EEENS1_21CollectiveEpilogueFwdINS6_IJSA_SC_SB_EEES9_NS_10bfloat16_tESG_Li384ELb0ELb1ELb0ELb1EEENS1_29StaticPersistentTileSchedulerILb0EEEEEEEEEvNT_6ParamsE --------------------------
	.section	.text._ZN7cutlass13device_kernelIN5flash11enable_sm90INS1_16FlashAttnFwdSm90INS1_25CollectiveMainloopFwdSm90ILi2EN4cute5tupleIJNS5_1CILi1EEES8_S8_EEENS6_IJNS7_ILi192EEENS7_ILi160EEENS7_ILi64EEEEEELi64ENS_12float_e4m3_tEfNS_4arch4Sm90ELb0ELb0ELb0ELb0ELb1ELb0ELb0ELb1ELb1ELb1ELb0ELb0EEENS1_21CollectiveEpilogueFwdINS6_IJSA_SC_SB_EEES9_NS_10bfloat16_tESG_Li384ELb0ELb1ELb0ELb1EEENS1_29StaticPersistentTileSchedulerILb0EEEEEEEEEvNT_6ParamsE,"ax",@progbits
	.align	128
.text._ZN7cutlass13device_kernelIN5flash11enable_sm90INS1_16FlashAttnFwdSm90INS1_25CollectiveMainloopFwdSm90ILi2EN4cute5tupleIJNS5_1CILi1EEES8_S8_EEENS6_IJNS7_ILi192EEENS7_ILi160EEENS7_ILi64EEEEEELi64ENS_12float_e4m3_tEfNS_4arch4Sm90ELb0ELb0ELb0ELb0ELb1ELb0ELb0ELb1ELb1ELb1ELb0ELb0EEENS1_21CollectiveEpilogueFwdINS6_IJSA_SC_SB_EEES9_NS_10bfloat16_tESG_Li384ELb0ELb1ELb0ELb1EEENS1_29StaticPersistentTileSchedulerILb0EEEEEEEEEvNT_6ParamsE:
        .type           _ZN7cutlass13device_kernelIN5flash11enable_sm90INS1_16FlashAttnFwdSm90INS1_25CollectiveMainloopFwdSm90ILi2EN4cute5tupleIJNS5_1CILi1EEES8_S8_EEENS6_IJNS7_ILi192EEENS7_ILi160EEENS7_ILi64EEEEEELi64ENS_12float_e4m3_tEfNS_4arch4Sm90ELb0ELb0ELb0ELb0ELb1ELb0ELb0ELb1ELb1ELb1ELb0ELb0EEENS1_21CollectiveEpilogueFwdINS6_IJSA_SC_SB_EEES9_NS_10bfloat16_tESG_Li384ELb0ELb1ELb0ELb1EEENS1_29StaticPersistentTileSchedulerILb0EEEEEEEEEvNT_6ParamsE,@function
        .size           _ZN7cutlass13device_kernelIN5flash11enable_sm90INS1_16FlashAttnFwdSm90INS1_25CollectiveMainloopFwdSm90ILi2EN4cute5tupleIJNS5_1CILi1EEES8_S8_EEENS6_IJNS7_ILi192EEENS7_ILi160EEENS7_ILi64EEEEEELi64ENS_12float_e4m3_tEfNS_4arch4Sm90ELb0ELb0ELb0ELb0ELb1ELb0ELb0ELb1ELb1ELb1ELb0ELb0EEENS1_21CollectiveEpilogueFwdINS6_IJSA_SC_SB_EEES9_NS_10bfloat16_tESG_Li384ELb0ELb1ELb0ELb1EEENS1_29StaticPersistentTileSchedulerILb0EEEEEEEEEvNT_6ParamsE,(.L_x_2747 - _ZN7cutlass13device_kernelIN5flash11enable_sm90INS1_16FlashAttnFwdSm90INS1_25CollectiveMainloopFwdSm90ILi2EN4cute5tupleIJNS5_1CILi1EEES8_S8_EEENS6_IJNS7_ILi192EEENS7_ILi160EEENS7_ILi64EEEEEELi64ENS_12float_e4m3_tEfNS_4arch4Sm90ELb0ELb0ELb0ELb0ELb1ELb0ELb0ELb1ELb1ELb1ELb0ELb0EEENS1_21CollectiveEpilogueFwdINS6_IJSA_SC_SB_EEES9_NS_10bfloat16_tESG_Li384ELb0ELb1ELb0ELb1EEENS1_29StaticPersistentTileSchedulerILb0EEEEEEEEEvNT_6ParamsE)
        .other          _ZN7cutlass13device_kernelIN5flash11enable_sm90INS1_16FlashAttnFwdSm90INS1_25CollectiveMainloopFwdSm90ILi2EN4cute5tupleIJNS5_1CILi1EEES8_S8_EEENS6_IJNS7_ILi192EEENS7_ILi160EEENS7_ILi64EEEEEELi64ENS_12float_e4m3_tEfNS_4arch4Sm90ELb0ELb0ELb0ELb0ELb1ELb0ELb0ELb1ELb1ELb1ELb0ELb0EEENS1_21CollectiveEpilogueFwdINS6_IJSA_SC_SB_EEES9_NS_10bfloat16_tESG_Li384ELb0ELb1ELb0ELb1EEENS1_29StaticPersistentTileSchedulerILb0EEEEEEEEEvNT_6ParamsE,@"STO_CUDA_ENTRY STV_DEFAULT"
_ZN7cutlass13device_kernelIN5flash11enable_sm90INS1_16FlashAttnFwdSm90INS1_25CollectiveMainloopFwdSm90ILi2EN4cute5tupleIJNS5_1CILi1EEES8_S8_EEENS6_IJNS7_ILi192EEENS7_ILi160EEENS7_ILi64EEEEEELi64ENS_12float_e4m3_tEfNS_4arch4Sm90ELb0ELb0ELb0ELb0ELb1ELb0ELb0ELb1ELb1ELb1ELb0ELb0EEENS1_21CollectiveEpilogueFwdINS6_IJSA_SC_SB_EEES9_NS_10bfloat16_tESG_Li384ELb0ELb1ELb0ELb1EEENS1_29StaticPersistentTileSchedulerILb0EEEEEEEEEvNT_6ParamsE:
[----:B------:R-:W0:Y:S02]  /*0000*/  LDC R1, c[0x0][0x28] ;  /* 0x00000a00ff017b82 */ /* 0x000e240000000800 */
[----:B0-----:R-:W-:Y:S01]  /*0010*/  VIADD R1, R1, 0xffffffd8 ;  /* 0xffffffd801017836 */ /* 0x001fe20000000000 */
[----:B------:R-:W0:Y:S01]  /*0020*/  S2R R3, SR_TID.X ;  /* 0x0000000000037919 */ /* 0x000e220000002100 */
[----:B------:R-:W-:Y:S01]  /*0030*/  ELECT P0, URZ, PT ;  /* 0x00000000003f782f */ /* 0x000fe20003800000 */
[----:B------:R-:W-:Y:S01]  /*0040*/  UMOV UR4, 0x80 ;  /* 0x0000008000047882 */ /* 0x000fe20000000000 */
[----:B------:R-:W-:Y:S01]  /*0050*/  UMOV UR7, 0x180 ;  /* 0x0000018000077882 */ /* 0x000fe20000000000 */
[----:B0-----:R-:W-:-:S05]  /*0060*/  SHF.R.U32.HI R0, RZ, 0x5, R3 ;  /* 0x00000005ff007819 */ /* 0x001fca0000011603 */
[----:B------:R-:W0:Y:S02]  /*0070*/  SHFL.IDX PT, R2, R0, RZ, 0x1f ;  /* 0x00001fff00027589 */ /* 0x000e2400000e0000 */
[C---:B0-----:R-:W-:Y:S02]  /*0080*/  ISETP.NE.OR P0, PT, R2.reuse, RZ, !P0 ;  /* 0x000000ff0200720c */ /* 0x041fe40004705670 */
[----:B------:R-:W-:Y:S02]  /*0090*/  ISETP.NE.AND P1, PT, R2, RZ, PT ;  /* 0x000000ff0200720c */ /* 0x000fe40003f25270 */
[----:B------:R-:W-:-:S06]  /*00a0*/  SHF.R.U32.HI R2, RZ, 0x7, R3 ;  /* 0x00000007ff027819 */ /* 0x000fcc0000011603 */
[----:B------:R-:W0:Y:S03]  /*00b0*/  SHFL.IDX PT, R2, R2, RZ, 0x1f ;  /* 0x00001fff02027589 */ /* 0x000e2600000e0000 */
[----:B------:R-:W-:Y:S01]  /*00c0*/  VOTEU.ALL UP0, P0 ;  /* 0x00000000003f7886 */ /* 0x000fe20000000000 */
[----:B------:R-:W-:-:S04]  /*00d0*/  VOTEU.ALL UP1, P0 ;  /* 0x00000000003f7886 */ /* 0x000fc80000020000 */
[----:B------:R-:W1:Y:S01]  /*00e0*/  @!UP0 S2UR UR8, SR_CgaCtaId ;  /* 0x00000000000889c3 */ /* 0x000e620000008800 */
[----:B------:R-:W-:Y:S01]  /*00f0*/  @!UP0 UMOV UR6, 0x400 ;  /* 0x0000040000068882 */ /* 0x000fe20000000000 */
[----:B------:R-:W-:-:S04]  /*0100*/  @!UP0 UIADD3 UR4, -UR4, 0x100000, URZ ;  /* 0x0010000004048890 */ /* 0x000fc8000fffe13f */
[----:B------:R-:W-:Y:S02]  /*0110*/  @!UP0 USHF.L.U32 UR5, UR4, 0xb, URZ ;  /* 0x0000000b04058899 */ /* 0x000fe4000800063f */
[----:B------:R-:W-:Y:S02]  /*0120*/  @!UP0 USHF.L.U32 UR4, UR4, 0x1, URZ ;  /* 0x0000000104048899 */ /* 0x000fe4000800063f */
[----:B-1----:R-:W-:Y:S02]  /*0130*/  @!UP0 ULEA UR8, UR8, UR6, 0x18 ;  /* 0x0000000608088291 */ /* 0x002fe4000f8ec03f */
[----:B------:R-:W-:-:S04]  /*0140*/  @!UP0 UIADD3 UR6, -UR7, 0x100000, URZ ;  /* 0x0010000007068890 */ /* 0x000fc8000fffe13f */
[----:B------:R-:W-:Y:S02]  /*0150*/  @!UP0 USHF.L.U32 UR7, UR6, 0xb, URZ ;  /* 0x0000000b06078899 */ /* 0x000fe4000800063f */
[----:B------:R-:W-:Y:S01]  /*0160*/  @!UP0 USHF.L.U32 UR6, UR6, 0x1, URZ ;  /* 0x0000000106068899 */ /* 0x000fe2000800063f */
[----:B------:R-:W-:-:S05]  /*0170*/  VOTEU.ALL UP0, P0 ;  /* 0x00000000003f7886 */ /* 0x000fca0000000000 */
[----:B------:R1:W2:Y:S06]  /*0180*/  @!UP0 SYNCS.EXCH.64 URZ, [UR8+0x13200], UR4 ;  /* 0x01320004083f85b2 */ /* 0x0002ac0008000100 */
[----:B------:R1:W3:Y:S02]  /*0190*/  @!UP1 SYNCS.EXCH.64 URZ, [UR8+0x13220], UR6 ;  /* 0x01322006083f95b2 */ /* 0x0002e40008000100 */
[----:B01----:R-:W-:Y:S05]  /*01a0*/  @P1 BRA `(.L_x_0) ;  /* 0x0000000000481947 */ /* 0x003fea0003800000 */
[----:B------:R-:W0:Y:S01]  /*01b0*/  S2UR UR5, SR_CgaCtaId ;  /* 0x00000000000579c3 */ /* 0x000e220000008800 */
[----:B------:R-:W-:Y:S01]  /*01c0*/  UMOV UR4, 0x400 ;  /* 0x0000040000047882 */ /* 0x000fe20000000000 */
[----:B------:R-:W-:Y:S01]  /*01d0*/  UMOV UR6, 0x80 ;  /* 0x0000008000067882 */ /* 0x000fe20000000000 */
[----:B------:R-:W-:Y:S01]  /*01e0*/  UMOV UR7, 0x180 ;  /* 0x0000018000077882 */ /* 0x000fe20000000000 */
[----:B------:R-:W-:Y:S01]  /*01f0*/  ELECT P0, URZ, PT ;  /* 0x00000000003f782f */ /* 0x000fe20003800000 */
[----:B0-----:R-:W-:Y:S02]  /*0200*/  ULEA UR8, UR5, UR4, 0x18 ;  /* 0x0000000405087291 */ /* 0x001fe4000f8ec03f */
[----:B------:R-:W-:-:S04]  /*0210*/  UIADD3 UR4, -UR6, 0x100000, URZ ;  /* 0x0010000006047890 */ /* 0x000fc8000fffe13f */
[----:B------:R-:W-:Y:S02]  /*0220*/  USHF.L.U32 UR5, UR4, 0xb, URZ ;  /* 0x0000000b04057899 */ /* 0x000fe4000800063f */
[----:B------:R-:W-:Y:S02]  /*0230*/  USHF.L.U32 UR4, UR4, 0x1, URZ ;  /* 0x0000000104047899 */ /* 0x000fe4000800063f */
[----:B------:R-:W-:-:S04]  /*0240*/  UIADD3 UR6, -UR7, 0x100000, URZ ;  /* 0x0010000007067890 */ /* 0x000fc8000fffe13f */
[----:B------:R-:W-:Y:S02]  /*0250*/  USHF.L.U32 UR7, UR6, 0xb, URZ ;  /* 0x0000000b06077899 */ /* 0x000fe4000800063f */
[----:B------:R-:W-:Y:S01]  /*0260*/  USHF.L.U32 UR6, UR6, 0x1, URZ ;  /* 0x0000000106067899 */ /* 0x000fe2000800063f */
[----:B------:R-:W0:Y:S03]  /*0270*/  FENCE.VIEW.ASYNC.S ;  /* 0x00000000000073c6 */ /* 0x000e260000000000 */
[----:B0-----:R0:W1:Y:S08]  /*0280*/  SYNCS.EXCH.64 URZ, [UR8+0x13230], UR4 ;  /* 0x01323004083f75b2 */ /* 0x0010700008000100 */
[----:B------:R0:W4:Y:S01]  /*0290*/  SYNCS.EXCH.64 URZ, [UR8+0x13240], UR6 ;  /* 0x01324006083f75b2 */ /* 0x0001220008000100 */
[----:B------:R0:W0:Y:S01]  /*02a0*/  SYNCS.EXCH.64 URZ, [UR8+0x13238], UR4 ;  /* 0x01323804083f75b2 */ /* 0x0000220008000100 */
[----:B------:R0:W0:Y:S01]  /*02b0*/  SYNCS.EXCH.64 URZ, [UR8+0x13248], UR6 ;  /* 0x01324806083f75b2 */ /* 0x0000220008000100 */
[----:B------:R-:W-:Y:S01]  /*02c0*/  NOP ;  /* 0x0000000000007918 */ /* 0x000fe20000000000 */
.L_x_0:
[----:B------:R-:W5:Y:S01]  /*02d0*/  SHFL.IDX PT, R3, R0, RZ, 0x1f ;  /* 0x00001fff00037589 */ /* 0x000f6200000e0000 */
[----:B------:R-:W-:Y:S01]  /*02e0*/  NOP ;  /* 0x0000000000007918 */ /* 0x000fe20000000000 */
[----:B-----5:R-:W-:-:S13]  /*02f0*/  ISETP.NE.AND P0, PT, R3, RZ, PT ;  /* 0x000000ff0300720c */ /* 0x020fda0003f05270 */
[----:B------:R-:W-:Y:S05]  /*0300*/  @P0 BRA `(.L_x_1) ;  /* 0x0000000000480947 */ /* 0x000fea0003800000 */
[----:B0-----:R-:W0:Y:S01]  /*0310*/  S2UR UR5, SR_CgaCtaId ;  /* 0x00000000000579c3 */ /* 0x001e220000008800 */
        /* <DEDUP_REMOVED lines=12> */
[----:B0-----:R0:W0:Y:S08]  /*03e0*/  SYNCS.EXCH.64 URZ, [UR8+0x13250], UR4 ;  /* 0x01325004083f75b2 */ /* 0x0010300008000100 */
[----:B------:R0:W0:Y:S01]  /*03f0*/  SYNCS.EXCH.64 URZ, [UR8+0x13260], UR6 ;  /* 0x01326006083f75b2 */ /* 0x0000220008000100 */
[----:B------:R0:W0:Y:S01]  /*0400*/  SYNCS.EXCH.64 URZ, [UR8+0x13258], UR4 ;  /* 0x01325804083f75b2 */ /* 0x0000220008000100 */
[----:B------:R0:W0:Y:S01]  /*0410*/  SYNCS.EXCH.64 URZ, [UR8+0x13268], UR6 ;  /* 0x01326806083f75b2 */ /* 0x0000220008000100 */
[----:B------:R-:W-:Y:S01]  /*0420*/  NOP ;  /* 0x0000000000007918 */ /* 0x000fe20000000000 */
.L_x_1:
[----:B------:R-:W5:Y:S01]  /*0430*/  SHFL.IDX PT, R3, R0, RZ, 0x1f ;  /* 0x00001fff00037589 */ /* 0x000f6200000e0000 */
[----:B------:R-:W-:Y:S01]  /*0440*/  NOP ;  /* 0x0000000000007918 */ /* 0x000fe20000000000 */
[----:B-----5:R-:W-:-:S13]  /*0450*/  ISETP.NE.AND P0, PT, R3, RZ, PT ;  /* 0x000000ff0300720c */ /* 0x020fda0003f05270 */
[----:B------:R-:W-:Y:S05]  /*0460*/  @P0 BRA `(.L_x_2) ;  /* 0x0000000000380947 */ /* 0x000fea0003800000 */
[----:B0-----:R-:W0:Y:S01]  /*0470*/  S2UR UR5, SR_CgaCtaId ;  /* 0x00000000000579c3 */ /* 0x001e220000008800 */
[----:B------:R-:W-:Y:S01]  /*0480*/  UMOV UR4, 0x400 ;  /* 0x0000040000047882 */ /* 0x000fe20000000000 */
[----:B------:R-:W-:Y:S01]  /*0490*/  UMOV UR7, 0x80 ;  /* 0x0000008000077882 */ /* 0x000fe20000000000 */
[----:B------:R-:W-:Y:S01]  /*04a0*/  ELECT P0, URZ, PT ;  /* 0x00000000003f782f */ /* 0x000fe20003800000 */
[----:B0-----:R-:W-:Y:S02]  /*04b0*/  ULEA UR6, UR5, UR4, 0x18 ;  /* 0x0000000405067291 */ /* 0x001fe4000f8ec03f */
[----:B------:R-:W-:-:S04]  /*04c0*/  UIADD3 UR4, -UR7, 0x100000, URZ ;  /* 0x0010000007047890 */ /* 0x000fc8000fffe13f */
[----:B------:R-:W-:Y:S02]  /*04d0*/  USHF.L.U32 UR5, UR4, 0xb, URZ ;  /* 0x0000000b04057899 */ /* 0x000fe4000800063f */
[----:B------:R-:W-:Y:S01]  /*04e0*/  USHF.L.U32 UR4, UR4, 0x1, URZ ;  /* 0x0000000104047899 */ /* 0x000fe2000800063f */
[----:B------:R-:W0:Y:S11]  /*04f0*/  FENCE.VIEW.ASYNC.S ;  /* 0x00000000000073c6 */ /* 0x000e360000000000 */
[----:B0-----:R0:W0:Y:S01]  /*0500*/  SYNCS.EXCH.64 URZ, [UR6+0x13270], UR4 ;  /* 0x01327004063f75b2 */ /* 0x0010220008000100 */
[----:B------:R0:W0:Y:S01]  /*0510*/  SYNCS.EXCH.64 URZ, [UR6+0x13280], UR4 ;  /* 0x01328004063f75b2 */ /* 0x0000220008000100 */
[----:B------:R0:W0:Y:S01]  /*0520*/  SYNCS.EXCH.64 URZ, [UR6+0x13278], UR4 ;  /* 0x01327804063f75b2 */ /* 0x0000220008000100 */
[----:B------:R0:W0:Y:S01]  /*0530*/  SYNCS.EXCH.64 URZ, [UR6+0x13288], UR4 ;  /* 0x01328804063f75b2 */ /* 0x0000220008000100 */
[----:B------:R-:W-:Y:S01]  /*0540*/  NOP ;  /* 0x0000000000007918 */ /* 0x000fe20000000000 */
.L_x_2:
        /* <DEDUP_REMOVED lines=22> */
.L_x_3:
[----:B------:R-:W5:Y:S01]  /*06b0*/  SHFL.IDX PT, R3, R0, RZ, 0x1f ;  /* 0x00001fff00037589 */ /* 0x000f6200000e0000 */
[----:B------:R-:W0:Y:S01]  /*06c0*/  S2UR UR48, SR_CgaCtaId ;  /* 0x00000000003079c3 */ /* 0x000e220000008800 */
[----:B------:R-:W-:Y:S01]  /*06d0*/  R2UR UR9, R2 ;  /* 0x00000000020972ca */ /* 0x000fe200000e0000 */
[----:B------:R-:W-:Y:S01]  /*06e0*/  NOP ;  /* 0x0000000000007918 */ /* 0x000fe20000000000 */
[----:B-----5:R-:W-:-:S13]  /*06f0*/  ISETP.NE.AND P0, PT, R3, RZ, PT ;  /* 0x000000ff0300720c */ /* 0x020fda0003f05270 */
[----:B0-----:R-:W-:Y:S05]  /*0700*/  @P0 BRA `(.L_x_4) ;  /* 0x0000000000480947 */ /* 0x001fea0003800000 */
        /* <DEDUP_REMOVED lines=18> */
.L_x_4:
[----:B------:R-:W-:Y:S01]  /*0830*/  UISETP.NE.AND UP0, UPT, UR9, URZ, UPT ;  /* 0x0000003f0900728c */ /* 0x000fe2000bf05270 */
[----:B------:R-:W-:Y:S01]  /*0840*/  NOP ;  /* 0x0000000000007918 */ /* 0x000fe20000000000 */
[----:B------:R-:W-:Y:S01]  /*0850*/  UMOV UR41, 0x1 ;  /* 0x0000000100297882 */ /* 0x000fe20000000000 */
[----:B------:R-:W-:Y:S01]  /*0860*/  ULDC.64 UR36, c[0x0][0x208] ;  /* 0x0000820000247ab9 */ /* 0x000fe20000000a00 */
[----:B------:R-:W-:Y:S01]  /*0870*/  USEL UR41, UR41, 0x2, !UP0 ;  /* 0x0000000229297887 */ /* 0x000fe2000c000000 */
[----:B01234-:R-:W-:Y:S01]  /*0880*/  BAR.SYNC.DEFER_BLOCKING 0x0 ;  /* 0x0000000000007b1d */ /* 0x01ffe20000010000 */
[----:B------:R-:W-:-:S13]  /*0890*/  PLOP3.LUT P0, PT, PT, PT, UP0, 0x80, 0x0 ;  /* 0x000000000000781c */ /* 0x000fda0003f0f008 */
[----:B------:R-:W-:Y:S05]  /*08a0*/  @!P0 BRA `(.L_x_5) ;  /* 0x0000006c00ec8947 */ /* 0x000fea0003800000 */
.L_x_6:
[----:B------:R-:W-:-:S08]  /*08b0*/  NOP ;  /* 0x0000000000007918 */ /* 0x000fd00000000000 */
[----:B------:R-:W0:Y:S02]  /*08c0*/  USETMAXREG.TRY_ALLOC.CTAPOOL UP0, 0xa0 ;  /* 0x000000a0000079c8 */ /* 0x000e240008000600 */
[----:B0-----:R-:W-:-:S13]  /*08d0*/  PLOP3.LUT P0, PT, PT, PT, UP0, 0x80, 0x0 ;  /* 0x000000000000781c */ /* 0x001fda0003f0f008 */
[----:B------:R-:W-:Y:S05]  /*08e0*/  @!P0 BRA `(.L_x_6) ;  /* 0xfffffffc00f08947 */ /* 0x000fea000383ffff */
[----:B------:R-:W0:Y:S08]  /*08f0*/  S2UR UR43, SR_CTAID.X ;  /* 0x00000000002b79c3 */ /* 0x000e300000002500 */
[----:B------:R-:W-:Y:S08]  /*0900*/  BAR.ARV 0x8, 0x200 ;  /* 0x0208000000007b1d */ /* 0x000ff00000002000 */
[----:B------:R-:W0:Y:S02]  /*0910*/  LDC R0, c[0x0][0xc34] ;  /* 0x00030d00ff007b82 */ /* 0x000e240000000800 */
[----:B0-----:R-:W-:-:S13]  /*0920*/  ISETP.LE.AND P0, PT, R0, UR43, PT ;  /* 0x0000002b00007c0c */ /* 0x001fda000bf03270 */
[----:B------:R-:W-:Y:S05]  /*0930*/  @P0 EXIT ;  /* 0x000000000000094d */ /* 0x000fea0003800000 */
[----:B------:R-:W0:Y:S01]  /*0940*/  S2R R2, SR_TID.X ;  /* 0x0000000000027919 */ /* 0x000e220000002100 */
[----:B------:R-:W-:Y:S01]  /*0950*/  ULOP3.LUT UR42, UR41, 0x1, URZ, 0xfc, !UPT ;  /* 0x00000001292a7892 */ /* 0x000fe2000f8efc3f */
[----:B------:R-:W-:Y:S01]  /*0960*/  UMOV UR38, URZ ;  /* 0x0000003f00267c82 */ /* 0x000fe20008000000 */
[----:B------:R-:W-:Y:S01]  /*0970*/  UMOV UR39, URZ ;  /* 0x0000003f00277c82 */ /* 0x000fe20008000000 */
[----:B------:R-:W-:Y:S01]  /*0980*/  UMOV UR40, URZ ;  /* 0x0000003f00287c82 */ /* 0x000fe20008000000 */
[----:B0-----:R-:W-:-:S05]  /*0990*/  VIADD R2, R2, 0xffffff80 ;  /* 0xffffff8002027836 */ /* 0x001fca0000000000 */
[----:B------:R-:W-:-:S04]  /*09a0*/  SHF.R.S32.HI R3, RZ, 0x1f, R2 ;  /* 0x0000001fff037819 */ /* 0x000fc80000011402 */
[CC--:B------:R-:W-:Y:S02]  /*09b0*/  LEA.HI R18, R3.reuse, R2.reuse, RZ, 0x7 ;  /* 0x0000000203127211 */ /* 0x0c0fe400078f38ff */
[CC--:B------:R-:W-:Y:S02]  /*09c0*/  LEA.HI R7, R3.reuse, R2.reuse, RZ, 0x2 ;  /* 0x0000000203077211 */ /* 0x0c0fe400078f10ff */
[----:B------:R-:W-:Y:S02]  /*09d0*/  LOP3.LUT R17, R18, 0xffffff80, RZ, 0xc0, !PT ;  /* 0xffffff8012117812 */ /* 0x000fe400078ec0ff */
[CC--:B------:R-:W-:Y:S02]  /*09e0*/  LEA.HI R0, R3.reuse, R2.reuse, RZ, 0x4 ;  /* 0x0000000203007211 */ /* 0x0c0fe400078f20ff */
[----:B------:R-:W-:Y:S01]  /*09f0*/  LEA.HI R5, R3, R2, RZ, 0x5 ;  /* 0x0000000203057211 */ /* 0x000fe200078f28ff */
[----:B------:R-:W-:Y:S01]  /*0a00*/  IMAD.IADD R17, R2, 0x1, -R17 ;  /* 0x0000000102117824 */ /* 0x000fe200078e0a11 */
[----:B------:R-:W-:-:S02]  /*0a10*/  LOP3.LUT R11, R7, 0xfffffffc, RZ, 0xc0, !PT ;  /* 0xfffffffc070b7812 */ /* 0x000fc400078ec0ff */
[----:B------:R-:W-:Y:S01]  /*0a20*/  SHF.R.S32.HI R7, RZ, 0x4, R0 ;  /* 0x00000004ff077819 */ /* 0x000fe20000011400 */
[----:B------:R-:W-:Y:S01]  /*0a30*/  IMAD.SHL.U32 R6, R5, 0x20, RZ ;  /* 0x0000002005067824 */ /* 0x000fe200078e00ff */
[----:B------:R-:W-:Y:S01]  /*0a40*/  SHF.R.S32.HI R4, RZ, 0x1f, R17 ;  /* 0x0000001fff047819 */ /* 0x000fe20000011411 */
[----:B------:R-:W-:Y:S01]  /*0a50*/  IMAD.IADD R11, R2, 0x1, -R11 ;  /* 0x00000001020b7824 */ /* 0x000fe200078e0a0b */
[----:B------:R-:W-:Y:S02]  /*0a60*/  LEA.HI R16, R3, R2, RZ, 0x3 ;  /* 0x0000000203107211 */ /* 0x000fe400078f18ff */
[----:B------:R-:W-:Y:S02]  /*0a70*/  LEA.HI R3, R4, R17, RZ, 0x2 ;  /* 0x0000001104037211 */ /* 0x000fe400078f10ff */
[C---:B------:R-:W-:Y:S02]  /*0a80*/  LOP3.LUT R5, R0.reuse, 0x3fffff0, RZ, 0xc0, !PT ;  /* 0x03fffff000057812 */ /* 0x040fe400078ec0ff */
[----:B------:R-:W-:-:S02]  /*0a90*/  LEA.HI R0, R0, R7, RZ, 0x1 ;  /* 0x0000000700007211 */ /* 0x000fc400078f08ff */
[----:B------:R-:W-:Y:S01]  /*0aa0*/  SHF.R.S32.HI R8, RZ, 0x2, R3 ;  /* 0x00000002ff087819 */ /* 0x000fe20000011403 */
[----:B------:R-:W-:Y:S01]  /*0ab0*/  IMAD.IADD R5, R2, 0x1, -R5 ;  /* 0x0000000102057824 */ /* 0x000fe200078e0a05 */
[----:B------:R-:W-:Y:S02]  /*0ac0*/  SHF.R.S32.HI R9, RZ, 0x1f, R3 ;  /* 0x0000001fff097819 */ /* 0x000fe40000011403 */
[----:B------:R-:W-:Y:S02]  /*0ad0*/  LOP3.LUT R0, R0, 0x1ffffffe, RZ, 0xc0, !PT ;  /* 0x1ffffffe00007812 */ /* 0x000fe400078ec0ff */
[----:B------:R-:W-:Y:S02]  /*0ae0*/  SHF.R.S32.HI R18, RZ, 0x7, R18 ;  /* 0x00000007ff127819 */ /* 0x000fe40000011412 */
[----:B------:R-:W-:Y:S01]  /*0af0*/  LOP3.LUT R6, R6, 0xfffffc00, RZ, 0xc0, !PT ;  /* 0xfffffc0006067812 */ /* 0x000fe200078ec0ff */
[----:B------:R-:W-:Y:S01]  /*0b00*/  IMAD.IADD R23, R7, 0x1, -R0 ;  /* 0x0000000107177824 */ /* 0x000fe200078e0a00 */
[----:B------:R-:W-:Y:S01]  /*0b10*/  LEA.HI R9, R9, R8, RZ, 0x3 ;  /* 0x0000000809097211 */ /* 0x000fe200078f18ff */
[----:B------:R-:W-:Y:S01]  /*0b20*/  IMAD.HI R0, R18, 0x55555556, RZ ;  /* 0x5555555612007827 */ /* 0x000fe200078e02ff */
[----:B------:R-:W-:-:S02]  /*0b30*/  LEA.HI R7, R11, R11, RZ, 0x1 ;  /* 0x0000000b0b077211 */ /* 0x000fc400078f08ff */
[----:B------:R-:W-:Y:S01]  /*0b40*/  LOP3.LUT R9, R9, 0xfffffff8, RZ, 0xc0, !PT ;  /* 0xfffffff809097812 */ /* 0x000fe200078ec0ff */
[----:B------:R-:W-:Y:S01]  /*0b50*/  IMAD R6, R5, 0x40, R6 ;  /* 0x0000004005067824 */ /* 0x000fe200078e0206 */
[----:B------:R-:W-:Y:S02]  /*0b60*/  LEA.HI R5, R4, R17, RZ, 0x5 ;  /* 0x0000001104057211 */ /* 0x000fe400078f28ff */
[----:B------:R-:W-:Y:S01]  /*0b70*/  LOP3.LUT R4, R3, 0x7ffffffc, RZ, 0xc0, !PT ;  /* 0x7ffffffc03047812 */ /* 0x000fe200078ec0ff */
[----:B------:R-:W-:Y:S01]  /*0b80*/  IMAD R23, R23, 0x8, R6 ;  /* 0x0000000817177824 */ /* 0x000fe200078e0206 */
[----:B------:R-:W-:Y:S01]  /*0b90*/  IADD3 R8, R8, -R9, RZ ;  /* 0x8000000908087210 */ /* 0x000fe20007ffe0ff */
[----:B------:R-:W-:Y:S01]  /*0ba0*/  IMAD.MOV.U32 R9, RZ, RZ, -0x2 ;  /* 0xfffffffeff097424 */ /* 0x000fe200078e00ff */
[----:B------:R-:W-:Y:S01]  /*0bb0*/  LEA.HI R3, R0, R0, RZ, 0x1 ;  /* 0x0000000000037211 */ /* 0x000fe200078f08ff */
[----:B------:R-:W-:Y:S01]  /*0bc0*/  IMAD.IADD R4, R17, 0x1, -R4 ;  /* 0x0000000111047824 */ /* 0x000fe200078e0a04 */
[----:B------:R-:W-:-:S02]  /*0bd0*/  SHF.R.S32.HI R5, RZ, 0x5, R5 ;  /* 0x00000005ff057819 */ /* 0x000fc40000011405 */
[----:B------:R-:W-:Y:S01]  /*0be0*/  LOP3.LUT R0, R7, 0x1ffffffe, RZ, 0xc0, !PT ;  /* 0x1ffffffe07007812 */ /* 0x000fe200078ec0ff */
[----:B------:R-:W-:Y:S01]  /*0bf0*/  IMAD R3, R3, -0x3, R18 ;  /* 0xfffffffd03037824 */ /* 0x000fe200078e0212 */
[----:B------:R-:W-:Y:S01]  /*0c00*/  LOP3.LUT R13, R16, 0xfffffff8, RZ, 0xc0, !PT ;  /* 0xfffffff8100d7812 */ /* 0x000fe200078ec0ff */
[----:B------:R-:W-:Y:S01]  /*0c10*/  IMAD R8, R5, 0x10, R8 ;  /* 0x0000001005087824 */ /* 0x000fe200078e0208 */
[----:B------:R-:W-:Y:S01]  /*0c20*/  SHF.R.S32.HI R16, RZ, 0x3, R16 ;  /* 0x00000003ff107819 */ /* 0x000fe20000011410 */
[----:B------:R-:W-:Y:S02]  /*0c30*/  IMAD.IADD R0, R11, 0x1, -R0 ;  /* 0x000000010b007824 */ /* 0x000fe400078e0a00 */
[----:B------:R-:W-:Y:S02]  /*0c40*/  IMAD R19, R3, 0x40, R8 ;  /* 0x0000004003137824 */ /* 0x000fe400078e0208 */
[----:B------:R-:W-:Y:S02]  /*0c50*/  IMAD.IADD R2, R2, 0x1, -R13 ;  /* 0x0000000102027824 */ /* 0x000fe400078e0a0d */
[----:B------:R-:W-:-:S02]  /*0c60*/  IMAD R156, R4, R9, 0xa0 ;  /* 0x000000a0049c7424 */ /* 0x000fc400078e0209 */
[----:B------:R-:W-:-:S07]  /*0c70*/  IMAD R22, R0, 0x8, R19 ;  /* 0x0000000800167824 */ /* 0x000fce00078e0213 */
.L_x_31:
[----:B------:R-:W-:Y:S01]  /*0c80*/  ULDC UR4, c[0x0][0xc38] ;  /* 0x00030e0000047ab9 */ /* 0x000fe20000000800 */
[----:B------:R-:W-:Y:S01]  /*0c90*/  ULDC UR15, c[0x0][0xc44] ;  /* 0x00031100000f7ab9 */ /* 0x000fe20000000800 */
[----:B------:R-:W-:Y:S01]  /*0ca0*/  UISETP.NE.AND UP3, UPT, UR4, 0x1, UPT ;  /* 0x000000010400788c */ /* 0x000fe2000bf65270 */
[----:B------:R-:W-:Y:S01]  /*0cb0*/  IMAD.MOV.U32 R3, RZ, RZ, 0x3f800000 ;  /* 0x3f800000ff037424 */ /* 0x000fe200078e00ff */
[----:B------:R-:W-:Y:S01]  /*0cc0*/  UISETP.NE.AND UP2, UPT, UR15, 0x1, UPT ;  /* 0x000000010f00788c */ /* 0x000fe2000bf45270 */
[----:B------:R-:W-:Y:S01]  /*0cd0*/  IMAD.MOV.U32 R0, RZ, RZ, 0x3f800000 ;  /* 0x3f800000ff007424 */ /* 0x000fe200078e00ff */
[----:B------:R-:W-:Y:S01]  /*0ce0*/  ULDC.64 UR6, c[0x0][0x990] ;  /* 0x0002640000067ab9 */ /* 0x000fe20000000a00 */
[----:B------:R-:W-:Y:S01]  /*0cf0*/  ULDC.64 UR4, c[0x0][0x998] ;  /* 0x0002660000047ab9 */ /* 0x000fe20000000a00 */
[----:B------:R-:W-:Y:S02]  /*0d00*/  UISETP.NE.U32.AND UP0, UPT, UR6, URZ, UPT ;  /* 0x0000003f0600728c */ /* 0x000fe4000bf05070 */
[----:B------:R-:W-:Y:S01]  /*0d10*/  UISETP.NE.U32.AND UP1, UPT, UR4, URZ, UPT ;  /* 0x0000003f0400728c */ /* 0x000fe2000bf25070 */
[----:B------:R-:W-:-:S02]  /*0d20*/  UMOV UR44, UR43 ;  /* 0x0000002b002c7c82 */ /* 0x000fc40008000000 */
[----:B------:R-:W-:Y:S01]  /*0d30*/  @UP3 ULDC UR8, c[0x0][0xc3c] ;  /* 0x00030f0000083ab9 */ /* 0x000fe20000000800 */
[----:B------:R-:W-:Y:S01]  /*0d40*/  @UP3 ULDC UR10, c[0x0][0xc40] ;  /* 0x00031000000a3ab9 */ /* 0x000fe20000000800 */
[----:B------:R-:W-:Y:S02]  /*0d50*/  UIMAD.WIDE.U32 UR8, UR43, UR8, URZ ;  /* 0x000000082b0872a5 */ /* 0x000fe4000f8e003f */
[----:B------:R-:W-:Y:S02]  /*0d60*/  UISETP.NE.AND.EX UP0, UPT, UR7, URZ, UPT, UP0 ;  /* 0x0000003f0700728c */ /* 0x000fe4000bf05300 */
[----:B------:R-:W-:Y:S02]  /*0d70*/  @UP3 USHF.R.U32.HI UR44, URZ, UR10, UR9 ;  /* 0x0000000a3f2c3299 */ /* 0x000fe40008011609 */
[----:B------:R-:W-:Y:S01]  /*0d80*/  UISETP.NE.AND.EX UP1, UPT, UR5, URZ, UPT, UP1 ;  /* 0x0000003f0500728c */ /* 0x000fe2000bf25310 */
[----:B------:R-:W-:Y:S01]  /*0d90*/  @UP2 ULDC.64 UR10, c[0x0][0xc48] ;  /* 0x00031200000a2ab9 */ /* 0x000fe20000000a00 */
[----:B------:R-:W-:Y:S01]  /*0da0*/  PLOP3.LUT P0, PT, PT, PT, UP0, 0x80, 0x0 ;  /* 0x000000000000781c */ /* 0x000fe20003f0f008 */
[----:B------:R-:W-:-:S02]  /*0db0*/  UIMAD.WIDE.U32 UR8, UR44, UR10, URZ ;  /* 0x0000000a2c0872a5 */ /* 0x000fc4000f8e003f */
[----:B------:R-:W-:Y:S02]  /*0dc0*/  UMOV UR45, UR44 ;  /* 0x0000002c002d7c82 */ /* 0x000fe40008000000 */
[----:B------:R-:W-:Y:S01]  /*0dd0*/  @UP0 ULDC.64 UR12, c[0x0][0x9a8] ;  /* 0x00026a00000c0ab9 */ /* 0x000fe20000000a00 */
[----:B------:R-:W-:Y:S01]  /*0de0*/  @UP2 USHF.R.U32.HI UR45, URZ, UR11, UR9 ;  /* 0x0000000b3f2d2299 */ /* 0x000fe20008011609 */
[----:B------:R-:W-:Y:S01]  /*0df0*/  PLOP3.LUT P1, PT, PT, PT, UP1, 0x80, 0x0 ;  /* 0x000000000000781c */ /* 0x000fe20003f2f018 */
[----:B-1----:R-:W0:Y:S01]  /*0e00*/  S2R R40, SR_CgaCtaId ;  /* 0x0000000000287919 */ /* 0x002e220000008800 */
[----:B------:R-:W-:Y:S01]  /*0e10*/  @UP1 ULDC.64 UR18, c[0x0][0x9b8] ;  /* 0x00026e0000121ab9 */ /* 0x000fe20000000a00 */
[----:B------:R-:W-:Y:S02]  /*0e20*/  @UP0 USHF.R.S32.HI UR10, URZ, 0x1f, UR45 ;  /* 0x0000001f3f0a0899 */ /* 0x000fe4000801142d */
[----:B------:R-:W-:Y:S02]  /*0e30*/  @UP1 USHF.R.S32.HI UR11, URZ, 0x1f, UR45 ;  /* 0x0000001f3f0b1899 */ /* 0x000fe4000801142d */
[----:B------:R-:W-:-:S02]  /*0e40*/  @UP0 UIADD3 UR14, -UR45, URZ, URZ ;  /* 0x0000003f2d0e0290 */ /* 0x000fc4000fffe13f */
[----:B------:R-:W-:Y:S02]  /*0e50*/  @UP1 UIADD3 UR20, -UR45, URZ, URZ ;  /* 0x0000003f2d141290 */ /* 0x000fe4000fffe13f */
[----:B------:R-:W-:Y:S02]  /*0e60*/  @UP0 UIMAD.WIDE.U32 UR8, UR45, UR12, URZ ;  /* 0x0000000c2d0802a5 */ /* 0x000fe4000f8e003f */
[----:B------:R-:W-:Y:S02]  /*0e70*/  @UP0 UIMAD UR10, UR10, UR12, URZ ;  /* 0x0000000c0a0a02a4 */ /* 0x000fe4000f8e023f */
[----:B------:R-:W-:Y:S02]  /*0e80*/  @UP1 UIMAD UR12, UR11, UR18, URZ ;  /* 0x000000120b0c12a4 */ /* 0x000fe4000f8e023f */
[----:B------:R-:W-:Y:S02]  /*0e90*/  @UP0 UIMAD UR14, UR15, UR14, UR44 ;  /* 0x0000000e0f0e02a4 */ /* 0x000fe4000f8e022c */
[----:B------:R-:W-:-:S02]  /*0ea0*/  @UP1 UIMAD UR20, UR15, UR20, UR44 ;  /* 0x000000140f1412a4 */ /* 0x000fc4000f8e022c */
[----:B------:R-:W-:Y:S02]  /*0eb0*/  @UP0 UIMAD UR16, UR45, UR13, UR10 ;  /* 0x0000000d2d1002a4 */ /* 0x000fe4000f8e020a */
[----:B------:R-:W-:Y:S02]  /*0ec0*/  @UP0 USHF.R.S32.HI UR15, URZ, 0x1f, UR14 ;  /* 0x0000001f3f0f0899 */ /* 0x000fe4000801140e */
[----:B------:R-:W-:Y:S02]  /*0ed0*/  @UP1 USHF.R.S32.HI UR21, URZ, 0x1f, UR20 ;  /* 0x0000001f3f151899 */ /* 0x000fe40008011414 */
[----:B------:R-:W-:Y:S02]  /*0ee0*/  @UP1 UIMAD.WIDE.U32 UR10, UR45, UR18, URZ ;  /* 0x000000122d0a12a5 */ /* 0x000fe4000f8e003f */
[----:B------:R-:W-:Y:S02]  /*0ef0*/  @UP1 UIMAD UR17, UR45, UR19, UR12 ;  /* 0x000000132d1112a4 */ /* 0x000fe4000f8e020c */
[----:B------:R-:W-:Y:S01]  /*0f00*/  @UP0 UIADD3 UR9, UR9, UR16, URZ ;  /* 0x0000001009090290 */ /* 0x000fe2000fffe03f */
[----:B------:R-:W-:Y:S01]  /*0f10*/  @UP0 ULDC.64 UR18, c[0x0][0x9b0] ;  /* 0x00026c0000120ab9 */ /* 0x000fe20000000a00 */
[----:B------:R-:W-:Y:S01]  /*0f20*/  @UP1 ULDC.64 UR12, c[0x0][0x9c0] ;  /* 0x00027000000c1ab9 */ /* 0x000fe20000000a00 */
[----:B------:R-:W-:-:S02]  /*0f30*/  @UP0 UIMAD UR15, UR15, UR18, URZ ;  /* 0x000000120f0f02a4 */ /* 0x000fc4000f8e023f */
[----:B------:R-:W-:Y:S02]  /*0f40*/  @UP1 UIMAD UR16, UR21, UR12, URZ ;  /* 0x0000000c151012a4 */ /* 0x000fe4000f8e023f */
[----:B------:R-:W-:Y:S02]  /*0f50*/  @UP1 UIADD3 UR11, UR11, UR17, URZ ;  /* 0x000000110b0b1290 */ /* 0x000fe4000fffe03f */
[----:B------:R-:W-:Y:S02]  /*0f60*/  @UP0 UIMAD UR15, UR14, UR19, UR15 ;  /* 0x000000130e0f02a4 */ /* 0x000fe4000f8e020f */
[----:B------:R-:W-:Y:S02]  /*0f70*/  @UP0 UIMAD.WIDE.U32 UR8, UR14, UR18, UR8 ;  /* 0x000000120e0802a5 */ /* 0x000fe4000f8e0008 */
[----:B------:R-:W-:Y:S02]  /*0f80*/  @UP1 UIMAD UR16, UR20, UR13, UR16 ;  /* 0x0000000d141012a4 */ /* 0x000fe4000f8e0210 */
[----:B------:R-:W-:-:S02]  /*0f90*/  @UP1 UIMAD.WIDE.U32 UR12, UR20, UR12, UR10 ;  /* 0x0000000c140c12a5 */ /* 0x000fc4000f8e000a */
[----:B------:R-:W-:Y:S02]  /*0fa0*/  @UP0 UIADD3 UR10, UR9, UR15, URZ ;  /* 0x0000000f090a0290 */ /* 0x000fe4000fffe03f */
[----:B------:R-:W-:Y:S02]  /*0fb0*/  @UP0 ULEA UR6, UP2, UR8, UR6, 0x2 ;  /* 0x0000000608060291 */ /* 0x000fe4000f84103f */
[----:B------:R-:W-:Y:S02]  /*0fc0*/  @UP1 UIADD3 UR9, UR13, UR16, URZ ;  /* 0x000000100d091290 */ /* 0x000fe4000fffe03f */
[----:B------:R-:W-:Y:S02]  /*0fd0*/  @UP1 ULEA UR4, UP3, UR12, UR4, 0x2 ;  /* 0x000000040c041291 */ /* 0x000fe4000f86103f */
[----:B------:R-:W-:Y:S01]  /*0fe0*/  @UP0 ULEA.HI.X UR7, UR8, UR7, UR10, 0x2, UP2 ;  /* 0x0000000708070291 */ /* 0x000fe200090f140a */
[----:B------:R-:W-:Y:S01]  /*0ff0*/  MOV R4, UR6 ;  /* 0x0000000600047c02 */ /* 0x000fe20008000f00 */
[----:B------:R-:W-:-:S02]  /*1000*/  @UP1 ULEA.HI.X UR5, UR12, UR5, UR9, 0x2, UP3 ;  /* 0x000000050c051291 */ /* 0x000fc400098f1409 */
[----:B------:R-:W-:Y:S01]  /*1010*/  IMAD.U32 R6, RZ, RZ, UR4 ;  /* 0x00000004ff067e24 */ /* 0x000fe2000f8e00ff */
[----:B------:R-:W1:Y:S01]  /*1020*/  SHFL.IDX PT, R8, R18, RZ, 0x1f ;  /* 0x00001fff12087589 */ /* 0x000e6200000e0000 */
[----:B------:R-:W-:Y:S01]  /*1030*/  IMAD.U32 R5, RZ, RZ, UR7 ;  /* 0x00000007ff057e24 */ /* 0x000fe2000f8e00ff */
[----:B------:R-:W-:Y:S01]  /*1040*/  ULDC UR47, c[0x0][0x424] ;  /* 0x00010900002f7ab9 */ /* 0x000fe20000000800 */
[----:B------:R-:W-:Y:S01]  /*1050*/  IMAD.U32 R7, RZ, RZ, UR5 ;  /* 0x00000005ff077e24 */ /* 0x000fe2000f8e00ff */
[----:B------:R-:W-:Y:S01]  /*1060*/  ULDC.64 UR4, c[0x0][0x418] ;  /* 0x0001060000047ab9 */ /* 0x000fe20000000a00 */
[----:B------:R-:W-:Y:S01]  /*1070*/  ULDC UR6, c[0x0][0x988] ;  /* 0x0002620000067ab9 */ /* 0x000fe20000000800 */
[----:B------:R2:W3:Y:S04]  /*1080*/  @P0 LDG.E R3, desc[UR36][R4.64] ;  /* 0x0000002404030981 */ /* 0x0004e8000c1e1900 */
[----:B------:R-:W3:Y:S01]  /*1090*/  @P1 LDG.E R0, desc[UR36][R6.64] ;  /* 0x0000002406001981 */ /* 0x000ee2000c1e1900 */
[----:B------:R-:W-:-:S03]  /*10a0*/  UISETP.NE.U32.AND UP0, UPT, UR4, URZ, UPT ;  /* 0x0000003f0400728c */ /* 0x000fc6000bf05070 */
[----:B------:R-:W-:Y:S01]  /*10b0*/  ULDC UR4, c[0x0][0x2f0] ;  /* 0x0000bc0000047ab9 */ /* 0x000fe20000000800 */
[----:B------:R-:W-:Y:S01]  /*10c0*/  UISETP.NE.AND.EX UP0, UPT, UR5, URZ, UPT, UP0 ;  /* 0x0000003f0500728c */ /* 0x000fe2000bf05300 */
[----:B--2---:R-:W-:-:S03]  /*10d0*/  MOV R5, 0x400 ;  /* 0x0000040000057802 */ /* 0x004fc60000000f00 */
[----:B------:R-:W-:Y:S01]  /*10e0*/  USEL UR47, UR47, 0x1, UP0 ;  /* 0x000000012f2f7887 */ /* 0x000fe20008000000 */
[----:B0-----:R-:W-:-:S03]  /*10f0*/  LEA R25, R40, R5, 0x18 ;  /* 0x0000000528197211 */ /* 0x001fc600078ec0ff */
[----:B------:R-:W-:Y:S01]  /*1100*/  UIMAD UR47, UR47, UR4, URZ ;  /* 0x000000042f2f72a4 */ /* 0x000fe2000f8e023f */
[----:B-1----:R-:W-:-:S03]  /*1110*/  IMAD.HI R9, R8, 0x55555556, RZ ;  /* 0x5555555608097827 */ /* 0x002fc600078e02ff */
[----:B------:R-:W-:Y:S01]  /*1120*/  UIADD3 UR4, UR47, 0x9f, URZ ;  /* 0x0000009f2f047890 */ /* 0x000fe2000fffe03f */
[----:B------:R-:W-:Y:S01]  /*1130*/  VIADD R4, R25, 0xb000 ;  /* 0x0000b00019047836 */ /* 0x000fe20000000000 */
[----:B------:R-:W-:Y:S02]  /*1140*/  LEA.HI R9, R9, R9, RZ, 0x1 ;  /* 0x0000000909097211 */ /* 0x000fe400078f08ff */
[----:B------:R-:W-:Y:S02]  /*1150*/  UIMAD.WIDE UR4, UR4, 0x66666667, URZ ;  /* 0x66666667040478a5 */ /* 0x000fe4000f8e023f */
[----:B------:R-:W-:Y:S01]  /*1160*/  LOP3.LUT P0, RZ, R4, 0x9f, RZ, 0xc0, !PT ;  /* 0x0000009f04ff7812 */ /* 0x000fe2000780c0ff */
[----:B------:R-:W-:Y:S01]  /*1170*/  IMAD R9, R9, -0x3, R8 ;  /* 0xfffffffd09097824 */ /* 0x000fe200078e0208 */
[----:B------:R-:W-:-:S03]  /*1180*/  USHF.R.U32.HI UR48, URZ, 0x1f, UR5 ;  /* 0x0000001f3f307899 */ /* 0x000fc60008011605 */
[----:B------:R-:W-:Y:S01]  /*1190*/  IMAD R9, R9, 0x1000, R4 ;  /* 0x0000100009097824 */ /* 0x000fe200078e0204 */
[----:B------:R-:W-:-:S04]  /*11a0*/  ULEA.HI.SX32 UR48, UR5, UR48, 0x1a ;  /* 0x0000003005307291 */ /* 0x000fc8000f8fd23f */
[----:B------:R-:W-:-:S04]  /*11b0*/  SHF.R.U32.HI R9, RZ, 0x4, R9 ;  /* 0x00000004ff097819 */ /* 0x000fc80000011609 */
[----:B------:R-:W-:Y:S01]  /*11c0*/  LOP3.LUT R24, R9, 0x3fff, RZ, 0xc0, !PT ;  /* 0x00003fff09187812 */ /* 0x000fe200078ec0ff */
[----:B---3--:R-:W-:-:S04]  /*11d0*/  FMUL.FTZ R0, R3, R0 ;  /* 0x0000000003007220 */ /* 0x008fc80000410000 */
[----:B------:R-:W-:-:S05]  /*11e0*/  FMUL.FTZ R0, R0, UR6 ;  /* 0x0000000600007c20 */ /* 0x000fca0008410000 */
[----:B------:R-:W-:Y:S01]  /*11f0*/  R2UR UR46, R0 ;  /* 0x00000000002e72ca */ /* 0x000fe200000e0000 */
[----:B------:R-:W-:-:S14]  /*1200*/  @!P0 BRA `(.L_x_7) ;  /* 0x0000000000408947 */ /* 0x000fdc0003800000 */
[----:B------:R-:W-:Y:S01]  /*1210*/  MOV R0, 0x0 ;  /* 0x0000000000007802 */ /* 0x000fe20000000f00 */
[----:B------:R-:W-:Y:S01]  /*1220*/  ULDC.64 UR4, c[0x4][0x98] ;  /* 0x0100260000047ab9 */ /* 0x000fe20000000a00 */
[----:B------:R-:W-:Y:S01]  /*1230*/  ULDC.64 UR6, c[0x4][0x30] ;  /* 0x01000c0000067ab9 */ /* 0x000fe20000000a00 */
[----:B------:R-:W-:Y:S01]  /*1240*/  IMAD.U32 R4, RZ, RZ, UR4 ;  /* 0x00000004ff047e24 */ /* 0x000fe2000f8e00ff */
[----:B------:R0:W1:Y:S01]  /*1250*/  LDC.64 R14, c[0x4][R0] ;  /* 0x01000000000e7b82 */ /* 0x0000620000000a00 */
[----:B------:R-:W-:Y:S01]  /*1260*/  IMAD.U32 R5, RZ, RZ, UR5 ;  /* 0x00000005ff057e24 */ /* 0x000fe2000f8e00ff */
[----:B------:R-:W-:Y:S01]  /*1270*/  ULDC.64 UR4, c[0x4][0xa0] ;  /* 0x0100280000047ab9 */ /* 0x000fe20000000a00 */
[----:B------:R-:W-:Y:S01]  /*1280*/  MOV R10, UR6 ;  /* 0x00000006000a7c02 */ /* 0x000fe20008000f00 */
[----:B------:R-:W-:Y:S02]  /*1290*/  IMAD.U32 R6, RZ, RZ, UR4 ;  /* 0x00000004ff067e24 */ /* 0x000fe4000f8e00ff */
[----:B------:R-:W-:-:S02]  /*12a0*/  IMAD.U32 R7, RZ, RZ, UR5 ;  /* 0x00000005ff077e24 */ /* 0x000fc4000f8e00ff */
[----:B------:R-:W-:Y:S02]  /*12b0*/  IMAD.U32 R11, RZ, RZ, UR7 ;  /* 0x00000007ff0b7e24 */ /* 0x000fe4000f8e00ff */
[----:B------:R-:W-:Y:S02]  /*12c0*/  IMAD.MOV.U32 R8, RZ, RZ, 0x70 ;  /* 0x00000070ff087424 */ /* 0x000fe400078e00ff */
[----:B------:R-:W-:Y:S02]  /*12d0*/  IMAD.MOV.U32 R12, RZ, RZ, 0x1 ;  /* 0x00000001ff0c7424 */ /* 0x000fe400078e00ff */
[----:B0-----:R-:W-:-:S07]  /*12e0*/  IMAD.MOV.U32 R13, RZ, RZ, RZ ;  /* 0x000000ffff0d7224 */ /* 0x001fce00078e00ff */
[----:B------:R-:W-:-:S07]  /*12f0*/  LEPC R20, `(.L_x_7) ;  /* 0x000000001014794e */ /* 0x000fce0000000000 */
[----:B-1----:R-:W-:Y:S05]  /*1300*/  CALL.ABS.NOINC R14 ;  /* 0x000000000e007343 */ /* 0x002fea0003c00000 */
.L_x_7:
[----:B------:R-:W-:Y:S01]  /*1310*/  ULOP3.LUT UR4, UR38, 0x1, URZ, 0xc0, !UPT ;  /* 0x0000000126047892 */ /* 0x000fe2000f8ec03f */
[----:B------:R-:W-:-:S05]  /*1320*/  IMAD.U32 R3, RZ, RZ, UR42 ;  /* 0x0000002aff037e24 */ /* 0x000fca000f8e00ff */
[----:B------:R-:W-:Y:S01]  /*1330*/  IMAD.U32 R0, RZ, RZ, UR4 ;  /* 0x00000004ff007e24 */ /* 0x000fe2000f8e00ff */
[----:B------:R-:W-:-:S04]  /*1340*/  ISETP.NE.AND P0, PT, R3, 0x3, PT ;  /* 0x000000030300780c */ /* 0x000fc80003f05270 */
[----:B------:R-:W-:-:S04]  /*1350*/  SHF.L.U32 R0, R0, 0x1f, RZ ;  /* 0x0000001f00007819 */ /* 0x000fc800000006ff */
[----:B------:R-:W0:Y:S02]  /*1360*/  SYNCS.PHASECHK.TRANS64.TRYWAIT P1, [R25+URZ+0x13200], R0 ;  /* 0x01320000190075a7 */ /* 0x000e24000802017f */
[----:B0-----:R-:W-:Y:S05]  /*1370*/  @!P1 BRA `(.L_x_8) ;  /* 0x000000a8009c9947 */ /* 0x001fea0003800000 */
.L_x_99:
[----:B------:R-:W-:Y:S05]  /*1380*/  @!P0 BRA `(.L_x_9) ;  /* 0x0000000000048947 */ /* 0x000fea0003800000 */
[----:B------:R-:W-:Y:S01]  /*1390*/  BPT.TRAP 0x1 ;  /* 0x000000040000795c */ /* 0x000fe20000300000 */
.L_x_9:
[----:B------:R-:W-:Y:S02]  /*13a0*/  IMAD.U32 R4, RZ, RZ, UR39 ;  /* 0x00000027ff047e24 */ /* 0x000fe4000f8e00ff */
[----:B0-----:R-:W-:-:S03]  /*13b0*/  IMAD.U32 R0, RZ, RZ, UR40 ;  /* 0x00000028ff007e24 */ /* 0x001fc6000f8e00ff */
[----:B------:R-:W-:Y:S01]  /*13c0*/  SHF.L.U32 R4, R4, 0x1f, RZ ;  /* 0x0000001f04047819 */ /* 0x000fe200000006ff */
[----:B------:R-:W-:-:S04]  /*13d0*/  IMAD R5, R0, 0x8, R25 ;  /* 0x0000000800057824 */ /* 0x000fc800078e0219 */
[----:B------:R0:W1:Y:S01]  /*13e0*/  SYNCS.PHASECHK.TRANS64.TRYWAIT P1, [R5+URZ+0x13230], R4 ;  /* 0x01323004050075a7 */ /* 0x000062000802017f */
[----:B------:R-:W-:Y:S05]  /*13f0*/  @!P0 BRA `(.L_x_10) ;  /* 0x0000000000048947 */ /* 0x000fea0003800000 */
[----:B------:R-:W-:Y:S01]  /*1400*/  BPT.TRAP 0x1 ;  /* 0x000000040000795c */ /* 0x000fe20000300000 */
.L_x_10:
[----:B------:R-:W-:Y:S01]  /*1410*/  IADD3 R0, R25, 0xe000, RZ ;  /* 0x0000e00019007810 */ /* 0x000fe20007ffe0ff */
[----:B------:R-:W-:-:S03]  /*1420*/  IMAD.MOV.U32 R55, RZ, RZ, RZ ;  /* 0x000000ffff377224 */ /* 0x000fc600078e00ff */
[----:B------:R-:W-:-:S04]  /*1430*/  SHF.R.U32.HI R0, RZ, 0x4, R0 ;  /* 0x00000004ff007819 */ /* 0x000fc80000011600 */
[----:B------:R-:W-:Y:S01]  /*1440*/  LOP3.LUT R0, R0, 0x3fff, RZ, 0xc0, !PT ;  /* 0x00003fff00007812 */ /* 0x000fe200078ec0ff */
[----:B-1----:R-:W-:Y:S06]  /*1450*/  @P1 BRA `(.L_x_11) ;  /* 0x0000000000081947 */ /* 0x002fec0003800000 */
[----:B------:R-:W1:Y:S02]  /*1460*/  SYNCS.PHASECHK.TRANS64.TRYWAIT P1, [R5+URZ+0x13230], R4 ;  /* 0x01323004050075a7 */ /* 0x000e64000802017f */
[----:B-1----:R-:W-:Y:S05]  /*1470*/  @!P1 BRA `(.L_x_12) ;  /* 0x000000a800709947 */ /* 0x002fea0003800000 */
.L_x_11:
[----:B------:R-:W-:Y:S05]  /*1480*/  WARPSYNC.ALL ;  /* 0x0000000000007948 */ /* 0x000fea0003800000 */
[----:B------:R-:W-:-:S04]  /*1490*/  LOP3.LUT R0, R0, 0x10000, RZ, 0xfc, !PT ;  /* 0x0001000000007812 */ /* 0x000fc800078efcff */
[----:B------:R-:W-:Y:S01]  /*14a0*/  R2UR UR12, R0 ;  /* 0x00000000000c72ca */ /* 0x000fe200000e0000 */
[----:B------:R-:W-:Y:S01]  /*14b0*/  WARPGROUP.ARRIVE ;  /* 0x00000000000079c5 */ /* 0x000fe20000000000 */
[----:B------:R-:W-:Y:S01]  /*14c0*/  LOP3.LUT R3, R24, 0x10000, RZ, 0xfc, !PT ;  /* 0x0001000018037812 */ /* 0x000fe200078efcff */
[----:B------:R-:W-:Y:S01]  /*14d0*/  UMOV UR11, 0x80000020 ;  /* 0x80000020000b7882 */ /* 0x000fe20000000000 */
[----:B------:R-:W-:Y:S01]  /*14e0*/  UMOV UR9, 0x80000020 ;  /* 0x8000002000097882 */ /* 0x000fe20000000000 */
[----:B------:R-:W-:Y:S01]  /*14f0*/  UMOV UR7, 0x80000020 ;  /* 0x8000002000077882 */ /* 0x000fe20000000000 */
[C---:B------:R-:W-:Y:S01]  /*1500*/  R2UR UR8, R3.reuse ;  /* 0x00000000030872ca */ /* 0x040fe200000e0000 */
[----:B------:R-:W-:-:S06]  /*1510*/  VIADD R3, R3, 0x2 ;  /* 0x0000000203037836 */ /* 0x000fcc0000000000 */
[----:B------:R-:W-:-:S04]  /*1520*/  UIMAD UR12, UR40, 0x280, UR12 ;  /* 0x00000280280c78a4 */ /* 0x000fc8000f8e020c */
[----:B------:R-:W-:Y:S02]  /*1530*/  UIADD3 UR4, UR12, 0x80, URZ ;  /* 0x000000800c047890 */ /* 0x000fe4000fffe03f */
[----:B------:R-:W-:Y:S02]  /*1540*/  UIADD3 UR5, UR12, 0x100, URZ ;  /* 0x000001000c057890 */ /* 0x000fe4000fffe03f */
[----:B------:R-:W-:Y:S01]  /*1550*/  UMOV UR10, UR12 ;  /* 0x0000000c000a7c82 */ /* 0x000fe20008000000 */
[----:B------:R-:W-:Y:S01]  /*1560*/  UIADD3 UR6, UR12, 0x180, URZ ;  /* 0x000001800c067890 */ /* 0x000fe2000fffe03f */
[----:B------:R-:W-:Y:S01]  /*1570*/  QGMMA.64x32x32.F32.E4M3.E4M3 R104, gdesc[UR8], RZ, !UPT, gsb0 ;  /* 0x00600000086879f3 */ /* 0x000fe2000c0008ff */
[----:B------:R-:W-:Y:S01]  /*1580*/  UMOV UR10, UR4 ;  /* 0x00000004000a7c82 */ /* 0x000fe20008000000 */
[----:B------:R-:W-:Y:S01]  /*1590*/  UMOV UR11, 0x80000020 ;  /* 0x80000020000b7882 */ /* 0x000fe20000000000 */
[----:B------:R-:W-:Y:S02]  /*15a0*/  UIADD3 UR4, UR12, 0x200, URZ ;  /* 0x000002000c047890 */ /* 0x000fe4000fffe03f */
[----:B------:R-:W-:Y:S01]  /*15b0*/  UIADD3 UR13, UR12, 0x182, URZ ;  /* 0x000001820c0d7890 */ /* 0x000fe2000fffe03f */
[----:B------:R-:W-:-:S02]  /*15c0*/  WARPGROUP.DEPBAR.LE gsb0, 0x0 ;  /* 0x00008000000079c5 */ /* 0x000fc40000010000 */
[----:B------:R-:W-:-:S06]  /*15d0*/  WARPGROUP.ARRIVE ;  /* 0x00000000000079c5 */ /* 0x000fcc0000000000 */
[----:B------:R-:W-:Y:S01]  /*15e0*/  QGMMA.64x32x32.F32.E4M3.E4M3 R88, gdesc[UR8], RZ, !UPT, gsb0 ;  /* 0x00600000085879f3 */ /* 0x000fe2000c0008ff */
[----:B------:R-:W-:Y:S01]  /*15f0*/  UMOV UR10, UR5 ;  /* 0x00000005000a7c82 */ /* 0x000fe20008000000 */
[----:B------:R-:W-:Y:S01]  /*1600*/  UMOV UR11, 0x80000020 ;  /* 0x80000020000b7882 */ /* 0x000fe20000000000 */
[----:B------:R-:W-:Y:S01]  /*1610*/  UMOV UR5, 0x80000020 ;  /* 0x8000002000057882 */ /* 0x000fe20000000000 */
[----:B------:R-:W-:Y:S02]  /*1620*/  WARPGROUP.DEPBAR.LE gsb0, 0x0 ;  /* 0x00008000000079c5 */ /* 0x000fe40000010000 */
[----:B------:R-:W-:-:S06]  /*1630*/  WARPGROUP.ARRIVE ;  /* 0x00000000000079c5 */ /* 0x000fcc0000000000 */
[----:B------:R-:W-:Y:S01]  /*1640*/  QGMMA.64x32x32.F32.E4M3.E4M3 R72, gdesc[UR8], RZ, !UPT, gsb0 ;  /* 0x00600000084879f3 */ /* 0x000fe2000c0008ff */
[----:B------:R-:W-:Y:S01]  /*1650*/  UMOV UR10, UR6 ;  /* 0x00000006000a7c82 */ /* 0x000fe20008000000 */
[----:B------:R-:W-:Y:S01]  /*1660*/  UMOV UR11, 0x80000020 ;  /* 0x80000020000b7882 */ /* 0x000fe20000000000 */
[----:B------:R-:W-:Y:S01]  /*1670*/  UIADD3 UR6, UR12, 0x2, URZ ;  /* 0x000000020c067890 */ /* 0x000fe2000fffe03f */
[----:B------:R-:W-:Y:S02]  /*1680*/  WARPGROUP.DEPBAR.LE gsb0, 0x0 ;  /* 0x00008000000079c5 */ /* 0x000fe40000010000 */
[----:B------:R-:W-:-:S06]  /*1690*/  WARPGROUP.ARRIVE ;  /* 0x00000000000079c5 */ /* 0x000fcc0000000000 */
[----:B------:R-:W-:Y:S01]  /*16a0*/  QGMMA.64x32x32.F32.E4M3.E4M3 R56, gdesc[UR8], RZ, !UPT, gsb0 ;  /* 0x00600000083879f3 */ /* 0x000fe2000c0008ff */
[----:B------:R-:W-:Y:S01]  /*16b0*/  UMOV UR10, UR4 ;  /* 0x00000004000a7c82 */ /* 0x000fe20008000000 */
[----:B------:R-:W-:Y:S01]  /*16c0*/  UMOV UR11, 0x80000020 ;  /* 0x80000020000b7882 */ /* 0x000fe20000000000 */
[----:B------:R-:W-:Y:S01]  /*16d0*/  R2UR UR4, R3 ;  /* 0x00000000030472ca */ /* 0x000fe200000e0000 */
[----:B------:R-:W-:Y:S02]  /*16e0*/  WARPGROUP.DEPBAR.LE gsb0, 0x0 ;  /* 0x00008000000079c5 */ /* 0x000fe40000010000 */
[----:B------:R-:W-:-:S06]  /*16f0*/  WARPGROUP.ARRIVE ;  /* 0x00000000000079c5 */ /* 0x000fcc0000000000 */
[----:B------:R-:W-:Y:S01]  /*1700*/  QGMMA.64x32x32.F32.E4M3.E4M3 R24, gdesc[UR8], RZ, !UPT, gsb0 ;  /* 0x00600000081879f3 */ /* 0x000fe2000c0008ff */
[----:B------:R-:W-:Y:S02]  /*1710*/  UIADD3 UR10, UR12, 0x82, URZ ;  /* 0x000000820c0a7890 */ /* 0x000fe4000fffe03f */
[----:B------:R-:W-:Y:S02]  /*1720*/  UIADD3 UR11, UR12, 0x102, URZ ;  /* 0x000001020c0b7890 */ /* 0x000fe4000fffe03f */
[----:B------:R-:W-:Y:S01]  /*1730*/  UIADD3 UR12, UR12, 0x202, URZ ;  /* 0x000002020c0c7890 */ /* 0x000fe2000fffe03f */
[----:B------:R-:W-:Y:S02]  /*1740*/  WARPGROUP.DEPBAR.LE gsb0, 0x0 ;  /* 0x00008000000079c5 */ /* 0x000fe40000010000 */
[----:B------:R-:W-:-:S06]  /*1750*/  WARPGROUP.ARRIVE ;  /* 0x00000000000079c5 */ /* 0x000fcc0000000000 */
[----:B------:R-:W-:Y:S01]  /*1760*/  QGMMA.64x32x32.F32.E4M3.E4M3 R104, gdesc[UR4], R104, gsb0 ;  /* 0x00600000046879f3 */ /* 0x000fe20008000868 */
[----:B------:R-:W-:Y:S01]  /*1770*/  UMOV UR6, UR10 ;  /* 0x0000000a00067c82 */ /* 0x000fe20008000000 */
[----:B------:R-:W-:Y:S01]  /*1780*/  UMOV UR7, 0x80000020 ;  /* 0x8000002000077882 */ /* 0x000fe20000000000 */
        /* <DEDUP_REMOVED lines=17> */
[----:B------:R-:W-:Y:S03]  /*18a0*/  QGMMA.64x32x32.F32.E4M3.E4M3 R24, gdesc[UR4], R24, gsb0 ;  /* 0x00600000041879f3 */ /* 0x000fe60008000818 */
[----:B------:R-:W-:Y:S02]  /*18b0*/  WARPGROUP.DEPBAR.LE gsb0, 0x0 ;  /* 0x00008000000079c5 */ /* 0x000fe40000010000 */
[----:B------:R-:W-:Y:S05]  /*18c0*/  @!P0 BRA `(.L_x_13) ;  /* 0x0000000000048947 */ /* 0x000fea0003800000 */
[----:B------:R-:W-:Y:S01]  /*18d0*/  BPT.TRAP 0x1 ;  /* 0x000000040000795c */ /* 0x000fe20000300000 */
.L_x_13:
[----:B01----:R-:W-:Y:S01]  /*18e0*/  VIADD R4, R156, UR47 ;  /* 0x0000002f9c047c36 */ /* 0x003fe20008000000 */
[----:B------:R-:W-:Y:S01]  /*18f0*/  P2R R6, PR, RZ, 0x1 ;  /* 0x00000001ff067803 */ /* 0x000fe20000000000 */
[----:B------:R-:W-:Y:S01]  /*1900*/  IMAD.U32 R3, RZ, RZ, UR48 ;  /* 0x00000030ff037e24 */ /* 0x000fe2000f8e00ff */
[----:B------:R-:W-:Y:S01]  /*1910*/  UISETP.GE.AND UP0, UPT, UR47, 0xa1, UPT ;  /* 0x000000a12f00788c */ /* 0x000fe2000bf06270 */
[----:B------:R-:W-:Y:S02]  /*1920*/  IMAD.U32 R48, RZ, RZ, UR46 ;  /* 0x0000002eff307e24 */ /* 0x000fe4000f8e00ff */
[----:B------:R-:W-:Y:S02]  /*1930*/  IMAD R4, R3, -0xa0, R4 ;  /* 0xffffff6003047824 */ /* 0x000fe400078e0204 */
[----:B------:R-:W-:-:S03]  /*1940*/  VIADD R5, R5, 0x13240 ;  /* 0x0001324005057836 */ /* 0x000fc60000000000 */
[C---:B------:R-:W-:Y:S02]  /*1950*/  ISETP.GT.AND P6, PT, R4.reuse, RZ, PT ;  /* 0x000000ff0400720c */ /* 0x040fe40003fc4270 */
[C---:B------:R-:W-:Y:S02]  /*1960*/  ISETP.GT.AND P5, PT, R4.reuse, 0x1, PT ;  /* 0x000000010400780c */ /* 0x040fe40003fa4270 */
[----:B------:R-:W-:Y:S02]  /*1970*/  ISETP.GT.AND P4, PT, R4, 0x8, PT ;  /* 0x000000080400780c */ /* 0x000fe40003f84270 */
[----:B------:R-:W-:Y:S02]  /*1980*/  FSEL R104, R104, -INF , P6 ;  /* 0xff80000068687808 */ /* 0x000fe40003000000 */
[----:B------:R-:W-:Y:S02]  /*1990*/  FSEL R105, R105, -INF , P5 ;  /* 0xff80000069697808 */ /* 0x000fe40002800000 */
[----:B------:R-:W-:-:S02]  /*19a0*/  ISETP.GT.AND P3, PT, R4, 0x9, PT ;  /* 0x000000090400780c */ /* 0x000fc40003f64270 */
[----:B------:R-:W-:Y:S02]  /*19b0*/  FSEL R108, R108, -INF , P4 ;  /* 0xff8000006c6c7808 */ /* 0x000fe40002000000 */
[----:B------:R-:W-:Y:S02]  /*19c0*/  FMNMX.FTZ R3, R104, R105, !PT ;  /* 0x0000006968037209 */ /* 0x000fe40007810000 */
[----:B------:R-:W-:Y:S02]  /*19d0*/  ISETP.GT.AND P1, PT, R4, 0x10, PT ;  /* 0x000000100400780c */ /* 0x000fe40003f24270 */
[----:B------:R-:W-:Y:S02]  /*19e0*/  FSEL R109, R109, -INF , P3 ;  /* 0xff8000006d6d7808 */ /* 0x000fe40001800000 */
[----:B------:R-:W-:Y:S02]  /*19f0*/  FMNMX.FTZ R8, R108, R3, !PT ;  /* 0x000000036c087209 */ /* 0x000fe40007810000 */
[----:B------:R-:W-:-:S02]  /*1a00*/  ISETP.GT.AND P2, PT, R4, 0x11, PT ;  /* 0x000000110400780c */ /* 0x000fc40003f44270 */
[----:B------:R-:W-:Y:S02]  /*1a10*/  FSEL R112, R112, -INF , P1 ;  /* 0xff80000070707808 */ /* 0x000fe40000800000 */
[----:B------:R-:W-:Y:S02]  /*1a20*/  FMNMX.FTZ R3, R109, R8, !PT ;  /* 0x000000086d037209 */ /* 0x000fe40007810000 */
[----:B------:R-:W-:Y:S02]  /*1a30*/  FSEL R106, R106, -INF , P6 ;  /* 0xff8000006a6a7808 */ /* 0x000fe40003000000 */
[----:B------:R-:W-:Y:S02]  /*1a40*/  ISETP.GT.AND P6, PT, R4, 0x18, PT ;  /* 0x000000180400780c */ /* 0x000fe40003fc4270 */
[----:B------:R-:W-:Y:S02]  /*1a50*/  FSEL R113, R113, -INF , P2 ;  /* 0xff80000071717808 */ /* 0x000fe40001000000 */
[----:B------:R-:W-:-:S02]  /*1a60*/  FMNMX.FTZ R8, R112, R3, !PT ;  /* 0x0000000370087209 */ /* 0x000fc40007810000 */
[----:B------:R-:W-:Y:S02]  /*1a70*/  FSEL R107, R107, -INF , P5 ;  /* 0xff8000006b6b7808 */ /* 0x000fe40002800000 */
[----:B------:R-:W-:Y:S02]  /*1a80*/  ISETP.GT.AND P5, PT, R4, 0x19, PT ;  /* 0x000000190400780c */ /* 0x000fe40003fa4270 */
[----:B------:R-:W-:Y:S02]  /*1a90*/  FSEL R116, R116, -INF , P6 ;  /* 0xff80000074747808 */ /* 0x000fe40003000000 */
[----:B------:R-:W-:Y:S02]  /*1aa0*/  FMNMX.FTZ R3, R113, R8, !PT ;  /* 0x0000000871037209 */ /* 0x000fe40007810000 */
[----:B------:R-:W-:Y:S02]  /*1ab0*/  FSEL R110, R110, -INF , P4 ;  /* 0xff8000006e6e7808 */ /* 0x000fe40002000000 */
        /* <DEDUP_REMOVED lines=80> */
[----:B------:R-:W-:Y:S02]  /*1fc0*/  FSEL R87, R87, -INF , P2 ;  /* 0xff80000057577808 */ /* 0x000fe40001000000 */
[C---:B------:R-:W-:Y:S02]  /*1fd0*/  ISETP.GT.AND P1, PT, R4.reuse, 0x70, PT ;  /* 0x000000700400780c */ /* 0x040fe40003f24270 */
[C---:B------:R-:W-:Y:S02]  /*1fe0*/  ISETP.GT.AND P2, PT, R4.reuse, 0x71, PT ;  /* 0x000000710400780c */ /* 0x040fe40003f44270 */
[----:B------:R-:W-:Y:S02]  /*1ff0*/  ISETP.GT.AND P0, PT, R4, 0x79, PT ;  /* 0x000000790400780c */ /* 0x000fe40003f04270 */
[----:B------:R-:W-:-:S02]  /*2000*/  FSEL R61, R61, -INF , P3 ;  /* 0xff8000003d3d7808 */ /* 0x000fc40001800000 */
[----:B------:R-:W-:Y:S02]  /*2010*/  FMNMX.FTZ R8, R60, R3, !PT ;  /* 0x000000033c087209 */ /* 0x000fe40007810000 */
[----:B------:R-:W-:Y:S02]  /*2020*/  FSEL R64, R64, -INF , P1 ;  /* 0xff80000040407808 */ /* 0x000fe40000800000 */
[----:B------:R-:W-:Y:S02]  /*2030*/  FSEL R58, R58, -INF , P6 ;  /* 0xff8000003a3a7808 */ /* 0x000fe40003000000 */
[----:B------:R-:W-:Y:S02]  /*2040*/  FSEL R65, R65, -INF , P2 ;  /* 0xff80000041417808 */ /* 0x000fe40001000000 */
[----:B------:R-:W-:Y:S02]  /*2050*/  FSEL R59, R59, -INF , P5 ;  /* 0xff8000003b3b7808 */ /* 0x000fe40002800000 */
[----:B------:R-:W-:-:S02]  /*2060*/  FSEL R69, R69, -INF , P0 ;  /* 0xff80000045457808 */ /* 0x000fc40000000000 */
[----:B------:R-:W-:Y:S02]  /*2070*/  FSEL R66, R66, -INF , P1 ;  /* 0xff80000042427808 */ /* 0x000fe40000800000 */
[----:B------:R-:W-:Y:S02]  /*2080*/  FSEL R67, R67, -INF , P2 ;  /* 0xff80000043437808 */ /* 0x000fe40001000000 */
[----:B------:R-:W-:Y:S02]  /*2090*/  FMNMX.FTZ R3, R61, R8, !PT ;  /* 0x000000083d037209 */ /* 0x000fe40007810000 */
[C---:B------:R-:W-:Y:S02]  /*20a0*/  ISETP.GT.AND P6, PT, R4.reuse, 0x78, PT ;  /* 0x000000780400780c */ /* 0x040fe40003fc4270 */
[C---:B------:R-:W-:Y:S02]  /*20b0*/  ISETP.GT.AND P5, PT, R4.reuse, 0x80, PT ;  /* 0x000000800400780c */ /* 0x040fe40003fa4270 */
[----:B------:R-:W-:-:S02]  /*20c0*/  ISETP.GT.AND P0, PT, R4, 0x81, PT ;  /* 0x000000810400780c */ /* 0x000fc40003f04270 */
[C---:B------:R-:W-:Y:S02]  /*20d0*/  ISETP.GT.AND P1, PT, R4.reuse, 0x88, PT ;  /* 0x000000880400780c */ /* 0x040fe40003f24270 */
[----:B------:R-:W-:Y:S02]  /*20e0*/  ISETP.GT.AND P2, PT, R4, 0x89, PT ;  /* 0x000000890400780c */ /* 0x000fe40003f44270 */
[----:B------:R-:W-:Y:S02]  /*20f0*/  FMNMX.FTZ R13, R106, R107, !PT ;  /* 0x0000006b6a0d7209 */ /* 0x000fe40007810000 */
[----:B------:R-:W-:Y:S02]  /*2100*/  FMNMX.FTZ R8, R64, R3, !PT ;  /* 0x0000000340087209 */ /* 0x000fe40007810000 */
[----:B------:R-:W-:Y:S02]  /*2110*/  FSEL R68, R68, -INF , P6 ;  /* 0xff80000044447808 */ /* 0x000fe40003000000 */
[----:B------:R-:W-:-:S02]  /*2120*/  FSEL R62, R62, -INF , P4 ;  /* 0xff8000003e3e7808 */ /* 0x000fc40002000000 */
[----:B------:R-:W-:Y:S02]  /*2130*/  FSEL R63, R63, -INF , P3 ;  /* 0xff8000003f3f7808 */ /* 0x000fe40001800000 */
[----:B------:R-:W-:Y:S02]  /*2140*/  FSEL R43, R24, -INF , P5 ;  /* 0xff800000182b7808 */ /* 0x000fe40002800000 */
[----:B------:R-:W-:Y:S02]  /*2150*/  FSEL R47, R25, -INF , P0 ;  /* 0xff800000192f7808 */ /* 0x000fe40000000000 */
[----:B------:R-:W-:Y:S02]  /*2160*/  P2R R12, PR, RZ, 0x1 ;  /* 0x00000001ff0c7803 */ /* 0x000fe40000000000 */
[----:B------:R-:W-:Y:S02]  /*2170*/  FSEL R51, R28, -INF , P1 ;  /* 0xff8000001c337808 */ /* 0x000fe40000800000 */
[----:B------:R-:W-:-:S02]  /*2180*/  P2R R11, PR, RZ, 0x2 ;  /* 0x00000002ff0b7803 */ /* 0x000fc40000000000 */
[----:B------:R-:W-:Y:S02]  /*2190*/  FSEL R49, R29, -INF , P2 ;  /* 0xff8000001d317808 */ /* 0x000fe40001000000 */
[----:B------:R-:W-:Y:S02]  /*21a0*/  P2R R10, PR, RZ, 0x4 ;  /* 0x00000004ff0a7803 */ /* 0x000fe40000000000 */
[C---:B------:R-:W-:Y:S02]  /*21b0*/  ISETP.GT.AND P3, PT, R4.reuse, 0x90, PT ;  /* 0x000000900400780c */ /* 0x040fe40003f64270 */
[C---:B------:R-:W-:Y:S02]  /*21c0*/  ISETP.GT.AND P4, PT, R4.reuse, 0x91, PT ;  /* 0x000000910400780c */ /* 0x040fe40003f84270 */
[C---:B------:R-:W-:Y:S02]  /*21d0*/  ISETP.GT.AND P5, PT, R4.reuse, 0x98, PT ;  /* 0x000000980400780c */ /* 0x040fe40003fa4270 */
[----:B------:R-:W-:-:S02]  /*21e0*/  ISETP.GT.AND P6, PT, R4, 0x99, PT ;  /* 0x000000990400780c */ /* 0x000fc40003fc4270 */
[C---:B------:R-:W-:Y:S02]  /*21f0*/  ISETP.GT.AND P2, PT, R4.reuse, 0x78, PT ;  /* 0x000000780400780c */ /* 0x040fe40003f44270 */
[C---:B------:R-:W-:Y:S02]  /*2200*/  ISETP.GT.AND P1, PT, R4.reuse, 0x79, PT ;  /* 0x000000790400780c */ /* 0x040fe40003f24270 */
[----:B------:R-:W-:Y:S02]  /*2210*/  ISETP.GT.AND P0, PT, R4, 0x80, PT ;  /* 0x000000800400780c */ /* 0x000fe40003f04270 */
[----:B------:R-:W-:Y:S02]  /*2220*/  FMNMX.FTZ R4, R110, R13, !PT ;  /* 0x0000000d6e047209 */ /* 0x000fe40007810000 */
[----:B------:R-:W-:Y:S02]  /*2230*/  FMNMX.FTZ R3, R65, R8, !PT ;  /* 0x0000000841037209 */ /* 0x000fe40007810000 */
[----:B------:R-:W-:-:S02]  /*2240*/  FMNMX.FTZ R15, R111, R4, !PT ;  /* 0x000000046f0f7209 */ /* 0x000fc40007810000 */
[----:B------:R-:W-:Y:S02]  /*2250*/  FMNMX.FTZ R8, R68, R3, !PT ;  /* 0x0000000344087209 */ /* 0x000fe40007810000 */
[----:B------:R-:W-:Y:S02]  /*2260*/  FMNMX.FTZ R4, R114, R15, !PT ;  /* 0x0000000f72047209 */ /* 0x000fe40007810000 */
[----:B------:R-:W-:Y:S02]  /*2270*/  FMNMX.FTZ R8, R69, R8, !PT ;  /* 0x0000000845087209 */ /* 0x000fe40007810000 */
[----:B------:R-:W-:Y:S02]  /*2280*/  FMNMX.FTZ R15, R115, R4, !PT ;  /* 0x00000004730f7209 */ /* 0x000fe40007810000 */
[----:B------:R-:W-:Y:S02]  /*2290*/  FMNMX.FTZ R8, R43, R8, !PT ;  /* 0x000000082b087209 */ /* 0x000fe40007810000 */
[----:B------:R-:W-:-:S02]  /*22a0*/  FMNMX.FTZ R4, R118, R15, !PT ;  /* 0x0000000f76047209 */ /* 0x000fc40007810000 */
[----:B------:R-:W-:Y:S02]  /*22b0*/  FMNMX.FTZ R8, R47, R8, !PT ;  /* 0x000000082f087209 */ /* 0x000fe40007810000 */
[----:B------:R-:W-:Y:S02]  /*22c0*/  FMNMX.FTZ R21, R119, R4, !PT ;  /* 0x0000000477157209 */ /* 0x000fe40007810000 */
[----:B------:R-:W-:Y:S02]  /*22d0*/  FMNMX.FTZ R8, R51, R8, !PT ;  /* 0x0000000833087209 */ /* 0x000fe40007810000 */
[----:B------:R-:W-:Y:S02]  /*22e0*/  FMNMX.FTZ R4, R90, R21, !PT ;  /* 0x000000155a047209 */ /* 0x000fe40007810000 */
[----:B------:R-:W-:Y:S02]  /*22f0*/  FSEL R53, R32, -INF , P3 ;  /* 0xff80000020357808 */ /* 0x000fe40001800000 */
[----:B------:R-:W-:-:S02]  /*2300*/  FMNMX.FTZ R8, R49, R8, !PT ;  /* 0x0000000831087209 */ /* 0x000fc40007810000 */
[----:B------:R-:W-:Y:S02]  /*2310*/  FMNMX.FTZ R21, R91, R4, !PT ;  /* 0x000000045b157209 */ /* 0x000fe40007810000 */
[----:B------:R-:W-:Y:S02]  /*2320*/  FSEL R44, R33, -INF , P4 ;  /* 0xff800000212c7808 */ /* 0x000fe40002000000 */
        /* <DEDUP_REMOVED lines=8> */
[----:B------:R-:W-:Y:S02]  /*23b0*/  FMNMX.FTZ R7, R46, R3, !PT ;  /* 0x000000032e077209 */ /* 0x000fe40007810000 */
[----:B------:R-:W-:-:S02]  /*23c0*/  FMNMX.FTZ R25, R99, R4, !PT ;  /* 0x0000000463197209 */ /* 0x000fc40007810000 */
[----:B------:R-:W-:Y:S01]  /*23d0*/  P2R R9, PR, RZ, 0x8 ;  /* 0x00000008ff097803 */ /* 0x000fe20000000000 */
[----:B------:R-:W0:Y:S01]  /*23e0*/  SHFL.BFLY PT, R8, R7, 0x2, 0x1f ;  /* 0x0c401f0007087f89 */ /* 0x000e2200000e0000 */
[----:B------:R-:W-:Y:S02]  /*23f0*/  FMNMX.FTZ R4, R102, R25, !PT ;  /* 0x0000001966047209 */ /* 0x000fe40007810000 */
[----:B------:R-:W-:Y:S02]  /*2400*/  FSEL R70, R70, -INF , P2 ;  /* 0xff80000046467808 */ /* 0x000fe40001000000 */
[----:B------:R-:W-:Y:S02]  /*2410*/  FMNMX.FTZ R29, R103, R4, !PT ;  /* 0x00000004671d7209 */ /* 0x000fe40007810000 */
[----:B------:R-:W-:Y:S02]  /*2420*/  FSEL R71, R71, -INF , P1 ;  /* 0xff80000047477808 */ /* 0x000fe40000800000 */
[----:B------:R-:W-:-:S02]  /*2430*/  FMNMX.FTZ R4, R74, R29, !PT ;  /* 0x0000001d4a047209 */ /* 0x000fc40007810000 */
[----:B------:R-:W-:Y:S02]  /*2440*/  FSEL R26, R26, -INF , P0 ;  /* 0xff8000001a1a7808 */ /* 0x000fe40000000000 */
[----:B------:R-:W-:Y:S02]  /*2450*/  FMNMX.FTZ R29, R75, R4, !PT ;  /* 0x000000044b1d7209 */ /* 0x000fe40007810000 */
[----:B------:R-:W-:Y:S02]  /*2460*/  ISETP.NE.AND P0, PT, R12, RZ, PT ;  /* 0x000000ff0c00720c */ /* 0x000fe40003f05270 */
[----:B------:R-:W-:Y:S02]  /*2470*/  FMNMX.FTZ R4, R78, R29, !PT ;  /* 0x0000001d4e047209 */ /* 0x000fe40007810000 */
[----:B------:R-:W-:Y:S02]  /*2480*/  ISETP.NE.AND P1, PT, R11, RZ, PT ;  /* 0x000000ff0b00720c */ /* 0x000fe40003f25270 */
[----:B------:R-:W-:-:S02]  /*2490*/  FMNMX.FTZ R29, R79, R4, !PT ;  /* 0x000000044f1d7209 */ /* 0x000fc40007810000 */
[----:B------:R-:W-:Y:S02]  /*24a0*/  FSEL R27, R27, -INF , P0 ;  /* 0xff8000001b1b7808 */ /* 0x000fe40000000000 */
[----:B0-----:R-:W-:Y:S02]  /*24b0*/  FMNMX.FTZ R8, R7, R8, !PT ;  /* 0x0000000807087209 */ /* 0x001fe40007810000 */
[----:B------:R-:W-:Y:S02]  /*24c0*/  FMNMX.FTZ R4, R82, R29, !PT ;  /* 0x0000001d52047209 */ /* 0x000fe40007810000 */
[----:B------:R-:W-:Y:S01]  /*24d0*/  ISETP.NE.AND P2, PT, R10, RZ, PT ;  /* 0x000000ff0a00720c */ /* 0x000fe20003f45270 */
[----:B------:R-:W0:Y:S01]  /*24e0*/  SHFL.BFLY PT, R3, R8, 0x1, 0x1f ;  /* 0x0c201f0008037f89 */ /* 0x000e2200000e0000 */
[----:B------:R-:W-:Y:S02]  /*24f0*/  FMNMX.FTZ R37, R83, R4, !PT ;  /* 0x0000000453257209 */ /* 0x000fe40007810000 */
[----:B------:R-:W-:-:S02]  /*2500*/  FSEL R50, R30, -INF , P1 ;  /* 0xff8000001e327808 */ /* 0x000fc40000800000 */
[----:B------:R-:W-:Y:S02]  /*2510*/  FMNMX.FTZ R4, R86, R37, !PT ;  /* 0x0000002556047209 */ /* 0x000fe40007810000 */
[----:B------:R-:W-:Y:S02]  /*2520*/  FSEL R52, R31, -INF , P2 ;  /* 0xff8000001f347808 */ /* 0x000fe40001000000 */
[----:B------:R-:W-:Y:S02]  /*2530*/  FMNMX.FTZ R37, R87, R4, !PT ;  /* 0x0000000457257209 */ /* 0x000fe40007810000 */
[----:B------:R-:W-:Y:S02]  /*2540*/  FSEL R39, R39, -INF , P6 ;  /* 0xff80000027277808 */ /* 0x000fe40003000000 */
[----:B------:R-:W-:Y:S02]  /*2550*/  FMNMX.FTZ R4, R58, R37, !PT ;  /* 0x000000253a047209 */ /* 0x000fe40007810000 */
[----:B------:R-:W-:-:S02]  /*2560*/  ISETP.NE.AND P0, PT, R6, RZ, PT ;  /* 0x000000ff0600720c */ /* 0x000fc40003f05270 */
[----:B------:R-:W-:Y:S02]  /*2570*/  FMNMX.FTZ R37, R59, R4, !PT ;  /* 0x000000043b257209 */ /* 0x000fe40007810000 */
[----:B------:R-:W-:Y:S02]  /*2580*/  PRMT R40, R40, 0x654, R5 ;  /* 0x0000065428287816 */ /* 0x000fe40000000005 */
[----:B------:R-:W-:Y:S02]  /*2590*/  FMNMX.FTZ R4, R62, R37, !PT ;  /* 0x000000253e047209 */ /* 0x000fe40007810000 */
[----:B------:R1:W-:Y:S01]  /*25a0*/  SYNCS.ARRIVE.TRANS64.RED.A1T0 RZ, [R40+URZ], RZ ;  /* 0x000000ff28ff79a7 */ /* 0x0003e2000810043f */
[----:B0-----:R-:W-:Y:S02]  /*25b0*/  FMNMX.FTZ R3, R8, R3, !PT ;  /* 0x0000000308037209 */ /* 0x001fe40007810000 */
[----:B------:R-:W-:Y:S02]  /*25c0*/  FMNMX.FTZ R37, R63, R4, !PT ;  /* 0x000000043f257209 */ /* 0x000fe40007810000 */
[C---:B------:R-:W-:Y:S01]  /*25d0*/  FSETP.NEU.FTZ.AND P3, PT, R3.reuse, -INF , PT ;  /* 0xff8000000300780b */ /* 0x040fe20003f7d000 */
[----:B------:R-:W-:-:S01]  /*25e0*/  FFMA.FTZ R48, R3, R48, -8 ;  /* 0xc100000003307423 */ /* 0x000fc20000010030 */
[----:B------:R-:W-:-:S04]  /*25f0*/  FMNMX.FTZ R4, R66, R37, !PT ;  /* 0x0000002542047209 */ /* 0x000fc80007810000 */
[----:B------:R-:W-:Y:S02]  /*2600*/  FMNMX.FTZ R37, R67, R4, !PT ;  /* 0x0000000443257209 */ /* 0x000fe40007810000 */
[----:B------:R-:W-:Y:S02]  /*2610*/  FSEL R48, R48, RZ, P3 ;  /* 0x000000ff30307208 */ /* 0x000fe40001800000 */
[----:B------:R-:W-:Y:S02]  /*2620*/  FMNMX.FTZ R4, R70, R37, !PT ;  /* 0x0000002546047209 */ /* 0x000fe40007810000 */
[----:B------:R-:W-:Y:S01]  /*2630*/  ISETP.NE.AND P3, PT, R9, RZ, PT ;  /* 0x000000ff0900720c */ /* 0x000fe20003f65270 */
[--C-:B------:R-:W-:Y:S01]  /*2640*/  FFMA.FTZ R32, R73, UR46, -R48.reuse ;  /* 0x0000002e49207c23 */ /* 0x100fe20008010830 */
[----:B------:R-:W-:Y:S01]  /*2650*/  FMNMX.FTZ R73, R71, R4, !PT ;  /* 0x0000000447497209 */ /* 0x000fe20007810000 */
[--C-:B------:R-:W-:Y:S01]  /*2660*/  FFMA.FTZ R72, R72, UR46, -R48.reuse ;  /* 0x0000002e48487c23 */ /* 0x100fe20008010830 */
[----:B------:R-:W-:Y:S01]  /*2670*/  FSEL R54, R34, -INF , P3 ;  /* 0xff80000022367808 */ /* 0x000fe20001800000 */
[--C-:B------:R-:W-:Y:S01]  /*2680*/  FFMA.FTZ R34, R56, UR46, -R48.reuse ;  /* 0x0000002e38227c23 */ /* 0x100fe20008010830 */
[----:B------:R-:W-:Y:S01]  /*2690*/  FMNMX.FTZ R4, R26, R73, !PT ;  /* 0x000000491a047209 */ /* 0x000fe20007810000 */
[----:B------:R0:W-:Y:S01]  /*26a0*/  MUFU.EX2 R29, R72 ;  /* 0x00000048001d7308 */ /* 0x0001e20000000800 */
[----:B------:R-:W-:Y:S01]  /*26b0*/  FSEL R56, R38, -INF , P5 ;  /* 0xff80000026387808 */ /* 0x000fe20002800000 */
[--C-:B------:R-:W-:Y:S01]  /*26c0*/  FFMA.FTZ R38, R60, UR46, -R48.reuse ;  /* 0x0000002e3c267c23 */ /* 0x100fe20008010830 */
[----:B------:R-:W-:Y:S01]  /*26d0*/  FMNMX.FTZ R73, R27, R4, !PT ;  /* 0x000000041b497209 */ /* 0x000fe20007810000 */
[--C-:B------:R-:W-:Y:S01]  /*26e0*/  FFMA.FTZ R60, R64, UR46, -R48.reuse ;  /* 0x0000002e403c7c23 */ /* 0x100fe20008010830 */
[----:B------:R-:W-:-:S01]  /*26f0*/  FFMA.FTZ R64, R68, UR46, -R48 ;  /* 0x0000002e44407c23 */ /* 0x000fc20008010830 */
[--C-:B------:R-:W-:Y:S01]  /*2700*/  FFMA.FTZ R68, R47, UR46, -R48.reuse ;  /* 0x0000002e2f447c23 */ /* 0x100fe20008010830 */
[----:B------:R-:W-:Y:S01]  /*2710*/  FMNMX.FTZ R73, R50, R73, !PT ;  /* 0x0000004932497209 */ /* 0x000fe20007810000 */
[--C-:B------:R-:W-:Y:S01]  /*2720*/  FFMA.FTZ R47, R51, UR46, -R48.reuse ;  /* 0x0000002e332f7c23 */ /* 0x100fe20008010830 */
[----:B0-----:R-:W-:Y:S01]  /*2730*/  FSEL R72, R35, -INF , P4 ;  /* 0xff80000023487808 */ /* 0x001fe20002000000 */
[----:B------:R-:W-:Y:S01]  /*2740*/  IMAD.U32 R51, RZ, RZ, UR46 ;  /* 0x0000002eff337e24 */ /* 0x000fe2000f8e00ff */
[----:B------:R-:W-:Y:S01]  /*2750*/  FMNMX.FTZ R73, R52, R73, !PT ;  /* 0x0000004934497209 */ /* 0x000fe20007810000 */
[--C-:B------:R-:W-:Y:S01]  /*2760*/  FFMA.FTZ R35, R57, UR46, -R48.reuse ;  /* 0x0000002e39237c23 */ /* 0x100fe20008010830 */
[----:B------:R-:W-:-:S01]  /*2770*/  FFMA.FTZ R41, R76, UR46, -R48 ;  /* 0x0000002e4c297c23 */ /* 0x000fc20008010830 */
[--C-:B------:R-:W-:Y:S01]  /*2780*/  FFMA.FTZ R57, R61, UR46, -R48.reuse ;  /* 0x0000002e3d397c23 */ /* 0x100fe20008010830 */
        /* <DEDUP_REMOVED lines=16> */
[----:B------:R-:W-:-:S01]  /*2890*/  FFMA.FTZ R20, R92, UR46, -R48 ;  /* 0x0000002e5c147c23 */ /* 0x000fc20008010830 */
[----:B------:R-:W0:Y:S01]  /*28a0*/  SHFL.BFLY PT, R73, R4, 0x2, 0x1f ;  /* 0x0c401f0004497f89 */ /* 0x000e2200000e0000 */
[----:B------:R-:W-:-:S01]  /*28b0*/  FFMA.FTZ R93, R93, UR46, -R48 ;  /* 0x0000002e5d5d7c23 */ /* 0x000fc20008010830 */
[--C-:B------:R-:W-:Y:S01]  /*28c0*/  FFMA.FTZ R24, R96, UR46, -R48.reuse ;  /* 0x0000002e60187c23 */ /* 0x100fe20008010830 */
        /* <DEDUP_REMOVED lines=13> */
[----:B------:R-:W-:Y:S01]  /*29a0*/  FFMA.FTZ R46, R46, UR46, -R48 ;  /* 0x0000002e2e2e7c23 */ /* 0x000fe20008010830 */
[----:B------:R-:W-:Y:S01]  /*29b0*/  MUFU.EX2 R6, R6 ;  /* 0x0000000600067308 */ /* 0x000fe20000000800 */
[----:B0-----:R-:W-:-:S07]  /*29c0*/  FMNMX.FTZ R73, R4, R73, !PT ;  /* 0x0000004904497209 */ /* 0x001fce0007810000 */
[----:B------:R-:W0:Y:S01]  /*29d0*/  MUFU.EX2 R7, R7 ;  /* 0x0000000700077308 */ /* 0x000e220000000800 */
[----:B------:R-:W2:Y:S07]  /*29e0*/  SHFL.BFLY PT, R4, R73, 0x1, 0x1f ;  /* 0x0c201f0049047f89 */ /* 0x000eae00000e0000 */
[----:B------:R3:W-:Y:S08]  /*29f0*/  MUFU.EX2 R30, R84 ;  /* 0x00000054001e7308 */ /* 0x0007f00000000800 */
[----:B------:R-:W4:Y:S08]  /*2a00*/  MUFU.EX2 R8, R8 ;  /* 0x0000000800087308 */ /* 0x000f300000000800 */
[----:B------:R-:W-:Y:S01]  /*2a10*/  MUFU.EX2 R9, R9 ;  /* 0x0000000900097308 */ /* 0x000fe20000000800 */
[----:B--2---:R-:W-:-:S04]  /*2a20*/  FMNMX.FTZ R4, R73, R4, !PT ;  /* 0x0000000449047209 */ /* 0x004fc80007810000 */
[C---:B------:R-:W-:Y:S01]  /*2a30*/  FSETP.NEU.FTZ.AND P1, PT, R4.reuse, -INF , PT ;  /* 0xff8000000400780b */ /* 0x040fe20003f3d000 */
[----:B------:R-:W-:-:S02]  /*2a40*/  FFMA.FTZ R51, R4, R51, -8 ;  /* 0xc100000004337423 */ /* 0x000fc40000010033 */
[----:B------:R-:W-:Y:S03]  /*2a50*/  MUFU.EX2 R10, R10 ;  /* 0x0000000a000a7308 */ /* 0x000fe60000000800 */
[----:B------:R-:W-:Y:S02]  /*2a60*/  FSEL R51, R51, RZ, P1 ;  /* 0x000000ff33337208 */ /* 0x000fe40000800000 */
[----:B------:R-:W-:-:S03]  /*2a70*/  PLOP3.LUT P1, PT, PT, PT, UP0, 0x80, 0x0 ;  /* 0x000000000000781c */ /* 0x000fc60003f2f008 */
[----:B------:R2:W-:Y:S01]  /*2a80*/  MUFU.EX2 R21, R93 ;  /* 0x0000005d00157308 */ /* 0x0005e20000000800 */
[----:B------:R-:W-:-:S01]  /*2a90*/  FFMA.FTZ R48, R106, UR46, -R51 ;  /* 0x0000002e6a307c23 */ /* 0x000fc20008010833 */
[--C-:B------:R-:W-:Y:S01]  /*2aa0*/  FFMA.FTZ R53, R107, UR46, -R51.reuse ;  /* 0x0000002e6b357c23 */ /* 0x100fe20008010833 */
[----:B------:R-:W-:-:S01]  /*2ab0*/  FFMA.FTZ R69, R110, UR46, -R51 ;  /* 0x0000002e6e457c23 */ /* 0x000fc20008010833 */
[--C-:B---3--:R-:W-:Y:S01]  /*2ac0*/  FFMA.FTZ R84, R111, UR46, -R51.reuse ;  /* 0x0000002e6f547c23 */ /* 0x108fe20008010833 */
[----:B------:R-:W-:-:S01]  /*2ad0*/  FFMA.FTZ R73, R114, UR46, -R51 ;  /* 0x0000002e72497c23 */ /* 0x000fc20008010833 */
[--C-:B------:R-:W-:Y:S01]  /*2ae0*/  FFMA.FTZ R80, R115, UR46, -R51.reuse ;  /* 0x0000002e73507c23 */ /* 0x100fe20008010833 */
[----:B------:R-:W-:-:S01]  /*2af0*/  FFMA.FTZ R85, R98, UR46, -R51 ;  /* 0x0000002e62557c23 */ /* 0x000fc20008010833 */
[----:B------:R-:W-:Y:S01]  /*2b00*/  MUFU.EX2 R48, R48 ;  /* 0x0000003000307308 */ /* 0x000fe20000000800 */
[----:B------:R-:W-:-:S01]  /*2b10*/  FFMA.FTZ R98, R79, UR46, -R51 ;  /* 0x0000002e4f627c23 */ /* 0x000fc20008010833 */
[--C-:B------:R-:W-:Y:S01]  /*2b20*/  FFMA.FTZ R79, R83, UR46, -R51.reuse ;  /* 0x0000002e534f7c23 */ /* 0x100fe20008010833 */
[----:B--2---:R-:W-:-:S01]  /*2b30*/  FFMA.FTZ R93, R78, UR46, -R51 ;  /* 0x0000002e4e5d7c23 */ /* 0x004fc20008010833 */
[--C-:B------:R-:W-:Y:S01]  /*2b40*/  FFMA.FTZ R83, R87, UR46, -R51.reuse ;  /* 0x0000002e57537c23 */ /* 0x100fe20008010833 */
[----:B------:R-:W-:-:S01]  /*2b50*/  FFMA.FTZ R78, R82, UR46, -R51 ;  /* 0x0000002e524e7c23 */ /* 0x000fc20008010833 */
[----:B0-----:R-:W-:Y:S01]  /*2b60*/  FADD.FTZ R87, R6, R7 ;  /* 0x0000000706577221 */ /* 0x001fe20000010000 */
[----:B------:R-:W-:-:S01]  /*2b70*/  FFMA.FTZ R82, R86, UR46, -R51 ;  /* 0x0000002e56527c23 */ /* 0x000fc20008010833 */
[----:B------:R-:W0:Y:S01]  /*2b80*/  MUFU.EX2 R53, R53 ;  /* 0x0000003500357308 */ /* 0x000e220000000800 */
[----:B------:R-:W-:-:S01]  /*2b90*/  FFMA.FTZ R92, R119, UR46, -R51 ;  /* 0x0000002e775c7c23 */ /* 0x000fc20008010833 */
[----:B----4-:R-:W-:Y:S01]  /*2ba0*/  FADD.FTZ R100, R8, R87 ;  /* 0x0000005708647221 */ /* 0x010fe20000010000 */
[----:B------:R-:W-:-:S01]  /*2bb0*/  FFMA.FTZ R77, R90, UR46, -R51 ;  /* 0x0000002e5a4d7c23 */ /* 0x000fc20008010833 */
[--C-:B------:R-:W-:Y:S01]  /*2bc0*/  FFMA.FTZ R88, R91, UR46, -R51.reuse ;  /* 0x0000002e5b587c23 */ /* 0x100fe20008010833 */
[----:B-1----:R-:W-:-:S01]  /*2bd0*/  FFMA.FTZ R40, R59, UR46, -R51 ;  /* 0x0000002e3b287c23 */ /* 0x002fc20008010833 */
[--C-:B------:R-:W-:Y:S01]  /*2be0*/  FFMA.FTZ R90, R99, UR46, -R51.reuse ;  /* 0x0000002e635a7c23 */ /* 0x100fe20008010833 */
[----:B------:R-:W-:-:S01]  /*2bf0*/  FFMA.FTZ R91, R102, UR46, -R51 ;  /* 0x0000002e665b7c23 */ /* 0x000fc20008010833 */
[----:B------:R-:W1:Y:S01]  /*2c00*/  MUFU.EX2 R69, R69 ;  /* 0x0000004500457308 */ /* 0x000e620000000800 */
[----:B------:R-:W-:-:S01]  /*2c10*/  FFMA.FTZ R96, R103, UR46, -R51 ;  /* 0x0000002e67607c23 */ /* 0x000fc20008010833 */
[--C-:B------:R-:W-:Y:S01]  /*2c20*/  FFMA.FTZ R58, R58, UR46, -R51.reuse ;  /* 0x0000002e3a3a7c23 */ /* 0x100fe20008010833 */
[----:B------:R-:W-:-:S01]  /*2c30*/  FFMA.FTZ R62, R62, UR46, -R51 ;  /* 0x0000002e3e3e7c23 */ /* 0x000fc20008010833 */
[--C-:B------:R-:W-:Y:S01]  /*2c40*/  FFMA.FTZ R74, R74, UR46, -R51.reuse ;  /* 0x0000002e4a4a7c23 */ /* 0x100fe20008010833 */
[----:B------:R-:W-:-:S01]  /*2c50*/  FFMA.FTZ R75, R75, UR46, -R51 ;  /* 0x0000002e4b4b7c23 */ /* 0x000fc20008010833 */
[--C-:B------:R-:W-:Y:S01]  /*2c60*/  FFMA.FTZ R66, R66, UR46, -R51.reuse ;  /* 0x0000002e42427c23 */ /* 0x100fe20008010833 */
[----:B------:R-:W-:-:S01]  /*2c70*/  FFMA.FTZ R67, R67, UR46, -R51 ;  /* 0x0000002e43437c23 */ /* 0x000fc20008010833 */
[----:B------:R-:W2:Y:S01]  /*2c80*/  MUFU.EX2 R84, R84 ;  /* 0x0000005400547308 */ /* 0x000ea20000000800 */
[----:B0-----:R-:W-:-:S01]  /*2c90*/  FADD.FTZ R86, R48, R53 ;  /* 0x0000003530567221 */ /* 0x001fc20000010000 */
[--C-:B------:R-:W-:Y:S01]  /*2ca0*/  FFMA.FTZ R70, R70, UR46, -R51.reuse ;  /* 0x0000002e46467c23 */ /* 0x100fe20008010833 */
[----:B------:R-:W-:-:S01]  /*2cb0*/  FFMA.FTZ R71, R71, UR46, -R51 ;  /* 0x0000002e47477c23 */ /* 0x000fc20008010833 */
[--C-:B------:R-:W-:Y:S01]  /*2cc0*/  FFMA.FTZ R50, R50, UR46, -R51.reuse ;  /* 0x0000002e32327c23 */ /* 0x100fe20008010833 */
[----:B------:R-:W-:-:S01]  /*2cd0*/  FFMA.FTZ R52, R52, UR46, -R51 ;  /* 0x0000002e34347c23 */ /* 0x000fc20008010833 */
[--C-:B------:R-:W-:Y:S01]  /*2ce0*/  FFMA.FTZ R54, R54, UR46, -R51.reuse ;  /* 0x0000002e36367c23 */ /* 0x100fe20008010833 */
[----:B------:R-:W-:-:S01]  /*2cf0*/  FFMA.FTZ R72, R72, UR46, -R51 ;  /* 0x0000002e48487c23 */ /* 0x000fc20008010833 */
[----:B------:R-:W0:Y:S01]  /*2d00*/  MUFU.EX2 R73, R73 ;  /* 0x0000004900497308 */ /* 0x000e220000000800 */
[----:B-1----:R-:W-:-:S01]  /*2d10*/  FADD.FTZ R87, R69, R86 ;  /* 0x0000005645577221 */ /* 0x002fc20000010000 */
[--C-:B------:R-:W-:Y:S01]  /*2d20*/  FFMA.FTZ R56, R56, UR46, -R51.reuse ;  /* 0x0000002e38387c23 */ /* 0x100fe20008010833 */
[----:B------:R-:W-:-:S01]  /*2d30*/  FFMA.FTZ R39, R39, UR46, -R51 ;  /* 0x0000002e27277c23 */ /* 0x000fc20008010833 */
[----:B------:R-:W-:-:S04]  /*2d40*/  F2FP.SATFINITE.E4M3.F32.PACK_AB_MERGE_C R152, R9, R8, RZ ;  /* 0x000000080998723e */ /* 0x000fc800048070ff */
[----:B------:R1:W-:Y:S01]  /*2d50*/  MUFU.EX2 R37, R81 ;  /* 0x0000005100257308 */ /* 0x0003e20000000800 */
[----:B--2---:R-:W-:-:S01]  /*2d60*/  FADD.FTZ R86, R84, R87 ;  /* 0x0000005754567221 */ /* 0x004fc20000010000 */
[----:B------:R-:W-:Y:S02]  /*2d70*/  F2FP.SATFINITE.E4M3.F32.PACK_AB_MERGE_C R152, R7, R6, R152 ;  /* 0x000000060798723e */ /* 0x000fe40004807098 */
[----:B------:R-:W-:-:S04]  /*2d80*/  F2FP.SATFINITE.E4M3.F32.PACK_AB_MERGE_C R153, R84, R69, RZ ;  /* 0x000000455499723e */ /* 0x000fc800048070ff */
[----:B------:R-:W-:Y:S01]  /*2d90*/  MUFU.EX2 R11, R11 ;  /* 0x0000000b000b7308 */ /* 0x000fe20000000800 */
[----:B-1----:R-:W-:-:S01]  /*2da0*/  FFMA.FTZ R81, R118, UR46, -R51 ;  /* 0x0000002e76517c23 */ /* 0x002fc20008010833 */
[----:B0-----:R-:W-:Y:S01]  /*2db0*/  FADD.FTZ R87, R73, R86 ;  /* 0x0000005649577221 */ /* 0x001fe20000010000 */
[----:B------:R-:W-:Y:S01]  /*2dc0*/  F2FP.SATFINITE.E4M3.F32.PACK_AB_MERGE_C R153, R53, R48, R153 ;  /* 0x000000303599723e */ /* 0x000fe20004807099 */
[--C-:B------:R-:W-:Y:S02]  /*2dd0*/  IMAD.MOV.U32 R53, RZ, RZ, R55.reuse ;  /* 0x000000ffff357224 */ /* 0x100fe400078e0037 */
[----:B------:R-:W-:Y:S02]  /*2de0*/  IMAD.MOV.U32 R48, RZ, RZ, R55 ;  /* 0x000000ffff307224 */ /* 0x000fe400078e0037 */
[----:B------:R-:W0:Y:S08]  /*2df0*/  MUFU.EX2 R80, R80 ;  /* 0x0000005000507308 */ /* 0x000e300000000800 */
[----:B------:R-:W1:Y:S08]  /*2e00*/  MUFU.EX2 R12, R12 ;  /* 0x0000000c000c7308 */ /* 0x000e700000000800 */
[----:B------:R2:W-:Y:S01]  /*2e10*/  MUFU.EX2 R15, R89 ;  /* 0x00000059000f7308 */ /* 0x0005e20000000800 */
[----:B0-----:R-:W-:-:S07]  /*2e20*/  FADD.FTZ R86, R80, R87 ;  /* 0x0000005750567221 */ /* 0x001fce0000010000 */
[----:B------:R-:W0:Y:S01]  /*2e30*/  MUFU.EX2 R81, R81 ;  /* 0x0000005100517308 */ /* 0x000e220000000800 */
[----:B--2---:R-:W-:-:S01]  /*2e40*/  FFMA.FTZ R89, R94, UR46, -R51 ;  /* 0x0000002e5e597c23 */ /* 0x004fc20008010833 */
[----:B------:R-:W-:Y:S01]  /*2e50*/  FFMA.FTZ R94, R95, UR46, -R51 ;  /* 0x0000002e5f5e7c23 */ /* 0x000fe20008010833 */
[----:B------:R-:W-:-:S04]  /*2e60*/  FADD.FTZ R95, R9, R100 ;  /* 0x00000064095f7221 */ /* 0x000fc80000010000 */
[----:B------:R-:W-:Y:S01]  /*2e70*/  FADD.FTZ R100, R10, R95 ;  /* 0x0000005f0a647221 */ /* 0x000fe20000010000 */
[----:B------:R-:W2:Y:S03]  /*2e80*/  MUFU.EX2 R13, R117 ;  /* 0x00000075000d7308 */ /* 0x000ea60000000800 */
[----:B------:R-:W-:-:S04]  /*2e90*/  FADD.FTZ R59, R11, R100 ;  /* 0x000000640b3b7221 */ /* 0x000fc80000010000 */
[----:B-1----:R-:W-:Y:S01]  /*2ea0*/  FADD.FTZ R100, R12, R59 ;  /* 0x0000003b0c647221 */ /* 0x002fe20000010000 */
[----:B------:R-:W1:Y:S01]  /*2eb0*/  MUFU.EX2 R92, R92 ;  /* 0x0000005c005c7308 */ /* 0x000e620000000800 */
[----:B------:R-:W-:-:S01]  /*2ec0*/  FFMA.FTZ R59, R63, UR46, -R51 ;  /* 0x0000002e3f3b7c23 */ /* 0x000fc20008010833 */
[----:B0-----:R-:W-:-:S06]  /*2ed0*/  FADD.FTZ R63, R81, R86 ;  /* 0x00000056513f7221 */ /* 0x001fcc0000010000 */
[----:B------:R-:W0:Y:S01]  /*2ee0*/  MUFU.EX2 R14, R14 ;  /* 0x0000000e000e7308 */ /* 0x000e220000000800 */
[----:B--2---:R-:W-:-:S01]  /*2ef0*/  FADD.FTZ R87, R13, R100 ;  /* 0x000000640d577221 */ /* 0x004fc20000010000 */
[----:B------:R-:W-:-:S04]  /*2f00*/  F2FP.SATFINITE.E4M3.F32.PACK_AB_MERGE_C R154, R13, R12, RZ ;  /* 0x0000000c0d9a723e */ /* 0x000fc800048070ff */
[----:B------:R-:W-:Y:S02]  /*2f10*/  F2FP.SATFINITE.E4M3.F32.PACK_AB_MERGE_C R154, R11, R10, R154 ;  /* 0x0000000a0b9a723e */ /* 0x000fe4000480709a */
[----:B------:R-:W2:Y:S01]  /*2f20*/  MUFU.EX2 R77, R77 ;  /* 0x0000004d004d7308 */ /* 0x000ea20000000800 */
[----:B-1----:R-:W-:-:S01]  /*2f30*/  FADD.FTZ R86, R92, R63 ;  /* 0x0000003f5c567221 */ /* 0x002fc20000010000 */
[----:B------:R-:W-:Y:S01]  /*2f40*/  FFMA.FTZ R63, R26, UR46, -R51 ;  /* 0x0000002e1a3f7c23 */ /* 0x000fe20008010833 */
[----:B------:R-:W-:-:S04]  /*2f50*/  F2FP.SATFINITE.E4M3.F32.PACK_AB_MERGE_C R155, R92, R81, RZ ;  /* 0x000000515c9b723e */ /* 0x000fc800048070ff */
[----:B------:R-:W-:Y:S01]  /*2f60*/  F2FP.SATFINITE.E4M3.F32.PACK_AB_MERGE_C R155, R80, R73, R155 ;  /* 0x00000049509b723e */ /* 0x000fe2000480709b */
[----:B------:R-:W1:Y:S01]  /*2f70*/  MUFU.EX2 R88, R88 ;  /* 0x0000005800587308 */ /* 0x000e620000000800 */
[----:B0-----:R-:W-:-:S04]  /*2f80*/  FADD.FTZ R100, R14, R87 ;  /* 0x000000570e647221 */ /* 0x001fc80000010000 */
[----:B------:R-:W-:-:S03]  /*2f90*/  FADD.FTZ R95, R15, R100 ;  /* 0x000000640f5f7221 */ /* 0x000fc60000010000 */
[----:B------:R-:W0:Y:S01]  /*2fa0*/  MUFU.EX2 R20, R20 ;  /* 0x0000001400147308 */ /* 0x000e220000000800 */
[----:B--2---:R-:W-:-:S01]  /*2fb0*/  FADD.FTZ R87, R77, R86 ;  /* 0x000000564d577221 */ /* 0x004fc20000010000 */
[----:B------:R-:W-:-:S06]  /*2fc0*/  FFMA.FTZ R86, R27, UR46, -R51 ;  /* 0x0000002e1b567c23 */ /* 0x000fcc0008010833 */
[----:B------:R-:W2:Y:S01]  /*2fd0*/  MUFU.EX2 R89, R89 ;  /* 0x0000005900597308 */ /* 0x000ea20000000800 */
[----:B-1----:R-:W-:-:S07]  /*2fe0*/  FADD.FTZ R26, R88, R87 ;  /* 0x00000057581a7221 */ /* 0x002fce0000010000 */
[----:B------:R-:W1:Y:S01]  /*2ff0*/  MUFU.EX2 R94, R94 ;  /* 0x0000005e005e7308 */ /* 0x000e620000000800 */
[----:B0-----:R-:W-:-:S01]  /*3000*/  FADD.FTZ R100, R20, R95 ;  /* 0x0000005f14647221 */ /* 0x001fc20000010000 */
[----:B------:R-:W-:-:S03]  /*3010*/  F2FP.SATFINITE.E4M3.F32.PACK_AB_MERGE_C R136, R21, R20, RZ ;  /* 0x000000141588723e */ /* 0x000fc600048070ff */
[----:B------:R-:W-:Y:S01]  /*3020*/  FADD.FTZ R87, R21, R100 ;  /* 0x0000006415577221 */ /* 0x000fe20000010000 */
[----:B------:R-:W-:Y:S02]  /*3030*/  F2FP.SATFINITE.E4M3.F32.PACK_AB_MERGE_C R136, R15, R14, R136 ;  /* 0x0000000e0f88723e */ /* 0x000fe40004807088 */
[----:B------:R-:W0:Y:S01]  /*3040*/  MUFU.EX2 R24, R24 ;  /* 0x0000001800187308 */ /* 0x000e220000000800 */
[----:B--2---:R-:W-:-:S07]  /*3050*/  FADD.FTZ R27, R89, R26 ;  /* 0x0000001a591b7221 */ /* 0x004fce0000010000 */
[----:B------:R-:W-:Y:S01]  /*3060*/  MUFU.EX2 R85, R85 ;  /* 0x0000005500557308 */ /* 0x000fe20000000800 */
[----:B-1----:R-:W-:-:S04]  /*3070*/  F2FP.SATFINITE.E4M3.F32.PACK_AB_MERGE_C R137, R94, R89, RZ ;  /* 0x000000595e89723e */ /* 0x002fc800048070ff */
[----:B------:R-:W-:-:S03]  /*3080*/  F2FP.SATFINITE.E4M3.F32.PACK_AB_MERGE_C R137, R88, R77, R137 ;  /* 0x0000004d5889723e */ /* 0x000fc60004807089 */
[----:B------:R-:W1:Y:S01]  /*3090*/  MUFU.EX2 R25, R97 ;  /* 0x0000006100197308 */ /* 0x000e620000000800 */
[----:B0-----:R-:W-:-:S07]  /*30a0*/  FADD.FTZ R100, R24, R87 ;  /* 0x0000005718647221 */ /* 0x001fce0000010000 */
[----:B------:R-:W-:Y:S08]  /*30b0*/  MUFU.EX2 R90, R90 ;  /* 0x0000005a005a7308 */ /* 0x000ff00000000800 */
[----:B------:R-:W0:Y:S01]  /*30c0*/  MUFU.EX2 R28, R28 ;  /* 0x0000001c001c7308 */ /* 0x000e220000000800 */
[----:B-1----:R-:W-:-:S07]  /*30d0*/  FADD.FTZ R87, R25, R100 ;  /* 0x0000006419577221 */ /* 0x002fce0000010000 */
[----:B------:R-:W-:Y:S08]  /*30e0*/  MUFU.EX2 R91, R91 ;  /* 0x0000005b005b7308 */ /* 0x000ff00000000800 */
[----:B------:R-:W1:Y:S01]  /*30f0*/  MUFU.EX2 R33, R33 ;  /* 0x0000002100217308 */ /* 0x000e620000000800 */
[----:B0-----:R-:W-:-:S07]  /*3100*/  FADD.FTZ R100, R28, R87 ;  /* 0x000000571c647221 */ /* 0x001fce0000010000 */
[----:B------:R-:W-:Y:S08]  /*3110*/  MUFU.EX2 R5, R58 ;  /* 0x0000003a00057308 */ /* 0x000ff00000000800 */
[----:B------:R-:W0:Y:S01]  /*3120*/  MUFU.EX2 R96, R96 ;  /* 0x0000006000607308 */ /* 0x000e220000000800 */
[----:B-1----:R-:W-:-:S01]  /*3130*/  FADD.FTZ R100, R33, R100 ;  /* 0x0000006421647221 */ /* 0x002fc20000010000 */
[----:B------:R-:W-:Y:S01]  /*3140*/  F2FP.SATFINITE.E4M3.F32.PACK_AB_MERGE_C R28, R33, R28, RZ ;  /* 0x0000001c211c723e */ /* 0x000fe200048070ff */
[----:B------:R-:W-:-:S02]  /*3150*/  IMAD.MOV.U32 R33, RZ, RZ, R55 ;  /* 0x000000ffff217224 */ /* 0x000fc400078e0037 */
[----:B------:R-:W-:Y:S01]  /*3160*/  FADD.FTZ R9, R29, R100 ;  /* 0x000000641d097221 */ /* 0x000fe20000010000 */
[----:B------:R-:W-:Y:S01]  /*3170*/  F2FP.SATFINITE.E4M3.F32.PACK_AB_MERGE_C R138, R25, R24, R28 ;  /* 0x00000018198a723e */ /* 0x000fe2000480701c */
[--C-:B------:R-:W-:Y:S01]  /*3180*/  IMAD.MOV.U32 R28, RZ, RZ, R55.reuse ;  /* 0x000000ffff1c7224 */ /* 0x100fe200078e0037 */
[----:B------:R1:W-:Y:S01]  /*3190*/  MUFU.EX2 R58, R62 ;  /* 0x0000003e003a7308 */ /* 0x0003e20000000800 */
[--C-:B------:R-:W-:Y:S02]  /*31a0*/  IMAD.MOV.U32 R25, RZ, RZ, R55.reuse ;  /* 0x000000ffff197224 */ /* 0x100fe400078e0037 */
[----:B------:R-:W-:-:S05]  /*31b0*/  IMAD.MOV.U32 R24, RZ, RZ, R55 ;  /* 0x000000ffff187224 */ /* 0x000fca00078e0037 */
[----:B------:R-:W2:Y:S01]  /*31c0*/  MUFU.EX2 R74, R74 ;  /* 0x0000004a004a7308 */ /* 0x000ea20000000800 */
[----:B-1----:R-:W-:-:S04]  /*31d0*/  FADD.FTZ R62, R94, R27 ;  /* 0x0000001b5e3e7221 */ /* 0x002fc80000010000 */
[----:B------:R-:W-:-:S03]  /*31e0*/  FADD.FTZ R27, R85, R62 ;  /* 0x0000003e551b7221 */ /* 0x000fc60000010000 */
[----:B------:R-:W1:Y:S01]  /*31f0*/  MUFU.EX2 R32, R32 ;  /* 0x0000002000207308 */ /* 0x000e620000000800 */
[----:B------:R-:W-:-:S04]  /*3200*/  FADD.FTZ R62, R90, R27 ;  /* 0x0000001b5a3e7221 */ /* 0x000fc80000010000 */
[----:B------:R-:W-:Y:S01]  /*3210*/  FADD.FTZ R51, R91, R62 ;  /* 0x0000003e5b337221 */ /* 0x000fe20000010000 */
[C---:B0-----:R-:W-:Y:S02]  /*3220*/  F2FP.SATFINITE.E4M3.F32.PACK_AB_MERGE_C R91, R96.reuse, R91, RZ ;  /* 0x0000005b605b723e */ /* 0x041fe400048070ff */
[----:B------:R-:W0:Y:S01]  /*3230*/  MUFU.EX2 R75, R75 ;  /* 0x0000004b004b7308 */ /* 0x000e220000000800 */
[----:B------:R-:W-:-:S01]  /*3240*/  FADD.FTZ R51, R96, R51 ;  /* 0x0000003360337221 */ /* 0x000fc20000010000 */
[----:B------:R-:W-:-:S03]  /*3250*/  F2FP.SATFINITE.E4M3.F32.PACK_AB_MERGE_C R139, R90, R85, R91 ;  /* 0x000000555a8b723e */ /* 0x000fc6000480705b */
[----:B--2---:R-:W-:Y:S01]  /*3260*/  FADD.FTZ R8, R74, R51 ;  /* 0x000000334a087221 */ /* 0x004fe20000010000 */
[----:B------:R-:W-:Y:S02]  /*3270*/  IMAD.MOV.U32 R51, RZ, RZ, R55 ;  /* 0x000000ffff337224 */ /* 0x000fe400078e0037 */
[----:B------:R-:W2:Y:S01]  /*3280*/  MUFU.EX2 R41, R41 ;  /* 0x0000002900297308 */ /* 0x000ea20000000800 */
[----:B-1----:R-:W-:-:S07]  /*3290*/  FADD.FTZ R12, R32, R9 ;  /* 0x00000009200c7221 */ /* 0x002fce0000010000 */
[----:B------:R-:W1:Y:S01]  /*32a0*/  MUFU.EX2 R93, R93 ;  /* 0x0000005d005d7308 */ /* 0x000e620000000800 */
[----:B0-----:R-:W-:-:S07]  /*32b0*/  FADD.FTZ R8, R75, R8 ;  /* 0x000000084b087221 */ /* 0x001fce0000010000 */
[----:B------:R-:W0:Y:S01]  /*32c0*/  MUFU.EX2 R42, R42 ;  /* 0x0000002a002a7308 */ /* 0x000e220000000800 */
[----:B--2---:R-:W-:-:S07]  /*32d0*/  FADD.FTZ R9, R41, R12 ;  /* 0x0000000c29097221 */ /* 0x004fce0000010000 */
[----:B------:R-:W2:Y:S01]  /*32e0*/  MUFU.EX2 R98, R98 ;  /* 0x0000006200627308 */ /* 0x000ea20000000800 */
[----:B-1----:R-:W-:-:S07]  /*32f0*/  FADD.FTZ R13, R93, R8 ;  /* 0x000000085d0d7221 */ /* 0x002fce0000010000 */
[----:B------:R-:W1:Y:S01]  /*3300*/  MUFU.EX2 R36, R36 ;  /* 0x0000002400247308 */ /* 0x000e620000000800 */
[----:B0-----:R-:W-:-:S01]  /*3310*/  FADD.FTZ R9, R42, R9 ;  /* 0x000000092a097221 */ /* 0x001fc20000010000 */
[----:B------:R-:W-:Y:S02]  /*3320*/  F2FP.SATFINITE.E4M3.F32.PACK_AB_MERGE_C R41, R42, R41, RZ ;  /* 0x000000292a29723e */ /* 0x000fe400048070ff */
[----:B------:R-:W-:Y:S02]  /*3330*/  MOV R42, R55 ;  /* 0x00000037002a7202 */ /* 0x000fe40000000f00 */
[----:B------:R-:W-:Y:S01]  /*3340*/  F2FP.SATFINITE.E4M3.F32.PACK_AB_MERGE_C R140, R32, R29, R41 ;  /* 0x0000001d208c723e */ /* 0x000fe20004807029 */
[----:B------:R-:W-:Y:S01]  /*3350*/  IMAD.MOV.U32 R41, RZ, RZ, R55 ;  /* 0x000000ffff297224 */ /* 0x000fe200078e0037 */
[----:B------:R-:W0:Y:S01]  /*3360*/  MUFU.EX2 R78, R78 ;  /* 0x0000004e004e7308 */ /* 0x000e220000000800 */
[----:B--2---:R-:W-:-:S01]  /*3370*/  FADD.FTZ R13, R98, R13 ;  /* 0x0000000d620d7221 */ /* 0x004fc20000010000 */
[----:B------:R-:W-:Y:S01]  /*3380*/  F2FP.SATFINITE.E4M3.F32.PACK_AB_MERGE_C R93, R98, R93, RZ ;  /* 0x0000005d625d723e */ /* 0x000fe200048070ff */
[----:B------:R-:W-:Y:S01]  /*3390*/  IMAD.MOV.U32 R29, RZ, RZ, R55 ;  /* 0x000000ffff1d7224 */ /* 0x000fe200078e0037 */
[----:B------:R-:W-:-:S02]  /*33a0*/  MOV R32, R55 ;  /* 0x0000003700207202 */ /* 0x000fc40000000f00 */
[----:B------:R-:W-:Y:S02]  /*33b0*/  F2FP.SATFINITE.E4M3.F32.PACK_AB_MERGE_C R141, R75, R74, R93 ;  /* 0x0000004a4b8d723e */ /* 0x000fe4000480705d */
[----:B------:R-:W2:Y:S01]  /*33c0*/  MUFU.EX2 R79, R79 ;  /* 0x0000004f004f7308 */ /* 0x000ea20000000800 */
[----:B-1----:R-:W-:-:S04]  /*33d0*/  FADD.FTZ R8, R36, R9 ;  /* 0x0000000924087221 */ /* 0x002fc80000010000 */
[----:B------:R-:W-:-:S03]  /*33e0*/  FADD.FTZ R9, R37, R8 ;  /* 0x0000000825097221 */ /* 0x000fc60000010000 */
[----:B------:R-:W1:Y:S01]  /*33f0*/  MUFU.EX2 R82, R82 ;  /* 0x0000005200527308 */ /* 0x000e620000000800 */
[----:B0-----:R-:W-:-:S01]  /*3400*/  FADD.FTZ R12, R78, R13 ;  /* 0x0000000d4e0c7221 */ /* 0x001fc20000010000 */
[----:B------:R-:W-:-:S06]  /*3410*/  FADD.FTZ R6, R30, R9 ;  /* 0x000000091e067221 */ /* 0x000fcc0000010000 */
[----:B------:R-:W0:Y:S01]  /*3420*/  MUFU.EX2 R31, R31 ;  /* 0x0000001f001f7308 */ /* 0x000e220000000800 */
[----:B--2---:R-:W-:-:S07]  /*3430*/  FADD.FTZ R7, R79, R12 ;  /* 0x0000000c4f077221 */ /* 0x004fce0000010000 */
[----:B------:R-:W2:Y:S01]  /*3440*/  MUFU.EX2 R83, R83 ;  /* 0x0000005300537308 */ /* 0x000ea20000000800 */
[----:B-1----:R-:W-:-:S07]  /*3450*/  FADD.FTZ R8, R82, R7 ;  /* 0x0000000752087221 */ /* 0x002fce0000010000 */
[----:B------:R-:W1:Y:S01]  /*3460*/  MUFU.EX2 R34, R34 ;  /* 0x0000002200227308 */ /* 0x000e620000000800 */
[C---:B0-----:R-:W-:Y:S01]  /*3470*/  F2FP.SATFINITE.E4M3.F32.PACK_AB_MERGE_C R30, R31.reuse, R30, RZ ;  /* 0x0000001e1f1e723e */ /* 0x041fe200048070ff */
[----:B------:R-:W-:-:S03]  /*3480*/  FADD.FTZ R31, R31, R6 ;  /* 0x000000061f1f7221 */ /* 0x000fc60000010000 */
[----:B------:R-:W-:Y:S01]  /*3490*/  F2FP.SATFINITE.E4M3.F32.PACK_AB_MERGE_C R142, R37, R36, R30 ;  /* 0x00000024258e723e */ /* 0x000fe2000480701e */
[----:B------:R-:W-:Y:S02]  /*34a0*/  IMAD.MOV.U32 R37, RZ, RZ, R55 ;  /* 0x000000ffff257224 */ /* 0x000fe400078e0037 */
[----:B------:R-:W0:Y:S01]  /*34b0*/  MUFU.EX2 R35, R35 ;  /* 0x0000002300237308 */ /* 0x000e220000000800 */
[----:B--2---:R-:W-:-:S01]  /*34c0*/  FADD.FTZ R8, R83, R8 ;  /* 0x0000000853087221 */ /* 0x004fc20000010000 */
[----:B------:R-:W-:Y:S01]  /*34d0*/  F2FP.SATFINITE.E4M3.F32.PACK_AB_MERGE_C R82, R83, R82, RZ ;  /* 0x000000525352723e */ /* 0x000fe200048070ff */
[--C-:B------:R-:W-:Y:S02]  /*34e0*/  IMAD.MOV.U32 R36, RZ, RZ, R55.reuse ;  /* 0x000000ffff247224 */ /* 0x100fe400078e0037 */
[----:B------:R-:W-:Y:S01]  /*34f0*/  FADD.FTZ R7, R5, R8 ;  /* 0x0000000805077221 */ /* 0x000fe20000010000 */
[----:B------:R-:W-:Y:S01]  /*3500*/  F2FP.SATFINITE.E4M3.F32.PACK_AB_MERGE_C R143, R79, R78, R82 ;  /* 0x0000004e4f8f723e */ /* 0x000fe20004807052 */
[----:B------:R-:W-:Y:S01]  /*3510*/  IMAD.MOV.U32 R30, RZ, RZ, R55 ;  /* 0x000000ffff1e7224 */ /* 0x000fe200078e0037 */
[----:B------:R-:W2:Y:S01]  /*3520*/  MUFU.EX2 R40, R40 ;  /* 0x0000002800287308 */ /* 0x000ea20000000800 */
[----:B-1----:R-:W-:-:S01]  /*3530*/  FADD.FTZ R6, R34, R31 ;  /* 0x0000001f22067221 */ /* 0x002fc20000010000 */
[----:B------:R-:W-:-:S06]  /*3540*/  IMAD.MOV.U32 R31, RZ, RZ, R55 ;  /* 0x000000ffff1f7224 */ /* 0x000fcc00078e0037 */
[----:B------:R-:W1:Y:S01]  /*3550*/  MUFU.EX2 R38, R38 ;  /* 0x0000002600267308 */ /* 0x000e620000000800 */
[----:B0-----:R-:W-:-:S07]  /*3560*/  FADD.FTZ R9, R35, R6 ;  /* 0x0000000623097221 */ /* 0x001fce0000010000 */
[----:B------:R-:W0:Y:S01]  /*3570*/  MUFU.EX2 R57, R57 ;  /* 0x0000003900397308 */ /* 0x000e220000000800 */
[----:B--2---:R-:W-:-:S04]  /*3580*/  FADD.FTZ R11, R40, R7 ;  /* 0x00000007280b7221 */ /* 0x004fc80000010000 */
[----:B------:R-:W-:-:S03]  /*3590*/  FADD.FTZ R8, R58, R11 ;  /* 0x0000000b3a087221 */ /* 0x000fc60000010000 */
[----:B------:R-:W2:Y:S01]  /*35a0*/  MUFU.EX2 R59, R59 ;  /* 0x0000003b003b7308 */ /* 0x000ea20000000800 */
[----:B-1----:R-:W-:-:S07]  /*35b0*/  FADD.FTZ R6, R38, R9 ;  /* 0x0000000926067221 */ /* 0x002fce0000010000 */
[----:B------:R-:W1:Y:S01]  /*35c0*/  MUFU.EX2 R60, R60 ;  /* 0x0000003c003c7308 */ /* 0x000e620000000800 */
[C---:B0-----:R-:W-:Y:S01]  /*35d0*/  F2FP.SATFINITE.E4M3.F32.PACK_AB_MERGE_C R38, R57.reuse, R38, RZ ;  /* 0x000000263926723e */ /* 0x041fe200048070ff */
[----:B------:R-:W-:-:S03]  /*35e0*/  FADD.FTZ R57, R57, R6 ;  /* 0x0000000639397221 */ /* 0x000fc60000010000 */
[----:B------:R-:W-:Y:S01]  /*35f0*/  F2FP.SATFINITE.E4M3.F32.PACK_AB_MERGE_C R144, R35, R34, R38 ;  /* 0x000000222390723e */ /* 0x000fe20004807026 */
[--C-:B------:R-:W-:Y:S02]  /*3600*/  IMAD.MOV.U32 R38, RZ, RZ, R55.reuse ;  /* 0x000000ffff267224 */ /* 0x100fe400078e0037 */
[----:B------:R-:W0:Y:S01]  /*3610*/  MUFU.EX2 R26, R66 ;  /* 0x00000042001a7308 */ /* 0x000e220000000800 */
[C---:B--2---:R-:W-:Y:S01]  /*3620*/  F2FP.SATFINITE.E4M3.F32.PACK_AB_MERGE_C R58, R59.reuse, R58, RZ ;  /* 0x0000003a3b3a723e */ /* 0x044fe200048070ff */
[----:B------:R-:W-:Y:S01]  /*3630*/  FADD.FTZ R59, R59, R8 ;  /* 0x000000083b3b7221 */ /* 0x000fe20000010000 */
[--C-:B------:R-:W-:Y:S02]  /*3640*/  IMAD.MOV.U32 R35, RZ, RZ, R55.reuse ;  /* 0x000000ffff237224 */ /* 0x100fe400078e0037 */
[----:B------:R-:W-:Y:S01]  /*3650*/  F2FP.SATFINITE.E4M3.F32.PACK_AB_MERGE_C R145, R40, R5, R58 ;  /* 0x000000052891723e */ /* 0x000fe2000480703a */
[----:B------:R-:W-:Y:S02]  /*3660*/  IMAD.MOV.U32 R40, RZ, RZ, R55 ;  /* 0x000000ffff287224 */ /* 0x000fe400078e0037 */
[----:B------:R-:W2:Y:S01]  /*3670*/  MUFU.EX2 R61, R61 ;  /* 0x0000003d003d7308 */ /* 0x000ea20000000800 */
[----:B-1----:R-:W-:-:S01]  /*3680*/  FADD.FTZ R6, R60, R57 ;  /* 0x000000393c067221 */ /* 0x002fc20000010000 */
[----:B------:R-:W-:-:S06]  /*3690*/  IMAD.MOV.U32 R34, RZ, RZ, R55 ;  /* 0x000000ffff227224 */ /* 0x000fcc00078e0037 */
[----:B------:R-:W1:Y:S01]  /*36a0*/  MUFU.EX2 R27, R67 ;  /* 0x00000043001b7308 */ /* 0x000e620000000800 */
[----:B0-----:R-:W-:-:S07]  /*36b0*/  FADD.FTZ R8, R26, R59 ;  /* 0x0000003b1a087221 */ /* 0x001fce0000010000 */
[----:B------:R-:W0:Y:S01]  /*36c0*/  MUFU.EX2 R64, R64 ;  /* 0x0000004000407308 */ /* 0x000e220000000800 */
[----:B--2---:R-:W-:-:S07]  /*36d0*/  FADD.FTZ R11, R61, R6 ;  /* 0x000000063d0b7221 */ /* 0x004fce0000010000 */
[----:B------:R-:W2:Y:S01]  /*36e0*/  MUFU.EX2 R70, R70 ;  /* 0x0000004600467308 */ /* 0x000ea20000000800 */
[----:B-1----:R-:W-:-:S07]  /*36f0*/  FADD.FTZ R13, R27, R8 ;  /* 0x000000081b0d7221 */ /* 0x002fce0000010000 */
[----:B------:R-:W1:Y:S01]  /*3700*/  MUFU.EX2 R65, R65 ;  /* 0x0000004100417308 */ /* 0x000e620000000800 */
[----:B0-----:R-:W-:-:S07]  /*3710*/  FADD.FTZ R6, R64, R11 ;  /* 0x0000000b40067221 */ /* 0x001fce0000010000 */
[----:B------:R-:W0:Y:S01]  /*3720*/  MUFU.EX2 R71, R71 ;  /* 0x0000004700477308 */ /* 0x000e220000000800 */
[----:B--2---:R-:W-:-:S07]  /*3730*/  FADD.FTZ R8, R70, R13 ;  /* 0x0000000d46087221 */ /* 0x004fce0000010000 */
[----:B------:R-:W2:Y:S01]  /*3740*/  MUFU.EX2 R43, R43 ;  /* 0x0000002b002b7308 */ /* 0x000ea20000000800 */
[----:B-1----:R-:W-:-:S01]  /*3750*/  FADD.FTZ R6, R65, R6 ;  /* 0x0000000641067221 */ /* 0x002fc20000010000 */
[----:B------:R-:W-:-:S04]  /*3760*/  F2FP.SATFINITE.E4M3.F32.PACK_AB_MERGE_C R64, R65, R64, RZ ;  /* 0x000000404140723e */ /* 0x000fc800048070ff */
[----:B------:R-:W-:Y:S02]  /*3770*/  F2FP.SATFINITE.E4M3.F32.PACK_AB_MERGE_C R146, R61, R60, R64 ;  /* 0x0000003c3d92723e */ /* 0x000fe40004807040 */
[----:B------:R-:W1:Y:S01]  /*3780*/  MUFU.EX2 R63, R63 ;  /* 0x0000003f003f7308 */ /* 0x000e620000000800 */
[----:B0-----:R-:W-:-:S01]  /*3790*/  FADD.FTZ R8, R71, R8 ;  /* 0x0000000847087221 */ /* 0x001fc20000010000 */
[----:B------:R-:W-:-:S04]  /*37a0*/  F2FP.SATFINITE.E4M3.F32.PACK_AB_MERGE_C R70, R71, R70, RZ ;  /* 0x000000464746723e */ /* 0x000fc800048070ff */
[----:B------:R-:W-:Y:S01]  /*37b0*/  F2FP.SATFINITE.E4M3.F32.PACK_AB_MERGE_C R147, R27, R26, R70 ;  /* 0x0000001a1b93723e */ /* 0x000fe20004807046 */
[----:B------:R-:W-:Y:S01]  /*37c0*/  IMAD.MOV.U32 R27, RZ, RZ, R55 ;  /* 0x000000ffff1b7224 */ /* 0x000fe200078e0037 */
[----:B------:R-:W0:Y:S01]  /*37d0*/  MUFU.EX2 R68, R68 ;  /* 0x0000004400447308 */ /* 0x000e220000000800 */
[----:B--2---:R-:W-:-:S01]  /*37e0*/  FADD.FTZ R11, R43, R6 ;  /* 0x000000062b0b7221 */ /* 0x004fc20000010000 */
[----:B------:R-:W-:-:S06]  /*37f0*/  IMAD.MOV.U32 R26, RZ, RZ, R55 ;  /* 0x000000ffff1a7224 */ /* 0x000fcc00078e0037 */
        /* <DEDUP_REMOVED lines=8> */
[----:B------:R1:W3:Y:S01]  /*3880*/  MUFU.EX2 R7, R52 ;  /* 0x0000003400077308 */ /* 0x0002e20000000800 */
[----:B0-----:R-:W-:-:S07]  /*3890*/  FADD.FTZ R6, R50, R13 ;  /* 0x0000000d32067221 */ /* 0x001fce0000010000 */
[----:B------:R-:W0:Y:S01]  /*38a0*/  MUFU.EX2 R49, R49 ;  /* 0x0000003100317308 */ /* 0x000e220000000800 */
[C---:B--2---:R-:W-:Y:S01]  /*38b0*/  F2FP.SATFINITE.E4M3.F32.PACK_AB_MERGE_C R47, R76.reuse, R47, RZ ;  /* 0x0000002f4c2f723e */ /* 0x044fe200048070ff */
[----:B------:R-:W-:Y:S01]  /*38c0*/  FADD.FTZ R76, R76, R11 ;  /* 0x0000000b4c4c7221 */ /* 0x000fe20000010000 */
[----:B-1----:R-:W-:Y:S02]  /*38d0*/  MOV R52, R55 ;  /* 0x0000003700347202 */ /* 0x002fe40000000f00 */
[----:B------:R-:W-:Y:S01]  /*38e0*/  F2FP.SATFINITE.E4M3.F32.PACK_AB_MERGE_C R148, R68, R43, R47 ;  /* 0x0000002b4494723e */ /* 0x000fe2000480702f */
[--C-:B------:R-:W-:Y:S02]  /*38f0*/  IMAD.MOV.U32 R47, RZ, RZ, R55.reuse ;  /* 0x000000ffff2f7224 */ /* 0x100fe400078e0037 */
[----:B------:R-:W1:Y:S01]  /*3900*/  MUFU.EX2 R54, R54 ;  /* 0x0000003600367308 */ /* 0x000e620000000800 */
[C---:B---3--:R-:W-:Y:S01]  /*3910*/  F2FP.SATFINITE.E4M3.F32.PACK_AB_MERGE_C R50, R7.reuse, R50, RZ ;  /* 0x000000320732723e */ /* 0x048fe200048070ff */
[----:B------:R-:W-:Y:S01]  /*3920*/  FADD.FTZ R7, R7, R6 ;  /* 0x0000000607077221 */ /* 0x000fe20000010000 */
[----:B------:R-:W-:-:S02]  /*3930*/  IMAD.MOV.U32 R43, RZ, RZ, R55 ;  /* 0x000000ffff2b7224 */ /* 0x000fc400078e0037 */
[----:B------:R-:W-:Y:S01]  /*3940*/  F2FP.SATFINITE.E4M3.F32.PACK_AB_MERGE_C R149, R86, R63, R50 ;  /* 0x0000003f5695723e */ /* 0x000fe20004807032 */
[----:B------:R-:W-:Y:S02]  /*3950*/  IMAD.MOV.U32 R50, RZ, RZ, R55 ;  /* 0x000000ffff327224 */ /* 0x000fe400078e0037 */
[----:B------:R-:W2:Y:S01]  /*3960*/  MUFU.EX2 R44, R44 ;  /* 0x0000002c002c7308 */ /* 0x000ea20000000800 */
[----:B0-----:R-:W-:-:S07]  /*3970*/  FADD.FTZ R5, R49, R76 ;  /* 0x0000004c31057221 */ /* 0x001fce0000010000 */
[----:B------:R-:W0:Y:S01]  /*3980*/  MUFU.EX2 R9, R72 ;  /* 0x0000004800097308 */ /* 0x000e220000000800 */
[----:B-1----:R-:W-:-:S07]  /*3990*/  FADD.FTZ R6, R54, R7 ;  /* 0x0000000736067221 */ /* 0x002fce0000010000 */
[----:B------:R-:W-:Y:S01]  /*39a0*/  MUFU.EX2 R45, R45 ;  /* 0x0000002d002d7308 */ /* 0x000fe20000000800 */
[----:B--2---:R-:W-:-:S07]  /*39b0*/  FADD.FTZ R8, R44, R5 ;  /* 0x000000052c087221 */ /* 0x004fce0000010000 */
[----:B------:R-:W1:Y:S01]  /*39c0*/  MUFU.EX2 R46, R46 ;  /* 0x0000002e002e7308 */ /* 0x000e620000000800 */
[----:B0-----:R-:W-:-:S07]  /*39d0*/  FADD.FTZ R5, R9, R6 ;  /* 0x0000000609057221 */ /* 0x001fce0000010000 */
[----:B------:R-:W-:Y:S08]  /*39e0*/  MUFU.EX2 R56, R56 ;  /* 0x0000003800387308 */ /* 0x000ff00000000800 */
[----:B------:R-:W0:Y:S01]  /*39f0*/  MUFU.EX2 R39, R39 ;  /* 0x0000002700277308 */ /* 0x000e220000000800 */
[----:B-1----:R-:W-:Y:S01]  /*3a00*/  F2FP.SATFINITE.E4M3.F32.PACK_AB_MERGE_C R6, R46, R45, RZ ;  /* 0x0000002d2e06723e */ /* 0x002fe200048070ff */
[----:B------:R-:W-:-:S03]  /*3a10*/  FADD.FTZ R45, R45, R8 ;  /* 0x000000082d2d7221 */ /* 0x000fc60000010000 */
[----:B------:R-:W-:Y:S01]  /*3a20*/  F2FP.SATFINITE.E4M3.F32.PACK_AB_MERGE_C R150, R44, R49, R6 ;  /* 0x000000312c96723e */ /* 0x000fe20004807006 */
[----:B------:R-:W-:-:S01]  /*3a30*/  FADD.FTZ R6, R46, R45 ;  /* 0x0000002d2e067221 */ /* 0x000fc20000010000 */
[--C-:B------:R-:W-:Y:S02]  /*3a40*/  IMAD.MOV.U32 R49, RZ, RZ, R55.reuse ;  /* 0x000000ffff317224 */ /* 0x100fe400078e0037 */
[--C-:B------:R-:W-:Y:S02]  /*3a50*/  IMAD.MOV.U32 R46, RZ, RZ, R55.reuse ;  /* 0x000000ffff2e7224 */ /* 0x100fe400078e0037 */
[--C-:B------:R-:W-:Y:S02]  /*3a60*/  IMAD.MOV.U32 R45, RZ, RZ, R55.reuse ;  /* 0x000000ffff2d7224 */ /* 0x100fe400078e0037 */
[----:B------:R-:W-:Y:S01]  /*3a70*/  IMAD.MOV.U32 R44, RZ, RZ, R55 ;  /* 0x000000ffff2c7224 */ /* 0x000fe200078e0037 */
[----:B0-----:R-:W-:Y:S01]  /*3a80*/  F2FP.SATFINITE.E4M3.F32.PACK_AB_MERGE_C R7, R39, R56, RZ ;  /* 0x000000382707723e */ /* 0x001fe200048070ff */
[----:B------:R-:W-:-:S03]  /*3a90*/  FADD.FTZ R56, R56, R5 ;  /* 0x0000000538387221 */ /* 0x000fc60000010000 */
[----:B------:R-:W-:Y:S01]  /*3aa0*/  F2FP.SATFINITE.E4M3.F32.PACK_AB_MERGE_C R151, R9, R54, R7 ;  /* 0x000000360997723e */ /* 0x000fe20004807007 */
[----:B------:R-:W-:-:S01]  /*3ab0*/  FADD.FTZ R5, R39, R56 ;  /* 0x0000003827057221 */ /* 0x000fc20000010000 */
[--C-:B------:R-:W-:Y:S02]  /*3ac0*/  IMAD.MOV.U32 R54, RZ, RZ, R55.reuse ;  /* 0x000000ffff367224 */ /* 0x100fe400078e0037 */
[----:B------:R-:W-:Y:S01]  /*3ad0*/  IMAD.MOV.U32 R39, RZ, RZ, R55 ;  /* 0x000000ffff277224 */ /* 0x000fe200078e0037 */
[----:B------:R-:W-:Y:S06]  /*3ae0*/  @!P1 BRA `(.L_x_14) ;  /* 0x0000002000f09947 */ /* 0x000fec0003800000 */
[----:B------:R-:W-:Y:S01]  /*3af0*/  IMAD.MOV.U32 R9, RZ, RZ, R4 ;  /* 0x000000ffff097224 */ /* 0x000fe200078e0004 */
[----:B------:R-:W-:Y:S02]  /*3b00*/  MOV R7, R3 ;  /* 0x0000000300077202 */ /* 0x000fe40000000f00 */
[----:B------:R-:W-:Y:S02]  /*3b10*/  CS2R R54, SRZ ;  /* 0x0000000000367805 */ /* 0x000fe4000001ff00 */
[----:B------:R-:W-:Y:S02]  /*3b20*/  CS2R R52, SRZ ;  /* 0x0000000000347805 */ /* 0x000fe4000001ff00 */
[----:B------:R-:W-:Y:S02]  /*3b30*/  CS2R R50, SRZ ;  /* 0x0000000000327805 */ /* 0x000fe4000001ff00 */
[----:B------:R-:W-:Y:S02]  /*3b40*/  CS2R R48, SRZ ;  /* 0x0000000000307805 */ /* 0x000fe4000001ff00 */
[----:B------:R-:W-:-:S02]  /*3b50*/  CS2R R46, SRZ ;  /* 0x00000000002e7805 */ /* 0x000fc4000001ff00 */
[----:B------:R-:W-:Y:S02]  /*3b60*/  CS2R R44, SRZ ;  /* 0x00000000002c7805 */ /* 0x000fe4000001ff00 */
        /* <DEDUP_REMOVED lines=9> */
[----:B------:R-:W-:Y:S01]  /*3c00*/  CS2R R24, SRZ ;  /* 0x0000000000187805 */ /* 0x000fe2000001ff00 */
[----:B------:R-:W-:Y:S01]  /*3c10*/  UIADD3 UR25, UR48, -0x2, URZ ;  /* 0xfffffffe30197890 */ /* 0x000fe2000fffe03f */
[----:B------:R-:W-:Y:S01]  /*3c20*/  UMOV UR24, UR39 ;  /* 0x0000002700187c82 */ /* 0x000fe20008000000 */
[----:B------:R-:W-:-:S10]  /*3c30*/  UMOV UR23, UR40 ;  /* 0x0000002800177c82 */ /* 0x000fd40008000000 */
.L_x_25:
[----:B------:R-:W-:-:S04]  /*3c40*/  UISETP.NE.AND UP0, UPT, UR23, 0x1, UPT ;  /* 0x000000011700788c */ /* 0x000fc8000bf05270 */
[----:B------:R-:W-:-:S04]  /*3c50*/  USEL UR39, URZ, 0x1, UP0 ;  /* 0x000000013f277887 */ /* 0x000fc80008000000 */
[----:B------:R-:W-:Y:S01]  /*3c60*/  ULOP3.LUT UR39, UR24, UR39, URZ, 0x3c, !UPT ;  /* 0x0000002718277292 */ /* 0x000fe2000f8e3c3f */
[----:B------:R-:W-:Y:S11]  /*3c70*/  @!P0 BRA `(.L_x_15) ;  /* 0x0000000000048947 */ /* 0x000ff60003800000 */
[----:B------:R-:W-:Y:S01]  /*3c80*/  BPT.TRAP 0x1 ;  /* 0x000000040000795c */ /* 0x000fe20000300000 */
.L_x_15:
[----:B------:R-:W0:Y:S01]  /*3c90*/  S2UR UR20, SR_CgaCtaId ;  /* 0x00000000001479c3 */ /* 0x000e220000008800 */
[----:B------:R-:W-:Y:S01]  /*3ca0*/  UIADD3 UR40, UR23, 0x1, URZ ;  /* 0x0000000117287890 */ /* 0x000fe2000fffe03f */
[----:B------:R-:W-:Y:S01]  /*3cb0*/  IMAD.U32 R3, RZ, RZ, UR39 ;  /* 0x00000027ff037e24 */ /* 0x000fe2000f8e00ff */
[----:B------:R-:W-:Y:S02]  /*3cc0*/  UMOV UR21, 0x400 ;  /* 0x0000040000157882 */ /* 0x000fe40000000000 */
[----:B------:R-:W-:Y:S02]  /*3cd0*/  UISETP.NE.AND UP0, UPT, UR40, 0x2, UPT ;  /* 0x000000022800788c */ /* 0x000fe4000bf05270 */
[----:B------:R-:W-:Y:S02]  /*3ce0*/  SHF.L.U32 R3, R3, 0x1f, RZ ;  /* 0x0000001f03037819 */ /* 0x000fe400000006ff */
[----:B------:R-:W-:Y:S02]  /*3cf0*/  USEL UR40, UR40, URZ, UP0 ;  /* 0x0000003f28287287 */ /* 0x000fe40008000000 */
[----:B0-----:R-:W-:-:S04]  /*3d00*/  ULEA UR21, UR20, UR21, 0x18 ;  /* 0x0000001514157291 */ /* 0x001fc8000f8ec03f */
[----:B------:R-:W-:-:S09]  /*3d10*/  ULEA UR22, UR40, UR21, 0x3 ;  /* 0x0000001528167291 */ /* 0x000fd2000f8e183f */
[----:B------:R0:W1:Y:S01]  /*3d20*/  SYNCS.PHASECHK.TRANS64.TRYWAIT P1, [UR22+0x13230], R3 ;  /* 0x01323003ff0075a7 */ /* 0x0000620008020156 */
[----:B------:R-:W-:Y:S05]  /*3d30*/  @!P0 BRA `(.L_x_16) ;  /* 0x0000000000048947 */ /* 0x000fea0003800000 */
[----:B------:R-:W-:Y:S01]  /*3d40*/  BPT.TRAP 0x1 ;  /* 0x000000040000795c */ /* 0x000fe20000300000 */
.L_x_16:
[----:B-1----:R-:W-:Y:S05]  /*3d50*/  @P1 BRA `(.L_x_17) ;  /* 0x0000000000081947 */ /* 0x002fea0003800000 */
[----:B------:R-:W1:Y:S02]  /*3d60*/  SYNCS.PHASECHK.TRANS64.TRYWAIT P1, [UR22+0x13230], R3 ;  /* 0x01323003ff0075a7 */ /* 0x000e640008020156 */
[----:B-1----:R-:W-:Y:S05]  /*3d70*/  @!P1 BRA `(.L_x_18) ;  /* 0x0000008000449947 */ /* 0x002fea0003800000 */
.L_x_17:
[----:B------:R-:W-:Y:S01]  /*3d80*/  R2UR UR26, R0 ;  /* 0x00000000001a72ca */ /* 0x000fe200000e0000 */
[----:B------:R-:W-:Y:S01]  /*3d90*/  WARPGROUP.ARRIVE ;  /* 0x00000000000079c5 */ /* 0x000fe20000000000 */
[----:B------:R-:W-:Y:S01]  /*3da0*/  UMOV UR11, 0x80000020 ;  /* 0x80000020000b7882 */ /* 0x000fe20000000000 */
[----:B------:R-:W-:Y:S01]  /*3db0*/  UMOV UR12, UR8 ;  /* 0x00000008000c7c82 */ /* 0x000fe20008000000 */
[----:B------:R-:W-:Y:S01]  /*3dc0*/  UMOV UR13, UR9 ;  /* 0x00000009000d7c82 */ /* 0x000fe20008000000 */
[----:B------:R-:W-:Y:S01]  /*3dd0*/  UMOV UR15, 0x80000020 ;  /* 0x80000020000f7882 */ /* 0x000fe20000000000 */
[----:B------:R-:W-:Y:S01]  /*3de0*/  UMOV UR16, UR8 ;  /* 0x0000000800107c82 */ /* 0x000fe20008000000 */
[----:B------:R-:W-:Y:S01]  /*3df0*/  UMOV UR17, UR9 ;  /* 0x0000000900117c82 */ /* 0x000fe20008000000 */
[----:B------:R-:W-:Y:S01]  /*3e00*/  UMOV UR19, 0x80000020 ;  /* 0x8000002000137882 */ /* 0x000fe20000000000 */
[----:B------:R-:W-:-:S04]  /*3e10*/  UMOV UR7, 0x80000020 ;  /* 0x8000002000077882 */ /* 0x000fc80000000000 */
[----:B------:R-:W-:-:S04]  /*3e20*/  UIMAD UR26, UR40, 0x280, UR26 ;  /* 0x00000280281a78a4 */ /* 0x000fc8000f8e021a */
[----:B------:R-:W-:Y:S02]  /*3e30*/  UIADD3 UR14, UR26, 0x80, URZ ;  /* 0x000000801a0e7890 */ /* 0x000fe4000fffe03f */
[----:B------:R-:W-:Y:S02]  /*3e40*/  UIADD3 UR18, UR26, 0x100, URZ ;  /* 0x000001001a127890 */ /* 0x000fe4000fffe03f */
[----:B------:R-:W-:Y:S01]  /*3e50*/  UMOV UR10, UR26 ;  /* 0x0000001a000a7c82 */ /* 0x000fe20008000000 */
[----:B------:R-:W-:Y:S01]  /*3e60*/  UIADD3 UR6, UR26, 0x200, URZ ;  /* 0x000002001a067890 */ /* 0x000fe2000fffe03f */
[----:B------:R-:W-:Y:S01]  /*3e70*/  QGMMA.64x32x32.F32.E4M3.E4M3 R120, gdesc[UR8], RZ, !UPT, gsb0 ;  /* 0x00600000087879f3 */ /* 0x000fe2000c0008ff */
[----:B------:R-:W-:Y:S01]  /*3e80*/  UIADD3 UR10, UR26, 0x180, URZ ;  /* 0x000001801a0a7890 */ /* 0x000fe2000fffe03f */
[----:B------:R-:W-:Y:S01]  /*3e90*/  UMOV UR11, 0x80000020 ;  /* 0x80000020000b7882 */ /* 0x000fe20000000000 */
[----:B------:R-:W-:Y:S02]  /*3ea0*/  WARPGROUP.DEPBAR.LE gsb0, 0x0 ;  /* 0x00008000000079c5 */ /* 0x000fe40000010000 */
[----:B------:R-:W-:-:S06]  /*3eb0*/  WARPGROUP.ARRIVE ;  /* 0x00000000000079c5 */ /* 0x000fcc0000000000 */
[----:B------:R-:W-:Y:S01]  /*3ec0*/  QGMMA.64x32x32.F32.E4M3.E4M3 R104, gdesc[UR12], RZ, !UPT, gsb0 ;  /* 0x006000000c6879f3 */ /* 0x000fe2000c0008ff */
[----:B------:R-:W-:Y:S01]  /*3ed0*/  UIADD3 UR14, UR26, 0x82, URZ ;  /* 0x000000821a0e7890 */ /* 0x000fe2000fffe03f */
[----:B------:R-:W-:Y:S01]  /*3ee0*/  UMOV UR12, UR4 ;  /* 0x00000004000c7c82 */ /* 0x000fe20008000000 */
[----:B------:R-:W-:Y:S01]  /*3ef0*/  UMOV UR13, UR5 ;  /* 0x00000005000d7c82 */ /* 0x000fe20008000000 */
        /* <DEDUP_REMOVED lines=16> */
[----:B------:R-:W-:Y:S03]  /*4000*/  QGMMA.64x32x32.F32.E4M3.E4M3 R56, gdesc[UR8], RZ, !UPT, gsb0 ;  /* 0x00600000083879f3 */ /* 0x000fe6000c0008ff */
[----:B------:R-:W-:Y:S02]  /*4010*/  WARPGROUP.DEPBAR.LE gsb0, 0x0 ;  /* 0x00008000000079c5 */ /* 0x000fe40000010000 */
[----:B------:R-:W-:-:S06]  /*4020*/  WARPGROUP.ARRIVE ;  /* 0x00000000000079c5 */ /* 0x000fcc0000000000 */
[----:B------:R-:W-:Y:S01]  /*4030*/  QGMMA.64x32x32.F32.E4M3.E4M3 R120, gdesc[UR4], R120, gsb0 ;  /* 0x00600000047879f3 */ /* 0x000fe20008000878 */
[----:B------:R-:W-:Y:S01]  /*4040*/  UIADD3 UR6, UR26, 0x182, URZ ;  /* 0x000001821a067890 */ /* 0x000fe2000fffe03f */
[----:B------:R-:W-:Y:S01]  /*4050*/  UMOV UR7, 0x80000020 ;  /* 0x8000002000077882 */ /* 0x000fe20000000000 */
[----:B------:R-:W-:Y:S01]  /*4060*/  UIADD3 UR26, UR26, 0x202, URZ ;  /* 0x000002021a1a7890 */ /* 0x000fe2000fffe03f */
[----:B------:R-:W-:Y:S02]  /*4070*/  WARPGROUP.DEPBAR.LE gsb0, 0x0 ;  /* 0x00008000000079c5 */ /* 0x000fe40000010000 */
[----:B------:R-:W-:-:S06]  /*4080*/  WARPGROUP.ARRIVE ;  /* 0x00000000000079c5 */ /* 0x000fcc0000000000 */
[----:B------:R-:W-:Y:S03]  /*4090*/  QGMMA.64x32x32.F32.E4M3.E4M3 R104, gdesc[UR12], R104, gsb0 ;  /* 0x006000000c6879f3 */ /* 0x000fe60008000868 */
[----:B------:R-:W-:Y:S02]  /*40a0*/  WARPGROUP.DEPBAR.LE gsb0, 0x0 ;  /* 0x00008000000079c5 */ /* 0x000fe40000010000 */
[----:B------:R-:W-:-:S06]  /*40b0*/  WARPGROUP.ARRIVE ;  /* 0x00000000000079c5 */ /* 0x000fcc0000000000 */
[----:B------:R-:W-:Y:S03]  /*40c0*/  QGMMA.64x32x32.F32.E4M3.E4M3 R88, gdesc[UR16], R88, gsb0 ;  /* 0x00600000105879f3 */ /* 0x000fe60008000858 */
        /* <DEDUP_REMOVED lines=11> */
.L_x_19:
[----:B------:R-:W-:Y:S01]  /*4180*/  ULEA UR12, UR23, UR21, 0x3 ;  /* 0x00000015170c7291 */ /* 0x000fe2000f8e183f */
[----:B01----:R-:W-:-:S05]  /*4190*/  IMAD.U32 R3, RZ, RZ, UR24 ;  /* 0x00000018ff037e24 */ /* 0x003fca000f8e00ff */
[----:B------:R-:W-:-:S04]  /*41a0*/  SHF.L.U32 R3, R3, 0x1f, RZ ;  /* 0x0000001f03037819 */ /* 0x000fc800000006ff */
[----:B------:R0:W1:Y:S01]  /*41b0*/  SYNCS.PHASECHK.TRANS64.TRYWAIT P1, [UR12+0x13250], R3 ;  /* 0x01325003ff0075a7 */ /* 0x000062000802014c */
[----:B------:R-:W-:Y:S05]  /*41c0*/  @!P0 BRA `(.L_x_20) ;  /* 0x0000000000048947 */ /* 0x000fea0003800000 */
[----:B------:R-:W-:Y:S01]  /*41d0*/  BPT.TRAP 0x1 ;  /* 0x000000040000795c */ /* 0x000fe20000300000 */
.L_x_20:
[----:B-1----:R-:W-:Y:S05]  /*41e0*/  @P1 BRA `(.L_x_21) ;  /* 0x0000000000081947 */ /* 0x002fea0003800000 */
[----:B------:R-:W1:Y:S02]  /*41f0*/  SYNCS.PHASECHK.TRANS64.TRYWAIT P1, [UR12+0x13250], R3 ;  /* 0x01325003ff0075a7 */ /* 0x000e64000802014c */
[----:B-1----:R-:W-:Y:S05]  /*4200*/  @!P1 BRA `(.L_x_22) ;  /* 0x0000007c00389947 */ /* 0x002fea0003800000 */
.L_x_21:
[----:B------:R-:W-:Y:S01]  /*4210*/  UIADD3 UR21, UR21, 0x1000, URZ ;  /* 0x0000100015157890 */ /* 0x000fe2000fffe03f */
[----:B------:R-:W-:Y:S01]  /*4220*/  WARPGROUP.ARRIVE ;  /* 0x00000000000079c5 */ /* 0x000fe20000000000 */
[----:B------:R-:W-:Y:S01]  /*4230*/  UMOV UR7, 0xc0000010 ;  /* 0xc000001000077882 */ /* 0x000fe20000000000 */
[----:B------:R-:W-:Y:S01]  /*4240*/  UMOV UR11, 0xc0000010 ;  /* 0xc0000010000b7882 */ /* 0x000fe20000000000 */
[----:B------:R-:W-:-:S04]  /*4250*/  USHF.R.U32.HI UR21, URZ, 0x4, UR21 ;  /* 0x000000043f157899 */ /* 0x000fc80008011615 */
[----:B------:R-:W-:-:S04]  /*4260*/  ULOP3.LUT UR21, UR21, 0x3fff, URZ, 0xc0, !UPT ;  /* 0x00003fff15157892 */ /* 0x000fc8000f8ec03f */
[----:B------:R-:W-:-:S04]  /*4270*/  ULOP3.LUT UR10, UR21, 0x10000, URZ, 0xfc, !UPT ;  /* 0x00010000150a7892 */ /* 0x000fc8000f8efc3f */
[----:B------:R-:W-:-:S07]  /*4280*/  UIMAD UR10, UR23, 0x280, UR10 ;  /* 0x00000280170a78a4 */ /* 0x000fce000f8e020a */
[----:B------:R-:W-:Y:S02]  /*4290*/  UMOV UR6, UR10 ;  /* 0x0000000a00067c82 */ /* 0x000fe40008000000 */
[----:B------:R-:W-:Y:S01]  /*42a0*/  QGMMA.64x64x32.F32.E4M3.E4M3 R24, R152, gdesc[UR4], R24, gsb0 ;  /* 0x00e0000498187df3 */ /* 0x000fe20008000818 */
[----:B------:R-:W-:Y:S01]  /*42b0*/  UIADD3 UR6, UR10, 0x80, URZ ;  /* 0x000000800a067890 */ /* 0x000fe2000fffe03f */
[----:B------:R-:W-:Y:S01]  /*42c0*/  UMOV UR7, 0xc0000010 ;  /* 0xc000001000077882 */ /* 0x000fe20000000000 */
[----:B------:R-:W-:Y:S02]  /*42d0*/  WARPGROUP.DEPBAR.LE gsb0, 0x0 ;  /* 0x00008000000079c5 */ /* 0x000fe40000010000 */
[----:B------:R-:W-:-:S06]  /*42e0*/  WARPGROUP.ARRIVE ;  /* 0x00000000000079c5 */ /* 0x000fcc0000000000 */
        /* <DEDUP_REMOVED lines=8> */
[----:B------:R-:W-:Y:S01]  /*4370*/  UIADD3 UR10, UR10, 0x200, URZ ;  /* 0x000002000a0a7890 */ /* 0x000fe2000fffe03f */
[----:B------:R-:W-:Y:S02]  /*4380*/  WARPGROUP.DEPBAR.LE gsb0, 0x0 ;  /* 0x00008000000079c5 */ /* 0x000fe40000010000 */
[----:B------:R-:W-:-:S06]  /*4390*/  WARPGROUP.ARRIVE ;  /* 0x00000000000079c5 */ /* 0x000fcc0000000000 */
[----:B------:R-:W-:Y:S03]  /*43a0*/  QGMMA.64x64x32.F32.E4M3.E4M3 R24, R144, gdesc[UR4], R24, gsb0 ;  /* 0x00e0000490187df3 */ /* 0x000fe60008000818 */
[----:B------:R-:W-:Y:S02]  /*43b0*/  WARPGROUP.DEPBAR.LE gsb0, 0x0 ;  /* 0x00008000000079c5 */ /* 0x000fe40000010000 */
[----:B------:R-:W-:-:S06]  /*43c0*/  WARPGROUP.ARRIVE ;  /* 0x00000000000079c5 */ /* 0x000fcc0000000000 */
[----:B------:R-:W-:Y:S03]  /*43d0*/  QGMMA.64x64x32.F32.E4M3.E4M3 R24, R148, gdesc[UR8], R24, gsb0 ;  /* 0x00e0000894187df3 */ /* 0x000fe60008000818 */
[----:B------:R-:W-:Y:S02]  /*43e0*/  WARPGROUP.DEPBAR.LE gsb0, 0x0 ;  /* 0x00008000000079c5 */ /* 0x000fe40000010000 */
[----:B------:R-:W-:Y:S05]  /*43f0*/  @!P0 BRA `(.L_x_23) ;  /* 0x0000000000048947 */ /* 0x000fea0003800000 */
[----:B------:R-:W-:Y:S01]  /*4400*/  BPT.TRAP 0x1 ;  /* 0x000000040000795c */ /* 0x000fe20000300000 */
.L_x_23:
[----:B-1----:R-:W-:Y:S01]  /*4410*/  FMNMX.FTZ R4, R120, R7, !PT ;  /* 0x0000000778047209 */ /* 0x002fe20007810000 */
[----:B------:R-:W-:Y:S01]  /*4420*/  UIADD3 UR22, UR22, 0x13240, URZ ;  /* 0x0001324016167890 */ /* 0x000fe2000fffe03f */
[----:B------:R-:W-:Y:S02]  /*4430*/  FMNMX.FTZ R8, R122, R9, !PT ;  /* 0x000000097a087209 */ /* 0x000fe40007810000 */
[----:B0-----:R-:W-:Y:S01]  /*4440*/  FMNMX.FTZ R3, R121, R4, !PT ;  /* 0x0000000479037209 */ /* 0x001fe20007810000 */
[----:B------:R-:W-:Y:S01]  /*4450*/  UPRMT UR22, UR20, 0x654, UR22 ;  /* 0x0000065414167896 */ /* 0x000fe20008000016 */
[----:B------:R-:W-:Y:S02]  /*4460*/  FMNMX.FTZ R11, R123, R8, !PT ;  /* 0x000000087b0b7209 */ /* 0x000fe40007810000 */
[----:B------:R-:W-:Y:S02]  /*4470*/  FMNMX.FTZ R4, R124, R3, !PT ;  /* 0x000000037c047209 */ /* 0x000fe40007810000 */
[----:B------:R-:W-:-:S02]  /*4480*/  FMNMX.FTZ R8, R126, R11, !PT ;  /* 0x0000000b7e087209 */ /* 0x000fc40007810000 */
[----:B------:R-:W-:Y:S02]  /*4490*/  FMNMX.FTZ R3, R125, R4, !PT ;  /* 0x000000047d037209 */ /* 0x000fe40007810000 */
[----:B------:R-:W-:Y:S01]  /*44a0*/  FMNMX.FTZ R11, R127, R8, !PT ;  /* 0x000000087f0b7209 */ /* 0x000fe20007810000 */
[----:B------:R-:W-:Y:S01]  /*44b0*/  SYNCS.ARRIVE.TRANS64.RED.A1T0 RZ, [UR22], RZ ;  /* 0x000000ffffff79a7 */ /* 0x000fe20008100416 */
        /* <DEDUP_REMOVED lines=71> */
[----:B------:R-:W-:-:S03]  /*4930*/  FMNMX.FTZ R8, R71, R8, !PT ;  /* 0x0000000847087209 */ /* 0x000fc60007810000 */
[----:B------:R-:W0:Y:S04]  /*4940*/  SHFL.BFLY PT, R3, R10, 0x2, 0x1f ;  /* 0x0c401f000a037f89 */ /* 0x000e2800000e0000 */
[----:B------:R-:W1:Y:S01]  /*4950*/  SHFL.BFLY PT, R13, R8, 0x2, 0x1f ;  /* 0x0c401f00080d7f89 */ /* 0x000e6200000e0000 */
[----:B0-----:R-:W-:Y:S02]  /*4960*/  FMNMX.FTZ R11, R10, R3, !PT ;  /* 0x000000030a0b7209 */ /* 0x001fe40007810000 */
[----:B-1----:R-:W-:-:S03]  /*4970*/  FMNMX.FTZ R13, R8, R13, !PT ;  /* 0x0000000d080d7209 */ /* 0x002fc60007810000 */
[----:B------:R-:W0:Y:S04]  /*4980*/  SHFL.BFLY PT, R4, R11, 0x1, 0x1f ;  /* 0x0c201f000b047f89 */ /* 0x000e2800000e0000 */
[----:B------:R-:W1:Y:S01]  /*4990*/  SHFL.BFLY PT, R12, R13, 0x1, 0x1f ;  /* 0x0c201f000d0c7f89 */ /* 0x000e6200000e0000 */
[----:B0-----:R-:W-:Y:S02]  /*49a0*/  FMNMX.FTZ R3, R11, R4, !PT ;  /* 0x000000040b037209 */ /* 0x001fe40007810000 */
[----:B-1----:R-:W-:Y:S01]  /*49b0*/  FMNMX.FTZ R4, R13, R12, !PT ;  /* 0x0000000c0d047209 */ /* 0x002fe20007810000 */
[----:B------:R-:W-:Y:S02]  /*49c0*/  IMAD.U32 R12, RZ, RZ, UR46 ;  /* 0x0000002eff0c7e24 */ /* 0x000fe4000f8e00ff */
[----:B------:R-:W-:-:S02]  /*49d0*/  FADD.FTZ R7, -R3, R7 ;  /* 0x0000000703077221 */ /* 0x000fc40000010100 */
[----:B------:R-:W-:Y:S02]  /*49e0*/  FADD.FTZ R9, -R4, R9 ;  /* 0x0000000904097221 */ /* 0x000fe40000010100 */
[----:B------:R-:W-:Y:S02]  /*49f0*/  FMUL.FTZ R7, R7, UR46 ;  /* 0x0000002e07077c20 */ /* 0x000fe40008410000 */
[----:B------:R-:W-:Y:S01]  /*4a00*/  FMUL.FTZ R8, R9, UR46 ;  /* 0x0000002e09087c20 */ /* 0x000fe20008410000 */
[----:B------:R-:W-:-:S03]  /*4a10*/  FFMA.FTZ R9, R3, R12, -8 ;  /* 0xc100000003097423 */ /* 0x000fc6000001000c */
[----:B------:R-:W-:Y:S01]  /*4a20*/  MUFU.EX2 R7, R7 ;  /* 0x0000000700077308 */ /* 0x000fe20000000800 */
[----:B------:R-:W-:-:S01]  /*4a30*/  FFMA.FTZ R11, R121, UR46, -R9 ;  /* 0x0000002e790b7c23 */ /* 0x000fc20008010809 */
[----:B------:R-:W-:Y:S02]  /*4a40*/  IMAD.U32 R121, RZ, RZ, UR46 ;  /* 0x0000002eff797e24 */ /* 0x000fe4000f8e00ff */
        /* <DEDUP_REMOVED lines=39> */
[----:B------:R-:W-:Y:S01]  /*4cc0*/  FFMA.FTZ R69, R4, R121, -8 ;  /* 0xc100000004457423 */ /* 0x000fe20000010079 */
[----:B------:R-:W-:Y:S03]  /*4cd0*/  MUFU.EX2 R8, R8 ;  /* 0x0000000800087308 */ /* 0x000fe60000000800 */
[----:B------:R-:W-:-:S01]  /*4ce0*/  FFMA.FTZ R121, R122, UR46, -R69 ;  /* 0x0000002e7a797c23 */ /* 0x000fc20008010845 */
[--C-:B------:R-:W-:Y:S01]  /*4cf0*/  FFMA.FTZ R120, R123, UR46, -R69.reuse ;  /* 0x0000002e7b787c23 */ /* 0x100fe20008010845 */
[----:B------:R-:W-:-:S01]  /*4d00*/  FFMA.FTZ R122, R126, UR46, -R69 ;  /* 0x0000002e7e7a7c23 */ /* 0x000fc20008010845 */
[--C-:B------:R-:W-:Y:S01]  /*4d10*/  FFMA.FTZ R123, R127, UR46, -R69.reuse ;  /* 0x0000002e7f7b7c23 */ /* 0x100fe20008010845 */
[----:B------:R-:W-:-:S01]  /*4d20*/  FFMA.FTZ R124, R130, UR46, -R69 ;  /* 0x0000002e827c7c23 */ /* 0x000fc20008010845 */
[----:B------:R-:W0:Y:S01]  /*4d30*/  MUFU.EX2 R10, R10 ;  /* 0x0000000a000a7308 */ /* 0x000e220000000800 */
[----:B------:R-:W-:-:S01]  /*4d40*/  FFMA.FTZ R125, R131, UR46, -R69 ;  /* 0x0000002e837d7c23 */ /* 0x000fc20008010845 */
[--C-:B------:R-:W-:Y:S01]  /*4d50*/  FFMA.FTZ R126, R134, UR46, -R69.reuse ;  /* 0x0000002e867e7c23 */ /* 0x100fe20008010845 */
[----:B------:R-:W-:-:S01]  /*4d60*/  FFMA.FTZ R127, R135, UR46, -R69 ;  /* 0x0000002e877f7c23 */ /* 0x000fc20008010845 */
[--C-:B------:R-:W-:Y:S01]  /*4d70*/  FFMA.FTZ R106, R106, UR46, -R69.reuse ;  /* 0x0000002e6a6a7c23 */ /* 0x100fe20008010845 */
[----:B------:R-:W-:-:S01]  /*4d80*/  FFMA.FTZ R107, R107, UR46, -R69 ;  /* 0x0000002e6b6b7c23 */ /* 0x000fc20008010845 */
        /* <DEDUP_REMOVED lines=11> */
[----:B0-----:R-:W-:-:S01]  /*4e40*/  FFMA.FTZ R6, R7, R6, R10 ;  /* 0x0000000607067223 */ /* 0x001fc2000001000a */
[--C-:B------:R-:W-:Y:S01]  /*4e50*/  FFMA.FTZ R95, R95, UR46, -R69.reuse ;  /* 0x0000002e5f5f7c23 */ /* 0x100fe20008010845 */
[----:B------:R-:W-:-:S01]  /*4e60*/  FFMA.FTZ R98, R98, UR46, -R69 ;  /* 0x0000002e62627c23 */ /* 0x000fc20008010845 */
[--C-:B------:R-:W-:Y:S01]  /*4e70*/  FFMA.FTZ R99, R99, UR46, -R69.reuse ;  /* 0x0000002e63637c23 */ /* 0x100fe20008010845 */
[----:B------:R-:W-:-:S01]  /*4e80*/  FFMA.FTZ R102, R102, UR46, -R69 ;  /* 0x0000002e66667c23 */ /* 0x000fc20008010845 */
[--C-:B------:R-:W-:Y:S01]  /*4e90*/  FFMA.FTZ R103, R103, UR46, -R69.reuse ;  /* 0x0000002e67677c23 */ /* 0x100fe20008010845 */
[----:B------:R-:W-:-:S01]  /*4ea0*/  FFMA.FTZ R74, R74, UR46, -R69 ;  /* 0x0000002e4a4a7c23 */ /* 0x000fc20008010845 */
[----:B------:R-:W0:Y:S01]  /*4eb0*/  MUFU.EX2 R120, R120 ;  /* 0x0000007800787308 */ /* 0x000e220000000800 */
[----:B-1----:R-:W-:-:S01]  /*4ec0*/  FFMA.FTZ R5, R8, R5, R121 ;  /* 0x0000000508057223 */ /* 0x002fc20000010079 */
[--C-:B------:R-:W-:Y:S01]  /*4ed0*/  FFMA.FTZ R75, R75, UR46, -R69.reuse ;  /* 0x0000002e4b4b7c23 */ /* 0x100fe20008010845 */
[----:B------:R-:W-:-:S01]  /*4ee0*/  FFMA.FTZ R78, R78, UR46, -R69 ;  /* 0x0000002e4e4e7c23 */ /* 0x000fc20008010845 */
[--C-:B------:R-:W-:Y:S01]  /*4ef0*/  FFMA.FTZ R79, R79, UR46, -R69.reuse ;  /* 0x0000002e4f4f7c23 */ /* 0x100fe20008010845 */
[----:B------:R-:W-:-:S01]  /*4f00*/  FFMA.FTZ R82, R82, UR46, -R69 ;  /* 0x0000002e52527c23 */ /* 0x000fc20008010845 */
[--C-:B------:R-:W-:Y:S01]  /*4f10*/  FFMA.FTZ R83, R83, UR46, -R69.reuse ;  /* 0x0000002e53537c23 */ /* 0x100fe20008010845 */
[----:B------:R-:W-:-:S01]  /*4f20*/  FFMA.FTZ R86, R86, UR46, -R69 ;  /* 0x0000002e56567c23 */ /* 0x000fc20008010845 */
[----:B------:R-:W1:Y:S01]  /*4f30*/  MUFU.EX2 R12, R12 ;  /* 0x0000000c000c7308 */ /* 0x000e620000000800 */
[----:B--2---:R-:W-:-:S01]  /*4f40*/  FADD.FTZ R129, R11, R6 ;  /* 0x000000060b817221 */ /* 0x004fc20000010000 */
        /* <DEDUP_REMOVED lines=10> */
[----:B------:R-:W-:-:S04]  /*4ff0*/  FFMA.FTZ R69, R71, UR46, -R69 ;  /* 0x0000002e47457c23 */ /* 0x000fc80008010845 */
[----:B------:R-:W0:Y:S01]  /*5000*/  MUFU.EX2 R13, R13 ;  /* 0x0000000d000d7308 */ /* 0x000e220000000800 */
[----:B-1----:R-:W-:-:S07]  /*5010*/  FADD.FTZ R6, R12, R129 ;  /* 0x000000810c067221 */ /* 0x002fce0000010000 */
[----:B------:R-:W1:Y:S01]  /*5020*/  MUFU.EX2 R123, R123 ;  /* 0x0000007b007b7308 */ /* 0x000e620000000800 */
[----:B--2---:R-:W-:-:S07]  /*5030*/  FADD.FTZ R128, R122, R5 ;  /* 0x000000057a807221 */ /* 0x004fce0000010000 */
[----:B------:R-:W2:Y:S01]  /*5040*/  MUFU.EX2 R14, R14 ;  /* 0x0000000e000e7308 */ /* 0x000ea20000000800 */
[----:B0-----:R-:W-:-:S07]  /*5050*/  FADD.FTZ R5, R13, R6 ;  /* 0x000000060d057221 */ /* 0x001fce0000010000 */
        /* <DEDUP_REMOVED lines=141> */
[----:B--2---:R-:W-:-:S01]  /*5930*/  FADD.FTZ R71, R70, R71 ;  /* 0x0000004746477221 */ /* 0x004fc20000010000 */
[----:B0-----:R-:W-:-:S03]  /*5940*/  FADD.FTZ R6, R9, R6 ;  /* 0x0000000609067221 */ /* 0x001fc60000010000 */
[----:B-1----:R-:W-:Y:S01]  /*5950*/  FADD.FTZ R5, R69, R71 ;  /* 0x0000004745057221 */ /* 0x002fe20000010000 */
[----:B------:R-:W-:Y:S06]  /*5960*/  @!P0 BRA `(.L_x_24) ;  /* 0x0000000000048947 */ /* 0x000fec0003800000 */
[----:B------:R-:W-:Y:S01]  /*5970*/  BPT.TRAP 0x1 ;  /* 0x000000040000795c */ /* 0x000fe20000300000 */
.L_x_24:
[----:B------:R-:W-:Y:S01]  /*5980*/  UIADD3 UR6, UR12, 0x13260, URZ ;  /* 0x000132600c067890 */ /* 0x000fe2000fffe03f */
[----:B------:R-:W-:Y:S01]  /*5990*/  ISETP.LT.AND P1, PT, RZ, UR25, PT ;  /* 0x00000019ff007c0c */ /* 0x000fe2000bf21270 */
[----:B------:R-:W-:Y:S01]  /*59a0*/  UIADD3 UR7, UR25, -0x1, URZ ;  /* 0xffffffff19077890 */ /* 0x000fe2000fffe03f */
[----:B------:R-:W-:Y:S01]  /*59b0*/  F2FP.SATFINITE.E4M3.F32.PACK_AB_MERGE_C R9, R9, R68, RZ ;  /* 0x000000440909723e */ /* 0x000fe200048070ff */
[----:B------:R-:W-:Y:S01]  /*59c0*/  UPRMT UR6, UR20, 0x654, UR6 ;  /* 0x0000065414067896 */ /* 0x000fe20008000006 */
[----:B------:R-:W-:Y:S01]  /*59d0*/  F2FP.SATFINITE.E4M3.F32.PACK_AB_MERGE_C R12, R13, R12, RZ ;  /* 0x0000000c0d0c723e */ /* 0x000fe200048070ff */
[----:B------:R-:W-:Y:S01]  /*59e0*/  UMOV UR24, UR39 ;  /* 0x0000002700187c82 */ /* 0x000fe20008000000 */
[----:B------:R-:W-:Y:S01]  /*59f0*/  F2FP.SATFINITE.E4M3.F32.PACK_AB_MERGE_C R122, R123, R122, RZ ;  /* 0x0000007a7b7a723e */ /* 0x000fe200048070ff */
[----:B------:R-:W-:Y:S01]  /*5a00*/  UMOV UR23, UR40 ;  /* 0x0000002800177c82 */ /* 0x000fe20008000000 */
[----:B------:R-:W-:Y:S01]  /*5a10*/  F2FP.SATFINITE.E4M3.F32.PACK_AB_MERGE_C R20, R21, R20, RZ ;  /* 0x000000141514723e */ /* 0x000fe200048070ff */
[----:B------:R-:W-:Y:S01]  /*5a20*/  UMOV UR25, UR7 ;  /* 0x0000000700197c82 */ /* 0x000fe20008000000 */
[----:B------:R-:W-:Y:S01]  /*5a30*/  F2FP.SATFINITE.E4M3.F32.PACK_AB_MERGE_C R126, R127, R126, RZ ;  /* 0x0000007e7f7e723e */ /* 0x000fe200048070ff */
[-C--:B------:R-:W-:Y:S01]  /*5a40*/  FMUL.FTZ R24, R24, R7.reuse ;  /* 0x0000000718187220 */ /* 0x080fe20000410000 */
[----:B------:R-:W-:Y:S01]  /*5a50*/  F2FP.SATFINITE.E4M3.F32.PACK_AB_MERGE_C R108, R109, R108, RZ ;  /* 0x0000006c6d6c723e */ /* 0x000fe200048070ff */
[----:B------:R-:W-:Y:S01]  /*5a60*/  SYNCS.ARRIVE.TRANS64.RED.A1T0 RZ, [UR6], RZ ;  /* 0x000000ffffff79a7 */ /* 0x000fe20008100406 */
[----:B------:R-:W-:Y:S01]  /*5a70*/  F2FP.SATFINITE.E4M3.F32.PACK_AB_MERGE_C R110, R111, R110, RZ ;  /* 0x0000006e6f6e723e */ /* 0x000fe200048070ff */
[-C--:B------:R-:W-:Y:S01]  /*5a80*/  FMUL.FTZ R25, R25, R7.reuse ;  /* 0x0000000719197220 */ /* 0x080fe20000410000 */
        /* <DEDUP_REMOVED lines=26> */
[----:B------:R-:W-:Y:S01]  /*5c30*/  F2FP.SATFINITE.E4M3.F32.PACK_AB_MERGE_C R150, R65, R64, R9 ;  /* 0x000000404196723e */ /* 0x000fe20004807009 */
[----:B------:R-:W-:Y:S01]  /*5c40*/  FMUL.FTZ R53, R53, R7 ;  /* 0x0000000735357220 */ /* 0x000fe20000410000 */
[----:B------:R-:W-:Y:S01]  /*5c50*/  F2FP.SATFINITE.E4M3.F32.PACK_AB_MERGE_C R152, R11, R10, R12 ;  /* 0x0000000a0b98723e */ /* 0x000fe2000480700c */
[-C--:B------:R-:W-:Y:S01]  /*5c60*/  FMUL.FTZ R26, R26, R8.reuse ;  /* 0x000000081a1a7220 */ /* 0x080fe20000410000 */
[----:B------:R-:W-:Y:S01]  /*5c70*/  F2FP.SATFINITE.E4M3.F32.PACK_AB_MERGE_C R153, R120, R121, R122 ;  /* 0x000000797899723e */ /* 0x000fe2000480707a */
[----:B------:R-:W-:Y:S01]  /*5c80*/  FMUL.FTZ R27, R27, R8 ;  /* 0x000000081b1b7220 */ /* 0x000fe20000410000 */
        /* <DEDUP_REMOVED lines=29> */
[----:B------:R-:W-:Y:S01]  /*5e60*/  IMAD.MOV.U32 R9, RZ, RZ, R4 ;  /* 0x000000ffff097224 */ /* 0x000fe200078e0004 */
[----:B------:R-:W-:Y:S01]  /*5e70*/  F2FP.SATFINITE.E4M3.F32.PACK_AB_MERGE_C R149, R59, R58, R62 ;  /* 0x0000003a3b95723e */ /* 0x000fe2000480703e */
[----:B------:R-:W-:Y:S01]  /*5e80*/  IMAD.MOV.U32 R7, RZ, RZ, R3 ;  /* 0x000000ffff077224 */ /* 0x000fe200078e0003 */
[----:B------:R-:W-:Y:S01]  /*5e90*/  F2FP.SATFINITE.E4M3.F32.PACK_AB_MERGE_C R151, R67, R66, R70 ;  /* 0x000000424397723e */ /* 0x000fe20004807046 */
[----:B------:R-:W-:Y:S06]  /*5ea0*/  @P1 BRA `(.L_x_25) ;  /* 0xffffffdc00641947 */ /* 0x000fec000383ffff */
.L_x_14:
[----:B------:R-:W-:Y:S06]  /*5eb0*/  BAR.ARV 0x8, 0x200 ;  /* 0x0208000000007b1d */ /* 0x000fec0000002000 */
[----:B------:R-:W-:Y:S05]  /*5ec0*/  @!P0 BRA `(.L_x_26) ;  /* 0x0000000000048947 */ /* 0x000fea0003800000 */
[----:B------:R-:W-:Y:S01]  /*5ed0*/  BPT.TRAP 0x1 ;  /* 0x000000040000795c */ /* 0x000fe20000300000 */
.L_x_26:
[----:B------:R-:W0:Y:S01]  /*5ee0*/  S2UR UR5, SR_CgaCtaId ;  /* 0x00000000000579c3 */ /* 0x000e220000008800 */
[----:B------:R-:W-:Y:S01]  /*5ef0*/  UMOV UR4, 0x400 ;  /* 0x0000040000047882 */ /* 0x000fe20000000000 */
[----:B------:R-:W-:-:S05]  /*5f00*/  IMAD.U32 R0, RZ, RZ, UR39 ;  /* 0x00000027ff007e24 */ /* 0x000fca000f8e00ff */
[----:B------:R-:W-:Y:S01]  /*5f10*/  SHF.L.U32 R0, R0, 0x1f, RZ ;  /* 0x0000001f00007819 */ /* 0x000fe200000006ff */
[----:B0-----:R-:W-:-:S04]  /*5f20*/  ULEA UR4, UR5, UR4, 0x18 ;  /* 0x0000000405047291 */ /* 0x001fc8000f8ec03f */
[----:B------:R-:W-:-:S09]  /*5f30*/  ULEA UR6, UR40, UR4, 0x3 ;  /* 0x0000000428067291 */ /* 0x000fd2000f8e183f */
[----:B------:R0:W1:Y:S01]  /*5f40*/  SYNCS.PHASECHK.TRANS64.TRYWAIT P1, [UR6+0x13250], R0 ;  /* 0x01325000ff0075a7 */ /* 0x0000620008020146 */
[----:B------:R-:W-:Y:S05]  /*5f50*/  @!P0 BRA `(.L_x_27) ;  /* 0x0000000000048947 */ /* 0x000fea0003800000 */
[----:B------:R-:W-:Y:S01]  /*5f60*/  BPT.TRAP 0x1 ;  /* 0x000000040000795c */ /* 0x000fe20000300000 */
.L_x_27:
[----:B-1----:R-:W-:Y:S05]  /*5f70*/  @P1 BRA `(.L_x_28) ;  /* 0x0000000000081947 */ /* 0x002fea0003800000 */
[----:B------:R-:W1:Y:S02]  /*5f80*/  SYNCS.PHASECHK.TRANS64.TRYWAIT P1, [UR6+0x13250], R0 ;  /* 0x01325000ff0075a7 */ /* 0x000e640008020146 */
[----:B-1----:R-:W-:Y:S05]  /*5f90*/  @!P1 BRA `(.L_x_29) ;  /* 0x0000005c00ec9947 */ /* 0x002fea0003800000 */
.L_x_28:
[----:B------:R-:W-:Y:S01]  /*5fa0*/  ULDC.64 UR8, c[0x0][0x9a0] ;  /* 0x0002680000087ab9 */ /* 0x000fe20000000a00 */
[----:B------:R-:W-:Y:S01]  /*5fb0*/  UIADD3 UR7, UR4, 0x1000, URZ ;  /* 0x0000100004077890 */ /* 0x000fe2000fffe03f */
[----:B------:R-:W-:Y:S01]  /*5fc0*/  WARPGROUP.ARRIVE ;  /* 0x00000000000079c5 */ /* 0x000fe20000000000 */
[----:B------:R-:W-:Y:S01]  /*5fd0*/  UISETP.NE.U32.AND UP0, UPT, UR8, URZ, UPT ;  /* 0x0000003f0800728c */ /* 0x000fe2000bf05070 */
[----:B-1----:R-:W-:Y:S01]  /*5fe0*/  IMAD.MOV.U32 R7, RZ, RZ, 0x3f800000 ;  /* 0x3f800000ff077424 */ /* 0x002fe200078e00ff */
[----:B------:R-:W-:Y:S02]  /*5ff0*/  USHF.R.U32.HI UR7, URZ, 0x4, UR7 ;  /* 0x000000043f077899 */ /* 0x000fe40008011607 */
[----:B------:R-:W-:Y:S02]  /*6000*/  UISETP.NE.AND.EX UP0, UPT, UR9, URZ, UPT, UP0 ;  /* 0x0000003f0900728c */ /* 0x000fe4000bf05300 */
[----:B------:R-:W-:-:S04]  /*6010*/  ULOP3.LUT UR7, UR7, 0x3fff, URZ, 0xc0, !UPT ;  /* 0x00003fff07077892 */ /* 0x000fc8000f8ec03f */
[----:B------:R-:W-:Y:S01]  /*6020*/  ULOP3.LUT UR14, UR7, 0x10000, URZ, 0xfc, !UPT ;  /* 0x00010000070e7892 */ /* 0x000fe2000f8efc3f */
[----:B------:R-:W-:-:S04]  /*6030*/  PLOP3.LUT P1, PT, PT, PT, UP0, 0x80, 0x0 ;  /* 0x000000000000781c */ /* 0x000fc80003f2f008 */
[----:B------:R-:W-:Y:S01]  /*6040*/  @UP0 USHF.R.S32.HI UR7, URZ, 0x1f, UR45 ;  /* 0x0000001f3f070899 */ /* 0x000fe2000801142d */
[----:B------:R-:W-:Y:S01]  /*6050*/  @UP0 ULDC.64 UR10, c[0x0][0x9c8] ;  /* 0x00027200000a0ab9 */ /* 0x000fe20000000a00 */
[----:B------:R-:W-:Y:S02]  /*6060*/  @UP0 UIADD3 UR15, -UR45, URZ, URZ ;  /* 0x0000003f2d0f0290 */ /* 0x000fe4000fffe13f */
[----:B------:R-:W-:Y:S02]  /*6070*/  @UP0 UIMAD UR7, UR7, UR10, URZ ;  /* 0x0000000a070702a4 */ /* 0x000fe4000f8e023f */
[----:B------:R-:W-:Y:S02]  /*6080*/  @UP0 UIMAD.WIDE.U32 UR12, UR45, UR10, URZ ;  /* 0x0000000a2d0c02a5 */ /* 0x000fe4000f8e003f */
[----:B------:R-:W-:Y:S02]  /*6090*/  @UP0 UIMAD UR10, UR45, UR11, UR7 ;  /* 0x0000000b2d0a02a4 */ /* 0x000fe4000f8e0207 */
[----:B------:R-:W-:-:S02]  /*60a0*/  UIMAD UR7, UR40, 0x280, UR14 ;  /* 0x00000280280778a4 */ /* 0x000fc4000f8e020e */
[----:B------:R-:W-:Y:S01]  /*60b0*/  @UP0 UIADD3 UR13, UR13, UR10, URZ ;  /* 0x0000000a0d0d0290 */ /* 0x000fe2000fffe03f */
[----:B------:R-:W-:Y:S01]  /*60c0*/  UMOV UR11, 0xc0000010 ;  /* 0xc0000010000b7882 */ /* 0x000fe20000000000 */
[----:B------:R-:W-:-:S03]  /*60d0*/  @UP0 ULDC UR16, c[0x0][0xc44] ;  /* 0x0003110000100ab9 */ /* 0x000fc60000000800 */
[----:B------:R-:W-:Y:S01]  /*60e0*/  UMOV UR10, UR7 ;  /* 0x00000007000a7c82 */ /* 0x000fe20008000000 */
[----:B------:R-:W-:Y:S01]  /*60f0*/  @UP0 UIMAD UR15, UR16, UR15, UR44 ;  /* 0x0000000f100f02a4 */ /* 0x000fe2000f8e022c */
[----:B------:R-:W-:Y:S02]  /*6100*/  QGMMA.64x64x32.F32.E4M3.E4M3 R24, R152, gdesc[UR8], R24, gsb0 ;  /* 0x00e0000898187df3 */ /* 0x000fe40008000818 */
[----:B------:R-:W-:Y:S01]  /*6110*/  @UP0 ULDC.64 UR16, c[0x0][0x9d0] ;  /* 0x0002740000100ab9 */ /* 0x000fe20000000a00 */
[----:B------:R-:W-:Y:S02]  /*6120*/  @UP0 USHF.R.S32.HI UR14, URZ, 0x1f, UR15 ;  /* 0x0000001f3f0e0899 */ /* 0x000fe4000801140f */
[----:B------:R-:W-:Y:S02]  /*6130*/  @UP0 UIMAD.WIDE.U32 UR10, UR15, UR16, UR12 ;  /* 0x000000100f0a02a5 */ /* 0x000fe4000f8e000c */
[----:B------:R-:W-:Y:S02]  /*6140*/  @UP0 UIMAD UR14, UR14, UR16, URZ ;  /* 0x000000100e0e02a4 */ /* 0x000fe4000f8e023f */
[----:B------:R-:W-:-:S02]  /*6150*/  @UP0 ULEA UR8, UP1, UR10, UR8, 0x2 ;  /* 0x000000080a080291 */ /* 0x000fc4000f82103f */
[----:B------:R-:W-:-:S04]  /*6160*/  @UP0 UIMAD UR14, UR15, UR17, UR14 ;  /* 0x000000110f0e02a4 */ /* 0x000fc8000f8e020e */
[----:B------:R-:W-:Y:S01]  /*6170*/  @UP0 UIADD3 UR11, UR11, UR14, URZ ;  /* 0x0000000e0b0b0290 */ /* 0x000fe2000fffe03f */
[----:B------:R-:W-:-:S03]  /*6180*/  IMAD.U32 R8, RZ, RZ, UR8 ;  /* 0x00000008ff087e24 */ /* 0x000fc6000f8e00ff */
[----:B------:R-:W-:-:S06]  /*6190*/  @UP0 ULEA.HI.X UR9, UR10, UR9, UR11, 0x2, UP1 ;  /* 0x000000090a090291 */ /* 0x000fcc00088f140b */
[----:B------:R-:W-:Y:S01]  /*61a0*/  MOV R9, UR9 ;  /* 0x0000000900097c02 */ /* 0x000fe20008000f00 */
[----:B------:R-:W-:-:S04]  /*61b0*/  UIADD3 UR10, UR7, 0x80, URZ ;  /* 0x00000080070a7890 */ /* 0x000fc8000fffe03f */
[----:B------:R1:W2:Y:S01]  /*61c0*/  @P1 LDG.E R7, desc[UR36][R8.64] ;  /* 0x0000002408071981 */ /* 0x0002a2000c1e1900 */
        /* <DEDUP_REMOVED lines=11> */
[----:B------:R-:W3:Y:S04]  /*6280*/  SHFL.BFLY PT, R11, R6, 0x2, 0x1f ;  /* 0x0c401f00060b7f89 */ /* 0x000ee800000e0000 */
[----:B-1----:R-:W1:Y:S01]  /*6290*/  SHFL.BFLY PT, R8, R5, 0x2, 0x1f ;  /* 0x0c401f0005087f89 */ /* 0x002e6200000e0000 */
[----:B------:R-:W-:Y:S02]  /*62a0*/  WARPGROUP.DEPBAR.LE gsb0, 0x0 ;  /* 0x00008000000079c5 */ /* 0x000fe40000010000 */
[----:B------:R-:W-:-:S06]  /*62b0*/  WARPGROUP.ARRIVE ;  /* 0x00000000000079c5 */ /* 0x000fcc0000000000 */
[----:B------:R-:W-:Y:S01]  /*62c0*/  QGMMA.64x64x32.F32.E4M3.E4M3 R24, R144, gdesc[UR8], R24, gsb0 ;  /* 0x00e0000890187df3 */ /* 0x000fe20008000818 */
[----:B---3--:R-:W-:-:S01]  /*62d0*/  FADD.FTZ R11, R11, R6 ;  /* 0x000000060b0b7221 */ /* 0x008fc20000010000 */
[----:B------:R-:W-:Y:S01]  /*62e0*/  UIADD3 UR8, UR7, 0x200, URZ ;  /* 0x0000020007087890 */ /* 0x000fe2000fffe03f */
[----:B-1----:R-:W-:-:S01]  /*62f0*/  FADD.FTZ R8, R8, R5 ;  /* 0x0000000508087221 */ /* 0x002fc20000010000 */
[----:B------:R-:W-:Y:S02]  /*6300*/  UMOV UR11, 0xc0000010 ;  /* 0xc0000010000b7882 */ /* 0x000fe40000000000 */
[----:B0-----:R-:W0:Y:S03]  /*6310*/  SHFL.BFLY PT, R0, R11, 0x1, 0x1f ;  /* 0x0c201f000b007f89 */ /* 0x001e2600000e0000 */
[----:B------:R-:W-:Y:S01]  /*6320*/  UMOV UR10, UR8 ;  /* 0x00000008000a7c82 */ /* 0x000fe20008000000 */
[----:B------:R-:W1:Y:S01]  /*6330*/  SHFL.BFLY PT, R9, R8, 0x1, 0x1f ;  /* 0x0c201f0008097f89 */ /* 0x000e6200000e0000 */
[----:B------:R-:W-:-:S02]  /*6340*/  IMAD.MOV.U32 R6, RZ, RZ, RZ ;  /* 0x000000ffff067224 */ /* 0x000fc400078e00ff */
[----:B0-----:R-:W-:Y:S01]  /*6350*/  FADD.FTZ R12, R11, R0 ;  /* 0x000000000b0c7221 */ /* 0x001fe20000010000 */
[----:B-1----:R-:W-:-:S04]  /*6360*/  FADD.FTZ R13, R8, R9 ;  /* 0x00000009080d7221 */ /* 0x002fc80000010000 */
[C---:B------:R-:W-:Y:S01]  /*6370*/  FSETP.NE.FTZ.AND P1, PT, R12.reuse, RZ, PT ;  /* 0x000000ff0c00720b */ /* 0x040fe20003f35000 */
[----:B------:R-:W-:Y:S01]  /*6380*/  FMUL.FTZ R14, R12, 0.00390625 ;  /* 0x3b8000000c0e7820 */ /* 0x000fe20000410000 */
[----:B------:R-:W-:Y:S01]  /*6390*/  FMUL.FTZ R15, R13, 0.00390625 ;  /* 0x3b8000000d0f7820 */ /* 0x000fe20000410000 */
[----:B------:R-:W-:Y:S02]  /*63a0*/  WARPGROUP.DEPBAR.LE gsb0, 0x0 ;  /* 0x00008000000079c5 */ /* 0x000fe40000010000 */
[----:B------:R-:W-:-:S06]  /*63b0*/  WARPGROUP.ARRIVE ;  /* 0x00000000000079c5 */ /* 0x000fcc0000000000 */
[----:B------:R-:W-:Y:S01]  /*63c0*/  QGMMA.64x64x32.F32.E4M3.E4M3 R24, R148, gdesc[UR8], R24, gsb0 ;  /* 0x00e0000894187df3 */ /* 0x000fe20008000818 */
[----:B------:R-:W-:Y:S02]  /*63d0*/  FSETP.NE.FTZ.AND P3, PT, R15, RZ, PT ;  /* 0x000000ff0f00720b */ /* 0x000fe40003f75000 */
[----:B------:R-:W-:Y:S01]  /*63e0*/  FSETP.NE.FTZ.AND P2, PT, R14, RZ, PT ;  /* 0x000000ff0e00720b */ /* 0x000fe20003f55000 */
[----:B------:R-:W-:Y:S01]  /*63f0*/  @P1 MUFU.RCP R6, R12 ;  /* 0x0000000c00061308 */ /* 0x000fe20000001000 */
[----:B------:R-:W-:Y:S01]  /*6400*/  FSETP.NE.FTZ.AND P1, PT, R13, RZ, PT ;  /* 0x000000ff0d00720b */ /* 0x000fe20003f35000 */
[----:B------:R-:W-:-:S08]  /*6410*/  IMAD.MOV.U32 R10, RZ, RZ, RZ ;  /* 0x000000ffff0a7224 */ /* 0x000fd000078e00ff */
[----:B------:R-:W0:Y:S08]  /*6420*/  @P3 MUFU.LG2 R11, R15 ;  /* 0x0000000f000b3308 */ /* 0x000e300000000c00 */
[----:B------:R-:W1:Y:S08]  /*6430*/  @P2 MUFU.LG2 R9, R14 ;  /* 0x0000000e00092308 */ /* 0x000e700000000c00 */
[----:B------:R-:W3:Y:S01]  /*6440*/  @P1 MUFU.RCP R10, R13 ;  /* 0x0000000d000a1308 */ /* 0x000ee20000001000 */
[----:B------:R-:W-:-:S02]  /*6450*/  IMAD.U32 R20, RZ, RZ, UR46 ;  /* 0x0000002eff147e24 */ /* 0x000fc4000f8e00ff */
[----:B------:R-:W-:Y:S02]  /*6460*/  IMAD.U32 R8, RZ, RZ, UR46 ;  /* 0x0000002eff087e24 */ /* 0x000fe4000f8e00ff */
[----:B0-----:R-:W-:Y:S01]  /*6470*/  @P3 FMUL.FTZ R11, R11, 0.69314718246459960938 ;  /* 0x3f3172180b0b3820 */ /* 0x001fe20000410000 */
[----:B------:R-:W-:Y:S01]  /*6480*/  @P3 FMUL.FTZ R12, R20, 0.69314718246459960938 ;  /* 0x3f317218140c3820 */ /* 0x000fe20000410000 */
[----:B------:R-:W-:Y:S01]  /*6490*/  @P2 FMUL.FTZ R8, R8, 0.69314718246459960938 ;  /* 0x3f31721808082820 */ /* 0x000fe20000410000 */
[----:B-1----:R-:W-:Y:S01]  /*64a0*/  @P2 FMUL.FTZ R9, R9, 0.69314718246459960938 ;  /* 0x3f31721809092820 */ /* 0x002fe20000410000 */
[----:B------:R-:W-:Y:S02]  /*64b0*/  IMAD.MOV.U32 R0, RZ, RZ, -0x800000 ;  /* 0xff800000ff007424 */ /* 0x000fe400078e00ff */
[----:B------:R-:W-:Y:S01]  /*64c0*/  @P3 FFMA.FTZ R0, R12, R4, R11 ;  /* 0x000000040c003223 */ /* 0x000fe2000001000b */
[----:B------:R-:W-:Y:S02]  /*64d0*/  IMAD.MOV.U32 R5, RZ, RZ, -0x800000 ;  /* 0xff800000ff057424 */ /* 0x000fe400078e00ff */
[----:B------:R-:W-:Y:S01]  /*64e0*/  @P2 FFMA.FTZ R5, R8, R3, R9 ;  /* 0x0000000308052223 */ /* 0x000fe20000010009 */
[-C--:B--2---:R-:W-:Y:S01]  /*64f0*/  FMUL.FTZ R11, R6, R7.reuse ;  /* 0x00000007060b7220 */ /* 0x084fe20000410000 */
[----:B---3--:R-:W-:Y:S01]  /*6500*/  FMUL.FTZ R56, R10, R7 ;  /* 0x000000070a387220 */ /* 0x008fe20000410000 */
[----:B------:R-:W-:-:S02]  /*6510*/  WARPGROUP.DEPBAR.LE gsb0, 0x0 ;  /* 0x00008000000079c5 */ /* 0x000fc40000010000 */
[----:B------:R-:W-:Y:S05]  /*6520*/  @!P0 BRA `(.L_x_30) ;  /* 0x0000000000048947 */ /* 0x000fea0003800000 */
[----:B------:R-:W-:Y:S01]  /*6530*/  BPT.TRAP 0x1 ;  /* 0x000000040000795c */ /* 0x000fe20000300000 */
.L_x_30:
[----:B------:R-:W0:Y:S01]  /*6540*/  S2R R57, SR_TID.X ;  /* 0x0000000000397919 */ /* 0x000e220000002100 */
[----:B------:R-:W-:Y:S01]  /*6550*/  ULDC.64 UR8, c[0x4][0x38] ;  /* 0x01000e0000087ab9 */ /* 0x000fe20000000a00 */
[----:B------:R-:W1:Y:S01]  /*6560*/  S2UR UR7, SR_SWINHI ;  /* 0x00000000000779c3 */ /* 0x000e620000002f00 */
[-C--:B------:R-:W-:Y:S01]  /*6570*/  FMUL.FTZ R8, R24, R11.reuse ;  /* 0x0000000b18087220 */ /* 0x080fe20000410000 */
[-C--:B------:R-:W-:Y:S01]  /*6580*/  FMUL.FTZ R21, R37, R11.reuse ;  /* 0x0000000b25157220 */ /* 0x080fe20000410000 */
[-C--:B------:R-:W-:Y:S01]  /*6590*/  FMUL.FTZ R9, R29, R11.reuse ;  /* 0x0000000b1d097220 */ /* 0x080fe20000410000 */
[-C--:B------:R-:W-:Y:S01]  /*65a0*/  FMUL.FTZ R13, R36, R11.reuse ;  /* 0x0000000b240d7220 */ /* 0x080fe20000410000 */
[-C--:B------:R-:W-:Y:S01]  /*65b0*/  FMUL.FTZ R14, R32, R11.reuse ;  /* 0x0000000b200e7220 */ /* 0x080fe20000410000 */
[----:B------:R-:W-:Y:S01]  /*65c0*/  FMUL.FTZ R10, R25, R11 ;  /* 0x0000000b190a7220 */ /* 0x000fe20000410000 */
[-C--:B------:R-:W-:Y:S01]  /*65d0*/  FMUL.FTZ R15, R38, R56.reuse ;  /* 0x00000038260f7220 */ /* 0x080fe20000410000 */
[-C--:B------:R-:W-:Y:S01]  /*65e0*/  FMUL.FTZ R12, R27, R56.reuse ;  /* 0x000000381b0c7220 */ /* 0x080fe20000410000 */
[----:B------:R-:W-:Y:S01]  /*65f0*/  FMUL.FTZ R20, R34, R56 ;  /* 0x0000003822147220 */ /* 0x000fe20000410000 */
[----:B------:R-:W-:Y:S01]  /*6600*/  ULDC.64 UR10, c[0x0][0xb90] ;  /* 0x0002e400000a7ab9 */ /* 0x000fe20000000a00 */
[----:B------:R-:W-:Y:S01]  /*6610*/  USHF.R.S32.HI UR16, URZ, 0x1f, UR45 ;  /* 0x0000001f3f107899 */ /* 0x000fe2000801142d */
[----:B------:R-:W-:Y:S01]  /*6620*/  ULDC.64 UR12, c[0x0][0xb98] ;  /* 0x0002e600000c7ab9 */ /* 0x000fe20000000a00 */
[----:B0-----:R-:W-:-:S05]  /*6630*/  IMAD.SHL.U32 R3, R57, 0x4, RZ ;  /* 0x0000000439037824 */ /* 0x001fca00078e00ff */
[----:B------:R-:W-:-:S04]  /*6640*/  LOP3.LUT R3, R3, 0xc, RZ, 0xc0, !PT ;  /* 0x0000000c03037812 */ /* 0x000fc800078ec0ff */
[----:B------:R-:W-:-:S05]  /*6650*/  IADD3 R6, P0, R3, UR8, RZ ;  /* 0x0000000803067c10 */ /* 0x000fca000ff1e0ff */
[----:B------:R-:W-:-:S05]  /*6660*/  IMAD.X R7, RZ, RZ, UR9, P0 ;  /* 0x00000009ff077e24 */ /* 0x000fca00080e06ff */
[----:B------:R0:W2:Y:S01]  /*6670*/  LDG.E.CONSTANT R4, desc[UR36][R6.64] ;  /* 0x0000002406047981 */ /* 0x0000a2000c1e9900 */
[-C--:B------:R-:W-:Y:S01]  /*6680*/  FMUL.FTZ R3, R28, R11.reuse ;  /* 0x0000000b1c037220 */ /* 0x080fe20000410000 */
[-C--:B------:R-:W-:Y:S01]  /*6690*/  FMUL.FTZ R24, R33, R11.reuse ;  /* 0x0000000b21187220 */ /* 0x080fe20000410000 */
[-C--:B------:R-:W-:Y:S01]  /*66a0*/  FMUL.FTZ R37, R48, R11.reuse ;  /* 0x0000000b30257220 */ /* 0x080fe20000410000 */
[-C--:B------:R-:W-:Y:S01]  /*66b0*/  FMUL.FTZ R28, R44, R11.reuse ;  /* 0x0000000b2c1c7220 */ /* 0x080fe20000410000 */
[-C--:B------:R-:W-:Y:S01]  /*66c0*/  FMUL.FTZ R29, R40, R11.reuse ;  /* 0x0000000b281d7220 */ /* 0x080fe20000410000 */
[-C--:B------:R-:W-:Y:S01]  /*66d0*/  FMUL.FTZ R32, R45, R11.reuse ;  /* 0x0000000b2d207220 */ /* 0x080fe20000410000 */
[-C--:B------:R-:W-:Y:S01]  /*66e0*/  FMUL.FTZ R33, R41, R11.reuse ;  /* 0x0000000b29217220 */ /* 0x080fe20000410000 */
[----:B------:R-:W3:Y:S01]  /*66f0*/  LDC R48, c[0x0][0xbe8] ;  /* 0x0002fa00ff307b82 */ /* 0x000ee20000000800 */
[-C--:B------:R-:W-:Y:S01]  /*6700*/  FMUL.FTZ R36, R52, R11.reuse ;  /* 0x0000000b34247220 */ /* 0x080fe20000410000 */
[-C--:B0-----:R-:W-:Y:S01]  /*6710*/  FMUL.FTZ R6, R30, R56.reuse ;  /* 0x000000381e067220 */ /* 0x081fe20000410000 */
[-C--:B------:R-:W-:Y:S01]  /*6720*/  FMUL.FTZ R7, R26, R56.reuse ;  /* 0x000000381a077220 */ /* 0x080fe20000410000 */
[-C--:B------:R-:W-:Y:S01]  /*6730*/  FMUL.FTZ R40, R53, R11.reuse ;  /* 0x0000000b35287220 */ /* 0x080fe20000410000 */
[----:B------:R-:W-:Y:S01]  /*6740*/  FMUL.FTZ R41, R49, R11 ;  /* 0x0000000b31297220 */ /* 0x000fe20000410000 */
[-C--:B------:R-:W-:Y:S01]  /*6750*/  FMUL.FTZ R25, R39, R56.reuse ;  /* 0x0000003827197220 */ /* 0x080fe20000410000 */
[-C--:B------:R-:W-:Y:S01]  /*6760*/  FMUL.FTZ R26, R35, R56.reuse ;  /* 0x00000038231a7220 */ /* 0x080fe20000410000 */
[----:B------:R-:W-:Y:S01]  /*6770*/  F2FP.BF16.F32.PACK_AB R6, R6, R7 ;  /* 0x000000070606723e */ /* 0x000fe200000010ff */
[-C--:B------:R-:W-:Y:S01]  /*6780*/  FMUL.FTZ R30, R42, R56.reuse ;  /* 0x000000382a1e7220 */ /* 0x080fe20000410000 */
[----:B------:R-:W-:Y:S01]  /*6790*/  LOP3.LUT P0, R7, R57, 0x3, RZ, 0xc0, !PT ;  /* 0x0000000339077812 */ /* 0x000fe2000780c0ff */
[-C--:B------:R-:W-:Y:S01]  /*67a0*/  FMUL.FTZ R11, R31, R56.reuse ;  /* 0x000000381f0b7220 */ /* 0x080fe20000410000 */
[-C--:B------:R-:W-:Y:S01]  /*67b0*/  FMUL.FTZ R35, R54, R56.reuse ;  /* 0x0000003836237220 */ /* 0x080fe20000410000 */
[-C--:B------:R-:W-:Y:S01]  /*67c0*/  FMUL.FTZ R38, R50, R56.reuse ;  /* 0x0000003832267220 */ /* 0x080fe20000410000 */
[-C--:B------:R-:W-:Y:S01]  /*67d0*/  FMUL.FTZ R39, R55, R56.reuse ;  /* 0x0000003837277220 */ /* 0x080fe20000410000 */
[----:B------:R-:W-:Y:S01]  /*67e0*/  FMUL.FTZ R42, R51, R56 ;  /* 0x00000038332a7220 */ /* 0x000fe20000410000 */
[----:B------:R-:W-:Y:S01]  /*67f0*/  F2FP.BF16.F32.PACK_AB R13, R13, R14 ;  /* 0x0000000e0d0d723e */ /* 0x000fe200000010ff */
[----:B------:R-:W-:Y:S01]  /*6800*/  UMOV UR8, UR4 ;  /* 0x0000000400087c82 */ /* 0x000fe20008000000 */
[----:B-1----:R-:W-:Y:S01]  /*6810*/  UMOV UR9, UR7 ;  /* 0x0000000700097c82 */ /* 0x002fe20008000000 */
[----:B------:R-:W-:Y:S01]  /*6820*/  F2FP.BF16.F32.PACK_AB R24, R21, R24 ;  /* 0x000000181518723e */ /* 0x000fe200000010ff */
[-C--:B------:R-:W-:Y:S01]  /*6830*/  FMUL.FTZ R27, R46, R56.reuse ;  /* 0x000000382e1b7220 */ /* 0x080fe20000410000 */
[----:B------:R-:W-:Y:S01]  /*6840*/  ISETP.EQ.OR P0, PT, R7, 0x3, !P0 ;  /* 0x000000030700780c */ /* 0x000fe20004702670 */
[-C--:B------:R-:W-:Y:S01]  /*6850*/  FMUL.FTZ R31, R47, R56.reuse ;  /* 0x000000382f1f7220 */ /* 0x080fe20000410000 */
[----:B------:R-:W-:Y:S01]  /*6860*/  F2FP.BF16.F32.PACK_AB R28, R28, R29 ;  /* 0x0000001d1c1c723e */ /* 0x000fe200000010ff */
[----:B------:R-:W-:Y:S01]  /*6870*/  FMUL.FTZ R34, R43, R56 ;  /* 0x000000382b227220 */ /* 0x000fe20000410000 */
[----:B------:R-:W-:Y:S01]  /*6880*/  F2FP.BF16.F32.PACK_AB R33, R32, R33 ;  /* 0x000000212021723e */ /* 0x000fe200000010ff */
[----:B------:R-:W0:Y:S01]  /*6890*/  LDC R50, c[0x0][0xc38] ;  /* 0x00030e00ff327b82 */ /* 0x000e220000000800 */
[----:B------:R-:W-:Y:S01]  /*68a0*/  F2FP.BF16.F32.PACK_AB R36, R36, R37 ;  /* 0x000000252424723e */ /* 0x000fe200000010ff */
[----:B------:R-:W-:Y:S01]  /*68b0*/  UIADD3 UR7, -UR45, URZ, URZ ;  /* 0x0000003f2d077290 */ /* 0x000fe2000fffe13f */
[----:B------:R-:W-:Y:S01]  /*68c0*/  F2FP.BF16.F32.PACK_AB R41, R40, R41 ;  /* 0x000000292829723e */ /* 0x000fe200000010ff */
[----:B------:R-:W-:Y:S01]  /*68d0*/  IMAD R49, RZ, RZ, -UR44 ;  /* 0x8000002cff317e24 */ /* 0x000fe2000f8e02ff */
[----:B------:R-:W-:Y:S01]  /*68e0*/  F2FP.BF16.F32.PACK_AB R26, R25, R26 ;  /* 0x0000001a191a723e */ /* 0x000fe200000010ff */
[----:B------:R-:W-:Y:S01]  /*68f0*/  UIADD3 UR6, UR6, 0x13260, URZ ;  /* 0x0001326006067890 */ /* 0x000fe2000fffe03f */
[----:B------:R-:W-:-:S02]  /*6900*/  F2FP.BF16.F32.PACK_AB R11, R11, R12 ;  /* 0x0000000c0b0b723e */ /* 0x000fc400000010ff */
[----:B------:R-:W-:Y:S01]  /*6910*/  F2FP.BF16.F32.PACK_AB R35, R35, R38 ;  /* 0x000000262323723e */ /* 0x000fe200000010ff */
[----:B------:R-:W-:Y:S01]  /*6920*/  UPRMT UR6, UR5, 0x654, UR6 ;  /* 0x0000065405067896 */ /* 0x000fe20008000006 */
[----:B------:R-:W-:Y:S02]  /*6930*/  F2FP.BF16.F32.PACK_AB R42, R39, R42 ;  /* 0x0000002a272a723e */ /* 0x000fe400000010ff */
[----:B------:R-:W-:Y:S02]  /*6940*/  SEL R37, R13, R24, P0 ;  /* 0x000000180d257207 */ /* 0x000fe40000000000 */
[----:B------:R-:W-:Y:S01]  /*6950*/  SEL R32, R24, R13, P0 ;  /* 0x0000000d18207207 */ /* 0x000fe20000000000 */
[----:B------:R-:W-:Y:S01]  /*6960*/  IMAD.U32 R24, RZ, RZ, UR8 ;  /* 0x00000008ff187e24 */ /* 0x000fe2000f8e00ff */
[----:B------:R-:W-:Y:S01]  /*6970*/  MOV R25, UR9 ;  /* 0x0000000900197c02 */ /* 0x000fe20008000f00 */
[----:B------:R-:W-:Y:S01]  /*6980*/  ULDC UR8, c[0x0][0xc44] ;  /* 0x0003110000087ab9 */ /* 0x000fe20000000800 */
[----:B------:R-:W-:Y:S01]  /*6990*/  SEL R39, R28, R33, P0 ;  /* 0x000000211c277207 */ /* 0x000fe20000000000 */
[----:B------:R-:W-:Y:S01]  /*69a0*/  UIMAD UR15, UR8, UR7, UR44 ;  /* 0x00000007080f72a4 */ /* 0x000fe2000f8e022c */
[----:B------:R-:W-:Y:S01]  /*69b0*/  SEL R38, R33, R28, P0 ;  /* 0x0000001c21267207 */ /* 0x000fe20000000000 */
[----:B------:R-:W-:Y:S01]  /*69c0*/  SYNCS.ARRIVE.TRANS64.RED.A1T0 RZ, [UR6], RZ ;  /* 0x000000ffffff79a7 */ /* 0x000fe20008100406 */
[----:B------:R-:W-:Y:S01]  /*69d0*/  SEL R33, R36, R41, P0 ;  /* 0x0000002924217207 */ /* 0x000fe20000000000 */
[----:B0-----:R-:W-:Y:S01]  /*69e0*/  IMAD R49, R50, R49, UR43 ;  /* 0x0000002b32317e24 */ /* 0x001fe2000f8e0231 */
[----:B------:R-:W-:Y:S01]  /*69f0*/  SEL R36, R41, R36, P0 ;  /* 0x0000002429247207 */ /* 0x000fe20000000000 */
[----:B------:R-:W-:Y:S01]  /*6a00*/  USHF.R.S32.HI UR14, URZ, 0x1f, UR15 ;  /* 0x0000001f3f0e7899 */ /* 0x000fe2000801140f */
[----:B------:R-:W-:Y:S01]  /*6a10*/  SEL R41, R6, R11, P0 ;  /* 0x0000000b06297207 */ /* 0x000fe20000000000 */
[----:B------:R-:W-:Y:S01]  /*6a20*/  UIMAD.WIDE.U32 UR8, UR15, UR10, URZ ;  /* 0x0000000a0f0872a5 */ /* 0x000fe2000f8e003f */
[----:B------:R-:W-:Y:S01]  /*6a30*/  SEL R40, R11, R6, P0 ;  /* 0x000000060b287207 */ /* 0x000fe20000000000 */
[----:B------:R-:W-:Y:S01]  /*6a40*/  IMAD.WIDE R6, R23, 0x2, R24 ;  /* 0x0000000217067825 */ /* 0x000fe200078e0218 */
[----:B------:R-:W-:Y:S01]  /*6a50*/  F2FP.BF16.F32.PACK_AB R3, R3, R8 ;  /* 0x000000080303723e */ /* 0x000fe200000010ff */
[----:B------:R-:W-:Y:S01]  /*6a60*/  UIMAD UR7, UR14, UR10, URZ ;  /* 0x0000000a0e0772a4 */ /* 0x000fe2000f8e023f */
[----:B------:R-:W-:Y:S01]  /*6a70*/  F2FP.BF16.F32.PACK_AB R10, R9, R10 ;  /* 0x0000000a090a723e */ /* 0x000fe200000010ff */
[----:B------:R-:W-:Y:S01]  /*6a80*/  UIMAD UR10, UR16, UR12, URZ ;  /* 0x0000000c100a72a4 */ /* 0x000fe2000f8e023f */
[----:B------:R-:W-:Y:S01]  /*6a90*/  F2FP.BF16.F32.PACK_AB R15, R15, R20 ;  /* 0x000000140f0f723e */ /* 0x000fe200000010ff */
[----:B------:R-:W-:Y:S01]  /*6aa0*/  UIMAD UR7, UR15, UR11, UR7 ;  /* 0x0000000b0f0772a4 */ /* 0x000fe2000f8e0207 */
[----:B------:R-:W-:Y:S01]  /*6ab0*/  F2FP.BF16.F32.PACK_AB R27, R27, R30 ;  /* 0x0000001e1b1b723e */ /* 0x000fe200000010ff */
[----:B------:R-:W-:Y:S01]  /*6ac0*/  UIMAD UR10, UR45, UR13, UR10 ;  /* 0x0000000d2d0a72a4 */ /* 0x000fe2000f8e020a */
[----:B------:R-:W-:Y:S01]  /*6ad0*/  F2FP.BF16.F32.PACK_AB R34, R31, R34 ;  /* 0x000000221f22723e */ /* 0x000fe200000010ff */
[----:B------:R-:W-:Y:S01]  /*6ae0*/  UIADD3 UR9, UR9, UR7, URZ ;  /* 0x0000000709097290 */ /* 0x000fe2000fffe03f */
[----:B------:R-:W-:-:S02]  /*6af0*/  SEL R31, R3, R10, P0 ;  /* 0x0000000a031f7207 */ /* 0x000fc40000000000 */
[----:B------:R-:W-:Y:S01]  /*6b00*/  SEL R30, R10, R3, P0 ;  /* 0x000000030a1e7207 */ /* 0x000fe20000000000 */
[----:B------:R-:W-:Y:S01]  /*6b10*/  IMAD.SHL.U32 R3, R2, 0x8, RZ ;  /* 0x0000000802037824 */ /* 0x000fe200078e00ff */
[----:B------:R-:W-:Y:S01]  /*6b20*/  IADD3 R10, P2, R6, 0x40, RZ ;  /* 0x00000040060a7810 */ /* 0x000fe20007f5e0ff */
[----:B------:R-:W-:Y:S01]  /*6b30*/  UIMAD.WIDE.U32 UR8, UR45, UR12, UR8 ;  /* 0x0000000c2d0872a5 */ /* 0x000fe2000f8e0008 */
[----:B------:R-:W-:Y:S01]  /*6b40*/  SEL R43, R15, R26, P0 ;  /* 0x0000001a0f2b7207 */ /* 0x000fe20000000000 */
[----:B------:R-:W-:Y:S01]  /*6b50*/  IMAD R9, R16, 0x40, R3 ;  /* 0x0000004010097824 */ /* 0x000fe200078e0203 */
[----:B------:R-:W-:Y:S01]  /*6b60*/  SEL R44, R26, R15, P0 ;  /* 0x0000000f1a2c7207 */ /* 0x000fe20000000000 */
[----:B------:R-:W-:Y:S01]  /*6b70*/  IMAD.X R11, RZ, RZ, R7, P2 ;  /* 0x000000ffff0b7224 */ /* 0x000fe200010e0607 */
[C---:B------:R-:W-:Y:S01]  /*6b80*/  LOP3.LUT R15, R6.reuse, 0x380, RZ, 0xc0, !PT ;  /* 0x00000380060f7812 */ /* 0x040fe200078ec0ff */
[----:B------:R-:W-:Y:S01]  /*6b90*/  IMAD.WIDE R24, R9, 0x2, R24 ;  /* 0x0000000209187825 */ /* 0x000fe200078e0218 */
[----:B------:R-:W-:Y:S01]  /*6ba0*/  IADD3 R21, P1, R6, 0x60, RZ ;  /* 0x0000006006157810 */ /* 0x000fe20007f3e0ff */
[----:B------:R-:W-:Y:S01]  /*6bb0*/  ULDC UR7, c[0x0][0xa88] ;  /* 0x0002a20000077ab9 */ /* 0x000fe20000000800 */
[C---:B---3--:R-:W-:Y:S01]  /*6bc0*/  ISETP.NE.AND P2, PT, R48.reuse, 0x1, PT ;  /* 0x000000013000780c */ /* 0x048fe20003f45270 */
[----:B------:R-:W-:Y:S01]  /*6bd0*/  IMAD R54, R48, UR7, RZ ;  /* 0x0000000730367c24 */ /* 0x000fe2000f8e02ff */
[----:B------:R-:W-:Y:S01]  /*6be0*/  SEL R45, R27, R34, P0 ;  /* 0x000000221b2d7207 */ /* 0x000fe20000000000 */
[----:B------:R-:W-:Y:S01]  /*6bf0*/  IMAD.X R9, RZ, RZ, R7, P1 ;  /* 0x000000ffff097224 */ /* 0x000fe200008e0607 */
[----:B------:R-:W-:-:S02]  /*6c00*/  SHF.R.U64 R15, R15, 0x3, RZ ;  /* 0x000000030f0f7819 */ /* 0x000fc400000012ff */
[----:B------:R-:W-:Y:S02]  /*6c10*/  SEL R34, R34, R27, P0 ;  /* 0x0000001b22227207 */ /* 0x000fe40000000000 */
[----:B------:R-:W-:Y:S02]  /*6c20*/  LOP3.LUT R8, R21, 0x380, RZ, 0xc0, !PT ;  /* 0x0000038015087812 */ /* 0x000fe400078ec0ff */
[----:B------:R-:W-:Y:S02]  /*6c30*/  SEL R27, R35, R42, P0 ;  /* 0x0000002a231b7207 */ /* 0x000fe40000000000 */
[----:B------:R-:W-:Y:S01]  /*6c40*/  SEL R42, R42, R35, P0 ;  /* 0x000000232a2a7207 */ /* 0x000fe20000000000 */
[----:B------:R-:W0:Y:S01]  /*6c50*/  @P2 LDC R26, c[0x0][0xbec] ;  /* 0x0002fb00ff1a2b82 */ /* 0x000e220000000800 */
[----:B------:R-:W-:Y:S02]  /*6c60*/  IADD3 R35, P3, R6, 0x20, RZ ;  /* 0x0000002006237810 */ /* 0x000fe40007f7e0ff */
[----:B------:R-:W-:Y:S01]  /*6c70*/  LOP3.LUT R14, R15, R6, RZ, 0x3c, !PT ;  /* 0x000000060f0e7212 */ /* 0x000fe200078e3cff */
[--C-:B------:R-:W-:Y:S01]  /*6c80*/  IMAD.MOV.U32 R15, RZ, RZ, R7.reuse ;  /* 0x000000ffff0f7224 */ /* 0x100fe200078e0007 */
[----:B------:R-:W-:Y:S01]  /*6c90*/  SHF.R.U64 R6, R8, 0x3, RZ ;  /* 0x0000000308067819 */ /* 0x000fe200000012ff */
[----:B------:R-:W-:Y:S01]  /*6ca0*/  IMAD.X R13, RZ, RZ, R7, P3 ;  /* 0x000000ffff0d7224 */ /* 0x000fe200018e0607 */
[----:B------:R-:W-:Y:S01]  /*6cb0*/  LOP3.LUT R7, R10, 0x380, RZ, 0xc0, !PT ;  /* 0x000003800a077812 */ /* 0x000fe200078ec0ff */
[----:B------:R-:W1:Y:S01]  /*6cc0*/  @P2 LDC R46, c[0x0][0xbf0] ;  /* 0x0002fc00ff2e2b82 */ /* 0x000e620000000800 */
[----:B------:R-:W-:-:S02]  /*6cd0*/  LOP3.LUT R8, R6, R21, RZ, 0x3c, !PT ;  /* 0x0000001506087212 */ /* 0x000fc400078e3cff */
[----:B------:R-:W-:Y:S02]  /*6ce0*/  LOP3.LUT R6, R35, 0x380, RZ, 0xc0, !PT ;  /* 0x0000038023067812 */ /* 0x000fe400078ec0ff */
[----:B------:R-:W-:Y:S02]  /*6cf0*/  MOV R58, R14 ;  /* 0x0000000e003a7202 */ /* 0x000fe40000000f00 */
[----:B------:R-:W-:Y:S02]  /*6d00*/  SHF.R.U64 R6, R6, 0x3, RZ ;  /* 0x0000000306067819 */ /* 0x000fe400000012ff */
[----:B------:R-:W-:Y:S02]  /*6d10*/  SHF.R.U64 R7, R7, 0x3, RZ ;  /* 0x0000000307077819 */ /* 0x000fe400000012ff */
[----:B------:R-:W-:Y:S02]  /*6d20*/  LOP3.LUT R12, R6, R35, RZ, 0x3c, !PT ;  /* 0x00000023060c7212 */ /* 0x000fe400078e3cff */
[----:B------:R-:W-:-:S02]  /*6d30*/  IADD3 R35, P4, R24, 0x4800, RZ ;  /* 0x0000480018237810 */ /* 0x000fc40007f9e0ff */
[----:B------:R-:W-:Y:S02]  /*6d40*/  IADD3 R29, P1, R24, 0x1800, RZ ;  /* 0x00001800181d7810 */ /* 0x000fe40007f3e0ff */
[----:B------:R-:W-:Y:S02]  /*6d50*/  LOP3.LUT R6, R35, 0x380, RZ, 0xc0, !PT ;  /* 0x0000038023067812 */ /* 0x000fe400078ec0ff */
[----:B------:R-:W-:Y:S02]  /*6d60*/  LOP3.LUT R10, R7, R10, RZ, 0x3c, !PT ;  /* 0x0000000a070a7212 */ /* 0x000fe400078e3cff */
[----:B------:R-:W-:Y:S02]  /*6d70*/  SHF.R.U64 R6, R6, 0x3, RZ ;  /* 0x0000000306067819 */ /* 0x000fe400000012ff */
[----:B------:R-:W-:Y:S02]  /*6d80*/  LOP3.LUT R28, R29, 0x380, RZ, 0xc0, !PT ;  /* 0x000003801d1c7812 */ /* 0x000fe400078ec0ff */
[----:B------:R-:W-:Y:S01]  /*6d90*/  LOP3.LUT R6, R6, R35, RZ, 0x3c, !PT ;  /* 0x0000002306067212 */ /* 0x000fe200078e3cff */
[----:B------:R-:W-:Y:S01]  /*6da0*/  IMAD R35, R49, 0xc0, R22 ;  /* 0x000000c031237824 */ /* 0x000fe200078e0216 */
[----:B------:R-:W-:Y:S01]  /*6db0*/  MOV R56, R10 ;  /* 0x0000000a00387202 */ /* 0x000fe20000000f00 */
[----:B------:R-:W-:Y:S01]  /*6dc0*/  IMAD.U32 R10, RZ, RZ, UR10 ;  /* 0x0000000aff0a7e24 */ /* 0x000fe2000f8e00ff */
[----:B------:R-:W-:Y:S01]  /*6dd0*/  SHF.R.U64 R28, R28, 0x3, RZ ;  /* 0x000000031c1c7819 */ /* 0x000fe200000012ff */
[----:B0-----:R-:W-:Y:S01]  /*6de0*/  @P2 IMAD.HI.U32 R15, R35, R26, RZ ;  /* 0x0000001a230f2227 */ /* 0x001fe200078e00ff */
[----:B------:R-:W-:Y:S01]  /*6df0*/  MOV R57, R12 ;  /* 0x0000000c00397202 */ /* 0x000fe20000000f00 */
[----:B------:R-:W-:Y:S01]  /*6e00*/  ULDC.64 UR10, c[0x0][0xaf0] ;  /* 0x0002bc00000a7ab9 */ /* 0x000fe20000000a00 */
[----:B------:R-:W-:Y:S01]  /*6e10*/  LOP3.LUT R28, R28, R29, RZ, 0x3c, !PT ;  /* 0x0000001d1c1c7212 */ /* 0x000fe200078e3cff */
[----:B------:R-:W-:Y:S01]  /*6e20*/  IMAD.MOV.U32 R14, RZ, RZ, R35 ;  /* 0x000000ffff0e7224 */ /* 0x000fe200078e0023 */
[----:B-1----:R-:W-:Y:S01]  /*6e30*/  @P2 SHF.R.U32.HI R14, RZ, R46, R15 ;  /* 0x0000002eff0e2219 */ /* 0x002fe2000001160f */
[----:B------:R-:W-:Y:S01]  /*6e40*/  IMAD.X R29, RZ, RZ, R25, P1 ;  /* 0x000000ffff1d7224 */ /* 0x000fe200008e0619 */
[----:B------:R-:W-:-:S02]  /*6e50*/  MOV R55, R8 ;  /* 0x0000000800377202 */ /* 0x000fc40000000f00 */
[--C-:B------:R-:W-:Y:S01]  /*6e60*/  SHF.R.S32.HI R9, RZ, 0x1f, R14.reuse ;  /* 0x0000001fff097819 */ /* 0x100fe2000001140e */
[----:B------:R-:W-:Y:S01]  /*6e70*/  IMAD.MOV R11, RZ, RZ, -R14 ;  /* 0x000000ffff0b7224 */ /* 0x000fe200078e0a0e */
[----:B------:R-:W-:Y:S02]  /*6e80*/  IADD3 R8, P1, R14, UR8, RZ ;  /* 0x000000080e087c10 */ /* 0x000fe4000ff3e0ff */
[----:B------:R-:W-:Y:S01]  /*6e90*/  IADD3 R21, P3, R24, 0x3000, RZ ;  /* 0x0000300018157810 */ /* 0x000fe20007f7e0ff */
[----:B------:R-:W-:Y:S01]  /*6ea0*/  IMAD R13, R48, R11, R35 ;  /* 0x0000000b300d7224 */ /* 0x000fe200078e0223 */
[----:B------:R-:W-:Y:S01]  /*6eb0*/  IADD3.X R9, R9, UR9, R10, P1, !PT ;  /* 0x0000000909097c10 */ /* 0x000fe20008ffe40a */
[----:B------:R-:W-:Y:S01]  /*6ec0*/  ULDC.64 UR8, c[0x0][0xb88] ;  /* 0x0002e20000087ab9 */ /* 0x000fe20000000a00 */
[----:B------:R-:W-:Y:S01]  /*6ed0*/  LOP3.LUT R7, R24, 0x380, RZ, 0xc0, !PT ;  /* 0x0000038018077812 */ /* 0x000fe200078ec0ff */
[----:B------:R-:W-:Y:S01]  /*6ee0*/  IMAD R35, R49, 0xc0, R19 ;  /* 0x000000c031237824 */ /* 0x000fe200078e0213 */
[----:B------:R-:W-:Y:S01]  /*6ef0*/  SHF.R.S32.HI R10, RZ, 0x1f, R13 ;  /* 0x0000001fff0a7819 */ /* 0x000fe2000001140d */
[----:B------:R-:W-:Y:S01]  /*6f00*/  IMAD.WIDE.U32 R8, R13, UR8, R8 ;  /* 0x000000080d087c25 */ /* 0x000fe2000f8e0008 */
[----:B------:R-:W-:-:S02]  /*6f10*/  LOP3.LUT R20, R21, 0x380, RZ, 0xc0, !PT ;  /* 0x0000038015147812 */ /* 0x000fc400078ec0ff */
[----:B------:R-:W-:Y:S01]  /*6f20*/  SHF.R.U64 R7, R7, 0x3, RZ ;  /* 0x0000000307077819 */ /* 0x000fe200000012ff */
[----:B------:R-:W-:Y:S01]  /*6f30*/  IMAD R10, R10, UR8, RZ ;  /* 0x000000080a0a7c24 */ /* 0x000fe2000f8e02ff */
[----:B------:R-:W-:Y:S02]  /*6f40*/  SHF.R.U64 R20, R20, 0x3, RZ ;  /* 0x0000000314147819 */ /* 0x000fe400000012ff */
[----:B------:R-:W-:Y:S01]  /*6f50*/  LOP3.LUT R24, R7, R24, RZ, 0x3c, !PT ;  /* 0x0000001807187212 */ /* 0x000fe200078e3cff */
[----:B------:R-:W-:Y:S01]  /*6f60*/  IMAD R15, R13, UR9, R10 ;  /* 0x000000090d0f7c24 */ /* 0x000fe2000f8e020a */
[----:B------:R-:W-:Y:S01]  /*6f70*/  ULDC.64 UR8, c[0x0][0xb50] ;  /* 0x0002d40000087ab9 */ /* 0x000fe20000000a00 */
[----:B------:R-:W-:Y:S01]  /*6f80*/  IADD3.X R7, RZ, R25, RZ, P4, !PT ;  /* 0x00000019ff077210 */ /* 0x000fe200027fe4ff */
[----:B------:R-:W-:Y:S01]  /*6f90*/  VIADD R13, R35, 0x8 ;  /* 0x00000008230d7836 */ /* 0x000fe20000000000 */
[----:B------:R-:W-:Y:S01]  /*6fa0*/  LOP3.LUT P1, RZ, R17, 0x3, RZ, 0xc0, !PT ;  /* 0x0000000311ff7812 */ /* 0x000fe2000782c0ff */
[----:B------:R-:W-:Y:S01]  /*6fb0*/  IMAD.IADD R9, R9, 0x1, R15 ;  /* 0x0000000109097824 */ /* 0x000fe200078e020f */
[----:B------:R-:W-:-:S02]  /*6fc0*/  LEA R15, P4, R8, UR8, 0x2 ;  /* 0x00000008080f7c11 */ /* 0x000fc4000f8810ff */
[----:B------:R-:W-:Y:S01]  /*6fd0*/  LOP3.LUT R20, R20, R21, RZ, 0x3c, !PT ;  /* 0x0000001514147212 */ /* 0x000fe200078e3cff */
[----:B------:R-:W-:Y:S01]  /*6fe0*/  IMAD.X R21, RZ, RZ, R25, P3 ;  /* 0x000000ffff157224 */ /* 0x000fe200018e0619 */
[-C--:B------:R-:W-:Y:S01]  /*6ff0*/  ISETP.GE.OR P3, PT, R35, R54.reuse, P1 ;  /* 0x000000362300720c */ /* 0x080fe20000f66670 */
[----:B------:R-:W-:Y:S01]  /*7000*/  SHFL.IDX PT, R50, R15, RZ, 0x1c1f ;  /* 0x001c1fff0f327589 */ /* 0x000fe200000e0000 */
[----:B------:R-:W-:Y:S01]  /*7010*/  LEA.HI.X R35, R8, UR9, R9, 0x2, P4 ;  /* 0x0000000908237c11 */ /* 0x000fe2000a0f1409 */
[----:B------:R-:W-:Y:S01]  /*7020*/  ULDC.64 UR8, c[0x0][0xae8] ;  /* 0x0002ba0000087ab9 */ /* 0x000fe20000000a00 */
[----:B------:R-:W-:Y:S01]  /*7030*/  ISETP.GE.OR P1, PT, R13, R54, P1 ;  /* 0x000000360d00720c */ /* 0x000fe20000f26670 */
[----:B------:R-:W-:Y:S04]  /*7040*/  SHFL.IDX PT, R52, R15, 0x1, 0x1c1f ;  /* 0x003c1f000f347f89 */ /* 0x000fe800000e0000 */
[----:B------:R-:W-:Y:S01]  /*7050*/  SHFL.IDX PT, R51, R35, RZ, 0x1c1f ;  /* 0x001c1fff23337589 */ /* 0x000fe200000e0000 */
[----:B------:R-:W-:Y:S06]  /*7060*/  BAR.SYNC.DEFER_BLOCKING 0x1, 0x180 ;  /* 0x0046000000007b1d */ /* 0x000fec0000010000 */
[----:B------:R-:W-:Y:S01]  /*7070*/  SHFL.IDX PT, R53, R35, 0x1, 0x1c1f ;  /* 0x003c1f0023357f89 */ /* 0x000fe200000e0000 */
[----:B--2---:R-:W-:-:S03]  /*7080*/  LOP3.LUT R11, R4, 0x2, RZ, 0x3c, !PT ;  /* 0x00000002040b7812 */ /* 0x004fc600078e3cff */
[----:B------:R-:W-:Y:S04]  /*7090*/  SHFL.IDX PT, R37, R37, R4, 0x1c1f ;  /* 0x001c1f0425257589 */ /* 0x000fe800000e0000 */
[----:B------:R-:W0:Y:S04]  /*70a0*/  SHFL.IDX PT, R32, R32, R11, 0x1c1f ;  /* 0x001c1f0b20207589 */ /* 0x000e2800000e0000 */
[----:B------:R-:W-:Y:S04]  /*70b0*/  SHFL.IDX PT, R31, R31, R4, 0x1c1f ;  /* 0x001c1f041f1f7589 */ /* 0x000fe800000e0000 */
[----:B------:R-:W-:Y:S04]  /*70c0*/  SHFL.IDX PT, R39, R39, R4, 0x1c1f ;  /* 0x001c1f0427277589 */ /* 0x000fe800000e0000 */
[----:B------:R-:W-:Y:S04]  /*70d0*/  SHFL.IDX PT, R41, R41, R4, 0x1c1f ;  /* 0x001c1f0429297589 */ /* 0x000fe800000e0000 */
[----:B------:R-:W1:Y:S04]  /*70e0*/  SHFL.IDX PT, R30, R30, R11, 0x1c1f ;  /* 0x001c1f0b1e1e7589 */ /* 0x000e6800000e0000 */
[----:B------:R-:W2:Y:S04]  /*70f0*/  SHFL.IDX PT, R38, R38, R11, 0x1c1f ;  /* 0x001c1f0b26267589 */ /* 0x000ea800000e0000 */
[----:B------:R-:W3:Y:S01]  /*7100*/  SHFL.IDX PT, R40, R40, R11, 0x1c1f ;  /* 0x001c1f0b28287589 */ /* 0x000ee200000e0000 */
[----:B0-----:R-:W-:-:S02]  /*7110*/  SEL R12, R37, R32, P0 ;  /* 0x00000020250c7207 */ /* 0x001fc40000000000 */
[----:B------:R-:W-:Y:S01]  /*7120*/  SEL R14, R32, R37, P0 ;  /* 0x00000025200e7207 */ /* 0x000fe20000000000 */
[----:B------:R-:W-:Y:S04]  /*7130*/  SHFL.IDX PT, R33, R33, R4, 0x1c1f ;  /* 0x001c1f0421217589 */ /* 0x000fe800000e0000 */
[----:B------:R-:W-:Y:S04]  /*7140*/  SHFL.IDX PT, R43, R43, R4, 0x1c1f ;  /* 0x001c1f042b2b7589 */ /* 0x000fe800000e0000 */
[----:B------:R-:W-:Y:S04]  /*7150*/  SHFL.IDX PT, R45, R45, R4, 0x1c1f ;  /* 0x001c1f042d2d7589 */ /* 0x000fe800000e0000 */
[----:B------:R-:W-:Y:S01]  /*7160*/  SHFL.IDX PT, R27, R27, R4, 0x1c1f ;  /* 0x001c1f041b1b7589 */ /* 0x000fe200000e0000 */
[----:B-1----:R-:W-:-:S02]  /*7170*/  SEL R8, R31, R30, P0 ;  /* 0x0000001e1f087207 */ /* 0x002fc40000000000 */
[----:B------:R-:W-:Y:S01]  /*7180*/  SEL R10, R30, R31, P0 ;  /* 0x0000001f1e0a7207 */ /* 0x000fe20000000000 */
[----:B------:R-:W0:Y:S01]  /*7190*/  SHFL.IDX PT, R26, R36, R11, 0x1c1f ;  /* 0x001c1f0b241a7589 */ /* 0x000e2200000e0000 */
[----:B--2---:R-:W-:-:S03]  /*71a0*/  SEL R32, R39, R38, P0 ;  /* 0x0000002627207207 */ /* 0x004fc60000000000 */
[----:B------:R-:W1:Y:S01]  /*71b0*/  SHFL.IDX PT, R44, R44, R11, 0x1c1f ;  /* 0x001c1f0b2c2c7589 */ /* 0x000e6200000e0000 */
[----:B---3--:R-:W-:-:S03]  /*71c0*/  SEL R9, R41, R40, P0 ;  /* 0x0000002829097207 */ /* 0x008fc60000000000 */
[----:B------:R2:W3:Y:S04]  /*71d0*/  SHFL.IDX PT, R4, R34, R11, 0x1c1f ;  /* 0x001c1f0b22047589 */ /* 0x0004e800000e0000 */
[----:B------:R4:W5:Y:S01]  /*71e0*/  SHFL.IDX PT, R42, R42, R11, 0x1c1f ;  /* 0x001c1f0b2a2a7589 */ /* 0x00096200000e0000 */
[----:B--2---:R-:W-:Y:S02]  /*71f0*/  SEL R34, R38, R39, P0 ;  /* 0x0000002726227207 */ /* 0x004fe40000000000 */
[----:B----4-:R-:W-:Y:S02]  /*7200*/  SEL R11, R40, R41, P0 ;  /* 0x00000029280b7207 */ /* 0x010fe40000000000 */
[----:B0-----:R-:W-:Y:S02]  /*7210*/  SEL R36, R33, R26, P0 ;  /* 0x0000001a21247207 */ /* 0x001fe40000000000 */
[----:B------:R-:W-:Y:S01]  /*7220*/  SEL R38, R26, R33, P0 ;  /* 0x000000211a267207 */ /* 0x000fe20000000000 */
[----:B------:R0:W-:Y:S01]  /*7230*/  STSM.16.M88.4 [R58], R8 ;  /* 0x000000083a007844 */ /* 0x0001e20000000200 */
[----:B-1----:R-:W-:-:S02]  /*7240*/  SEL R13, R43, R44, P0 ;  /* 0x0000002c2b0d7207 */ /* 0x002fc40000000000 */
[----:B------:R-:W-:Y:S02]  /*7250*/  SEL R15, R44, R43, P0 ;  /* 0x0000002b2c0f7207 */ /* 0x000fe40000000000 */
[----:B---3--:R-:W-:Y:S02]  /*7260*/  SEL R33, R45, R4, P0 ;  /* 0x000000042d217207 */ /* 0x008fe40000000000 */
[----:B------:R-:W-:Y:S01]  /*7270*/  SEL R35, R4, R45, P0 ;  /* 0x0000002d04237207 */ /* 0x000fe20000000000 */
[----:B------:R-:W-:Y:S01]  /*7280*/  STSM.16.M88.4 [R57], R12 ;  /* 0x0000000c39007844 */ /* 0x000fe20000000200 */
[----:B-----5:R-:W-:Y:S02]  /*7290*/  SEL R37, R27, R42, P0 ;  /* 0x0000002a1b257207 */ /* 0x020fe40000000000 */
[----:B------:R-:W-:Y:S01]  /*72a0*/  SEL R39, R42, R27, P0 ;  /* 0x0000001b2a277207 */ /* 0x000fe20000000000 */
[----:B------:R-:W-:Y:S04]  /*72b0*/  STSM.16.M88.4 [R56], R32 ;  /* 0x0000002038007844 */ /* 0x000fe80000000200 */
[----:B------:R-:W-:Y:S01]  /*72c0*/  STSM.16.M88.4 [R55], R36 ;  /* 0x0000002437007844 */ /* 0x000fe20000000200 */
[----:B0-----:R-:W0:Y:S08]  /*72d0*/  @P2 LDC R9, c[0x0][0xbec] ;  /* 0x0002fb00ff092b82 */ /* 0x001e300000000800 */
[----:B------:R-:W-:Y:S08]  /*72e0*/  BAR.SYNC.DEFER_BLOCKING 0x1, 0x180 ;  /* 0x0046000000007b1d */ /* 0x000ff00000010000 */
[----:B------:R-:W1:Y:S01]  /*72f0*/  @P2 LDC R11, c[0x0][0xbf0] ;  /* 0x0002fc00ff0b2b82 */ /* 0x000e620000000800 */
[----:B------:R-:W-:Y:S04]  /*7300*/  @!P3 ST.E desc[UR36][R50.64], R5 ;  /* 0x000000053200b985 */ /* 0x000fe8000c101924 */
[----:B------:R2:W-:Y:S04]  /*7310*/  @!P1 ST.E desc[UR36][R52.64], R0 ;  /* 0x0000000034009985 */ /* 0x0005e8000c101924 */
[----:B------:R-:W3:Y:S04]  /*7320*/  LD.E.128 R24, desc[UR36][R24.64] ;  /* 0x0000002418187980 */ /* 0x000ee8000c101d00 */
[----:B------:R-:W4:Y:S04]  /*7330*/  LD.E.128 R28, desc[UR36][R28.64] ;  /* 0x000000241c1c7980 */ /* 0x000f28000c101d00 */
[----:B------:R-:W5:Y:S04]  /*7340*/  LD.E.128 R40, desc[UR36][R20.64] ;  /* 0x0000002414287980 */ /* 0x000f68000c101d00 */
[----:B------:R0:W5:Y:S01]  /*7350*/  LD.E.128 R44, desc[UR36][R6.64] ;  /* 0x00000024062c7980 */ /* 0x000162000c101d00 */
[----:B--2---:R-:W-:Y:S01]  /*7360*/  IMAD R0, R2, 0x30, R16 ;  /* 0x0000003002007824 */ /* 0x004fe200078e0210 */
[----:B------:R-:W-:-:S02]  /*7370*/  UIMAD UR5, UR14, UR8, URZ ;  /* 0x000000080e0572a4 */ /* 0x000fc4000f8e023f */
[----:B------:R-:W-:Y:S01]  /*7380*/  UIMAD.WIDE.U32 UR6, UR15, UR8, URZ ;  /* 0x000000080f0672a5 */ /* 0x000fe2000f8e003f */
[----:B------:R-:W-:Y:S01]  /*7390*/  IMAD R8, R49, 0xc0, R0 ;  /* 0x000000c031087824 */ /* 0x000fe200078e0200 */
[----:B------:R-:W-:Y:S01]  /*73a0*/  UIMAD UR5, UR15, UR9, UR5 ;  /* 0x000000090f0572a4 */ /* 0x000fe2000f8e0205 */
[----:B------:R-:W-:Y:S01]  /*73b0*/  @!PT LDS RZ, [RZ] ;  /* 0x00000000fffff984 */ /* 0x000fe20000000800 */
[----:B------:R-:W-:Y:S01]  /*73c0*/  @!PT LDS RZ, [RZ] ;  /* 0x00000000fffff984 */ /* 0x000fe20000000800 */
[----:B------:R-:W-:Y:S01]  /*73d0*/  @!PT LDS RZ, [RZ] ;  /* 0x00000000fffff984 */ /* 0x000fe20000000800 */
[----:B------:R-:W-:Y:S01]  /*73e0*/  @!PT LDS RZ, [RZ] ;  /* 0x00000000fffff984 */ /* 0x000fe20000000800 */
[----:B------:R2:W-:Y:S06]  /*73f0*/  MEMBAR.ALL.CTA ;  /* 0x0000000000007992 */ /* 0x0005ec0000008000 */
[----:B--2---:R-:W2:Y:S01]  /*7400*/  FENCE.VIEW.ASYNC.S ;  /* 0x00000000000073c6 */ /* 0x004ea20000000000 */
[----:B------:R-:W-:Y:S01]  /*7410*/  UIMAD UR8, UR16, UR10, URZ ;  /* 0x0000000a100872a4 */ /* 0x000fe2000f8e023f */
[----:B0-----:R-:W-:Y:S01]  /*7420*/  @P2 IMAD.HI.U32 R0, R8, R9, RZ ;  /* 0x0000000908002227 */ /* 0x001fe200078e00ff */
[----:B------:R-:W-:-:S02]  /*7430*/  UIADD3 UR7, UR7, UR5, URZ ;  /* 0x0000000507077290 */ /* 0x000fc4000fffe03f */
[----:B------:R-:W-:Y:S01]  /*7440*/  UIMAD UR5, UR45, UR11, UR8 ;  /* 0x0000000b2d0572a4 */ /* 0x000fe2000f8e0208 */
[----:B------:R-:W-:Y:S01]  /*7450*/  IMAD.MOV.U32 R7, RZ, RZ, R8 ;  /* 0x000000ffff077224 */ /* 0x000fe200078e0008 */
[----:B------:R-:W-:Y:S01]  /*7460*/  UIMAD.WIDE.U32 UR6, UR45, UR10, UR6 ;  /* 0x0000000a2d0672a5 */ /* 0x000fe2000f8e0006 */
[----:B-1----:R-:W-:Y:S01]  /*7470*/  @P2 SHF.R.U32.HI R7, RZ, R11, R0 ;  /* 0x0000000bff072219 */ /* 0x002fe20000011600 */
[----:B------:R-:W-:Y:S01]  /*7480*/  ULDC.64 UR8, c[0x0][0xae0] ;  /* 0x0002b80000087ab9 */ /* 0x000fe20000000a00 */
[----:B------:R-:W-:Y:S01]  /*7490*/  IMAD R49, R49, 0xc0, R16 ;  /* 0x000000c031317824 */ /* 0x000fe200078e0210 */
[----:B------:R-:W-:Y:S01]  /*74a0*/  UIADD3 UR5, UR7, UR5, URZ ;  /* 0x0000000507057290 */ /* 0x000fe2000fffe03f */
[--C-:B------:R-:W-:Y:S01]  /*74b0*/  SHF.R.S32.HI R0, RZ, 0x1f, R7.reuse ;  /* 0x0000001fff007819 */ /* 0x100fe20000011407 */
[----:B------:R-:W-:Y:S01]  /*74c0*/  IMAD.MOV R9, RZ, RZ, -R7 ;  /* 0x000000ffff097224 */ /* 0x000fe200078e0a07 */
[----:B------:R-:W-:Y:S01]  /*74d0*/  UIADD3 UR4, UR4, 0x13220, URZ ;  /* 0x0001322004047890 */ /* 0x000fe2000fffe03f */
[----:B------:R-:W-:Y:S01]  /*74e0*/  IMAD.U32 R5, RZ, RZ, UR7 ;  /* 0x00000007ff057e24 */ /* 0x000fe2000f8e00ff */
[----:B------:R-:W-:Y:S01]  /*74f0*/  UIADD3 UR40, UR40, 0x1, URZ ;  /* 0x0000000128287890 */ /* 0x000fe2000fffe03f */
[----:B------:R-:W-:Y:S01]  /*7500*/  IMAD R0, R0, UR8, RZ ;  /* 0x0000000800007c24 */ /* 0x000fe2000f8e02ff */
[----:B------:R-:W-:Y:S01]  /*7510*/  MOV R5, UR5 ;  /* 0x0000000500057c02 */ /* 0x000fe20008000f00 */
[----:B------:R-:W-:Y:S01]  /*7520*/  IMAD R9, R48, R9, R8 ;  /* 0x0000000930097224 */ /* 0x000fe200078e0208 */
[----:B------:R-:W-:Y:S01]  /*7530*/  ULDC UR5, c[0x0][0xac8] ;  /* 0x0002b20000057ab9 */ /* 0x000fe20000000800 */
[----:B------:R-:W-:Y:S01]  /*7540*/  IMAD.U32 R4, RZ, RZ, UR6 ;  /* 0x00000006ff047e24 */ /* 0x000fe2000f8e00ff */
[----:B------:R-:W-:Y:S01]  /*7550*/  ULDC.64 UR6, c[0x0][0xad8] ;  /* 0x0002b60000067ab9 */ /* 0x000fe20000000a00 */
[C---:B------:R-:W-:Y:S01]  /*7560*/  IMAD R11, R7.reuse, UR9, R0 ;  /* 0x00000009070b7c24 */ /* 0x040fe2000f8e0200 */
[----:B------:R-:W-:Y:S01]  /*7570*/  SHF.R.S32.HI R0, RZ, 0x1f, R9 ;  /* 0x0000001fff007819 */ /* 0x000fe20000011409 */
[----:B------:R-:W-:Y:S01]  /*7580*/  IMAD.WIDE.U32 R4, R7, UR8, R4 ;  /* 0x0000000807047c25 */ /* 0x000fe2000f8e0004 */
[----:B------:R-:W-:-:S02]  /*7590*/  UPRMT UR4, URZ, 0x654, UR4 ;  /* 0x000006543f047896 */ /* 0x000fc40008000004 */
[----:B------:R-:W-:Y:S01]  /*75a0*/  UISETP.NE.AND UP0, UPT, UR40, 0x2, UPT ;  /* 0x000000022800788c */ /* 0x000fe2000bf05270 */
[----:B------:R-:W-:Y:S01]  /*75b0*/  IMAD.IADD R5, R5, 0x1, R11 ;  /* 0x0000000105057824 */ /* 0x000fe200078e020b */
[----:B------:R-:W-:Y:S01]  /*75c0*/  UIADD3 UR38, UR38, 0x1, URZ ;  /* 0x0000000126267890 */ /* 0x000fe2000fffe03f */
[----:B------:R-:W-:Y:S01]  /*75d0*/  IMAD R0, R0, UR6, RZ ;  /* 0x0000000600007c24 */ /* 0x000fe2000f8e02ff */
[----:B------:R-:W-:Y:S01]  /*75e0*/  USEL UR40, UR40, URZ, UP0 ;  /* 0x0000003f28287287 */ /* 0x000fe20008000000 */
[C---:B------:R-:W-:Y:S02]  /*75f0*/  IMAD.WIDE.U32 R4, R9.reuse, UR6, R4 ;  /* 0x0000000609047c25 */ /* 0x040fe4000f8e0004 */
[----:B--2---:R-:W-:Y:S01]  /*7600*/  SYNCS.ARRIVE.TRANS64.RED.A1T0 RZ, [UR4], RZ ;  /* 0x000000ffffff79a7 */ /* 0x004fe20008100404 */
[----:B------:R-:W-:Y:S01]  /*7610*/  ULDC UR4, c[0x0][0xc] ;  /* 0x0000030000047ab9 */ /* 0x000fe20000000800 */
[----:B------:R-:W-:Y:S01]  /*7620*/  IMAD R7, R9, UR7, R0 ;  /* 0x0000000709077c24 */ /* 0x000fe2000f8e0200 */
[----:B------:R-:W-:Y:S01]  /*7630*/  ULDC.64 UR6, c[0x0][0xa80] ;  /* 0x0002a00000067ab9 */ /* 0x000fe20000000a00 */
[----:B------:R-:W-:Y:S01]  /*7640*/  VIADD R13, R49, 0x30 ;  /* 0x00000030310d7836 */ /* 0x000fe20000000000 */
[C---:B------:R-:W-:Y:S01]  /*7650*/  LEA R0, P0, R4.reuse, UR6, 0x1 ;  /* 0x0000000604007c11 */ /* 0x040fe2000f8008ff */
[----:B------:R-:W-:Y:S01]  /*7660*/  IMAD.IADD R5, R5, 0x1, R7 ;  /* 0x0000000105057824 */ /* 0x000fe200078e0207 */
[----:B------:R-:W-:Y:S01]  /*7670*/  UIADD3 UR43, UR4, UR43, URZ ;  /* 0x0000002b042b7290 */ /* 0x000fe2000fffe03f */
[C---:B------:R-:W-:Y:S01]  /*7680*/  VIADD R15, R49.reuse, 0x60 ;  /* 0x00000060310f7836 */ /* 0x040fe20000000000 */
[----:B------:R-:W-:Y:S01]  /*7690*/  USEL UR4, URZ, 0x1, UP0 ;  /* 0x000000013f047887 */ /* 0x000fe20008000000 */
[----:B------:R-:W-:Y:S01]  /*76a0*/  SHFL.IDX PT, R6, R0, 0x1, 0x181f ;  /* 0x00381f0000067f89 */ /* 0x000fe200000e0000 */
[----:B------:R-:W-:Y:S01]  /*76b0*/  LEA.HI.X R12, R4, UR7, R5, 0x1, P0 ;  /* 0x00000007040c7c11 */ /* 0x000fe200080f0c05 */
[----:B------:R-:W-:Y:S01]  /*76c0*/  VIADD R21, R49, 0x90 ;  /* 0x0000009031157836 */ /* 0x000fe20000000000 */
[----:B------:R-:W-:Y:S01]  /*76d0*/  ISETP.GE.AND P0, PT, R3, UR5, PT ;  /* 0x0000000503007c0c */ /* 0x000fe2000bf06270 */
[----:B------:R-:W-:Y:S01]  /*76e0*/  SHFL.IDX PT, R4, R0, RZ, 0x181f ;  /* 0x00181fff00047589 */ /* 0x000fe200000e0000 */
[----:B------:R-:W-:-:S02]  /*76f0*/  ULOP3.LUT UR39, UR39, UR4, URZ, 0x3c, !UPT ;  /* 0x0000000427277292 */ /* 0x000fc4000f8e3c3f */
[-C--:B------:R-:W-:Y:S01]  /*7700*/  ISETP.GE.OR P1, PT, R49, R54.reuse, P0 ;  /* 0x000000363100720c */ /* 0x080fe20000726670 */
[----:B------:R-:W0:Y:S01]  /*7710*/  SHFL.IDX PT, R5, R12, RZ, 0x181f ;  /* 0x00181fff0c057589 */ /* 0x000e2200000e0000 */
[-C--:B------:R-:W-:Y:S02]  /*7720*/  ISETP.GE.OR P2, PT, R13, R54.reuse, P0 ;  /* 0x000000360d00720c */ /* 0x080fe40000746670 */
[-C--:B------:R-:W-:Y:S01]  /*7730*/  ISETP.GE.OR P3, PT, R15, R54.reuse, P0 ;  /* 0x000000360f00720c */ /* 0x080fe20000766670 */
[----:B------:R-:W1:Y:S01]  /*7740*/  SHFL.IDX PT, R7, R12, 0x1, 0x181f ;  /* 0x00381f000c077f89 */ /* 0x000e6200000e0000 */
[----:B------:R-:W-:-:S03]  /*7750*/  ISETP.GE.OR P0, PT, R21, R54, P0 ;  /* 0x000000361500720c */ /* 0x000fc60000706670 */
[----:B------:R-:W-:Y:S04]  /*7760*/  SHFL.IDX PT, R8, R0, 0x2, 0x181f ;  /* 0x00581f0000087f89 */ /* 0x000fe800000e0000 */
[----:B------:R-:W2:Y:S04]  /*7770*/  SHFL.IDX PT, R9, R12, 0x2, 0x181f ;  /* 0x00581f000c097f89 */ /* 0x000ea800000e0000 */
[----:B------:R0:W-:Y:S04]  /*7780*/  SHFL.IDX PT, R10, R0, 0x3, 0x181f ;  /* 0x00781f00000a7f89 */ /* 0x0001e800000e0000 */
[----:B------:R-:W2:Y:S01]  /*7790*/  SHFL.IDX PT, R11, R12, 0x3, 0x181f ;  /* 0x00781f000c0b7f89 */ /* 0x000ea200000e0000 */
[----:B0-----:R-:W0:Y:S01]  /*77a0*/  LDC R0, c[0x0][0xc34] ;  /* 0x00030d00ff007b82 */ /* 0x001e220000000800 */
[----:B------:R-:W-:-:S04]  /*77b0*/  @!P1 IMAD.WIDE R4, R3, 0x2, R4 ;  /* 0x0000000203049825 */ /* 0x000fc800078e0204 */
[----:B-1----:R-:W-:-:S04]  /*77c0*/  @!P2 IMAD.WIDE R6, R3, 0x2, R6 ;  /* 0x000000020306a825 */ /* 0x002fc800078e0206 */
[----:B--2---:R-:W-:-:S04]  /*77d0*/  @!P3 IMAD.WIDE R8, R3, 0x2, R8 ;  /* 0x000000020308b825 */ /* 0x004fc800078e0208 */
[----:B------:R-:W-:Y:S01]  /*77e0*/  @!P0 IMAD.WIDE R10, R3, 0x2, R10 ;  /* 0x00000002030a8825 */ /* 0x000fe200078e020a */
[----:B---3--:R1:W-:Y:S04]  /*77f0*/  @!P1 ST.E.128 desc[UR36][R4.64], R24 ;  /* 0x0000001804009985 */ /* 0x0083e8000c101d24 */
[----:B----4-:R1:W-:Y:S04]  /*7800*/  @!P2 ST.E.128 desc[UR36][R6.64], R28 ;  /* 0x0000001c0600a985 */ /* 0x0103e8000c101d24 */
[----:B-----5:R1:W-:Y:S04]  /*7810*/  @!P3 ST.E.128 desc[UR36][R8.64], R40 ;  /* 0x000000280800b985 */ /* 0x0203e8000c101d24 */
[----:B------:R1:W-:Y:S01]  /*7820*/  @!P0 ST.E.128 desc[UR36][R10.64], R44 ;  /* 0x0000002c0a008985 */ /* 0x0003e2000c101d24 */
[----:B0-----:R-:W-:-:S13]  /*7830*/  ISETP.LE.AND P0, PT, R0, UR43, PT ;  /* 0x0000002b00007c0c */ /* 0x001fda000bf03270 */
[----:B------:R-:W-:Y:S05]  /*7840*/  @!P0 BRA `(.L_x_31) ;  /* 0xffffff94000c8947 */ /* 0x000fea000383ffff */
[----:B------:R-:W-:Y:S05]  /*7850*/  EXIT ;  /* 0x000000000000794d */ /* 0x000fea0003800000 */
.L_x_5:
[----:B------:R-:W-:-:S08]  /*7860*/  NOP ;  /* 0x0000000000007918 */ /* 0x000fd00000000000 */
[----:B------:R-:W0:-:S00]  /*7870*/  USETMAXREG.DEALLOC.CTAPOOL 0x20 ;  /* 0x00000020000079c8 */ /* 0x000e0000080e0500 */
[----:B------:R-:W1:Y:S01]  /*7880*/  S2UR UR40, SR_CTAID.X ;  /* 0x00000000002879c3 */ /* 0x000e620000002500 */
[----:B------:R-:W-:Y:S01]  /*7890*/  UMOV UR38, 0x1 ;  /* 0x0000000100267882 */ /* 0x000fe20000000000 */
[----:B0-----:R-:W-:Y:S02]  /*78a0*/  IMAD.MOV.U32 R26, RZ, RZ, RZ ;  /* 0x000000ffff1a7224 */ /* 0x001fe400078e00ff */
[----:B------:R-:W-:-:S04]  /*78b0*/  IMAD.MOV.U32 R29, RZ, RZ, 0x1 ;  /* 0x00000001ff1d7424 */ /* 0x000fc800078e00ff */
[----:B------:R-:W1:Y:S02]  /*78c0*/  LDC R2, c[0x0][0xc34] ;  /* 0x00030d00ff027b82 */ /* 0x000e640000000800 */
[----:B-1----:R-:W-:-:S13]  /*78d0*/  ISETP.LE.AND P0, PT, R2, UR40, PT ;  /* 0x0000002802007c0c */ /* 0x002fda000bf03270 */
[----:B------:R-:W-:Y:S05]  /*78e0*/  @P0 BRA `(.L_x_32) ;  /* 0x0000004000600947 */ /* 0x000fea0003800000 */
[----:B------:R-:W0:Y:S01]  /*78f0*/  S2R R8, SR_TID.X ;  /* 0x0000000000087919 */ /* 0x000e220000002100 */
[----:B------:R-:W-:Y:S01]  /*7900*/  ULDC.64 UR4, c[0x0][0x418] ;  /* 0x0001060000047ab9 */ /* 0x000fe20000000a00 */
[----:B------:R-:W-:Y:S01]  /*7910*/  ULDC.64 UR8, c[0x0][0x2f0] ;  /* 0x0000bc0000087ab9 */ /* 0x000fe20000000a00 */
[----:B------:R-:W-:Y:S01]  /*7920*/  UISETP.NE.U32.AND UP0, UPT, UR4, URZ, UPT ;  /* 0x0000003f0400728c */ /* 0x000fe2000bf05070 */
[----:B------:R-:W-:Y:S01]  /*7930*/  LOP3.LUT R28, R28, 0xffffff7f, RZ, 0xc0, !PT ;  /* 0xffffff7f1c1c7812 */ /* 0x000fe200078ec0ff */
[----:B------:R-:W-:Y:S01]  /*7940*/  UMOV UR43, 0x400 ;  /* 0x00000400002b7882 */ /* 0x000fe20000000000 */
[----:B------:R-:W-:Y:S01]  /*7950*/  ULDC UR4, c[0x0][0x424] ;  /* 0x0001090000047ab9 */ /* 0x000fe20000000800 */
[----:B------:R-:W-:Y:S01]  /*7960*/  UISETP.NE.AND.EX UP0, UPT, UR5, URZ, UPT, UP0 ;  /* 0x0000003f0500728c */ /* 0x000fe2000bf05300 */
[----:B------:R-:W-:Y:S01]  /*7970*/  IMAD.MOV.U32 R29, RZ, RZ, 0x1 ;  /* 0x00000001ff1d7424 */ /* 0x000fe200078e00ff */
[----:B------:R-:W-:Y:S01]  /*7980*/  ULEA UR43, UR48, UR43, 0x18 ;  /* 0x0000002b302b7291 */ /* 0x000fe2000f8ec03f */
[----:B------:R-:W-:Y:S01]  /*7990*/  IMAD.MOV.U32 R26, RZ, RZ, RZ ;  /* 0x000000ffff1a7224 */ /* 0x000fe200078e00ff */
[----:B------:R-:W-:Y:S01]  /*79a0*/  USEL UR4, UR4, 0x1, UP0 ;  /* 0x0000000104047887 */ /* 0x000fe20008000000 */
[----:B------:R-:W-:Y:S01]  /*79b0*/  UMOV UR6, 0xa0 ;  /* 0x000000a000067882 */ /* 0x000fe20000000000 */
[----:B------:R-:W-:-:S02]  /*79c0*/  ULDC UR44, c[0x0][0x448] ;  /* 0x00011200002c7ab9 */ /* 0x000fc40000000800 */
[----:B------:R-:W-:Y:S01]  /*79d0*/  UIMAD UR42, UR4, UR8, URZ ;  /* 0x00000008042a72a4 */ /* 0x000fe2000f8e023f */
[----:B------:R-:W-:Y:S02]  /*79e0*/  ULDC UR7, c[0x0][0x288] ;  /* 0x0000a20000077ab9 */ /* 0x000fe40000000800 */
[----:B------:R-:W-:Y:S01]  /*79f0*/  ULDC UR8, c[0x0][0x2b8] ;  /* 0x0000ae0000087ab9 */ /* 0x000fe20000000800 */
[----:B------:R-:W-:Y:S02]  /*7a00*/  UIADD3 UR4, UR42, 0x9f, URZ ;  /* 0x0000009f2a047890 */ /* 0x000fe4000fffe03f */
[----:B------:R-:W-:Y:S02]  /*7a10*/  ULOP3.LUT UR49, UR41, 0x2, URZ, 0xfc, !UPT ;  /* 0x0000000229317892 */ /* 0x000fe4000f8efc3f */
[----:B------:R-:W-:Y:S02]  /*7a20*/  UIMAD.WIDE UR4, UR4, 0x66666667, URZ ;  /* 0x66666667040478a5 */ /* 0x000fe4000f8e023f */
[----:B------:R-:W-:-:S02]  /*7a30*/  ULOP3.LUT UR50, UR41, 0x1, URZ, 0xfc, !UPT ;  /* 0x0000000129327892 */ /* 0x000fc4000f8efc3f */
[----:B------:R-:W-:Y:S01]  /*7a40*/  USHF.R.U32.HI UR4, URZ, 0x1f, UR5 ;  /* 0x0000001f3f047899 */ /* 0x000fe20008011605 */
[----:B------:R-:W-:Y:S01]  /*7a50*/  ULDC UR51, c[0x0][0xc] ;  /* 0x0000030000337ab9 */ /* 0x000fe20000000800 */
[----:B------:R-:W-:Y:S02]  /*7a60*/  UMOV UR38, URZ ;  /* 0x0000003f00267c82 */ /* 0x000fe40008000000 */
[----:B------:R-:W-:Y:S01]  /*7a70*/  ULEA.HI.SX32 UR45, UR5, UR4, 0x1a ;  /* 0x00000004052d7291 */ /* 0x000fe2000f8fd23f */
[C---:B0-----:R-:W-:Y:S01]  /*7a80*/  IMAD.SHL.U32 R0, R8.reuse, 0x40, RZ ;  /* 0x0000004008007824 */ /* 0x041fe200078e00ff */
[--C-:B------:R-:W-:Y:S01]  /*7a90*/  SHF.R.U32.HI R3, RZ, 0x1, R8.reuse ;  /* 0x00000001ff037819 */ /* 0x100fe20000011608 */
[C---:B------:R-:W-:Y:S01]  /*7aa0*/  IMAD.SHL.U32 R4, R8.reuse, 0x10, RZ ;  /* 0x0000001008047824 */ /* 0x040fe200078e00ff */
[C---:B------:R-:W-:Y:S01]  /*7ab0*/  SHF.L.U32 R5, R8.reuse, 0x3, RZ ;  /* 0x0000000308057819 */ /* 0x040fe200000006ff */
[----:B------:R-:W-:Y:S01]  /*7ac0*/  IMAD.SHL.U32 R7, R8, 0x2, RZ ;  /* 0x0000000208077824 */ /* 0x000fe200078e00ff */
[----:B------:R-:W-:Y:S01]  /*7ad0*/  LOP3.LUT R2, R0, 0x180, RZ, 0xc0, !PT ;  /* 0x0000018000027812 */ /* 0x000fe200078ec0ff */
[----:B------:R-:W-:Y:S01]  /*7ae0*/  IMAD.SHL.U32 R9, R8, 0x4, RZ ;  /* 0x0000000408097824 */ /* 0x000fe200078e00ff */
[----:B------:R-:W-:Y:S01]  /*7af0*/  LOP3.LUT R6, R4, 0x1b0, RZ, 0xc0, !PT ;  /* 0x000001b004067812 */ /* 0x000fe200078ec0ff */
[----:B------:R-:W-:Y:S01]  /*7b00*/  UIADD3 UR4, UR45, -0x1, URZ ;  /* 0xffffffff2d047890 */ /* 0x000fe2000fffe03f */
[----:B------:R-:W-:Y:S01]  /*7b10*/  LOP3.LUT R2, R2, 0x30, R3, 0xf8, !PT ;  /* 0x0000003002027812 */ /* 0x000fe200078ef803 */
[----:B------:R-:W-:Y:S01]  /*7b20*/  IMAD.SHL.U32 R3, R8, 0x20, RZ ;  /* 0x0000002008037824 */ /* 0x000fe200078e00ff */
[----:B------:R-:W-:Y:S01]  /*7b30*/  LOP3.LUT R7, R6, 0x30, R7, 0x78, !PT ;  /* 0x0000003006077812 */ /* 0x000fe200078e7807 */
[----:B------:R-:W-:Y:S01]  /*7b40*/  UIMAD UR4, UR4, -0xa0, UR42 ;  /* 0xffffff60040478a4 */ /* 0x000fe2000f8e022a */
[----:B------:R-:W-:Y:S01]  /*7b50*/  LOP3.LUT R5, R2, 0x30, R5, 0x78, !PT ;  /* 0x0000003002057812 */ /* 0x000fe200078e7805 */
[----:B------:R-:W-:Y:S01]  /*7b60*/  UIMAD UR5, UR45, UR6, -0xa0 ;  /* 0xffffff602d0574a4 */ /* 0x000fe2000f8e0206 */
[----:B------:R-:W-:Y:S01]  /*7b70*/  LOP3.LUT R2, R3, 0x80, RZ, 0xc0, !PT ;  /* 0x0000008003027812 */ /* 0x000fe200078ec0ff */
[----:B------:R-:W-:Y:S01]  /*7b80*/  UIMAD UR44, UR44, UR7, URZ ;  /* 0x000000072c2c72a4 */ /* 0x000fe2000f8e023f */
[----:B------:R-:W-:Y:S01]  /*7b90*/  LOP3.LUT R6, R4, 0x600, RZ, 0xc0, !PT ;  /* 0x0000060004067812 */ /* 0x000fe200078ec0ff */
[----:B------:R-:W-:Y:S01]  /*7ba0*/  UIADD3 UR45, UR45, -0x2, URZ ;  /* 0xfffffffe2d2d7890 */ /* 0x000fe2000fffe03f */
[----:B------:R-:W-:-:S02]  /*7bb0*/  LOP3.LUT R2, R2, 0x10, R8, 0xf8, !PT ;  /* 0x0000001002027812 */ /* 0x000fc400078ef808 */
[----:B------:R-:W-:Y:S02]  /*7bc0*/  LOP3.LUT R6, R6, 0x60, R3, 0xf8, !PT ;  /* 0x0000006006067812 */ /* 0x000fe400078ef803 */
[----:B------:R-:W-:Y:S02]  /*7bd0*/  LOP3.LUT R0, R5, 0x640, R0, 0xf8, !PT ;  /* 0x0000064005007812 */ /* 0x000fe400078ef800 */
[----:B------:R-:W-:Y:S02]  /*7be0*/  LOP3.LUT R2, R2, 0x10, R9, 0x78, !PT ;  /* 0x0000001002027812 */ /* 0x000fe400078e7809 */
[----:B------:R-:W-:Y:S01]  /*7bf0*/  LOP3.LUT R5, R6, 0x100, R3, 0xf8, !PT ;  /* 0x0000010006057812 */ /* 0x000fe200078ef803 */
[----:B------:R0:W-:Y:S01]  /*7c00*/  STL [R1+0x14], R0 ;  /* 0x0000140001007387 */ /* 0x0001e20000100800 */
[----:B------:R-:W-:Y:S02]  /*7c10*/  LOP3.LUT R7, R7, 0x640, R4, 0xf8, !PT ;  /* 0x0000064007077812 */ /* 0x000fe400078ef804 */
[----:B0-----:R-:W-:-:S02]  /*7c20*/  LOP3.LUT R0, R5, R2, RZ, 0xfc, !PT ;  /* 0x0000000205007212 */ /* 0x001fc400078efcff */
[----:B------:R-:W-:-:S03]  /*7c30*/  LOP3.LUT R2, R4, 0x30, RZ, 0xc0, !PT ;  /* 0x0000003004027812 */ /* 0x000fc600078ec0ff */
[----:B------:R0:W-:Y:S01]  /*7c40*/  STL [R1+0x10], R0 ;  /* 0x0000100001007387 */ /* 0x0001e20000100800 */
[----:B------:R-:W-:-:S03]  /*7c50*/  ISETP.GE.AND P1, PT, R2, UR9, PT ;  /* 0x0000000902007c0c */ /* 0x000fc6000bf26270 */
[----:B------:R-:W-:Y:S01]  /*7c60*/  STL [R1+0xc], R7 ;  /* 0x00000c0701007387 */ /* 0x000fe20000100800 */
[----:B0-----:R-:W-:-:S04]  /*7c70*/  SHF.R.U32.HI R0, RZ, 0x2, R8 ;  /* 0x00000002ff007819 */ /* 0x001fc80000011608 */
[----:B------:R-:W-:Y:S01]  /*7c80*/  LOP3.LUT R8, R0, 0x1f, RZ, 0xc0, !PT ;  /* 0x0000001f00087812 */ /* 0x000fe200078ec0ff */
[----:B------:R-:W-:-:S03]  /*7c90*/  VIADD R0, R7, UR43 ;  /* 0x0000002b07007c36 */ /* 0x000fc60008000000 */
[----:B------:R-:W-:Y:S02]  /*7ca0*/  LOP3.LUT R6, R8, 0x60, R3, 0xf8, !PT ;  /* 0x0000006008067812 */ /* 0x000fe400078ef803 */
[----:B------:R0:W-:Y:S02]  /*7cb0*/  STL [R1+0x24], R0 ;  /* 0x0000240001007387 */ /* 0x0001e40000100800 */
[C---:B------:R-:W-:Y:S01]  /*7cc0*/  LOP3.LUT R5, R6.reuse, 0x80, RZ, 0xfc, !PT ;  /* 0x0000008006057812 */ /* 0x040fe200078efcff */
[----:B------:R-:W-:-:S04]  /*7cd0*/  VIADD R4, R6, UR5 ;  /* 0x0000000506047c36 */ /* 0x000fc80008000000 */
[----:B------:R-:W-:Y:S01]  /*7ce0*/  VIADD R3, R5, UR5 ;  /* 0x0000000505037c36 */ /* 0x000fe20008000000 */
[----:B0-----:R-:W-:-:S04]  /*7cf0*/  IADD3 R0, -R8, UR4, RZ ;  /* 0x0000000408007c10 */ /* 0x001fc8000fffe1ff */
[----:B------:R-:W-:Y:S01]  /*7d00*/  ISETP.GE.AND P0, PT, R3, UR42, PT ;  /* 0x0000002a03007c0c */ /* 0x000fe2000bf06270 */
[----:B------:R0:W-:Y:S01]  /*7d10*/  STL [R1+0x20], R3 ;  /* 0x0000200301007387 */ /* 0x0001e20000100800 */
[C---:B------:R-:W-:Y:S02]  /*7d20*/  ISETP.GE.AND P2, PT, R0.reuse, 0x1, PT ;  /* 0x000000010000780c */ /* 0x040fe40003f46270 */
[C---:B------:R-:W-:Y:S01]  /*7d30*/  ISETP.LT.OR P3, PT, R0.reuse, 0x1, P1 ;  /* 0x000000010000780c */ /* 0x040fe20000f61670 */
[----:B------:R0:W-:Y:S01]  /*7d40*/  STL [R1+0x1c], R4 ;  /* 0x00001c0401007387 */ /* 0x0001e20000100800 */
[----:B------:R-:W-:-:S03]  /*7d50*/  ISETP.LT.OR P4, PT, R0, 0x21, P1 ;  /* 0x000000210000780c */ /* 0x000fc60000f81670 */
[----:B------:R0:W-:Y:S06]  /*7d60*/  STL [R1+0x18], R0 ;  /* 0x0000180001007387 */ /* 0x0001ec0000100800 */
[----:B------:R-:W-:Y:S02]  /*7d70*/  @P2 LOP3.LUT R28, R28, 0x80, RZ, 0xfc, !PT ;  /* 0x000000801c1c2812 */ /* 0x000fe400078efcff */
[----:B------:R-:W-:Y:S02]  /*7d80*/  ISETP.LT.OR P2, PT, R0, 0x41, P1 ;  /* 0x000000410000780c */ /* 0x000fe40000f41670 */
[----:B------:R-:W-:-:S04]  /*7d90*/  LOP3.LUT R28, R28, 0xffffefff, RZ, 0xc0, !PT ;  /* 0xffffefff1c1c7812 */ /* 0x000fc800078ec0ff */
[----:B------:R-:W-:Y:S02]  /*7da0*/  @P3 LOP3.LUT R28, R28, 0x1000, RZ, 0xfc, !PT ;  /* 0x000010001c1c3812 */ /* 0x000fe400078efcff */
[----:B------:R-:W-:Y:S02]  /*7db0*/  ISETP.LT.OR P3, PT, R0, 0x61, P1 ;  /* 0x000000610000780c */ /* 0x000fe40000f61670 */
[----:B------:R-:W-:Y:S02]  /*7dc0*/  LOP3.LUT R28, R28, 0xfffff7ff, RZ, 0xc0, !PT ;  /* 0xfffff7ff1c1c7812 */ /* 0x000fe400078ec0ff */
[----:B------:R-:W-:Y:S02]  /*7dd0*/  ISETP.LT.OR P1, PT, R0, 0x81, P1 ;  /* 0x000000810000780c */ /* 0x000fe40000f21670 */
[----:B------:R-:W-:-:S04]  /*7de0*/  @P4 LOP3.LUT R28, R28, 0x800, RZ, 0xfc, !PT ;  /* 0x000008001c1c4812 */ /* 0x000fc800078efcff */
[----:B------:R-:W-:-:S04]  /*7df0*/  LOP3.LUT R28, R28, 0xfffffbff, RZ, 0xc0, !PT ;  /* 0xfffffbff1c1c7812 */ /* 0x000fc800078ec0ff */
[----:B------:R-:W-:Y:S02]  /*7e00*/  @P2 LOP3.LUT R28, R28, 0x400, RZ, 0xfc, !PT ;  /* 0x000004001c1c2812 */ /* 0x000fe400078efcff */
[----:B------:R-:W-:Y:S02]  /*7e10*/  ISETP.LT.U32.AND P2, PT, R5, 0xa0, !P0 ;  /* 0x000000a00500780c */ /* 0x000fe40004741070 */
[----:B------:R-:W-:Y:S02]  /*7e20*/  LOP3.LUT R28, R28, 0xfffffdff, RZ, 0xc0, !PT ;  /* 0xfffffdff1c1c7812 */ /* 0x000fe400078ec0ff */
[----:B------:R-:W-:Y:S02]  /*7e30*/  ISETP.GE.AND P0, PT, R0, 0x21, PT ;  /* 0x000000210000780c */ /* 0x000fe40003f06270 */
[----:B------:R-:W-:-:S04]  /*7e40*/  @P3 LOP3.LUT R28, R28, 0x200, RZ, 0xfc, !PT ;  /* 0x000002001c1c3812 */ /* 0x000fc800078efcff */
[----:B------:R-:W-:-:S04]  /*7e50*/  LOP3.LUT R28, R28, 0xffffbfff, RZ, 0xc0, !PT ;  /* 0xffffbfff1c1c7812 */ /* 0x000fc800078ec0ff */
[----:B------:R-:W-:Y:S02]  /*7e60*/  @P1 LOP3.LUT R28, R28, 0x4000, RZ, 0xfc, !PT ;  /* 0x000040001c1c1812 */ /* 0x000fe400078efcff */
[----:B------:R-:W-:Y:S02]  /*7e70*/  ISETP.GE.AND P1, PT, R0, 0x41, PT ;  /* 0x000000410000780c */ /* 0x000fe40003f26270 */
        /* <DEDUP_REMOVED lines=8> */
[----:B------:R-:W-:Y:S02]  /*7f00*/  ISETP.GE.AND P1, PT, R2, UR9, PT ;  /* 0x0000000902007c0c */ /* 0x000fe4000bf26270 */
[----:B------:R-:W-:-:S04]  /*7f10*/  LOP3.LUT R28, R28, 0xffffffef, RZ, 0xc0, !PT ;  /* 0xffffffef1c1c7812 */ /* 0x000fc800078ec0ff */
[----:B------:R-:W-:-:S04]  /*7f20*/  @P2 LOP3.LUT R28, R28, 0x10, RZ, 0xfc, !PT ;  /* 0x000000101c1c2812 */ /* 0x000fc800078efcff */
[----:B------:R-:W-:-:S04]  /*7f30*/  LOP3.LUT R28, R28, 0xfffffffe, RZ, 0xc0, !PT ;  /* 0xfffffffe1c1c7812 */ /* 0x000fc800078ec0ff */
[----:B------:R-:W-:-:S04]  /*7f40*/  LOP3.LUT R28, R28, 0xffffdfff, RZ, 0xc0, !PT ;  /* 0xffffdfff1c1c7812 */ /* 0x000fc800078ec0ff */
[----:B------:R-:W-:Y:S02]  /*7f50*/  @P0 LOP3.LUT R28, R28, 0x2000, RZ, 0xfc, !PT ;  /* 0x000020001c1c0812 */ /* 0x000fe400078efcff */
[----:B------:R-:W-:Y:S02]  /*7f60*/  ISETP.GE.AND P0, PT, R2, UR8, PT ;  /* 0x0000000802007c0c */ /* 0x000fe4000bf06270 */
[----:B------:R-:W-:-:S04]  /*7f70*/  @P1 LOP3.LUT R28, R28, 0x1, RZ, 0xfc, !PT ;  /* 0x000000011c1c1812 */ /* 0x000fc800078efcff */
[----:B------:R-:W-:-:S07]  /*7f80*/  LOP3.LUT R28, R28, 0xfffffeff, RZ, 0xc0, !PT ;  /* 0xfffffeff1c1c7812 */ /* 0x000fce00078ec0ff */
[----:B0-----:R-:W-:-:S07]  /*7f90*/  @P0 LOP3.LUT R28, R28, 0x100, RZ, 0xfc, !PT ;  /* 0x000001001c1c0812 */ /* 0x001fce00078efcff */
.L_x_84:
[----:B------:R-:W-:Y:S01]  /*7fa0*/  ULDC UR4, c[0x0][0xc38] ;  /* 0x00030e0000047ab9 */ /* 0x000fe20000000800 */
[----:B------:R-:W-:Y:S01]  /*7fb0*/  ULDC.64 UR8, c[0x0][0xa28] ;  /* 0x00028a0000087ab9 */ /* 0x000fe20000000a00 */
[----:B------:R-:W-:Y:S01]  /*7fc0*/  UISETP.NE.AND UP0, UPT, UR4, 0x1, UPT ;  /* 0x000000010400788c */ /* 0x000fe2000bf05270 */
[----:B------:R-:W-:Y:S01]  /*7fd0*/  ISETP.NE.U32.AND P0, PT, RZ, UR8, PT ;  /* 0x00000008ff007c0c */ /* 0x000fe2000bf05070 */
[----:B------:R-:W-:Y:S01]  /*7fe0*/  UMOV UR46, UR40 ;  /* 0x00000028002e7c82 */ /* 0x000fe20008000000 */
[----:B------:R-:W-:Y:S01]  /*7ff0*/  ULDC UR4, c[0x0][0xc44] ;  /* 0x0003110000047ab9 */ /* 0x000fe20000000800 */
[----:B------:R-:W-:Y:S01]  /*8000*/  UIADD3 UR11, UR43, 0xe000, URZ ;  /* 0x0000e0002b0b7890 */ /* 0x000fe2000fffe03f */
[----:B------:R-:W-:Y:S01]  /*8010*/  ISETP.NE.AND.EX P0, PT, RZ, UR9, PT, P0 ;  /* 0x00000009ff007c0c */ /* 0x000fe2000bf05300 */
[----:B------:R-:W-:Y:S01]  /*8020*/  UISETP.NE.AND UP1, UPT, UR4, 0x1, UPT ;  /* 0x000000010400788c */ /* 0x000fe2000bf25270 */
[----:B------:R-:W-:-:S04]  /*8030*/  UMOV UR39, URZ ;  /* 0x0000003f00277c82 */ /* 0x000fc80008000000 */
[----:B------:R-:W-:Y:S01]  /*8040*/  @UP0 ULDC UR4, c[0x0][0xc3c] ;  /* 0x00030f0000040ab9 */ /* 0x000fe20000000800 */
[----:B------:R-:W-:Y:S01]  /*8050*/  @UP0 ULDC UR10, c[0x0][0xc40] ;  /* 0x00031000000a0ab9 */ /* 0x000fe20000000800 */
[----:B------:R-:W-:-:S04]  /*8060*/  UIMAD.WIDE.U32 UR4, UR40, UR4, URZ ;  /* 0x00000004280472a5 */ /* 0x000fc8000f8e003f */
[----:B------:R-:W-:Y:S01]  /*8070*/  @UP0 USHF.R.U32.HI UR46, URZ, UR10, UR5 ;  /* 0x0000000a3f2e0299 */ /* 0x000fe20008011605 */
[----:B------:R-:W-:Y:S01]  /*8080*/  @UP1 ULDC.64 UR6, c[0x0][0xc48] ;  /* 0x0003120000061ab9 */ /* 0x000fe20000000a00 */
[----:B------:R-:W-:Y:S02]  /*8090*/  ULOP3.LUT UP0, URZ, UR11, 0x1bf, URZ, 0xc0, !UPT ;  /* 0x000001bf0b3f7892 */ /* 0x000fe4000f80c03f */
[----:B------:R-:W-:-:S03]  /*80a0*/  UIMAD.WIDE.U32 UR4, UR46, UR6, URZ ;  /* 0x000000062e0472a5 */ /* 0x000fc6000f8e003f */
[----:B------:R-:W-:Y:S01]  /*80b0*/  UMOV UR47, UR46 ;  /* 0x0000002e002f7c82 */ /* 0x000fe20008000000 */
[----:B------:R-:W-:Y:S01]  /*80c0*/  @UP1 USHF.R.U32.HI UR47, URZ, UR7, UR5 ;  /* 0x000000073f2f1299 */ /* 0x000fe20008011605 */
[----:B-1----:R-:W-:Y:S11]  /*80d0*/  @!P0 BRA `(.L_x_33) ;  /* 0x0000000000188947 */ /* 0x002ff60003800000 */
[----:B------:R-:W-:Y:S02]  /*80e0*/  ULDC.64 UR4, c[0x0][0xa28] ;  /* 0x00028a0000047ab9 */ /* 0x000fe40000000a00 */
[----:B------:R-:W-:-:S06]  /*80f0*/  UIMAD.WIDE UR4, UR47, 0x4, UR4 ;  /* 0x000000042f0478a5 */ /* 0x000fcc000f8e0204 */
[----:B------:R-:W-:Y:S01]  /*8100*/  IMAD.U32 R2, RZ, RZ, UR4 ;  /* 0x00000004ff027e24 */ /* 0x000fe2000f8e00ff */
[----:B------:R-:W-:-:S05]  /*8110*/  MOV R3, UR5 ;  /* 0x0000000500037c02 */ /* 0x000fca0008000f00 */
[----:B------:R-:W2:Y:S02]  /*8120*/  LDG.E R2, desc[UR36][R2.64] ;  /* 0x0000002402027981 */ /* 0x000ea4000c1e1900 */
[----:B--2---:R-:W-:-:S15]  /*8130*/  R2UR UR39, R2 ;  /* 0x00000000022772ca */ /* 0x004fde00000e0000 */
.L_x_33:
[----:B------:R-:W-:-:S13]  /*8140*/  PLOP3.LUT P0, PT, PT, PT, UP0, 0x80, 0x0 ;  /* 0x000000000000781c */ /* 0x000fda0003f0f008 */
[----:B------:R-:W-:Y:S05]  /*8150*/  @!P0 BRA `(.L_x_34) ;  /* 0x0000000000408947 */ /* 0x000fea0003800000 */
[----:B------:R-:W-:Y:S01]  /*8160*/  MOV R2, 0x0 ;  /* 0x0000000000027802 */ /* 0x000fe20000000f00 */
[----:B------:R-:W-:Y:S01]  /*8170*/  ULDC.64 UR6, c[0x4][0x98] ;  /* 0x0100260000067ab9 */ /* 0x000fe20000000a00 */
[----:B------:R-:W-:Y:S01]  /*8180*/  ULDC.64 UR8, c[0x4][0xa0] ;  /* 0x0100280000087ab9 */ /* 0x000fe20000000a00 */
[----:B------:R-:W-:Y:S01]  /*8190*/  ULDC.64 UR4, c[0x4][0x8] ;  /* 0x0100020000047ab9 */ /* 0x000fe20000000a00 */
[----:B------:R-:W-:Y:S02]  /*81a0*/  IMAD.U32 R4, RZ, RZ, UR6 ;  /* 0x00000006ff047e24 */ /* 0x000fe4000f8e00ff */
[----:B------:R-:W0:Y:S01]  /*81b0*/  LDC.64 R2, c[0x4][R2] ;  /* 0x0100000002027b82 */ /* 0x000e220000000a00 */
[----:B------:R-:W-:Y:S02]  /*81c0*/  IMAD.U32 R5, RZ, RZ, UR7 ;  /* 0x00000007ff057e24 */ /* 0x000fe4000f8e00ff */
[----:B------:R-:W-:Y:S02]  /*81d0*/  IMAD.U32 R6, RZ, RZ, UR8 ;  /* 0x00000008ff067e24 */ /* 0x000fe4000f8e00ff */
[----:B------:R-:W-:-:S02]  /*81e0*/  IMAD.U32 R7, RZ, RZ, UR9 ;  /* 0x00000009ff077e24 */ /* 0x000fc4000f8e00ff */
[----:B------:R-:W-:Y:S02]  /*81f0*/  IMAD.U32 R10, RZ, RZ, UR4 ;  /* 0x00000004ff0a7e24 */ /* 0x000fe4000f8e00ff */
[----:B------:R-:W-:Y:S02]  /*8200*/  IMAD.U32 R11, RZ, RZ, UR5 ;  /* 0x00000005ff0b7e24 */ /* 0x000fe4000f8e00ff */
[----:B------:R-:W-:Y:S02]  /*8210*/  IMAD.MOV.U32 R8, RZ, RZ, 0x70 ;  /* 0x00000070ff087424 */ /* 0x000fe400078e00ff */
[----:B------:R-:W-:Y:S02]  /*8220*/  IMAD.MOV.U32 R12, RZ, RZ, 0x1 ;  /* 0x00000001ff0c7424 */ /* 0x000fe400078e00ff */
[----:B------:R-:W-:-:S07]  /*8230*/  IMAD.MOV.U32 R13, RZ, RZ, RZ ;  /* 0x000000ffff0d7224 */ /* 0x000fce00078e00ff */
[----:B------:R-:W-:-:S07]  /*8240*/  LEPC R20, `(.L_x_34) ;  /* 0x000000001014794e */ /* 0x000fce0000000000 */
[----:B0-----:R-:W-:Y:S05]  /*8250*/  CALL.ABS.NOINC R2 ;  /* 0x0000000002007343 */ /* 0x001fea0003c00000 */
.L_x_34:
[----:B------:R-:W-:Y:S01]  /*8260*/  UIADD3 UR4, UR43, 0x6000, URZ ;  /* 0x000060002b047890 */ /* 0x000fe2000fffe03f */
[----:B------:R-:W-:-:S05]  /*8270*/  LOP3.LUT R28, R28, 0xfffffffd, RZ, 0xc0, !PT ;  /* 0xfffffffd1c1c7812 */ /* 0x000fca00078ec0ff */
[----:B------:R-:W-:-:S04]  /*8280*/  MOV R16, UR4 ;  /* 0x0000000400107c02 */ /* 0x000fc80008000f00 */
[----:B------:R-:W-:-:S13]  /*8290*/  LOP3.LUT P0, RZ, R16, 0x1bf, RZ, 0xc0, !PT ;  /* 0x000001bf10ff7812 */ /* 0x000fda000780c0ff */
[----:B------:R-:W-:Y:S01]  /*82a0*/  @P0 LOP3.LUT R28, R28, 0x2, RZ, 0xfc, !PT ;  /* 0x000000021c1c0812 */ /* 0x000fe200078efcff */
[----:B------:R-:W-:Y:S06]  /*82b0*/  @!P0 BRA `(.L_x_35) ;  /* 0x0000000000408947 */ /* 0x000fec0003800000 */
        /* <DEDUP_REMOVED lines=16> */
.L_x_35:
[----:B------:R-:W-:-:S04]  /*83c0*/  UIADD3 UR4, UR43, 0x1000, URZ ;  /* 0x000010002b047890 */ /* 0x000fc8000fffe03f */
[----:B------:R-:W-:-:S06]  /*83d0*/  ULOP3.LUT UP0, URZ, UR4, 0x9f, URZ, 0xc0, !UPT ;  /* 0x0000009f043f7892 */ /* 0x000fcc000f80c03f */
[----:B------:R-:W-:-:S13]  /*83e0*/  PLOP3.LUT P0, PT, PT, PT, UP0, 0x80, 0x0 ;  /* 0x000000000000781c */ /* 0x000fda0003f0f008 */
[----:B------:R-:W-:Y:S05]  /*83f0*/  @!P0 BRA `(.L_x_36) ;  /* 0x0000000000408947 */ /* 0x000fea0003800000 */
[----:B------:R-:W-:Y:S01]  /*8400*/  MOV R2, 0x0 ;  /* 0x0000000000027802 */ /* 0x000fe20000000f00 */
[----:B------:R-:W-:Y:S01]  /*8410*/  ULDC.64 UR6, c[0x4][0x98] ;  /* 0x0100260000067ab9 */ /* 0x000fe20000000a00 */
[----:B------:R-:W-:Y:S01]  /*8420*/  ULDC.64 UR8, c[0x4][0xa0] ;  /* 0x0100280000087ab9 */ /* 0x000fe20000000a00 */
[----:B------:R-:W-:Y:S01]  /*8430*/  ULDC.64 UR4, c[0x4][0x18] ;  /* 0x0100060000047ab9 */ /* 0x000fe20000000a00 */
[----:B------:R-:W-:Y:S01]  /*8440*/  MOV R4, UR6 ;  /* 0x0000000600047c02 */ /* 0x000fe20008000f00 */
[----:B------:R-:W-:Y:S01]  /*8450*/  IMAD.U32 R5, RZ, RZ, UR7 ;  /* 0x00000007ff057e24 */ /* 0x000fe2000f8e00ff */
[----:B------:R-:W0:Y:S01]  /*8460*/  LDC.64 R2, c[0x4][R2] ;  /* 0x0100000002027b82 */ /* 0x000e220000000a00 */
[----:B------:R-:W-:Y:S02]  /*8470*/  IMAD.U32 R6, RZ, RZ, UR8 ;  /* 0x00000008ff067e24 */ /* 0x000fe4000f8e00ff */
[----:B------:R-:W-:Y:S02]  /*8480*/  IMAD.U32 R7, RZ, RZ, UR9 ;  /* 0x00000009ff077e24 */ /* 0x000fe4000f8e00ff */
[----:B------:R-:W-:-:S02]  /*8490*/  IMAD.U32 R10, RZ, RZ, UR4 ;  /* 0x00000004ff0a7e24 */ /* 0x000fc4000f8e00ff */
[----:B------:R-:W-:Y:S02]  /*84a0*/  IMAD.U32 R11, RZ, RZ, UR5 ;  /* 0x00000005ff0b7e24 */ /* 0x000fe4000f8e00ff */
[----:B------:R-:W-:Y:S02]  /*84b0*/  IMAD.MOV.U32 R8, RZ, RZ, 0x70 ;  /* 0x00000070ff087424 */ /* 0x000fe400078e00ff */
[----:B------:R-:W-:Y:S02]  /*84c0*/  IMAD.MOV.U32 R12, RZ, RZ, 0x1 ;  /* 0x00000001ff0c7424 */ /* 0x000fe400078e00ff */
[----:B------:R-:W-:-:S07]  /*84d0*/  IMAD.MOV.U32 R13, RZ, RZ, RZ ;  /* 0x000000ffff0d7224 */ /* 0x000fce00078e00ff */
[----:B------:R-:W-:-:S07]  /*84e0*/  LEPC R20, `(.L_x_36) ;  /* 0x000000001014794e */ /* 0x000fce0000000000 */
[----:B0-----:R-:W-:Y:S05]  /*84f0*/  CALL.ABS.NOINC R2 ;  /* 0x0000000002007343 */ /* 0x001fea0003c00000 */
.L_x_36:
[----:B------:R-:W-:-:S13]  /*8500*/  LOP3.LUT P6, RZ, R16, 0x1bf, RZ, 0xc0, !PT ;  /* 0x000001bf10ff7812 */ /* 0x000fda00078cc0ff */
[----:B------:R-:W-:Y:S05]  /*8510*/  @!P6 BRA `(.L_x_37) ;  /* 0x000000000040e947 */ /* 0x000fea0003800000 */
[----:B------:R-:W-:Y:S01]  /*8520*/  MOV R2, 0x0 ;  /* 0x0000000000027802 */ /* 0x000fe20000000f00 */
[----:B------:R-:W-:Y:S01]  /*8530*/  ULDC.64 UR6, c[0x4][0x98] ;  /* 0x0100260000067ab9 */ /* 0x000fe20000000a00 */
[----:B------:R-:W-:Y:S01]  /*8540*/  ULDC.64 UR8, c[0x4][0xa0] ;  /* 0x0100280000087ab9 */ /* 0x000fe20000000a00 */
[----:B------:R-:W-:Y:S01]  /*8550*/  ULDC.64 UR4, c[0x4][0x20] ;  /* 0x0100080000047ab9 */ /* 0x000fe20000000a00 */
[----:B------:R-:W-:Y:S01]  /*8560*/  IMAD.U32 R4, RZ, RZ, UR6 ;  /* 0x00000006ff047e24 */ /* 0x000fe2000f8e00ff */
[----:B------:R-:W-:Y:S01]  /*8570*/  MOV R5, UR7 ;  /* 0x0000000700057c02 */ /* 0x000fe20008000f00 */
        /* <DEDUP_REMOVED lines=10> */
.L_x_37:
[----:B------:R-:W-:Y:S01]  /*8620*/  ULDC.64 UR4, c[0x0][0x9f8] ;  /* 0x00027e0000047ab9 */ /* 0x000fe20000000a00 */
[----:B------:R-:W-:Y:S01]  /*8630*/  IMAD.U32 R16, RZ, RZ, UR47 ;  /* 0x0000002fff107e24 */ /* 0x000fe2000f8e00ff */
[----:B------:R-:W-:Y:S01]  /*8640*/  UISETP.NE.U32.AND UP0, UPT, UR4, URZ, UPT ;  /* 0x0000003f0400728c */ /* 0x000fe2000bf05070 */
[----:B------:R-:W0:Y:S03]  /*8650*/  LDC R17, c[0x0][0x430] ;  /* 0x00010c00ff117b82 */ /* 0x000e260000000800 */
[----:B------:R-:W-:-:S06]  /*8660*/  UISETP.NE.AND.EX UP0, UPT, UR5, URZ, UPT, UP0 ;  /* 0x0000003f0500728c */ /* 0x000fcc000bf05300 */
[----:B------:R-:W-:-:S05]  /*8670*/  PLOP3.LUT P0, PT, PT, PT, UP0, 0x80, 0x0 ;  /* 0x000000000000781c */ /* 0x000fca0003f0f008 */
[----:B------:R-:W-:Y:S02]  /*8680*/  @UP0 ULDC.64 UR4, c[0x0][0x9f8] ;  /* 0x00027e0000040ab9 */ /* 0x000fe40000000a00 */
[----:B------:R-:W-:-:S06]  /*8690*/  @UP0 UIMAD.WIDE UR4, UR47, 0x4, UR4 ;  /* 0x000000042f0408a5 */ /* 0x000fcc000f8e0204 */
[----:B------:R-:W-:Y:S01]  /*86a0*/  IMAD.U32 R2, RZ, RZ, UR4 ;  /* 0x00000004ff027e24 */ /* 0x000fe2000f8e00ff */
[----:B------:R-:W-:-:S05]  /*86b0*/  MOV R3, UR5 ;  /* 0x0000000500037c02 */ /* 0x000fca0008000f00 */
[----:B------:R-:W2:Y:S01]  /*86c0*/  @P0 LDG.E R16, desc[UR36][R2.64] ;  /* 0x0000002402100981 */ /* 0x000ea2000c1e1900 */
[----:B------:R-:W-:-:S03]  /*86d0*/  UMOV UR4, 0xffffffff ;  /* 0xffffffff00047882 */ /* 0x000fc60000000000 */
[----:B--2---:R1:W-:Y:S01]  /*86e0*/  STL [R1], R16 ;  /* 0x0000001001007387 */ /* 0x0043e20000100800 */
[----:B0-----:R-:W-:Y:S05]  /*86f0*/  BRA.DIV UR4, `(.L_x_38) ;  /* 0x0000003a042c7947 */ /* 0x001fea000b800000 */
.L_x_101:
[----:B------:R-:W2:Y:S04]  /*8700*/  LDL R0, [R1+0x1c] ;  /* 0x00001c0001007983 */ /* 0x000ea80000100800 */
[----:B------:R-:W3:Y:S01]  /*8710*/  LDL R8, [R1+0x20] ;  /* 0x0000200001087983 */ /* 0x000ee20000100800 */
[----:B------:R-:W-:Y:S02]  /*8720*/  ISETP.NE.AND P3, PT, R17, 0x1, PT ;  /* 0x000000011100780c */ /* 0x000fe40003f65270 */
[----:B------:R-:W-:Y:S02]  /*8730*/  SHF.R.S32.HI R12, RZ, 0x1f, R16 ;  /* 0x0000001fff0c7819 */ /* 0x000fe40000011410 */
[C---:B------:R-:W-:Y:S02]  /*8740*/  LOP3.LUT P2, RZ, R28.reuse, 0x8, RZ, 0xc0, !PT ;  /* 0x000000081cff7812 */ /* 0x040fe4000784c0ff */
[----:B------:R-:W-:Y:S01]  /*8750*/  LOP3.LUT R28, R28, 0xfffffffb, RZ, 0xc0, !PT ;  /* 0xfffffffb1c1c7812 */ /* 0x000fe200078ec0ff */
[----:B------:R0:W-:Y:S06]  /*8760*/  STL [R1+0x8], R12 ;  /* 0x0000080c01007387 */ /* 0x0001ec0000100800 */
[----:B------:R-:W4:Y:S01]  /*8770*/  @P3 LDC R3, c[0x0][0x434] ;  /* 0x00010d00ff033b82 */ /* 0x000f220000000800 */
[----:B------:R-:W-:-:S07]  /*8780*/  @P3 LOP3.LUT R28, R28, 0x4, RZ, 0xfc, !PT ;  /* 0x000000041c1c3812 */ /* 0x000fce00078efcff */
[----:B------:R-:W1:Y:S08]  /*8790*/  @P3 LDC R5, c[0x0][0x438] ;  /* 0x00010e00ff053b82 */ /* 0x000e700000000800 */
[----:B------:R-:W0:Y:S01]  /*87a0*/  @P3 LDC R13, c[0x0][0x438] ;  /* 0x00010e00ff0d3b82 */ /* 0x000e220000000800 */
[----:B------:R-:W-:Y:S02]  /*87b0*/  LOP3.LUT R28, R28, 0xfffffffd, RZ, 0xc0, !PT ;  /* 0xfffffffd1c1c7812 */ /* 0x000fe400078ec0ff */
[C---:B--2---:R-:W-:Y:S01]  /*87c0*/  ISETP.GE.AND P0, PT, R0.reuse, UR42, PT ;  /* 0x0000002a00007c0c */ /* 0x044fe2000bf06270 */
[----:B------:R-:W-:-:S04]  /*87d0*/  VIADD R10, R0, UR39 ;  /* 0x00000027000a7c36 */ /* 0x000fc80008000000 */
[----:B----4-:R-:W-:-:S04]  /*87e0*/  @P3 IMAD.HI.U32 R2, R10, R3, RZ ;  /* 0x000000030a023227 */ /* 0x010fc800078e00ff */
[----:B------:R-:W-:Y:S01]  /*87f0*/  IMAD.MOV.U32 R0, RZ, RZ, R10 ;  /* 0x000000ffff007224 */ /* 0x000fe200078e000a */
[----:B-1----:R-:W-:-:S03]  /*8800*/  @P3 SHF.R.U32.HI R0, RZ, R5, R2 ;  /* 0x00000005ff003219 */ /* 0x002fc60000011602 */
[----:B------:R-:W1:Y:S01]  /*8810*/  @!P0 LDC.64 R6, c[0x0][0x428] ;  /* 0x00010a00ff068b82 */ /* 0x000e620000000a00 */
[----:B------:R-:W-:-:S07]  /*8820*/  @!P0 SHF.R.S32.HI R3, RZ, 0x1f, R0 ;  /* 0x0000001fff038819 */ /* 0x000fce0000011400 */
[----:B------:R-:W2:Y:S01]  /*8830*/  @!P0 LDC.64 R4, c[0x0][0x418] ;  /* 0x00010600ff048b82 */ /* 0x000ea20000000a00 */
[----:B-1----:R-:W-:-:S04]  /*8840*/  @!P0 IMAD R2, R12, R6, RZ ;  /* 0x000000060c028224 */ /* 0x002fc800078e02ff */
[----:B------:R-:W-:Y:S02]  /*8850*/  @!P0 IMAD R7, R16, R7, R2 ;  /* 0x0000000710078224 */ /* 0x000fe400078e0202 */
[----:B------:R-:W-:-:S04]  /*8860*/  @!P0 IMAD.MOV.U32 R2, RZ, RZ, R0 ;  /* 0x000000ffff028224 */ /* 0x000fc800078e0000 */
[----:B------:R-:W-:-:S04]  /*8870*/  @!P0 IMAD.WIDE.U32 R2, R16, R6, R2 ;  /* 0x0000000610028225 */ /* 0x000fc800078e0002 */
[----:B------:R-:W-:Y:S01]  /*8880*/  @!P0 IMAD.IADD R3, R3, 0x1, R7 ;  /* 0x0000000103038824 */ /* 0x000fe200078e0207 */
[----:B--2---:R-:W-:-:S04]  /*8890*/  @!P0 LEA R6, P1, R2, R4, 0x2 ;  /* 0x0000000402068211 */ /* 0x004fc800078210ff */
[----:B------:R-:W-:Y:S01]  /*88a0*/  @!P0 LEA.HI.X R7, R2, R5, R3, 0x2, P1 ;  /* 0x0000000502078211 */ /* 0x000fe200008f1403 */
[----:B---3--:R-:W-:Y:S01]  /*88b0*/  VIADD R4, R8, UR39 ;  /* 0x0000002708047c36 */ /* 0x008fe20008000000 */
[----:B------:R-:W1:Y:S01]  /*88c0*/  @P3 LDC R3, c[0x0][0x434] ;  /* 0x00010d00ff033b82 */ /* 0x000e620000000800 */
[----:B------:R-:W-:-:S06]  /*88d0*/  IMAD.MOV.U32 R5, RZ, RZ, RZ ;  /* 0x000000ffff057224 */ /* 0x000fcc00078e00ff */
[----:B------:R2:W5:Y:S01]  /*88e0*/  @!P0 LDG.E R5, desc[UR36][R6.64] ;  /* 0x0000002406058981 */ /* 0x000562000c1e1900 */
[----:B------:R-:W3:Y:S01]  /*88f0*/  @P2 LDC.64 R8, c[0x0][0x428] ;  /* 0x00010a00ff082b82 */ /* 0x000ee20000000a00 */
[----:B------:R-:W-:-:S07]  /*8900*/  IMAD.MOV.U32 R11, RZ, RZ, R4 ;  /* 0x000000ffff0b7224 */ /* 0x000fce00078e0004 */
[----:B--2---:R-:W2:Y:S01]  /*8910*/  @P2 LDC.64 R6, c[0x0][0x418] ;  /* 0x00010600ff062b82 */ /* 0x004ea20000000a00 */
[----:B-1----:R-:W-:-:S05]  /*8920*/  @P3 IMAD.HI.U32 R2, R4, R3, RZ ;  /* 0x0000000304023227 */ /* 0x002fca00078e00ff */
[----:B0-----:R-:W-:Y:S01]  /*8930*/  @P3 SHF.R.U32.HI R11, RZ, R13, R2 ;  /* 0x0000000dff0b3219 */ /* 0x001fe20000011602 */
[----:B---3--:R-:W-:-:S03]  /*8940*/  @P2 IMAD R2, R12, R8, RZ ;  /* 0x000000080c022224 */ /* 0x008fc600078e02ff */
[--C-:B------:R-:W-:Y:S01]  /*8950*/  @P2 SHF.R.S32.HI R3, RZ, 0x1f, R11.reuse ;  /* 0x0000001fff032819 */ /* 0x100fe2000001140b */
[----:B------:R-:W-:Y:S02]  /*8960*/  @P2 IMAD R9, R16, R9, R2 ;  /* 0x0000000910092224 */ /* 0x000fe400078e0202 */
[----:B------:R-:W-:-:S04]  /*8970*/  @P2 IMAD.MOV.U32 R2, RZ, RZ, R11 ;  /* 0x000000ffff022224 */ /* 0x000fc800078e000b */
[----:B------:R-:W-:Y:S02]  /*8980*/  @P2 IMAD.WIDE.U32 R2, R16, R8, R2 ;  /* 0x0000000810022225 */ /* 0x000fe400078e0002 */
[----:B------:R-:W0:Y:S02]  /*8990*/  LDC R16, c[0x0][0xc44] ;  /* 0x00031100ff107b82 */ /* 0x000e240000000800 */
[----:B------:R-:W-:Y:S01]  /*89a0*/  @P2 IMAD.IADD R9, R9, 0x1, R3 ;  /* 0x0000000109092824 */ /* 0x000fe200078e0203 */
[----:B--2---:R-:W-:-:S04]  /*89b0*/  @P2 LEA R8, P0, R2, R6, 0x2 ;  /* 0x0000000602082211 */ /* 0x004fc800078010ff */
[----:B------:R-:W-:Y:S02]  /*89c0*/  @P2 LEA.HI.X R9, R2, R7, R9, 0x2, P0 ;  /* 0x0000000702092211 */ /* 0x000fe400000f1409 */
[----:B------:R-:W-:Y:S01]  /*89d0*/  MOV R7, RZ ;  /* 0x000000ff00077202 */ /* 0x000fe20000000f00 */
[----:B------:R-:W-:-:S05]  /*89e0*/  IMAD.MOV R3, RZ, RZ, -R0 ;  /* 0x000000ffff037224 */ /* 0x000fca00078e0a00 */
[----:B------:R1:W5:Y:S01]  /*89f0*/  @P2 LDG.E R7, desc[UR36][R8.64] ;  /* 0x0000002408072981 */ /* 0x000362000c1e1900 */
[----:B------:R-:W-:Y:S02]  /*8a00*/  IMAD.U32 R0, RZ, RZ, UR49 ;  /* 0x00000031ff007e24 */ /* 0x000fe4000f8e00ff */
[----:B------:R-:W-:-:S03]  /*8a10*/  IMAD.MOV R11, RZ, RZ, -R11 ;  /* 0x000000ffff0b7224 */ /* 0x000fc600078e0a0b */
[----:B------:R-:W-:Y:S01]  /*8a20*/  ISETP.NE.AND P0, PT, R0, 0x3, PT ;  /* 0x000000030000780c */ /* 0x000fe20003f05270 */
[C---:B------:R-:W-:Y:S02]  /*8a30*/  IMAD R6, R17.reuse, R11, R4 ;  /* 0x0000000b11067224 */ /* 0x040fe400078e0204 */
[----:B-1----:R-:W-:Y:S02]  /*8a40*/  IMAD R8, R17, R3, R10 ;  /* 0x0000000311087224 */ /* 0x002fe400078e020a */
[----:B------:R-:W-:-:S04]  /*8a50*/  IMAD R3, RZ, RZ, -UR47 ;  /* 0x8000002fff037e24 */ /* 0x000fc8000f8e02ff */
[----:B0-----:R-:W-:-:S04]  /*8a60*/  IMAD R16, R16, R3, UR46 ;  /* 0x0000002e10107e24 */ /* 0x001fc8000f8e0203 */
[----:B------:R-:W-:Y:S02]  /*8a70*/  @P0 LOP3.LUT R28, R28, 0x2, RZ, 0xfc, !PT ;  /* 0x000000021c1c0812 */ /* 0x000fe400078efcff */
[----:B------:R-:W-:-:S05]  /*8a80*/  SHF.R.S32.HI R2, RZ, 0x1f, R16 ;  /* 0x0000001fff027819 */ /* 0x000fca0000011410 */
[----:B------:R0:W-:Y:S01]  /*8a90*/  STL [R1+0x4], R2 ;  /* 0x0000040201007387 */ /* 0x0001e20000100800 */
[----:B------:R-:W-:Y:S05]  /*8aa0*/  @!P0 BRA `(.L_x_39) ;  /* 0x0000000000048947 */ /* 0x000fea0003800000 */
[----:B------:R-:W-:Y:S01]  /*8ab0*/  BPT.TRAP 0x1 ;  /* 0x000000040000795c */ /* 0x000fe20000300000 */
.L_x_39:
[----:B------:R-:W-:Y:S01]  /*8ac0*/  LEA R0, R26, UR43, 0x3 ;  /* 0x0000002b1a007c11 */ /* 0x000fe2000f8e18ff */
[----:B------:R-:W-:Y:S01]  /*8ad0*/  BSSY B0, `(.L_x_40) ;  /* 0x0000005000007945 */ /* 0x000fe20003800000 */
[----:B------:R-:W-:Y:S02]  /*8ae0*/  SHF.L.U32 R22, R29, 0x1f, RZ ;  /* 0x0000001f1d167819 */ /* 0x000fe400000006ff */
[----:B------:R-:W-:Y:S02]  /*8af0*/  SHF.R.S32.HI R20, RZ, 0x1f, R8 ;  /* 0x0000001fff147819 */ /* 0x000fe40000011408 */
[----:B------:R-:W1:Y:S02]  /*8b00*/  SYNCS.PHASECHK.TRANS64.TRYWAIT P0, [R0+URZ+0x13280], R22 ;  /* 0x01328016000075a7 */ /* 0x000e64000800017f */
[----:B-1----:R-:W-:Y:S05]  /*8b10*/  @!P0 BRA `(.L_x_41) ;  /* 0x0000003400508947 */ /* 0x002fea0003800000 */
.L_x_102:
[----:B------:R-:W-:Y:S05]  /*8b20*/  BSYNC B0 ;  /* 0x0000000000007941 */ /* 0x000fea0003800000 */
.L_x_40:
[----:B------:R-:W2:Y:S01]  /*8b30*/  LDL R9, [R1+0x4] ;  /* 0x0000040001097983 */ /* 0x000ea20000100800 */
[----:B------:R-:W-:-:S03]  /*8b40*/  ULDC.64 UR4, c[0x0][0x328] ;  /* 0x0000ca0000047ab9 */ /* 0x000fc60000000a00 */
[----:B------:R-:W3:Y:S01]  /*8b50*/  LDL R13, [R1+0xc] ;  /* 0x00000c00010d7983 */ /* 0x000ee20000100800 */
[----:B------:R-:W-:Y:S01]  /*8b60*/  IMAD R3, R20, UR4, RZ ;  /* 0x0000000414037c24 */ /* 0x000fe2000f8e02ff */
[----:B-----5:R-:W-:Y:S01]  /*8b70*/  SHF.R.S32.HI R21, RZ, 0x1f, R5 ;  /* 0x0000001fff157819 */ /* 0x020fe20000011405 */
[----:B------:R-:W-:Y:S01]  /*8b80*/  ULDC.64 UR6, c[0x0][0x338] ;  /* 0x0000ce0000067ab9 */ /* 0x000fe20000000a00 */
[----:B------:R-:W-:Y:S01]  /*8b90*/  ULDC.64 UR8, c[0x0][0x330] ;  /* 0x0000cc0000087ab9 */ /* 0x000fe20000000a00 */
[C---:B------:R-:W-:Y:S01]  /*8ba0*/  IMAD R4, R8.reuse, UR5, R3 ;  /* 0x0000000508047c24 */ /* 0x040fe2000f8e0203 */
[----:B------:R-:W-:Y:S01]  /*8bb0*/  SHF.R.S32.HI R19, RZ, 0x1f, R6 ;  /* 0x0000001fff137819 */ /* 0x000fe20000011406 */
[----:B0-----:R-:W-:Y:S01]  /*8bc0*/  IMAD.WIDE.U32 R2, R8, UR4, RZ ;  /* 0x0000000408027c25 */ /* 0x001fe2000f8e00ff */
[----:B------:R-:W0:Y:S01]  /*8bd0*/  S2R R12, SR_TID.X ;  /* 0x00000000000c7919 */ /* 0x000e220000002100 */
[----:B------:R-:W-:Y:S01]  /*8be0*/  ULDC.64 UR10, c[0x0][0x318] ;  /* 0x0000c600000a7ab9 */ /* 0x000fe20000000a00 */
[----:B------:R-:W-:Y:S01]  /*8bf0*/  SHF.R.S32.HI R23, RZ, 0x1f, R7 ;  /* 0x0000001fff177819 */ /* 0x000fe20000011407 */
[----:B------:R-:W-:-:S02]  /*8c00*/  IMAD.IADD R3, R3, 0x1, R4 ;  /* 0x0000000103037824 */ /* 0x000fc400078e0204 */
[----:B------:R-:W-:Y:S02]  /*8c10*/  IMAD R4, R21, UR6, RZ ;  /* 0x0000000615047c24 */ /* 0x000fe4000f8e02ff */
[----:B------:R-:W-:-:S04]  /*8c20*/  IMAD.WIDE.U32 R2, R5, UR6, R2 ;  /* 0x0000000605027c25 */ /* 0x000fc8000f8e0002 */
[----:B------:R-:W-:Y:S02]  /*8c30*/  IMAD R4, R5, UR7, R4 ;  /* 0x0000000705047c24 */ /* 0x000fe4000f8e0204 */
[----:B------:R-:W-:Y:S02]  /*8c40*/  IMAD R11, R19, UR4, RZ ;  /* 0x00000004130b7c24 */ /* 0x000fe4000f8e02ff */
[----:B------:R-:W-:Y:S02]  /*8c50*/  IMAD.IADD R3, R3, 0x1, R4 ;  /* 0x0000000103037824 */ /* 0x000fe400078e0204 */
[----:B------:R-:W-:Y:S02]  /*8c60*/  IMAD R11, R6, UR5, R11 ;  /* 0x00000005060b7c24 */ /* 0x000fe4000f8e020b */
[----:B------:R-:W-:-:S04]  /*8c70*/  IMAD.WIDE.U32 R2, R16, UR8, R2 ;  /* 0x0000000810027c25 */ /* 0x000fc8000f8e0002 */
[----:B0-----:R-:W-:-:S05]  /*8c80*/  IMAD.SHL.U32 R24, R12, 0x10, RZ ;  /* 0x000000100c187824 */ /* 0x001fca00078e00ff */
[----:B------:R-:W-:Y:S01]  /*8c90*/  LOP3.LUT R24, R24, 0x30, RZ, 0xc0, !PT ;  /* 0x0000003018187812 */ /* 0x000fe200078ec0ff */
[----:B--2---:R-:W-:Y:S01]  /*8ca0*/  IMAD R4, R9, UR8, RZ ;  /* 0x0000000809047c24 */ /* 0x004fe2000f8e02ff */
[----:B------:R-:W-:-:S03]  /*8cb0*/  IADD3 R9, P0, R2, UR10, RZ ;  /* 0x0000000a02097c10 */ /* 0x000fc6000ff1e0ff */
[----:B------:R-:W-:-:S05]  /*8cc0*/  IMAD R4, R16, UR9, R4 ;  /* 0x0000000910047c24 */ /* 0x000fca000f8e0204 */
[----:B------:R-:W-:Y:S01]  /*8cd0*/  IADD3.X R10, R3, UR11, R4, P0, !PT ;  /* 0x0000000b030a7c10 */ /* 0x000fe200087fe404 */
[----:B------:R-:W-:Y:S01]  /*8ce0*/  IMAD.WIDE.U32 R2, R6, UR4, RZ ;  /* 0x0000000406027c25 */ /* 0x000fe2000f8e00ff */
[----:B------:R-:W-:-:S03]  /*8cf0*/  UMOV UR4, 0xffffffff ;  /* 0xffffffff00047882 */ /* 0x000fc60000000000 */
[----:B------:R-:W-:Y:S02]  /*8d00*/  IMAD.IADD R3, R3, 0x1, R11 ;  /* 0x0000000103037824 */ /* 0x000fe400078e020b */
[----:B------:R-:W-:Y:S02]  /*8d10*/  IMAD R11, R23, UR6, RZ ;  /* 0x00000006170b7c24 */ /* 0x000fe4000f8e02ff */
[----:B------:R-:W-:-:S04]  /*8d20*/  IMAD.WIDE.U32 R2, R7, UR6, R2 ;  /* 0x0000000607027c25 */ /* 0x000fc8000f8e0002 */
[----:B------:R-:W-:-:S04]  /*8d30*/  IMAD R11, R7, UR7, R11 ;  /* 0x00000007070b7c24 */ /* 0x000fc8000f8e020b */
[----:B------:R-:W-:Y:S02]  /*8d40*/  IMAD.IADD R3, R3, 0x1, R11 ;  /* 0x0000000103037824 */ /* 0x000fe400078e020b */
[----:B------:R-:W-:-:S03]  /*8d50*/  IMAD.WIDE.U32 R2, R16, UR8, R2 ;  /* 0x0000000810027c25 */ /* 0x000fc6000f8e0002 */
[----:B------:R-:W-:-:S04]  /*8d60*/  IADD3 R18, P0, R2, UR10, RZ ;  /* 0x0000000a02127c10 */ /* 0x000fc8000ff1e0ff */
[----:B------:R-:W-:Y:S01]  /*8d70*/  IADD3.X R17, R4, UR11, R3, P0, !PT ;  /* 0x0000000b04117c10 */ /* 0x000fe200087fe403 */
[----:B---3--:R-:W-:Y:S01]  /*8d80*/  IMAD R4, R26, 0x2800, R13 ;  /* 0x000028001a047824 */ /* 0x008fe200078e020d */
[----:B------:R-:W-:Y:S07]  /*8d90*/  BRA.DIV UR4, `(.L_x_42) ;  /* 0x0000003204c47947 */ /* 0x000fee000b800000 */
[----:B------:R-:W0:Y:S01]  /*8da0*/  SHFL.IDX PT, R2, R9, RZ, 0x1c1f ;  /* 0x001c1fff09027589 */ /* 0x000e2200000e0000 */
[----:B------:R-:W-:Y:S01]  /*8db0*/  LOP3.LUT P4, RZ, R28, 0x1000, RZ, 0xc0, !PT ;  /* 0x000010001cff7812 */ /* 0x000fe2000788c0ff */
[----:B------:R-:W-:Y:S01]  /*8dc0*/  VIADD R4, R4, UR43 ;  /* 0x0000002b04047c36 */ /* 0x000fe20008000000 */
[C---:B------:R-:W-:Y:S01]  /*8dd0*/  LOP3.LUT P3, RZ, R28.reuse, 0x800, RZ, 0xc0, !PT ;  /* 0x000008001cff7812 */ /* 0x040fe2000786c0ff */
[----:B------:R-:W2:Y:S01]  /*8de0*/  SHFL.IDX PT, R3, R10, RZ, 0x1c1f ;  /* 0x001c1fff0a037589 */ /* 0x000ea200000e0000 */
[C---:B------:R-:W-:Y:S02]  /*8df0*/  LOP3.LUT P2, RZ, R28.reuse, 0x400, RZ, 0xc0, !PT ;  /* 0x000004001cff7812 */ /* 0x040fe4000784c0ff */
[----:B------:R-:W-:Y:S01]  /*8e00*/  LOP3.LUT P1, RZ, R28, 0x200, RZ, 0xc0, !PT ;  /* 0x000002001cff7812 */ /* 0x000fe2000782c0ff */
[----:B------:R-:W-:Y:S01]  /*8e10*/  SHFL.IDX PT, R17, R17, RZ, 0x1c1f ;  /* 0x001c1fff11117589 */ /* 0x000fe200000e0000 */
[----:B0-----:R-:W-:-:S04]  /*8e20*/  IADD3 R2, P0, R24, R2, RZ ;  /* 0x0000000218027210 */ /* 0x001fc80007f1e0ff */
[----:B--2---:R-:W-:-:S05]  /*8e30*/  IADD3.X R3, RZ, R3, RZ, P0, !PT ;  /* 0x00000003ff037210 */ /* 0x004fca00007fe4ff */
[----:B------:R0:W-:Y:S04]  /*8e40*/  LDGSTS.E.BYPASS.LTC128B.128 [R4+0x6000], desc[UR36][R2.64], !P4 ;  /* 0x0600000002047fae */ /* 0x0001e8000e101d64 */
[----:B0-----:R-:W0:Y:S04]  /*8e50*/  SHFL.IDX PT, R2, R9, 0x1, 0x1c1f ;  /* 0x003c1f0009027f89 */ /* 0x001e2800000e0000 */
[----:B------:R-:W2:Y:S01]  /*8e60*/  SHFL.IDX PT, R3, R10, 0x1, 0x1c1f ;  /* 0x003c1f000a037f89 */ /* 0x000ea200000e0000 */
[----:B0-----:R-:W-:-:S05]  /*8e70*/  IADD3 R2, P0, R24, R2, RZ ;  /* 0x0000000218027210 */ /* 0x001fca0007f1e0ff */
[----:B--2---:R-:W-:-:S05]  /*8e80*/  IMAD.X R3, RZ, RZ, R3, P0 ;  /* 0x000000ffff037224 */ /* 0x004fca00000e0603 */
[----:B------:R0:W-:Y:S04]  /*8e90*/  LDGSTS.E.BYPASS.LTC128B.128 [R4+0x6800], desc[UR36][R2.64], !P3 ;  /* 0x0680000002047fae */ /* 0x0001e8000d901d64 */
[----:B0-----:R-:W0:Y:S04]  /*8ea0*/  SHFL.IDX PT, R2, R9, 0x2, 0x1c1f ;  /* 0x005c1f0009027f89 */ /* 0x001e2800000e0000 */
[----:B------:R-:W2:Y:S04]  /*8eb0*/  SHFL.IDX PT, R3, R10, 0x2, 0x1c1f ;  /* 0x005c1f000a037f89 */ /* 0x000ea800000e0000 */
[----:B------:R-:W-:Y:S01]  /*8ec0*/  SHFL.IDX PT, R10, R10, 0x3, 0x1c1f ;  /* 0x007c1f000a0a7f89 */ /* 0x000fe200000e0000 */
[----:B0-----:R-:W-:-:S05]  /*8ed0*/  IADD3 R2, P0, R24, R2, RZ ;  /* 0x0000000218027210 */ /* 0x001fca0007f1e0ff */
[----:B--2---:R-:W-:-:S05]  /*8ee0*/  IMAD.X R3, RZ, RZ, R3, P0 ;  /* 0x000000ffff037224 */ /* 0x004fca00000e0603 */
[----:B------:R0:W-:Y:S04]  /*8ef0*/  LDGSTS.E.BYPASS.LTC128B.128 [R4+0x7000], desc[UR36][R2.64], !P2 ;  /* 0x0700000002047fae */ /* 0x0001e8000d101d64 */
[----:B0-----:R-:W0:Y:S02]  /*8f00*/  SHFL.IDX PT, R2, R9, 0x3, 0x1c1f ;  /* 0x007c1f0009027f89 */ /* 0x001e2400000e0000 */
[----:B0-----:R-:W-:-:S05]  /*8f10*/  IADD3 R2, P0, R24, R2, RZ ;  /* 0x0000000218027210 */ /* 0x001fca0007f1e0ff */
[----:B------:R-:W-:-:S05]  /*8f20*/  IMAD.X R3, RZ, RZ, R10, P0 ;  /* 0x000000ffff037224 */ /* 0x000fca00000e060a */
[----:B------:R0:W-:Y:S04]  /*8f30*/  LDGSTS.E.BYPASS.LTC128B.128 [R4+0x7800], desc[UR36][R2.64], !P1 ;  /* 0x0780000002047fae */ /* 0x0001e8000c901d64 */
[----:B0-----:R0:W2:Y:S02]  /*8f40*/  SHFL.IDX PT, R2, R18, RZ, 0x1c1f ;  /* 0x001c1fff12027589 */ /* 0x0010a400000e0000 */
.L_x_114:
[----:B------:R-:W-:Y:S02]  /*8f50*/  LOP3.LUT P1, RZ, R28, 0x4000, RZ, 0xc0, !PT ;  /* 0x000040001cff7812 */ /* 0x000fe4000782c0ff */
[----:B--2---:R-:W-:-:S05]  /*8f60*/  IADD3 R2, P0, R24, R2, RZ ;  /* 0x0000000218027210 */ /* 0x004fca0007f1e0ff */
[----:B------:R-:W-:Y:S01]  /*8f70*/  IMAD.X R3, RZ, RZ, R17, P0 ;  /* 0x000000ffff037224 */ /* 0x000fe200000e0611 */
[----:B------:R-:W-:-:S05]  /*8f80*/  PLOP3.LUT P0, PT, PT, PT, PT, 0x80, 0x0 ;  /* 0x000000000000781c */ /* 0x000fca0003f0f070 */
[----:B------:R-:W-:Y:S01]  /*8f90*/  @!PT LDS RZ, [RZ] ;  /* 0x00000000fffff984 */ /* 0x000fe20000000800 */
[----:B------:R-:W-:Y:S01]  /*8fa0*/  @!PT LDS RZ, [RZ] ;  /* 0x00000000fffff984 */ /* 0x000fe20000000800 */
[----:B------:R-:W-:Y:S01]  /*8fb0*/  @!PT LDS RZ, [RZ] ;  /* 0x00000000fffff984 */ /* 0x000fe20000000800 */
[----:B------:R2:W-:Y:S01]  /*8fc0*/  LDGSTS.E.BYPASS.LTC128B.128 [R4+0x8000], desc[UR36][R2.64], !P1 ;  /* 0x0800000002047fae */ /* 0x0005e2000c901d64 */
[----:B------:R-:W-:-:S07]  /*8fd0*/  NOP ;  /* 0x0000000000007918 */ /* 0x000fce0000000000 */
.L_x_43:
[----:B------:R-:W-:Y:S02]  /*8fe0*/  PLOP3.LUT P1, PT, P1, P0, PT, 0xa2, 0x0 ;  /* 0x000000000000781c */ /* 0x000fe40000f21472 */
[----:B------:R-:W-:-:S08]  /*8ff0*/  @P0 R2UR P1, UR4, R0 ;  /* 0x00000000000402ca */ /* 0x000fd00000020000 */
[----:B------:R-:W-:-:S05]  /*9000*/  @P0 PLOP3.LUT P0, PT, P1, PT, PT, 0x80, 0x0 ;  /* 0x000000000000081c */ /* 0x000fca0000f0f070 */
[----:B------:R-:W-:Y:S01]  /*9010*/  @!P1 SYNCS.ARRIVE.TRANS64.RED.A0T1 RZ, [UR4+0x13270], RZ ;  /* 0x013270ffffff99a7 */ /* 0x000fe20008200404 */
[----:B------:R-:W-:Y:S07]  /*9020*/  @!P1 ARRIVES.LDGSTSBAR.64.TRANSCNT [UR4+0x13270] ;  /* 0x01327000ff0099b0 */ /* 0x000fee0008000a84 */
[----:B------:R-:W-:Y:S05]  /*9030*/  @P0 BRA.U.ANY `(.L_x_43) ;  /* 0xfffffffd00e80947 */ /* 0x000fea000393ffff */
[----:B------:R-:W-:Y:S01]  /*9040*/  NOP ;  /* 0x0000000000007918 */ /* 0x000fe20000000000 */
[----:B--2---:R-:W-:-:S05]  /*9050*/  IMAD.U32 R2, RZ, RZ, UR49 ;  /* 0x00000031ff027e24 */ /* 0x004fca000f8e00ff */
[----:B------:R-:W-:-:S13]  /*9060*/  ISETP.NE.AND P2, PT, R2, 0x3, PT ;  /* 0x000000030200780c */ /* 0x000fda0003f45270 */
[----:B------:R-:W-:Y:S05]  /*9070*/  @!P2 BRA `(.L_x_44) ;  /* 0x000000000004a947 */ /* 0x000fea0003800000 */
[----:B------:R-:W-:Y:S01]  /*9080*/  BPT.TRAP 0x1 ;  /* 0x000000040000795c */ /* 0x000fe20000300000 */
.L_x_44:
[----:B------:R2:W-:Y:S01]  /*9090*/  SYNCS.ARRIVE.TRANS64.A1T0 RZ, [R0+URZ+0x13270], RZ ;  /* 0x013270ff00ff79a7 */ /* 0x0005e2000810003f */
[----:B------:R-:W-:Y:S05]  /*90a0*/  @!P2 BRA `(.L_x_45) ;  /* 0x000000000004a947 */ /* 0x000fea0003800000 */
[----:B------:R-:W-:Y:S01]  /*90b0*/  BPT.TRAP 0x1 ;  /* 0x000000040000795c */ /* 0x000fe20000300000 */
.L_x_45:
[----:B------:R-:W3:Y:S01]  /*90c0*/  SYNCS.PHASECHK.TRANS64.TRYWAIT P0, [R0+URZ+0x13240], R22 ;  /* 0x01324016000075a7 */ /* 0x000ee2000800017f */
[----:B------:R-:W-:Y:S04]  /*90d0*/  BSSY B0, `(.L_x_46) ;  /* 0x0000002000007945 */ /* 0x000fe80003800000 */
[----:B---3--:R-:W-:Y:S05]  /*90e0*/  @!P0 BRA `(.L_x_47) ;  /* 0x0000003400608947 */ /* 0x008fea0003800000 */
.L_x_115:
[----:B------:R-:W-:Y:S05]  /*90f0*/  BSYNC B0 ;  /* 0x0000000000007941 */ /* 0x000fea0003800000 */
.L_x_46:
[----:B------:R-:W4:Y:S01]  /*9100*/  LDL R10, [R1+0x4] ;  /* 0x00000400010a7983 */ /* 0x000f220000100800 */
[----:B------:R-:W-:Y:S01]  /*9110*/  ULDC.64 UR4, c[0x0][0x300] ;  /* 0x0000c00000047ab9 */ /* 0x000fe20000000a00 */
[----:B------:R-:W-:Y:S02]  /*9120*/  ULDC.64 UR6, c[0x0][0x310] ;  /* 0x0000c40000067ab9 */ /* 0x000fe40000000a00 */
[----:B------:R0:W5:Y:S01]  /*9130*/  LDL R17, [R1+0x18] ;  /* 0x0000180001117983 */ /* 0x0001620000100800 */
[----:B------:R-:W-:Y:S01]  /*9140*/  IMAD R9, R20, UR4, RZ ;  /* 0x0000000414097c24 */ /* 0x000fe2000f8e02ff */
[----:B------:R-:W-:Y:S01]  /*9150*/  ULDC.64 UR8, c[0x0][0x2e8] ;  /* 0x0000ba0000087ab9 */ /* 0x000fe20000000a00 */
[----:B------:R-:W-:-:S04]  /*9160*/  IMAD.WIDE.U32 R2, R8, UR4, RZ ;  /* 0x0000000408027c25 */ /* 0x000fc8000f8e00ff */
[----:B------:R-:W-:Y:S02]  /*9170*/  IMAD R9, R8, UR5, R9 ;  /* 0x0000000508097c24 */ /* 0x000fe4000f8e0209 */
[----:B------:R-:W-:Y:S02]  /*9180*/  IMAD R21, R21, UR6, RZ ;  /* 0x0000000615157c24 */ /* 0x000fe4000f8e02ff */
[----:B------:R-:W-:Y:S02]  /*9190*/  IMAD.IADD R3, R3, 0x1, R9 ;  /* 0x0000000103037824 */ /* 0x000fe400078e0209 */
[C---:B------:R-:W-:Y:S02]  /*91a0*/  IMAD R21, R5.reuse, UR7, R21 ;  /* 0x0000000705157c24 */ /* 0x040fe4000f8e0215 */
[----:B------:R-:W-:-:S04]  /*91b0*/  IMAD.WIDE.U32 R2, R5, UR6, R2 ;  /* 0x0000000605027c25 */ /* 0x000fc8000f8e0002 */
[----:B------:R-:W-:Y:S02]  /*91c0*/  IMAD R19, R19, UR4, RZ ;  /* 0x0000000413137c24 */ /* 0x000fe4000f8e02ff */
[----:B------:R-:W-:Y:S02]  /*91d0*/  IMAD.IADD R3, R3, 0x1, R21 ;  /* 0x0000000103037824 */ /* 0x000fe400078e0215 */
[C---:B------:R-:W-:Y:S02]  /*91e0*/  IMAD R19, R6.reuse, UR5, R19 ;  /* 0x0000000506137c24 */ /* 0x040fe4000f8e0213 */
[----:B------:R-:W-:Y:S01]  /*91f0*/  IMAD.WIDE.U32 R8, R6, UR4, RZ ;  /* 0x0000000406087c25 */ /* 0x000fe2000f8e00ff */
[----:B------:R-:W-:-:S03]  /*9200*/  ULDC.64 UR4, c[0x0][0x308] ;  /* 0x0000c20000047ab9 */ /* 0x000fc60000000a00 */
[----:B------:R-:W-:-:S04]  /*9210*/  IMAD.WIDE.U32 R2, R16, UR4, R2 ;  /* 0x0000000410027c25 */ /* 0x000fc8000f8e0002 */
[----:B------:R-:W-:Y:S01]  /*9220*/  IMAD.IADD R9, R9, 0x1, R19 ;  /* 0x0000000109097824 */ /* 0x000fe200078e0213 */
[----:B------:R-:W-:Y:S01]  /*9230*/  IADD3 R5, P0, R2, UR8, RZ ;  /* 0x0000000802057c10 */ /* 0x000fe2000ff1e0ff */
[----:B------:R-:W-:-:S04]  /*9240*/  IMAD R23, R23, UR6, RZ ;  /* 0x0000000617177c24 */ /* 0x000fc8000f8e02ff */
[----:B------:R-:W-:Y:S02]  /*9250*/  IMAD R23, R7, UR7, R23 ;  /* 0x0000000707177c24 */ /* 0x000fe4000f8e0217 */
[----:B----4-:R-:W-:-:S04]  /*9260*/  IMAD R10, R10, UR4, RZ ;  /* 0x000000040a0a7c24 */ /* 0x010fc8000f8e02ff */
[----:B------:R-:W-:-:S05]  /*9270*/  IMAD R10, R16, UR5, R10 ;  /* 0x00000005100a7c24 */ /* 0x000fca000f8e020a */
[----:B------:R-:W-:Y:S01]  /*9280*/  IADD3.X R6, R3, UR9, R10, P0, !PT ;  /* 0x0000000903067c10 */ /* 0x000fe200087fe40a */
[----:B------:R-:W-:-:S05]  /*9290*/  IMAD.WIDE.U32 R2, R7, UR6, R8 ;  /* 0x0000000607027c25 */ /* 0x000fca000f8e0008 */
[----:B------:R-:W-:-:S03]  /*92a0*/  IADD3 R3, R3, R23, RZ ;  /* 0x0000001703037210 */ /* 0x000fc60007ffe0ff */
[----:B------:R-:W-:Y:S01]  /*92b0*/  IMAD.WIDE.U32 R2, R16, UR4, R2 ;  /* 0x0000000410027c25 */ /* 0x000fe2000f8e0002 */
[----:B------:R-:W-:Y:S02]  /*92c0*/  UMOV UR4, 0xffffffff ;  /* 0xffffffff00047882 */ /* 0x000fe40000000000 */
[----:B------:R-:W-:-:S04]  /*92d0*/  IADD3 R8, P0, R2, UR8, RZ ;  /* 0x0000000802087c10 */ /* 0x000fc8000ff1e0ff */
[----:B------:R-:W-:Y:S01]  /*92e0*/  IADD3.X R7, R10, UR9, R3, P0, !PT ;  /* 0x000000090a077c10 */ /* 0x000fe200087fe403 */
[----:B0-----:R-:W-:Y:S08]  /*92f0*/  BRA.DIV UR4, `(.L_x_48) ;  /* 0x0000003204f07947 */ /* 0x001ff0000b800000 */
[----:B------:R-:W0:Y:S01]  /*9300*/  S2R R2, SR_TID.X ;  /* 0x0000000000027919 */ /* 0x000e220000002100 */
[C---:B-----5:R-:W-:Y:S02]  /*9310*/  ISETP.GE.AND P3, PT, R17.reuse, 0x1, PT ;  /* 0x000000011100780c */ /* 0x060fe40003f66270 */
[----:B------:R-:W-:Y:S01]  /*9320*/  LOP3.LUT P1, RZ, R28, 0x1, RZ, 0xc0, !PT ;  /* 0x000000011cff7812 */ /* 0x000fe2000782c0ff */
[----:B------:R-:W4:Y:S01]  /*9330*/  SHFL.IDX PT, R14, R5, RZ, 0x1c1f ;  /* 0x001c1fff050e7589 */ /* 0x000f2200000e0000 */
[----:B------:R-:W-:-:S03]  /*9340*/  ISETP.GE.AND P2, PT, R17, 0x21, PT ;  /* 0x000000211100780c */ /* 0x000fc60003f46270 */
[----:B------:R-:W-:Y:S01]  /*9350*/  SHFL.IDX PT, R7, R7, RZ, 0x1c1f ;  /* 0x001c1fff07077589 */ /* 0x000fe200000e0000 */
[----:B0-----:R-:W-:-:S03]  /*9360*/  IMAD.SHL.U32 R10, R2, 0x10, RZ ;  /* 0x00000010020a7824 */ /* 0x001fc600078e00ff */
[----:B------:R-:W0:Y:S02]  /*9370*/  SHFL.IDX PT, R2, R6, RZ, 0x1c1f ;  /* 0x001c1fff06027589 */ /* 0x000e2400000e0000 */
[----:B------:R-:W-:-:S04]  /*9380*/  LOP3.LUT R10, R10, 0x30, RZ, 0xc0, !PT ;  /* 0x000000300a0a7812 */ /* 0x000fc800078ec0ff */
[----:B----4-:R-:W-:Y:S02]  /*9390*/  @P3 IADD3 R9, P0, R10, R14, RZ ;  /* 0x0000000e0a093210 */ /* 0x010fe40007f1e0ff */
[----:B------:R-:W4:Y:S03]  /*93a0*/  SHFL.IDX PT, R14, R5, 0x1, 0x1c1f ;  /* 0x003c1f00050e7f89 */ /* 0x000f2600000e0000 */
[----:B0-----:R-:W-:Y:S02]  /*93b0*/  @P3 IMAD.X R3, RZ, RZ, R2, P0 ;  /* 0x000000ffff033224 */ /* 0x001fe400000e0602 */
[----:B------:R-:W-:-:S05]  /*93c0*/  @P3 IMAD.MOV.U32 R2, RZ, RZ, R9 ;  /* 0x000000ffff023224 */ /* 0x000fca00078e0009 */
[----:B------:R0:W-:Y:S01]  /*93d0*/  @P3 LDGSTS.E.BYPASS.LTC128B.128 [R4+0xe000], desc[UR36][R2.64], !P1 ;  /* 0x0e00000002043fae */ /* 0x0001e2000c901d64 */
[----:B------:R-:W-:Y:S02]  /*93e0*/  ISETP.GE.AND P3, PT, R17, 0x41, PT ;  /* 0x000000411100780c */ /* 0x000fe40003f66270 */
[----:B----4-:R-:W-:Y:S02]  /*93f0*/  @P2 IADD3 R9, P0, R10, R14, RZ ;  /* 0x0000000e0a092210 */ /* 0x010fe40007f1e0ff */
[----:B------:R-:W-:Y:S04]  /*9400*/  SHFL.IDX PT, R14, R5, 0x2, 0x1c1f ;  /* 0x005c1f00050e7f89 */ /* 0x000fe800000e0000 */
[----:B------:R-:W-:Y:S04]  /*9410*/  SHFL.IDX PT, R5, R5, 0x3, 0x1c1f ;  /* 0x007c1f0005057f89 */ /* 0x000fe800000e0000 */
[----:B0-----:R-:W0:Y:S02]  /*9420*/  SHFL.IDX PT, R2, R6, 0x1, 0x1c1f ;  /* 0x003c1f0006027f89 */ /* 0x001e2400000e0000 */
[----:B0-----:R-:W-:-:S02]  /*9430*/  @P2 IMAD.X R3, RZ, RZ, R2, P0 ;  /* 0x000000ffff032224 */ /* 0x001fc400000e0602 */
[----:B------:R-:W-:-:S05]  /*9440*/  @P2 IMAD.MOV.U32 R2, RZ, RZ, R9 ;  /* 0x000000ffff022224 */ /* 0x000fca00078e0009 */
[----:B------:R0:W-:Y:S01]  /*9450*/  @P2 LDGSTS.E.BYPASS.LTC128B.128 [R4+0xe800], desc[UR36][R2.64], !P1 ;  /* 0x0e80000002042fae */ /* 0x0001e2000c901d64 */
[----:B------:R-:W-:-:S03]  /*9460*/  ISETP.GE.AND P2, PT, R17, 0x61, PT ;  /* 0x000000611100780c */ /* 0x000fc60003f46270 */
[----:B0-----:R-:W0:Y:S01]  /*9470*/  SHFL.IDX PT, R2, R6, 0x2, 0x1c1f ;  /* 0x005c1f0006027f89 */ /* 0x001e2200000e0000 */
[----:B------:R-:W-:-:S03]  /*9480*/  @P3 IADD3 R3, P0, R10, R14, RZ ;  /* 0x0000000e0a033210 */ /* 0x000fc60007f1e0ff */
[----:B------:R-:W4:Y:S04]  /*9490*/  SHFL.IDX PT, R6, R6, 0x3, 0x1c1f ;  /* 0x007c1f0006067f89 */ /* 0x000f2800000e0000 */
[----:B------:R0:W1:Y:S02]  /*94a0*/  SHFL.IDX PT, R14, R8, RZ, 0x1c1f ;  /* 0x001c1fff080e7589 */ /* 0x00006400000e0000 */
[----:B0-----:R-:W-:Y:S01]  /*94b0*/  @P3 IMAD.X R2, RZ, RZ, R2, P0 ;  /* 0x000000ffff023224 */ /* 0x001fe200000e0602 */
[----:B------:R-:W-:-:S04]  /*94c0*/  @P2 IADD3 R5, P0, R10, R5, RZ ;  /* 0x000000050a052210 */ /* 0x000fc80007f1e0ff */
[----:B------:R-:W-:Y:S01]  /*94d0*/  @P3 LOP3.LUT R3, R3, R2, RZ, 0x3c, !PT ;  /* 0x0000000203033212 */ /* 0x000fe200078e3cff */
[----:B----4-:R-:W-:-:S03]  /*94e0*/  @P2 IMAD.X R6, RZ, RZ, R6, P0 ;  /* 0x000000ffff062224 */ /* 0x010fc600000e0606 */
[----:B------:R-:W-:-:S04]  /*94f0*/  @P3 LOP3.LUT R2, R3, R2, RZ, 0x3c, !PT ;  /* 0x0000000203023212 */ /* 0x000fc800078e3cff */
[----:B------:R-:W-:-:S05]  /*9500*/  @P3 LOP3.LUT R3, R3, R2, RZ, 0x3c, !PT ;  /* 0x0000000203033212 */ /* 0x000fca00078e3cff */
[----:B------:R0:W-:Y:S02]  /*9510*/  @P3 LDGSTS.E.BYPASS.LTC128B.128 [R4+0xf000], desc[UR36][R2.64], !P1 ;  /* 0x0f00000002043fae */ /* 0x0001e4000c901d64 */
[----:B0-----:R-:W-:Y:S02]  /*9520*/  @P2 IMAD.MOV.U32 R2, RZ, RZ, R5 ;  /* 0x000000ffff022224 */ /* 0x001fe400078e0005 */
[----:B------:R-:W-:-:S05]  /*9530*/  @P2 IMAD.MOV.U32 R3, RZ, RZ, R6 ;  /* 0x000000ffff032224 */ /* 0x000fca00078e0006 */
[----:B-1----:R0:W-:Y:S02]  /*9540*/  @P2 LDGSTS.E.BYPASS.LTC128B.128 [R4+0xf800], desc[UR36][R2.64], !P1 ;  /* 0x0f80000002042fae */ /* 0x0021e4000c901d64 */
.L_x_127:
[----:B------:R-:W-:Y:S01]  /*9550*/  ISETP.GE.AND P0, PT, R17, 0x81, PT ;  /* 0x000000811100780c */ /* 0x000fe20003f06270 */
[----:B------:R-:W-:-:S12]  /*9560*/  BSSY B0, `(.L_x_49) ;  /* 0x000000c000007945 */ /* 0x000fd80003800000 */
[----:B------:R-:W-:Y:S05]  /*9570*/  @!P0 BRA `(.L_x_50) ;  /* 0x0000000000288947 */ /* 0x000fea0003800000 */
[----:B0-----:R-:W0:Y:S01]  /*9580*/  S2R R2, SR_TID.X ;  /* 0x0000000000027919 */ /* 0x001e220000002100 */
[----:B------:R-:W-:Y:S02]  /*9590*/  LOP3.LUT P1, RZ, R28, 0x1, RZ, 0xc0, !PT ;  /* 0x000000011cff7812 */ /* 0x000fe4000782c0ff */
[----:B0-----:R-:W-:-:S04]  /*95a0*/  SHF.L.U32 R2, R2, 0x4, RZ ;  /* 0x0000000402027819 */ /* 0x001fc800000006ff */
[----:B------:R-:W-:-:S04]  /*95b0*/  LOP3.LUT R2, R2, 0x30, RZ, 0xc0, !PT ;  /* 0x0000003002027812 */ /* 0x000fc800078ec0ff */
[----:B------:R-:W-:-:S05]  /*95c0*/  IADD3 R2, P0, R2, R14, RZ ;  /* 0x0000000e02027210 */ /* 0x000fca0007f1e0ff */
[----:B------:R-:W-:-:S05]  /*95d0*/  IMAD.X R3, RZ, RZ, R7, P0 ;  /* 0x000000ffff037224 */ /* 0x000fca00000e0607 */
[----:B------:R-:W-:Y:S01]  /*95e0*/  @!PT LDS RZ, [RZ] ;  /* 0x00000000fffff984 */ /* 0x000fe20000000800 */
[----:B------:R-:W-:Y:S01]  /*95f0*/  @!PT LDS RZ, [RZ] ;  /* 0x00000000fffff984 */ /* 0x000fe20000000800 */
[----:B------:R-:W-:Y:S01]  /*9600*/  @!PT LDS RZ, [RZ] ;  /* 0x00000000fffff984 */ /* 0x000fe20000000800 */
[----:B------:R1:W-:Y:S03]  /*9610*/  LDGSTS.E.BYPASS.LTC128B.128 [R4+0x10000], desc[UR36][R2.64], !P1 ;  /* 0x1000000002047fae */ /* 0x0003e6000c901d64 */
.L_x_50:
[----:B------:R-:W-:Y:S05]  /*9620*/  BSYNC B0 ;  /* 0x0000000000007941 */ /* 0x000fea0003800000 */
.L_x_49:
[----:B------:R-:W-:Y:S01]  /*9630*/  NOP ;  /* 0x0000000000007918 */ /* 0x000fe20000000000 */
[----:B------:R-:W-:-:S13]  /*9640*/  PLOP3.LUT P0, PT, PT, PT, PT, 0x80, 0x0 ;  /* 0x000000000000781c */ /* 0x000fda0003f0f070 */
.L_x_51:
[----:B------:R-:W-:Y:S02]  /*9650*/  PLOP3.LUT P1, PT, P1, P0, PT, 0xa2, 0x0 ;  /* 0x000000000000781c */ /* 0x000fe40000f21472 */
[----:B------:R-:W-:-:S08]  /*9660*/  @P0 R2UR P1, UR4, R0 ;  /* 0x00000000000402ca */ /* 0x000fd00000020000 */
[----:B------:R-:W-:-:S05]  /*9670*/  @P0 PLOP3.LUT P0, PT, P1, PT, PT, 0x80, 0x0 ;  /* 0x000000000000081c */ /* 0x000fca0000f0f070 */
[----:B------:R-:W-:Y:S01]  /*9680*/  @!P1 SYNCS.ARRIVE.TRANS64.RED.A0T1 RZ, [UR4+0x13230], RZ ;  /* 0x013230ffffff99a7 */ /* 0x000fe20008200404 */
[----:B------:R-:W-:Y:S07]  /*9690*/  @!P1 ARRIVES.LDGSTSBAR.64.TRANSCNT [UR4+0x13230] ;  /* 0x01323000ff0099b0 */ /* 0x000fee0008000a84 */
[----:B------:R-:W-:Y:S05]  /*96a0*/  @P0 BRA.U.ANY `(.L_x_51) ;  /* 0xfffffffd00e80947 */ /* 0x000fea000393ffff */
[----:B------:R-:W-:Y:S01]  /*96b0*/  NOP ;  /* 0x0000000000007918 */ /* 0x000fe20000000000 */
[----:B01----:R-:W-:-:S05]  /*96c0*/  IMAD.U32 R2, RZ, RZ, UR49 ;  /* 0x00000031ff027e24 */ /* 0x003fca000f8e00ff */
[----:B------:R-:W-:-:S13]  /*96d0*/  ISETP.NE.AND P2, PT, R2, 0x3, PT ;  /* 0x000000030200780c */ /* 0x000fda0003f45270 */
[----:B------:R-:W-:Y:S05]  /*96e0*/  @!P2 BRA `(.L_x_52) ;  /* 0x000000000004a947 */ /* 0x000fea0003800000 */
[----:B------:R-:W-:Y:S01]  /*96f0*/  BPT.TRAP 0x1 ;  /* 0x000000040000795c */ /* 0x000fe20000300000 */
.L_x_52:
[----:B------:R0:W-:Y:S02]  /*9700*/  SYNCS.ARRIVE.TRANS64.A1T0 RZ, [R0+URZ+0x13230], RZ ;  /* 0x013230ff00ff79a7 */ /* 0x0001e4000810003f */
[----:B------:R-:W-:Y:S05]  /*9710*/  WARPSYNC.ALL ;  /* 0x0000000000007948 */ /* 0x000fea0003800000 */
[----:B------:R-:W-:-:S04]  /*9720*/  UIADD3 UR4, UR43, 0xb000, URZ ;  /* 0x0000b0002b047890 */ /* 0x000fc8000fffe03f */
[----:B------:R-:W-:Y:S01]  /*9730*/  ULOP3.LUT UP0, URZ, UR4, 0x1bf, URZ, 0xc0, !UPT ;  /* 0x000001bf043f7892 */ /* 0x000fe2000f80c03f */
[----:B------:R-:W-:Y:S05]  /*9740*/  BAR.SYNC.DEFER_BLOCKING 0x8, 0x200 ;  /* 0x0208000000007b1d */ /* 0x000fea0000010000 */
[----:B------:R-:W-:-:S13]  /*9750*/  PLOP3.LUT P0, PT, PT, PT, UP0, 0x80, 0x0 ;  /* 0x000000000000781c */ /* 0x000fda0003f0f008 */
[----:B------:R-:W-:Y:S05]  /*9760*/  @!P0 BRA `(.L_x_53) ;  /* 0x0000000000408947 */ /* 0x000fea0003800000 */
[----:B------:R-:W-:Y:S01]  /*9770*/  MOV R2, 0x0 ;  /* 0x0000000000027802 */ /* 0x000fe20000000f00 */
[----:B------:R-:W-:Y:S01]  /*9780*/  ULDC.64 UR6, c[0x4][0x98] ;  /* 0x0100260000067ab9 */ /* 0x000fe20000000a00 */
[----:B------:R-:W-:Y:S01]  /*9790*/  ULDC.64 UR8, c[0x4][0xa0] ;  /* 0x0100280000087ab9 */ /* 0x000fe20000000a00 */
[----:B------:R-:W-:Y:S01]  /*97a0*/  ULDC.64 UR4, c[0x4][0x28] ;  /* 0x01000a0000047ab9 */ /* 0x000fe20000000a00 */
[----:B------:R-:W-:Y:S01]  /*97b0*/  IMAD.U32 R4, RZ, RZ, UR6 ;  /* 0x00000006ff047e24 */ /* 0x000fe2000f8e00ff */
[----:B------:R-:W-:Y:S01]  /*97c0*/  MOV R12, 0x1 ;  /* 0x00000001000c7802 */ /* 0x000fe20000000f00 */
[----:B------:R-:W1:Y:S01]  /*97d0*/  LDC.64 R2, c[0x4][R2] ;  /* 0x0100000002027b82 */ /* 0x000e620000000a00 */
[----:B------:R-:W-:Y:S02]  /*97e0*/  IMAD.U32 R5, RZ, RZ, UR7 ;  /* 0x00000007ff057e24 */ /* 0x000fe4000f8e00ff */
[----:B------:R-:W-:Y:S02]  /*97f0*/  IMAD.U32 R6, RZ, RZ, UR8 ;  /* 0x00000008ff067e24 */ /* 0x000fe4000f8e00ff */
[----:B------:R-:W-:-:S02]  /*9800*/  IMAD.U32 R7, RZ, RZ, UR9 ;  /* 0x00000009ff077e24 */ /* 0x000fc4000f8e00ff */
[----:B------:R-:W-:Y:S02]  /*9810*/  IMAD.U32 R10, RZ, RZ, UR4 ;  /* 0x00000004ff0a7e24 */ /* 0x000fe4000f8e00ff */
[----:B------:R-:W-:Y:S02]  /*9820*/  IMAD.U32 R11, RZ, RZ, UR5 ;  /* 0x00000005ff0b7e24 */ /* 0x000fe4000f8e00ff */
[----:B------:R-:W-:Y:S02]  /*9830*/  IMAD.MOV.U32 R8, RZ, RZ, 0x70 ;  /* 0x00000070ff087424 */ /* 0x000fe400078e00ff */
[----:B------:R-:W-:-:S07]  /*9840*/  IMAD.MOV.U32 R13, RZ, RZ, RZ ;  /* 0x000000ffff0d7224 */ /* 0x000fce00078e00ff */
[----:B------:R-:W-:-:S07]  /*9850*/  LEPC R20, `(.L_x_53) ;  /* 0x000000001014794e */ /* 0x000fce0000000000 */
[----:B0123--:R-:W-:Y:S05]  /*9860*/  CALL.ABS.NOINC R2 ;  /* 0x0000000002007343 */ /* 0x00ffea0003c00000 */
.L_x_53:
[----:B------:R-:W4:Y:S01]  /*9870*/  LDL R17, [R1+0x4] ;  /* 0x0000040001117983 */ /* 0x000f220000100800 */
[----:B------:R-:W1:Y:S01]  /*9880*/  LDC R8, c[0x0][0x448] ;  /* 0x00011200ff087b82 */ /* 0x000e620000000800 */
[----:B0-23--:R-:W-:Y:S01]  /*9890*/  IMAD R0, RZ, RZ, -UR46 ;  /* 0x8000002eff007e24 */ /* 0x00dfe2000f8e02ff */
[----:B------:R-:W-:Y:S01]  /*98a0*/  LOP3.LUT P5, RZ, R28, 0x100, RZ, 0xc0, !PT ;  /* 0x000001001cff7812 */ /* 0x000fe200078ac0ff */
[----:B------:R0:W5:Y:S01]  /*98b0*/  LDL R10, [R1+0x24] ;  /* 0x00002400010a7983 */ /* 0x0001620000100800 */
[----:B------:R-:W2:Y:S04]  /*98c0*/  S2R R2, SR_TID.X ;  /* 0x0000000000027919 */ /* 0x000ea80000002100 */
[----:B------:R-:W3:Y:S01]  /*98d0*/  LDC R5, c[0x0][0xc38] ;  /* 0x00030e00ff057b82 */ /* 0x000ee20000000800 */
[C---:B------:R-:W-:Y:S01]  /*98e0*/  R2UR UR7, R16.reuse ;  /* 0x00000000100772ca */ /* 0x040fe200000e0000 */
[----:B------:R-:W-:Y:S01]  /*98f0*/  ULDC.64 UR8, c[0x0][0x2d8] ;  /* 0x0000b60000087ab9 */ /* 0x000fe20000000a00 */
[----:B------:R-:W-:Y:S01]  /*9900*/  R2UR UR4, R16 ;  /* 0x00000000100472ca */ /* 0x000fe200000e0000 */
[----:B------:R-:W-:Y:S01]  /*9910*/  ULDC.64 UR10, c[0x0][0x280] ;  /* 0x0000a000000a7ab9 */ /* 0x000fe20000000a00 */
[----:B-1----:R-:W-:Y:S01]  /*9920*/  ISETP.NE.AND P0, PT, R8, 0x1, PT ;  /* 0x000000010800780c */ /* 0x002fe20003f05270 */
[----:B---3--:R-:W-:-:S12]  /*9930*/  IMAD R0, R5, R0, UR40 ;  /* 0x0000002805007e24 */ /* 0x008fd8000f8e0200 */
[----:B------:R-:W1:Y:S01]  /*9940*/  @P0 LDC R4, c[0x0][0x44c] ;  /* 0x00011300ff040b82 */ /* 0x000e620000000800 */
[----:B--2---:R-:W-:Y:S01]  /*9950*/  SHF.R.U32.HI R18, RZ, 0x2, R2 ;  /* 0x00000002ff127819 */ /* 0x004fe20000011602 */
[----:B------:R-:W-:-:S03]  /*9960*/  IMAD.SHL.U32 R2, R2, 0x20, RZ ;  /* 0x0000002002027824 */ /* 0x000fc600078e00ff */
[----:B------:R-:W-:-:S03]  /*9970*/  LOP3.LUT R18, R18, 0x1f, RZ, 0xc0, !PT ;  /* 0x0000001f12127812 */ /* 0x000fc600078ec0ff */
[----:B------:R-:W2:Y:S01]  /*9980*/  @P0 LDC R3, c[0x0][0x450] ;  /* 0x00011400ff030b82 */ /* 0x000ea20000000800 */
[----:B------:R-:W-:Y:S01]  /*9990*/  LOP3.LUT R2, R18, 0x60, R2, 0xf8, !PT ;  /* 0x0000006012027812 */ /* 0x000fe200078ef802 */
[----:B------:R-:W-:-:S04]  /*99a0*/  UIMAD.WIDE.U32 UR4, UR4, UR8, URZ ;  /* 0x00000008040472a5 */ /* 0x000fc8000f8e003f */
[----:B------:R-:W-:-:S04]  /*99b0*/  IMAD R7, R0, 0xc0, R2 ;  /* 0x000000c000077824 */ /* 0x000fc800078e0202 */
[----:B------:R-:W-:Y:S02]  /*99c0*/  IMAD.MOV.U32 R2, RZ, RZ, R7 ;  /* 0x000000ffff027224 */ /* 0x000fe400078e0007 */
[----:B-1----:R-:W-:-:S05]  /*99d0*/  @P0 IMAD.HI.U32 R4, R7, R4, RZ ;  /* 0x0000000407040227 */ /* 0x002fca00078e00ff */
[----:B--2---:R-:W-:-:S04]  /*99e0*/  @P0 SHF.R.U32.HI R2, RZ, R3, R4 ;  /* 0x00000003ff020219 */ /* 0x004fc80000011604 */
[--C-:B------:R-:W-:Y:S01]  /*99f0*/  SHF.R.S32.HI R3, RZ, 0x1f, R2.reuse ;  /* 0x0000001fff037819 */ /* 0x100fe20000011402 */
[----:B------:R-:W-:-:S04]  /*9a00*/  IMAD.MOV R4, RZ, RZ, -R2 ;  /* 0x000000ffff047224 */ /* 0x000fc800078e0a02 */
[----:B------:R-:W-:-:S05]  /*9a10*/  IMAD R4, R8, R4, R7 ;  /* 0x0000000408047224 */ /* 0x000fca00078e0207 */
[----:B------:R-:W-:Y:S01]  /*9a20*/  SHF.R.S32.HI R6, RZ, 0x1f, R4 ;  /* 0x0000001fff067819 */ /* 0x000fe20000011404 */
[----:B------:R-:W-:Y:S01]  /*9a30*/  VIADD R7, R7, 0x80 ;  /* 0x0000008007077836 */ /* 0x000fe20000000000 */
[----:B------:R-:W1:Y:S01]  /*9a40*/  S2R R18, SR_TID.X ;  /* 0x0000000000127919 */ /* 0x000e620000002100 */
[----:B----4-:R-:W-:-:S13]  /*9a50*/  R2UR UR6, R17 ;  /* 0x00000000110672ca */ /* 0x010fda00000e0000 */
[----:B------:R-:W-:-:S04]  /*9a60*/  UIMAD UR6, UR6, UR8, URZ ;  /* 0x00000008060672a4 */ /* 0x000fc8000f8e023f */
[----:B------:R-:W-:Y:S02]  /*9a70*/  UIMAD UR7, UR7, UR9, UR6 ;  /* 0x00000009070772a4 */ /* 0x000fe4000f8e0206 */
[----:B------:R-:W-:Y:S01]  /*9a80*/  USHF.R.S32.HI UR6, URZ, 0x1f, UR47 ;  /* 0x0000001f3f067899 */ /* 0x000fe2000801142f */
[----:B------:R-:W-:-:S03]  /*9a90*/  ULDC.64 UR8, c[0x0][0x2e0] ;  /* 0x0000b80000087ab9 */ /* 0x000fc60000000a00 */
[----:B------:R-:W-:Y:S02]  /*9aa0*/  UIMAD UR6, UR6, UR8, URZ ;  /* 0x00000008060672a4 */ /* 0x000fe4000f8e023f */
[----:B------:R-:W-:Y:S02]  /*9ab0*/  UIADD3 UR5, UR5, UR7, URZ ;  /* 0x0000000705057290 */ /* 0x000fe4000fffe03f */
[----:B------:R-:W-:Y:S02]  /*9ac0*/  UIMAD UR6, UR47, UR9, UR6 ;  /* 0x000000092f0672a4 */ /* 0x000fe4000f8e0206 */
[----:B------:R-:W-:-:S03]  /*9ad0*/  UIMAD.WIDE.U32 UR4, UR47, UR8, UR4 ;  /* 0x000000082f0472a5 */ /* 0x000fc6000f8e0004 */
[----:B------:R-:W-:Y:S01]  /*9ae0*/  ULDC.64 UR8, c[0x0][0x2c8] ;  /* 0x0000b20000087ab9 */ /* 0x000fe20000000a00 */
[----:B------:R-:W-:-:S03]  /*9af0*/  UIADD3 UR5, UR5, UR6, URZ ;  /* 0x0000000605057290 */ /* 0x000fc6000fffe03f */
[----:B------:R-:W-:Y:S02]  /*9b00*/  ULDC.64 UR6, c[0x0][0x2d0] ;  /* 0x0000b40000067ab9 */ /* 0x000fe40000000a00 */
[----:B------:R-:W-:Y:S02]  /*9b10*/  IMAD R3, R3, UR6, RZ ;  /* 0x0000000603037c24 */ /* 0x000fe4000f8e02ff */
[----:B------:R-:W-:Y:S02]  /*9b20*/  IMAD.U32 R5, RZ, RZ, UR6 ;  /* 0x00000006ff057e24 */ /* 0x000fe4000f8e00ff */
[C---:B------:R-:W-:Y:S02]  /*9b30*/  IMAD R9, R2.reuse, UR7, R3 ;  /* 0x0000000702097c24 */ /* 0x040fe4000f8e0203 */
[----:B------:R-:W-:-:S04]  /*9b40*/  IMAD.WIDE.U32 R2, R2, R5, UR4 ;  /* 0x0000000402027e25 */ /* 0x000fc8000f8e0005 */
[----:B------:R-:W-:Y:S02]  /*9b50*/  IMAD.IADD R3, R3, 0x1, R9 ;  /* 0x0000000103037824 */ /* 0x000fe400078e0209 */
[----:B------:R-:W-:Y:S02]  /*9b60*/  IMAD R6, R6, UR8, RZ ;  /* 0x0000000806067c24 */ /* 0x000fe4000f8e02ff */
[----:B------:R-:W-:-:S04]  /*9b70*/  IMAD.WIDE.U32 R2, R4, UR8, R2 ;  /* 0x0000000804027c25 */ /* 0x000fc8000f8e0002 */
[----:B------:R-:W-:Y:S01]  /*9b80*/  IMAD R9, R4, UR9, R6 ;  /* 0x0000000904097c24 */ /* 0x000fe2000f8e0206 */
[----:B------:R-:W-:Y:S02]  /*9b90*/  IADD3 R4, P1, R2, UR10, RZ ;  /* 0x0000000a02047c10 */ /* 0x000fe4000ff3e0ff */
[----:B------:R-:W2:Y:S02]  /*9ba0*/  @P0 LDC R2, c[0x0][0x44c] ;  /* 0x00011300ff020b82 */ /* 0x000ea40000000800 */
[----:B------:R-:W-:-:S06]  /*9bb0*/  IADD3.X R6, R3, UR11, R9, P1, !PT ;  /* 0x0000000b03067c10 */ /* 0x000fcc0008ffe409 */
[----:B------:R-:W3:Y:S01]  /*9bc0*/  @P0 LDC R3, c[0x0][0x450] ;  /* 0x00011400ff030b82 */ /* 0x000ee20000000800 */
[----:B--2---:R-:W-:-:S04]  /*9bd0*/  @P0 IMAD.HI.U32 R9, R7, R2, RZ ;  /* 0x0000000207090227 */ /* 0x004fc800078e00ff */
[----:B------:R-:W-:Y:S01]  /*9be0*/  IMAD.MOV.U32 R2, RZ, RZ, R7 ;  /* 0x000000ffff027224 */ /* 0x000fe200078e0007 */
[----:B---3--:R-:W-:-:S04]  /*9bf0*/  @P0 SHF.R.U32.HI R2, RZ, R3, R9 ;  /* 0x00000003ff020219 */ /* 0x008fc80000011609 */
[----:B------:R-:W-:-:S05]  /*9c00*/  IADD3 R3, -R2, RZ, RZ ;  /* 0x000000ff02037210 */ /* 0x000fca0007ffe1ff */
[----:B------:R-:W-:Y:S01]  /*9c10*/  IMAD R7, R8, R3, R7 ;  /* 0x0000000308077224 */ /* 0x000fe200078e0207 */
[----:B------:R-:W-:-:S05]  /*9c20*/  SHF.R.S32.HI R3, RZ, 0x1f, R2 ;  /* 0x0000001fff037819 */ /* 0x000fca0000011402 */
[----:B------:R-:W-:-:S04]  /*9c30*/  IMAD R3, R3, UR6, RZ ;  /* 0x0000000603037c24 */ /* 0x000fc8000f8e02ff */
[C---:B------:R-:W-:Y:S02]  /*9c40*/  IMAD R8, R2.reuse, UR7, R3 ;  /* 0x0000000702087c24 */ /* 0x040fe4000f8e0203 */
[----:B------:R-:W-:Y:S01]  /*9c50*/  IMAD.WIDE.U32 R2, R2, R5, UR4 ;  /* 0x0000000402027e25 */ /* 0x000fe2000f8e0005 */
[----:B------:R-:W-:-:S03]  /*9c60*/  SHF.R.S32.HI R5, RZ, 0x1f, R7 ;  /* 0x0000001fff057819 */ /* 0x000fc60000011407 */
[----:B------:R-:W-:Y:S02]  /*9c70*/  IMAD.IADD R3, R3, 0x1, R8 ;  /* 0x0000000103037824 */ /* 0x000fe400078e0208 */
[----:B------:R-:W-:Y:S02]  /*9c80*/  IMAD R5, R5, UR8, RZ ;  /* 0x0000000805057c24 */ /* 0x000fe4000f8e02ff */
[----:B------:R-:W-:Y:S01]  /*9c90*/  IMAD.WIDE.U32 R2, R7, UR8, R2 ;  /* 0x0000000807027c25 */ /* 0x000fe2000f8e0002 */
[----:B------:R-:W-:-:S03]  /*9ca0*/  UMOV UR4, 0xffffffff ;  /* 0xffffffff00047882 */ /* 0x000fc60000000000 */
[----:B------:R-:W-:Y:S01]  /*9cb0*/  IMAD R7, R7, UR9, R5 ;  /* 0x0000000907077c24 */ /* 0x000fe2000f8e0205 */
[----:B------:R-:W-:Y:S01]  /*9cc0*/  IADD3 R5, P0, R2, UR10, RZ ;  /* 0x0000000a02057c10 */ /* 0x000fe2000ff1e0ff */
[----:B-1----:R-:W-:Y:S01]  /*9cd0*/  IMAD.SHL.U32 R17, R18, 0x10, RZ ;  /* 0x0000001012117824 */ /* 0x002fe200078e00ff */
[----:B------:R-:W-:Y:S02]  /*9ce0*/  SHF.R.U32.HI R18, RZ, 0x2, R18 ;  /* 0x00000002ff127819 */ /* 0x000fe40000011612 */
[----:B------:R-:W-:Y:S02]  /*9cf0*/  IADD3.X R7, R3, UR11, R7, P0, !PT ;  /* 0x0000000b03077c10 */ /* 0x000fe400087fe407 */
[----:B------:R-:W-:Y:S02]  /*9d00*/  LOP3.LUT R17, R17, 0x30, RZ, 0xc0, !PT ;  /* 0x0000003011117812 */ /* 0x000fe400078ec0ff */
[----:B------:R-:W-:Y:S01]  /*9d10*/  LOP3.LUT R18, R18, 0x1f, RZ, 0xc0, !PT ;  /* 0x0000001f12127812 */ /* 0x000fe200078ec0ff */
[----:B0-----:R-:W-:Y:S06]  /*9d20*/  BRA.DIV UR4, `(.L_x_54) ;  /* 0x0000002e04ec7947 */ /* 0x001fec000b800000 */
[----:B------:R-:W0:Y:S01]  /*9d30*/  SHFL.IDX PT, R14, R4, RZ, 0x1c1f ;  /* 0x001c1fff040e7589 */ /* 0x000e2200000e0000 */
[----:B------:R-:W-:-:S03]  /*9d40*/  IMAD R0, R0, 0xc0, R18 ;  /* 0x000000c000007824 */ /* 0x000fc600078e0212 */
[----:B------:R-:W1:Y:S01]  /*9d50*/  SHFL.IDX PT, R2, R6, RZ, 0x1c1f ;  /* 0x001c1fff06027589 */ /* 0x000e6200000e0000 */
[C---:B------:R-:W-:Y:S01]  /*9d60*/  VIADD R8, R0.reuse, 0x20 ;  /* 0x0000002000087836 */ /* 0x040fe20000000000 */
[----:B------:R-:W-:-:S13]  /*9d70*/  ISETP.GE.AND P1, PT, R0, UR44, PT ;  /* 0x0000002c00007c0c */ /* 0x000fda000bf26270 */
[----:B0-----:R-:W-:-:S05]  /*9d80*/  @!P1 IADD3 R14, P0, R17, R14, RZ ;  /* 0x0000000e110e9210 */ /* 0x001fca0007f1e0ff */
[----:B-1----:R-:W-:Y:S02]  /*9d90*/  @!P1 IMAD.X R3, RZ, RZ, R2, P0 ;  /* 0x000000ffff039224 */ /* 0x002fe400000e0602 */
[----:B------:R-:W-:Y:S02]  /*9da0*/  @!P1 IMAD.MOV.U32 R2, RZ, RZ, R14 ;  /* 0x000000ffff029224 */ /* 0x000fe400078e000e */
[----:B------:R-:W0:Y:S04]  /*9db0*/  SHFL.IDX PT, R14, R4, 0x1, 0x1c1f ;  /* 0x003c1f00040e7f89 */ /* 0x000e2800000e0000 */
[----:B-----5:R1:W-:Y:S01]  /*9dc0*/  @!P1 LDGSTS.E.BYPASS.LTC128B.128 [R10+0xb000], desc[UR36][R2.64], !P5 ;  /* 0x0b000000020a9fae */ /* 0x0203e2000e901d64 */
[----:B------:R-:W-:Y:S01]  /*9dd0*/  ISETP.GE.AND P1, PT, R8, UR44, PT ;  /* 0x0000002c08007c0c */ /* 0x000fe2000bf26270 */
[----:B------:R-:W-:-:S02]  /*9de0*/  VIADD R8, R0, 0x40 ;  /* 0x0000004000087836 */ /* 0x000fc40000000000 */
[----:B-1----:R-:W1:Y:S10]  /*9df0*/  SHFL.IDX PT, R2, R6, 0x1, 0x1c1f ;  /* 0x003c1f0006027f89 */ /* 0x002e7400000e0000 */
[----:B0-----:R-:W-:-:S05]  /*9e00*/  @!P1 IADD3 R14, P0, R17, R14, RZ ;  /* 0x0000000e110e9210 */ /* 0x001fca0007f1e0ff */
[----:B-1----:R-:W-:Y:S02]  /*9e10*/  @!P1 IMAD.X R3, RZ, RZ, R2, P0 ;  /* 0x000000ffff039224 */ /* 0x002fe400000e0602 */
[----:B------:R-:W-:Y:S02]  /*9e20*/  @!P1 IMAD.MOV.U32 R2, RZ, RZ, R14 ;  /* 0x000000ffff029224 */ /* 0x000fe400078e000e */
[----:B------:R-:W0:Y:S04]  /*9e30*/  SHFL.IDX PT, R14, R4, 0x2, 0x1c1f ;  /* 0x005c1f00040e7f89 */ /* 0x000e2800000e0000 */
[----:B------:R1:W-:Y:S01]  /*9e40*/  @!P1 LDGSTS.E.BYPASS.LTC128B.128 [R10+0xb800], desc[UR36][R2.64], !P5 ;  /* 0x0b800000020a9fae */ /* 0x0003e2000e901d64 */
[----:B------:R-:W-:Y:S01]  /*9e50*/  ISETP.GE.AND P1, PT, R8, UR44, PT ;  /* 0x0000002c08007c0c */ /* 0x000fe2000bf26270 */
[----:B------:R-:W-:-:S02]  /*9e60*/  VIADD R8, R0, 0x60 ;  /* 0x0000006000087836 */ /* 0x000fc40000000000 */
[----:B-1----:R-:W1:Y:S04]  /*9e70*/  SHFL.IDX PT, R2, R6, 0x2, 0x1c1f ;  /* 0x005c1f0006027f89 */ /* 0x002e6800000e0000 */
[----:B------:R-:W-:Y:S06]  /*9e80*/  SHFL.IDX PT, R6, R6, 0x3, 0x1c1f ;  /* 0x007c1f0006067f89 */ /* 0x000fec00000e0000 */
[----:B0-----:R-:W-:-:S04]  /*9e90*/  @!P1 IADD3 R14, P0, R17, R14, RZ ;  /* 0x0000000e110e9210 */ /* 0x001fc80007f1e0ff */
[----:B-1----:R-:W-:Y:S01]  /*9ea0*/  @!P1 IADD3.X R3, RZ, R2, RZ, P0, !PT ;  /* 0x00000002ff039210 */ /* 0x002fe200007fe4ff */
[----:B------:R-:W-:Y:S02]  /*9eb0*/  @!P1 IMAD.MOV.U32 R2, RZ, RZ, R14 ;  /* 0x000000ffff029224 */ /* 0x000fe400078e000e */
[----:B------:R-:W0:Y:S04]  /*9ec0*/  SHFL.IDX PT, R14, R4, 0x3, 0x1c1f ;  /* 0x007c1f00040e7f89 */ /* 0x000e2800000e0000 */
[----:B------:R0:W-:Y:S01]  /*9ed0*/  @!P1 LDGSTS.E.BYPASS.LTC128B.128 [R10+0xc000], desc[UR36][R2.64], !P5 ;  /* 0x0c000000020a9fae */ /* 0x0001e2000e901d64 */
[----:B------:R-:W-:Y:S01]  /*9ee0*/  ISETP.GE.AND P1, PT, R8, UR44, PT ;  /* 0x0000002c08007c0c */ /* 0x000fe2000bf26270 */
[----:B------:R-:W-:-:S12]  /*9ef0*/  VIADD R8, R0, 0x80 ;  /* 0x0000008000087836 */ /* 0x000fd80000000000 */
[----:B0-----:R-:W-:Y:S02]  /*9f00*/  @!P1 IADD3 R2, P0, R17, R14, RZ ;  /* 0x0000000e11029210 */ /* 0x001fe40007f1e0ff */
[----:B------:R-:W0:Y:S03]  /*9f10*/  SHFL.IDX PT, R14, R5, RZ, 0x1c1f ;  /* 0x001c1fff050e7589 */ /* 0x000e2600000e0000 */
[----:B------:R-:W-:-:S05]  /*9f20*/  @!P1 IMAD.X R3, RZ, RZ, R6, P0 ;  /* 0x000000ffff039224 */ /* 0x000fca00000e0606 */
[----:B------:R1:W-:Y:S01]  /*9f30*/  @!P1 LDGSTS.E.BYPASS.LTC128B.128 [R10+0xc800], desc[UR36][R2.64], !P5 ;  /* 0x0c800000020a9fae */ /* 0x0003e2000e901d64 */
[----:B------:R-:W-:-:S03]  /*9f40*/  ISETP.GE.AND P1, PT, R8, UR44, PT ;  /* 0x0000002c08007c0c */ /* 0x000fc6000bf26270 */
[----:B-1----:R-:W1:Y:S10]  /*9f50*/  SHFL.IDX PT, R2, R7, RZ, 0x1c1f ;  /* 0x001c1fff07027589 */ /* 0x002e7400000e0000 */
[----:B0-----:R-:W-:Y:S01]  /*9f60*/  @!P1 IADD3 R14, P0, R17, R14, RZ ;  /* 0x0000000e110e9210 */ /* 0x001fe20007f1e0ff */
[----:B------:R-:W0:Y:S04]  /*9f70*/  SHFL.IDX PT, R7, R7, 0x1, 0x1c1f ;  /* 0x003c1f0007077f89 */ /* 0x000e2800000e0000 */
[----:B-1----:R-:W-:-:S02]  /*9f80*/  @!P1 IMAD.X R3, RZ, RZ, R2, P0 ;  /* 0x000000ffff039224 */ /* 0x002fc400000e0602 */
[----:B------:R-:W-:Y:S02]  /*9f90*/  @!P1 IMAD.MOV.U32 R2, RZ, RZ, R14 ;  /* 0x000000ffff029224 */ /* 0x000fe400078e000e */
[----:B------:R1:W2:Y:S04]  /*9fa0*/  SHFL.IDX PT, R14, R5, 0x1, 0x1c1f ;  /* 0x003c1f00050e7f89 */ /* 0x0002a800000e0000 */
[----:B0-----:R1:W-:Y:S02]  /*9fb0*/  @!P1 LDGSTS.E.BYPASS.LTC128B.128 [R10+0xd000], desc[UR36][R2.64], !P5 ;  /* 0x0d000000020a9fae */ /* 0x0013e4000e901d64 */
.L_x_140:
[----:B------:R-:W-:-:S05]  /*9fc0*/  VIADD R0, R0, 0xa0 ;  /* 0x000000a000007836 */ /* 0x000fca0000000000 */
[----:B------:R-:W-:-:S13]  /*9fd0*/  ISETP.GE.AND P0, PT, R0, UR44, PT ;  /* 0x0000002c00007c0c */ /* 0x000fda000bf06270 */
[----:B-12---:R-:W-:-:S05]  /*9fe0*/  @!P0 IADD3 R2, P1, R17, R14, RZ ;  /* 0x0000000e11028210 */ /* 0x006fca0007f3e0ff */
[----:B------:R-:W-:-:S05]  /*9ff0*/  @!P0 IMAD.X R3, RZ, RZ, R7, P1 ;  /* 0x000000ffff038224 */ /* 0x000fca00008e0607 */
[----:B------:R-:W-:Y:S01]  /*a000*/  @!PT LDS RZ, [RZ] ;  /* 0x00000000fffff984 */ /* 0x000fe20000000800 */
[----:B------:R-:W-:Y:S01]  /*a010*/  @!PT LDS RZ, [RZ] ;  /* 0x00000000fffff984 */ /* 0x000fe20000000800 */
[----:B------:R-:W-:Y:S01]  /*a020*/  @!PT LDS RZ, [RZ] ;  /* 0x00000000fffff984 */ /* 0x000fe20000000800 */
[----:B------:R0:W-:Y:S01]  /*a030*/  @!P0 LDGSTS.E.BYPASS.LTC128B.128 [R10+0xd800], desc[UR36][R2.64], !P5 ;  /* 0x0d800000020a8fae */ /* 0x0001e2000e901d64 */
[----:B------:R-:W-:Y:S01]  /*a040*/  NOP ;  /* 0x0000000000007918 */ /* 0x000fe20000000000 */
[----:B------:R-:W-:Y:S02]  /*a050*/  SYNCS.ARRIVE.TRANS64.RED.A0T1 RZ, [UR43+0x13200], RZ ;  /* 0x013200ffffff79a7 */ /* 0x000fe4000820042b */
[----:B------:R-:W-:Y:S01]  /*a060*/  ARRIVES.LDGSTSBAR.64.TRANSCNT [UR43+0x13200] ;  /* 0x01320000ff0079b0 */ /* 0x000fe20008000aab */
[----:B------:R-:W-:Y:S01]  /*a070*/  NOP ;  /* 0x0000000000007918 */ /* 0x000fe20000000000 */
[----:B------:R-:W-:Y:S01]  /*a080*/  ULOP3.LUT UR4, UR38, 0x1, URZ, 0xc, !UPT ;  /* 0x0000000126047892 */ /* 0x000fe2000f8e0c3f */
[----:B------:R-:W-:Y:S05]  /*a090*/  SYNCS.ARRIVE.TRANS64.A1T0 RZ, [UR43+0x13200], RZ ;  /* 0x013200ffffff79a7 */ /* 0x000fea000810002b */
[----:B------:R-:W-:-:S04]  /*a0a0*/  MOV R0, UR4 ;  /* 0x0000000400007c02 */ /* 0x000fc80008000f00 */
[----:B------:R-:W-:-:S04]  /*a0b0*/  SHF.L.U32 R0, R0, 0x1f, RZ ;  /* 0x0000001f00007819 */ /* 0x000fc800000006ff */
[----:B------:R-:W1:Y:S02]  /*a0c0*/  SYNCS.PHASECHK.TRANS64.TRYWAIT P0, [UR43+0x13220], R0 ;  /* 0x01322000ff0075a7 */ /* 0x000e64000800016b */
[----:B01----:R-:W-:Y:S05]  /*a0d0*/  @!P0 BRA `(.L_x_55) ;  /* 0x0000003000ac8947 */ /* 0x003fea0003800000 */
.L_x_141:
[----:B0-----:R-:W-:-:S05]  /*a0e0*/  IMAD.U32 R0, RZ, RZ, UR42 ;  /* 0x0000002aff007e24 */ /* 0x001fca000f8e00ff */
[----:B------:R-:W-:-:S13]  /*a0f0*/  ISETP.GE.AND P0, PT, R0, 0xa1, PT ;  /* 0x000000a10000780c */ /* 0x000fda0003f06270 */
[----:B------:R-:W-:Y:S05]  /*a100*/  @!P0 BRA `(.L_x_56) ;  /* 0x0000001400088947 */ /* 0x000fea0003800000 */
[----:B------:R-:W-:Y:S02]  /*a110*/  IMAD.MOV.U32 R20, RZ, RZ, R29 ;  /* 0x000000ffff147224 */ /* 0x000fe400078e001d */
[----:B------:R-:W-:Y:S02]  /*a120*/  IMAD.MOV.U32 R19, RZ, RZ, R26 ;  /* 0x000000ffff137224 */ /* 0x000fe400078e001a */
[----:B------:R-:W-:-:S07]  /*a130*/  IMAD.U32 R27, RZ, RZ, UR45 ;  /* 0x0000002dff1b7e24 */ /* 0x000fce000f8e00ff */
.L_x_76:
[----:B------:R-:W2:Y:S01]  /*a140*/  LDL R8, [R1+0x8] ;  /* 0x0000080001087983 */ /* 0x000ea20000100800 */
[----:B0-----:R-:W0:Y:S03]  /*a150*/  LDC R0, c[0x0][0x430] ;  /* 0x00010c00ff007b82 */ /* 0x001e260000000800 */
[----:B------:R-:W3:Y:S01]  /*a160*/  LDL R7, [R1] ;  /* 0x0000000001077983 */ /* 0x000ee20000100800 */
[----:B-1----:R-:W1:Y:S01]  /*a170*/  S2R R6, SR_TID.X ;  /* 0x0000000000067919 */ /* 0x002e620000002100 */
[----:B------:R-:W4:Y:S01]  /*a180*/  S2R R9, SR_TID.X ;  /* 0x0000000000097919 */ /* 0x000f220000002100 */
[----:B------:R-:W-:Y:S01]  /*a190*/  IMAD.MOV.U32 R4, RZ, RZ, 0xa0 ;  /* 0x000000a0ff047424 */ /* 0x000fe200078e00ff */
[----:B------:R-:W-:Y:S01]  /*a1a0*/  ULDC.64 UR4, c[0x0][0x428] ;  /* 0x00010a0000047ab9 */ /* 0x000fe20000000a00 */
[----:B------:R-:W-:Y:S01]  /*a1b0*/  ULDC.64 UR6, c[0x0][0x418] ;  /* 0x0001060000067ab9 */ /* 0x000fe20000000a00 */
[----:B0-----:R-:W-:-:S13]  /*a1c0*/  ISETP.NE.AND P0, PT, R0, 0x1, PT ;  /* 0x000000010000780c */ /* 0x001fda0003f05270 */
[----:B------:R-:W0:Y:S01]  /*a1d0*/  @P0 LDC R5, c[0x0][0x434] ;  /* 0x00010d00ff050b82 */ /* 0x000e220000000800 */
[----:B-1----:R-:W-:Y:S01]  /*a1e0*/  SHF.R.U32.HI R2, RZ, 0x2, R6 ;  /* 0x00000002ff027819 */ /* 0x002fe20000011606 */
[----:B------:R-:W-:-:S06]  /*a1f0*/  IMAD.SHL.U32 R10, R6, 0x20, RZ ;  /* 0x00000020060a7824 */ /* 0x000fcc00078e00ff */
[----:B------:R-:W1:Y:S01]  /*a200*/  @P0 LDC R0, c[0x0][0x438] ;  /* 0x00010e00ff000b82 */ /* 0x000e620000000800 */
[----:B------:R-:W-:Y:S02]  /*a210*/  LOP3.LUT R2, R2, 0x1f, RZ, 0xc0, !PT ;  /* 0x0000001f02027812 */ /* 0x000fe400078ec0ff */
[----:B----4-:R-:W-:-:S05]  /*a220*/  SHF.R.U32.HI R6, RZ, 0x2, R9 ;  /* 0x00000002ff067819 */ /* 0x010fca0000011609 */
[----:B------:R-:W4:Y:S01]  /*a230*/  @P0 LDC R3, c[0x0][0x434] ;  /* 0x00010d00ff030b82 */ /* 0x000f220000000800 */
[----:B------:R-:W-:Y:S01]  /*a240*/  LOP3.LUT R10, R2, 0x60, R10, 0xf8, !PT ;  /* 0x00000060020a7812 */ /* 0x000fe200078ef80a */
[----:B------:R-:W-:Y:S01]  /*a250*/  IMAD R4, R27, R4, UR39 ;  /* 0x000000271b047e24 */ /* 0x000fe2000f8e0204 */
[----:B------:R-:W-:Y:S01]  /*a260*/  LOP3.LUT R6, R6, 0x1f, RZ, 0xc0, !PT ;  /* 0x0000001f06067812 */ /* 0x000fe200078ec0ff */
[----:B------:R-:W-:-:S04]  /*a270*/  IMAD.SHL.U32 R12, R9, 0x20, RZ ;  /* 0x00000020090c7824 */ /* 0x000fc800078e00ff */
[----:B------:R-:W4:Y:S01]  /*a280*/  @P0 LDC R2, c[0x0][0x438] ;  /* 0x00010e00ff020b82 */ /* 0x000f220000000800 */
[----:B------:R-:W-:Y:S01]  /*a290*/  IMAD.IADD R10, R10, 0x1, R4 ;  /* 0x000000010a0a7824 */ /* 0x000fe200078e0204 */
[----:B------:R-:W-:-:S03]  /*a2a0*/  LOP3.LUT R12, R6, 0x60, R12, 0xf8, !PT ;  /* 0x00000060060c7812 */ /* 0x000fc600078ef80c */
[----:B0-----:R-:W-:Y:S01]  /*a2b0*/  @P0 IMAD.HI.U32 R5, R10, R5, RZ ;  /* 0x000000050a050227 */ /* 0x001fe200078e00ff */
[----:B------:R-:W-:Y:S02]  /*a2c0*/  LOP3.LUT R12, R12, 0x80, RZ, 0xfc, !PT ;  /* 0x000000800c0c7812 */ /* 0x000fe400078efcff */
[----:B------:R-:W-:Y:S02]  /*a2d0*/  MOV R11, R10 ;  /* 0x0000000a000b7202 */ /* 0x000fe40000000f00 */
[----:B-1----:R-:W-:Y:S01]  /*a2e0*/  @P0 SHF.R.U32.HI R11, RZ, R0, R5 ;  /* 0x00000000ff0b0219 */ /* 0x002fe20000011605 */
[----:B------:R-:W-:-:S04]  /*a2f0*/  IMAD.IADD R0, R12, 0x1, R4 ;  /* 0x000000010c007824 */ /* 0x000fc800078e0204 */
[----:B----4-:R-:W-:-:S04]  /*a300*/  @P0 IMAD.HI.U32 R3, R0, R3, RZ ;  /* 0x0000000300030227 */ /* 0x010fc800078e00ff */
[----:B------:R-:W-:Y:S01]  /*a310*/  IMAD.MOV.U32 R6, RZ, RZ, R0 ;  /* 0x000000ffff067224 */ /* 0x000fe200078e0000 */
[----:B------:R-:W-:Y:S01]  /*a320*/  @P0 SHF.R.U32.HI R6, RZ, R2, R3 ;  /* 0x00000002ff060219 */ /* 0x000fe20000011603 */
[--C-:B------:R-:W-:Y:S01]  /*a330*/  IMAD.MOV.U32 R2, RZ, RZ, R11.reuse ;  /* 0x000000ffff027224 */ /* 0x100fe200078e000b */
[----:B------:R-:W-:Y:S01]  /*a340*/  SHF.R.S32.HI R3, RZ, 0x1f, R11 ;  /* 0x0000001fff037819 */ /* 0x000fe2000001140b */
[----:B--2---:R-:W-:-:S04]  /*a350*/  IMAD R4, R8, UR4, RZ ;  /* 0x0000000408047c24 */ /* 0x004fc8000f8e02ff */
[C---:B---3--:R-:W-:Y:S02]  /*a360*/  IMAD R4, R7.reuse, UR5, R4 ;  /* 0x0000000507047c24 */ /* 0x048fe4000f8e0204 */
[----:B------:R-:W-:-:S04]  /*a370*/  IMAD.WIDE.U32 R2, R7, UR4, R2 ;  /* 0x0000000407027c25 */ /* 0x000fc8000f8e0002 */
[----:B------:R-:W-:Y:S01]  /*a380*/  IMAD.IADD R3, R4, 0x1, R3 ;  /* 0x0000000104037824 */ /* 0x000fe200078e0203 */
[----:B------:R-:W-:-:S04]  /*a390*/  LEA R8, P0, R2, UR6, 0x2 ;  /* 0x0000000602087c11 */ /* 0x000fc8000f8010ff */
[----:B------:R-:W-:Y:S02]  /*a3a0*/  LEA.HI.X R9, R2, UR7, R3, 0x2, P0 ;  /* 0x0000000702097c11 */ /* 0x000fe400080f1403 */
[----:B------:R-:W-:-:S13]  /*a3b0*/  ISETP.GT.U32.AND P0, PT, R12, 0x9f, PT ;  /* 0x0000009f0c00780c */ /* 0x000fda0003f04070 */
[--C-:B------:R-:W-:Y:S01]  /*a3c0*/  @!P0 SHF.R.S32.HI R3, RZ, 0x1f, R6.reuse ;  /* 0x0000001fff038819 */ /* 0x100fe20000011406 */
[----:B------:R-:W-:-:S04]  /*a3d0*/  @!P0 IMAD.MOV.U32 R2, RZ, RZ, R6 ;  /* 0x000000ffff028224 */ /* 0x000fc800078e0006 */
[----:B------:R-:W-:Y:S01]  /*a3e0*/  @!P0 IMAD.WIDE.U32 R2, R7, UR4, R2 ;  /* 0x0000000407028c25 */ /* 0x000fe2000f8e0002 */
[----:B------:R-:W-:-:S03]  /*a3f0*/  ULDC UR4, c[0x0][0x430] ;  /* 0x00010c0000047ab9 */ /* 0x000fc60000000800 */
[----:B------:R-:W-:Y:S01]  /*a400*/  @!P0 IMAD.IADD R3, R4, 0x1, R3 ;  /* 0x0000000104038824 */ /* 0x000fe200078e0203 */
[----:B------:R-:W-:Y:S01]  /*a410*/  @!P0 LEA R4, P1, R2, UR6, 0x2 ;  /* 0x0000000602048c11 */ /* 0x000fe2000f8210ff */
[----:B------:R-:W-:-:S03]  /*a420*/  IMAD.MOV.U32 R7, RZ, RZ, RZ ;  /* 0x000000ffff077224 */ /* 0x000fc600078e00ff */
[----:B------:R-:W-:-:S05]  /*a430*/  @!P0 LEA.HI.X R5, R2, UR7, R3, 0x2, P1 ;  /* 0x0000000702058c11 */ /* 0x000fca00088f1403 */
[----:B------:R0:W5:Y:S04]  /*a440*/  @!P0 LDG.E R7, desc[UR36][R4.64] ;  /* 0x0000002404078981 */ /* 0x000168000c1e1900 */
[----:B------:R1:W2:Y:S01]  /*a450*/  LDG.E R4, desc[UR36][R8.64] ;  /* 0x0000002408047981 */ /* 0x0002a2000c1e1900 */
[----:B------:R-:W-:Y:S02]  /*a460*/  IMAD.U32 R12, RZ, RZ, UR49 ;  /* 0x00000031ff0c7e24 */ /* 0x000fe4000f8e00ff */
[----:B------:R-:W-:-:S03]  /*a470*/  IMAD.MOV R3, RZ, RZ, -R11 ;  /* 0x000000ffff037224 */ /* 0x000fc600078e0a0b */
[----:B------:R-:W-:Y:S01]  /*a480*/  ISETP.NE.AND P2, PT, R12, 0x3, PT ;  /* 0x000000030c00780c */ /* 0x000fe20003f45270 */
[----:B0-----:R-:W-:Y:S01]  /*a490*/  IMAD R5, R3, UR4, R10 ;  /* 0x0000000403057c24 */ /* 0x001fe2000f8e020a */
[----:B------:R-:W-:Y:S01]  /*a4a0*/  IADD3 R26, R19, 0x1, RZ ;  /* 0x00000001131a7810 */ /* 0x000fe20007ffe0ff */
[----:B------:R-:W-:-:S03]  /*a4b0*/  IMAD.MOV R3, RZ, RZ, -R6 ;  /* 0x000000ffff037224 */ /* 0x000fc600078e0a06 */
[C---:B------:R-:W-:Y:S01]  /*a4c0*/  ISETP.NE.AND P0, PT, R26.reuse, 0x2, PT ;  /* 0x000000021a00780c */ /* 0x040fe20003f05270 */
[----:B-1----:R-:W-:Y:S02]  /*a4d0*/  IMAD R8, R3, UR4, R0 ;  /* 0x0000000403087c24 */ /* 0x002fe4000f8e0200 */
[----:B------:R-:W-:Y:S01]  /*a4e0*/  IMAD.MOV.U32 R0, RZ, RZ, R27 ;  /* 0x000000ffff007224 */ /* 0x000fe200078e001b */
[----:B------:R-:W-:Y:S01]  /*a4f0*/  SEL R29, RZ, 0x1, P0 ;  /* 0x00000001ff1d7807 */ /* 0x000fe20000000000 */
[----:B------:R-:W-:Y:S01]  /*a500*/  VIADD R27, R27, 0xffffffff ;  /* 0xffffffff1b1b7836 */ /* 0x000fe20000000000 */
[----:B------:R-:W-:Y:S02]  /*a510*/  SEL R26, R26, RZ, P0 ;  /* 0x000000ff1a1a7207 */ /* 0x000fe40000000000 */
[----:B------:R-:W-:Y:S02]  /*a520*/  LOP3.LUT R29, R20, R29, RZ, 0x3c, !PT ;  /* 0x0000001d141d7212 */ /* 0x000fe400078e3cff */
[----:B------:R-:W-:-:S02]  /*a530*/  ISETP.GT.AND P1, PT, R0, RZ, PT ;  /* 0x000000ff0000720c */ /* 0x000fc40003f24270 */
[----:B--2---:R-:W-:Y:S01]  /*a540*/  SHF.R.S32.HI R25, RZ, 0x1f, R4 ;  /* 0x0000001fff197819 */ /* 0x004fe20000011404 */
[----:B------:R-:W-:Y:S10]  /*a550*/  @!P2 BRA `(.L_x_57) ;  /* 0x000000000004a947 */ /* 0x000ff40003800000 */
[----:B------:R-:W-:Y:S01]  /*a560*/  BPT.TRAP 0x1 ;  /* 0x000000040000795c */ /* 0x000fe20000300000 */
.L_x_57:
[----:B------:R-:W-:Y:S01]  /*a570*/  LEA R0, R26, UR43, 0x3 ;  /* 0x0000002b1a007c11 */ /* 0x000fe2000f8e18ff */
[----:B------:R-:W-:Y:S01]  /*a580*/  BSSY B0, `(.L_x_58) ;  /* 0x0000005000007945 */ /* 0x000fe20003800000 */
[----:B------:R-:W-:Y:S02]  /*a590*/  SHF.L.U32 R24, R29, 0x1f, RZ ;  /* 0x0000001f1d187819 */ /* 0x000fe400000006ff */
[----:B------:R-:W-:Y:S02]  /*a5a0*/  SHF.R.S32.HI R23, RZ, 0x1f, R5 ;  /* 0x0000001fff177819 */ /* 0x000fe40000011405 */
[----:B------:R-:W0:Y:S02]  /*a5b0*/  SYNCS.PHASECHK.TRANS64.TRYWAIT P0, [R0+URZ+0x13280], R24 ;  /* 0x01328018000075a7 */ /* 0x000e24000800017f */
[----:B0-----:R-:W-:Y:S05]  /*a5c0*/  @!P0 BRA `(.L_x_59) ;  /* 0x0000002c00888947 */ /* 0x001fea0003800000 */
.L_x_142:
[----:B------:R-:W-:Y:S05]  /*a5d0*/  BSYNC B0 ;  /* 0x0000000000007941 */ /* 0x000fea0003800000 */
.L_x_58:
[----:B------:R-:W2:Y:S01]  /*a5e0*/  LDL R9, [R1+0x4] ;  /* 0x0000040001097983 */ /* 0x000ea20000100800 */
[----:B------:R-:W-:Y:S01]  /*a5f0*/  ULDC.64 UR4, c[0x0][0x328] ;  /* 0x0000ca0000047ab9 */ /* 0x000fe20000000a00 */
[----:B------:R-:W-:Y:S02]  /*a600*/  ULDC.64 UR6, c[0x0][0x338] ;  /* 0x0000ce0000067ab9 */ /* 0x000fe40000000a00 */
[----:B------:R-:W3:Y:S01]  /*a610*/  LDL R11, [R1+0xc] ;  /* 0x00000c00010b7983 */ /* 0x000ee20000100800 */
[----:B------:R-:W-:Y:S01]  /*a620*/  IMAD R6, R23, UR4, RZ ;  /* 0x0000000417067c24 */ /* 0x000fe2000f8e02ff */
[----:B------:R-:W-:Y:S01]  /*a630*/  ULDC.64 UR8, c[0x0][0x330] ;  /* 0x0000cc0000087ab9 */ /* 0x000fe20000000a00 */
[C---:B------:R-:W-:Y:S01]  /*a640*/  IMAD.WIDE.U32 R2, R5.reuse, UR4, RZ ;  /* 0x0000000405027c25 */ /* 0x040fe2000f8e00ff */
[----:B------:R-:W-:Y:S01]  /*a650*/  SHF.R.S32.HI R21, RZ, 0x1f, R8 ;  /* 0x0000001fff157819 */ /* 0x000fe20000011408 */
[----:B------:R-:W-:Y:S01]  /*a660*/  ULDC.64 UR10, c[0x0][0x318] ;  /* 0x0000c600000a7ab9 */ /* 0x000fe20000000a00 */
[----:B-----5:R-:W-:Y:S01]  /*a670*/  SHF.R.S32.HI R22, RZ, 0x1f, R7 ;  /* 0x0000001fff167819 */ /* 0x020fe20000011407 */
[----:B------:R-:W-:Y:S01]  /*a680*/  IMAD R6, R5, UR5, R6 ;  /* 0x0000000505067c24 */ /* 0x000fe2000f8e0206 */
[----:B------:R-:W-:-:S03]  /*a690*/  LOP3.LUT P2, RZ, R28, 0x1, RZ, 0xc0, !PT ;  /* 0x000000011cff7812 */ /* 0x000fc6000784c0ff */
[----:B------:R-:W-:Y:S02]  /*a6a0*/  IMAD.IADD R3, R3, 0x1, R6 ;  /* 0x0000000103037824 */ /* 0x000fe400078e0206 */
[----:B------:R-:W-:Y:S02]  /*a6b0*/  IMAD R6, R25, UR6, RZ ;  /* 0x0000000619067c24 */ /* 0x000fe4000f8e02ff */
[----:B------:R-:W-:-:S04]  /*a6c0*/  IMAD.WIDE.U32 R2, R4, UR6, R2 ;  /* 0x0000000604027c25 */ /* 0x000fc8000f8e0002 */
[----:B------:R-:W-:-:S04]  /*a6d0*/  IMAD R6, R4, UR7, R6 ;  /* 0x0000000704067c24 */ /* 0x000fc8000f8e0206 */
[----:B------:R-:W-:Y:S02]  /*a6e0*/  IMAD.IADD R3, R3, 0x1, R6 ;  /* 0x0000000103037824 */ /* 0x000fe400078e0206 */
[----:B------:R-:W-:Y:S02]  /*a6f0*/  IMAD R6, R21, UR4, RZ ;  /* 0x0000000415067c24 */ /* 0x000fe4000f8e02ff */
[----:B------:R-:W-:-:S04]  /*a700*/  IMAD.WIDE.U32 R2, R16, UR8, R2 ;  /* 0x0000000810027c25 */ /* 0x000fc8000f8e0002 */
[----:B------:R-:W-:Y:S02]  /*a710*/  IMAD R6, R8, UR5, R6 ;  /* 0x0000000508067c24 */ /* 0x000fe4000f8e0206 */
        /* <DEDUP_REMOVED lines=11> */
[----:B---3--:R-:W-:Y:S02]  /*a7d0*/  IMAD R6, R26, 0x2800, R11 ;  /* 0x000028001a067824 */ /* 0x008fe400078e020b */
[----:B------:R-:W-:-:S03]  /*a7e0*/  IMAD.WIDE.U32 R2, R16, UR8, R2 ;  /* 0x0000000810027c25 */ /* 0x000fc6000f8e0002 */
[----:B------:R-:W-:-:S04]  /*a7f0*/  IADD3 R18, P0, R2, UR10, RZ ;  /* 0x0000000a02127c10 */ /* 0x000fc8000ff1e0ff */
[----:B------:R-:W-:Y:S01]  /*a800*/  IADD3.X R17, R17, UR11, R3, P0, !PT ;  /* 0x0000000b11117c10 */ /* 0x000fe200087fe403 */
[----:B------:R-:W-:Y:S08]  /*a810*/  BRA.DIV UR4, `(.L_x_60) ;  /* 0x0000002e04087947 */ /* 0x000ff0000b800000 */
[----:B------:R-:W1:Y:S01]  /*a820*/  S2R R3, SR_TID.X ;  /* 0x0000000000037919 */ /* 0x000e620000002100 */
[----:B------:R-:W-:Y:S01]  /*a830*/  VIADD R6, R6, UR43 ;  /* 0x0000002b06067c36 */ /* 0x000fe20008000000 */
[----:B------:R-:W2:Y:S04]  /*a840*/  SHFL.IDX PT, R2, R9, RZ, 0x1c1f ;  /* 0x001c1fff09027589 */ /* 0x000ea800000e0000 */
[----:B------:R-:W-:Y:S01]  /*a850*/  SHFL.IDX PT, R17, R17, RZ, 0x1c1f ;  /* 0x001c1fff11117589 */ /* 0x000fe200000e0000 */
[----:B-1----:R-:W-:-:S03]  /*a860*/  SHF.L.U32 R11, R3, 0x4, RZ ;  /* 0x00000004030b7819 */ /* 0x002fc600000006ff */
[----:B------:R-:W1:Y:S01]  /*a870*/  SHFL.IDX PT, R3, R10, RZ, 0x1c1f ;  /* 0x001c1fff0a037589 */ /* 0x000e6200000e0000 */
[----:B------:R-:W-:-:S04]  /*a880*/  LOP3.LUT R11, R11, 0x30, RZ, 0xc0, !PT ;  /* 0x000000300b0b7812 */ /* 0x000fc800078ec0ff */
[----:B--2---:R-:W-:-:S05]  /*a890*/  IADD3 R2, P0, R11, R2, RZ ;  /* 0x000000020b027210 */ /* 0x004fca0007f1e0ff */
[----:B-1----:R-:W-:-:S05]  /*a8a0*/  IMAD.X R3, RZ, RZ, R3, P0 ;  /* 0x000000ffff037224 */ /* 0x002fca00000e0603 */
[----:B------:R1:W-:Y:S04]  /*a8b0*/  LDGSTS.E.BYPASS.LTC128B.128 [R6+0x6000], desc[UR36][R2.64], !P2 ;  /* 0x0600000002067fae */ /* 0x0003e8000d101d64 */
[----:B-1----:R-:W1:Y:S04]  /*a8c0*/  SHFL.IDX PT, R2, R9, 0x1, 0x1c1f ;  /* 0x003c1f0009027f89 */ /* 0x002e6800000e0000 */
[----:B------:R-:W2:Y:S01]  /*a8d0*/  SHFL.IDX PT, R3, R10, 0x1, 0x1c1f ;  /* 0x003c1f000a037f89 */ /* 0x000ea200000e0000 */
[----:B-1----:R-:W-:-:S05]  /*a8e0*/  IADD3 R2, P0, R11, R2, RZ ;  /* 0x000000020b027210 */ /* 0x002fca0007f1e0ff */
[----:B--2---:R-:W-:-:S05]  /*a8f0*/  IMAD.X R3, RZ, RZ, R3, P0 ;  /* 0x000000ffff037224 */ /* 0x004fca00000e0603 */
[----:B------:R1:W-:Y:S04]  /*a900*/  LDGSTS.E.BYPASS.LTC128B.128 [R6+0x6800], desc[UR36][R2.64], !P2 ;  /* 0x0680000002067fae */ /* 0x0003e8000d101d64 */
[----:B-1----:R-:W1:Y:S04]  /*a910*/  SHFL.IDX PT, R2, R9, 0x2, 0x1c1f ;  /* 0x005c1f0009027f89 */ /* 0x002e6800000e0000 */
[----:B------:R-:W2:Y:S04]  /*a920*/  SHFL.IDX PT, R3, R10, 0x2, 0x1c1f ;  /* 0x005c1f000a037f89 */ /* 0x000ea800000e0000 */
[----:B------:R-:W-:Y:S01]  /*a930*/  SHFL.IDX PT, R10, R10, 0x3, 0x1c1f ;  /* 0x007c1f000a0a7f89 */ /* 0x000fe200000e0000 */
[----:B-1----:R-:W-:-:S05]  /*a940*/  IADD3 R2, P0, R11, R2, RZ ;  /* 0x000000020b027210 */ /* 0x002fca0007f1e0ff */
[----:B--2---:R-:W-:-:S05]  /*a950*/  IMAD.X R3, RZ, RZ, R3, P0 ;  /* 0x000000ffff037224 */ /* 0x004fca00000e0603 */
[----:B------:R1:W-:Y:S04]  /*a960*/  LDGSTS.E.BYPASS.LTC128B.128 [R6+0x7000], desc[UR36][R2.64], !P2 ;  /* 0x0700000002067fae */ /* 0x0003e8000d101d64 */
[----:B-1----:R-:W1:Y:S02]  /*a970*/  SHFL.IDX PT, R2, R9, 0x3, 0x1c1f ;  /* 0x007c1f0009027f89 */ /* 0x002e6400000e0000 */
[----:B-1----:R-:W-:-:S05]  /*a980*/  IADD3 R2, P0, R11, R2, RZ ;  /* 0x000000020b027210 */ /* 0x002fca0007f1e0ff */
[----:B------:R-:W-:-:S05]  /*a990*/  IMAD.X R3, RZ, RZ, R10, P0 ;  /* 0x000000ffff037224 */ /* 0x000fca00000e060a */
[----:B------:R1:W-:Y:S04]  /*a9a0*/  LDGSTS.E.BYPASS.LTC128B.128 [R6+0x7800], desc[UR36][R2.64], !P2 ;  /* 0x0780000002067fae */ /* 0x0003e8000d101d64 */
[----:B-1----:R1:W2:Y:S02]  /*a9b0*/  SHFL.IDX PT, R2, R18, RZ, 0x1c1f ;  /* 0x001c1fff12027589 */ /* 0x0022a400000e0000 */
.L_x_154:
[----:B------:R-:W3:Y:S02]  /*a9c0*/  S2R R3, SR_TID.X ;  /* 0x0000000000037919 */ /* 0x000ee40000002100 */
[----:B---3--:R-:W-:-:S05]  /*a9d0*/  IMAD.SHL.U32 R3, R3, 0x10, RZ ;  /* 0x0000001003037824 */ /* 0x008fca00078e00ff */
[----:B------:R-:W-:-:S04]  /*a9e0*/  LOP3.LUT R3, R3, 0x30, RZ, 0xc0, !PT ;  /* 0x0000003003037812 */ /* 0x000fc800078ec0ff */
[----:B--2---:R-:W-:-:S05]  /*a9f0*/  IADD3 R2, P0, R3, R2, RZ ;  /* 0x0000000203027210 */ /* 0x004fca0007f1e0ff */
[----:B------:R-:W-:Y:S01]  /*aa00*/  IMAD.X R3, RZ, RZ, R17, P0 ;  /* 0x000000ffff037224 */ /* 0x000fe200000e0611 */
[----:B------:R-:W-:-:S04]  /*aa10*/  PLOP3.LUT P0, PT, PT, PT, PT, 0x80, 0x0 ;  /* 0x000000000000781c */ /* 0x000fc80003f0f070 */
[----:B------:R-:W-:Y:S01]  /*aa20*/  @!PT LDS RZ, [RZ] ;  /* 0x00000000fffff984 */ /* 0x000fe20000000800 */
[----:B------:R-:W-:Y:S01]  /*aa30*/  @!PT LDS RZ, [RZ] ;  /* 0x00000000fffff984 */ /* 0x000fe20000000800 */
[----:B------:R-:W-:Y:S01]  /*aa40*/  @!PT LDS RZ, [RZ] ;  /* 0x00000000fffff984 */ /* 0x000fe20000000800 */
[----:B------:R2:W-:Y:S01]  /*aa50*/  LDGSTS.E.BYPASS.LTC128B.128 [R6+0x8000], desc[UR36][R2.64], !P2 ;  /* 0x0800000002067fae */ /* 0x0005e2000d101d64 */
[----:B------:R-:W-:-:S08]  /*aa60*/  NOP ;  /* 0x0000000000007918 */ /* 0x000fd00000000000 */
.L_x_61:
        /* <DEDUP_REMOVED lines=11> */
.L_x_62:
[----:B------:R2:W-:Y:S01]  /*ab20*/  SYNCS.ARRIVE.TRANS64.A1T0 RZ, [R0+URZ+0x13270], RZ ;  /* 0x013270ff00ff79a7 */ /* 0x0005e2000810003f */
[----:B------:R-:W-:Y:S05]  /*ab30*/  @!P3 BRA `(.L_x_63) ;  /* 0x000000000004b947 */ /* 0x000fea0003800000 */
[----:B------:R-:W-:Y:S01]  /*ab40*/  BPT.TRAP 0x1 ;  /* 0x000000040000795c */ /* 0x000fe20000300000 */
.L_x_63:
[----:B------:R-:W3:Y:S01]  /*ab50*/  SYNCS.PHASECHK.TRANS64.TRYWAIT P0, [R0+URZ+0x13240], R24 ;  /* 0x01324018000075a7 */ /* 0x000ee2000800017f */
[----:B------:R-:W-:Y:S04]  /*ab60*/  BSSY B0, `(.L_x_64) ;  /* 0x0000002000007945 */ /* 0x000fe80003800000 */
[----:B---3--:R-:W-:Y:S05]  /*ab70*/  @!P0 BRA `(.L_x_65) ;  /* 0x0000002c00cc8947 */ /* 0x008fea0003800000 */
.L_x_155:
[----:B------:R-:W-:Y:S05]  /*ab80*/  BSYNC B0 ;  /* 0x0000000000007941 */ /* 0x000fea0003800000 */
.L_x_64:
[----:B------:R-:W4:Y:S01]  /*ab90*/  LDL R10, [R1+0x4] ;  /* 0x00000400010a7983 */ /* 0x000f220000100800 */
[----:B------:R-:W-:Y:S01]  /*aba0*/  ULDC.64 UR4, c[0x0][0x300] ;  /* 0x0000c00000047ab9 */ /* 0x000fe20000000a00 */
[----:B------:R-:W-:Y:S01]  /*abb0*/  ULDC.64 UR6, c[0x0][0x310] ;  /* 0x0000c40000067ab9 */ /* 0x000fe20000000a00 */
[----:B------:R-:W-:Y:S01]  /*abc0*/  IMAD R9, R23, UR4, RZ ;  /* 0x0000000417097c24 */ /* 0x000fe2000f8e02ff */
[----:B------:R-:W-:Y:S01]  /*abd0*/  LOP3.LUT P2, RZ, R28, 0x1, RZ, 0xc0, !PT ;  /* 0x000000011cff7812 */ /* 0x000fe2000784c0ff */
[----:B------:R-:W-:-:S04]  /*abe0*/  IMAD.WIDE.U32 R2, R5, UR4, RZ ;  /* 0x0000000405027c25 */ /* 0x000fc8000f8e00ff */
[----:B------:R-:W-:Y:S02]  /*abf0*/  IMAD R9, R5, UR5, R9 ;  /* 0x0000000505097c24 */ /* 0x000fe4000f8e0209 */
[----:B------:R-:W-:-:S03]  /*ac00*/  IMAD R25, R25, UR6, RZ ;  /* 0x0000000619197c24 */ /* 0x000fc6000f8e02ff */
[----:B------:R-:W-:Y:S01]  /*ac10*/  IADD3 R3, R3, R9, RZ ;  /* 0x0000000903037210 */ /* 0x000fe20007ffe0ff */
[----:B------:R-:W-:Y:S02]  /*ac20*/  IMAD R9, R21, UR4, RZ ;  /* 0x0000000415097c24 */ /* 0x000fe4000f8e02ff */
[----:B------:R-:W-:-:S04]  /*ac30*/  IMAD.WIDE.U32 R2, R4, UR6, R2 ;  /* 0x0000000604027c25 */ /* 0x000fc8000f8e0002 */
[----:B------:R-:W-:Y:S02]  /*ac40*/  IMAD R4, R4, UR7, R25 ;  /* 0x0000000704047c24 */ /* 0x000fe4000f8e0219 */
[C---:B------:R-:W-:Y:S02]  /*ac50*/  IMAD R9, R8.reuse, UR5, R9 ;  /* 0x0000000508097c24 */ /* 0x040fe4000f8e0209 */
[----:B------:R-:W-:Y:S02]  /*ac60*/  IMAD.IADD R5, R3, 0x1, R4 ;  /* 0x0000000103057824 */ /* 0x000fe400078e0204 */
[----:B------:R-:W-:Y:S02]  /*ac70*/  IMAD.MOV.U32 R4, RZ, RZ, R2 ;  /* 0x000000ffff047224 */ /* 0x000fe400078e0002 */
[----:B------:R-:W-:Y:S01]  /*ac80*/  IMAD.WIDE.U32 R2, R8, UR4, RZ ;  /* 0x0000000408027c25 */ /* 0x000fe2000f8e00ff */
[----:B------:R-:W-:-:S03]  /*ac90*/  ULDC.64 UR4, c[0x0][0x308] ;  /* 0x0000c20000047ab9 */ /* 0x000fc60000000a00 */
[----:B------:R-:W-:Y:S02]  /*aca0*/  IMAD.IADD R3, R3, 0x1, R9 ;  /* 0x0000000103037824 */ /* 0x000fe400078e0209 */
[----:B------:R-:W-:Y:S02]  /*acb0*/  IMAD R8, R22, UR6, RZ ;  /* 0x0000000616087c24 */ /* 0x000fe4000f8e02ff */
[----:B------:R-:W-:-:S04]  /*acc0*/  IMAD.WIDE.U32 R2, R7, UR6, R2 ;  /* 0x0000000607027c25 */ /* 0x000fc8000f8e0002 */
[----:B------:R-:W-:Y:S01]  /*acd0*/  IMAD R8, R7, UR7, R8 ;  /* 0x0000000707087c24 */ /* 0x000fe2000f8e0208 */
[----:B------:R-:W-:Y:S01]  /*ace0*/  ULDC.64 UR6, c[0x0][0x2e8] ;  /* 0x0000ba0000067ab9 */ /* 0x000fe20000000a00 */
[----:B------:R-:W-:-:S04]  /*acf0*/  IMAD.WIDE.U32 R4, R16, UR4, R4 ;  /* 0x0000000410047c25 */ /* 0x000fc8000f8e0004 */
[----:B------:R-:W-:Y:S01]  /*ad00*/  IMAD.IADD R3, R3, 0x1, R8 ;  /* 0x0000000103037824 */ /* 0x000fe200078e0208 */
[----:B------:R-:W-:Y:S01]  /*ad10*/  IADD3 R4, P0, R4, UR6, RZ ;  /* 0x0000000604047c10 */ /* 0x000fe2000ff1e0ff */
[----:B------:R-:W-:-:S04]  /*ad20*/  IMAD.WIDE.U32 R2, R16, UR4, R2 ;  /* 0x0000000410027c25 */ /* 0x000fc8000f8e0002 */
[----:B----4-:R-:W-:Y:S01]  /*ad30*/  IMAD R9, R10, UR4, RZ ;  /* 0x000000040a097c24 */ /* 0x010fe2000f8e02ff */
[----:B------:R-:W-:Y:S01]  /*ad40*/  UMOV UR4, 0xffffffff ;  /* 0xffffffff00047882 */ /* 0x000fe20000000000 */
[----:B------:R-:W4:Y:S02]  /*ad50*/  S2R R10, SR_TID.X ;  /* 0x00000000000a7919 */ /* 0x000f240000002100 */
[----:B------:R-:W-:-:S05]  /*ad60*/  IMAD R9, R16, UR5, R9 ;  /* 0x0000000510097c24 */ /* 0x000fca000f8e0209 */
[----:B------:R-:W-:Y:S02]  /*ad70*/  IADD3.X R5, R9, UR7, R5, P0, !PT ;  /* 0x0000000709057c10 */ /* 0x000fe400087fe405 */
[----:B------:R-:W-:-:S04]  /*ad80*/  IADD3 R7, P0, R2, UR6, RZ ;  /* 0x0000000602077c10 */ /* 0x000fc8000ff1e0ff */
[----:B------:R-:W-:Y:S01]  /*ad90*/  IADD3.X R8, R9, UR7, R3, P0, !PT ;  /* 0x0000000709087c10 */ /* 0x000fe200087fe403 */
[----:B----4-:R-:W-:-:S05]  /*ada0*/  IMAD.SHL.U32 R10, R10, 0x10, RZ ;  /* 0x000000100a0a7824 */ /* 0x010fca00078e00ff */
[----:B------:R-:W-:Y:S01]  /*adb0*/  LOP3.LUT R10, R10, 0x30, RZ, 0xc0, !PT ;  /* 0x000000300a0a7812 */ /* 0x000fe200078ec0ff */
[----:B------:R-:W-:Y:S06]  /*adc0*/  BRA.DIV UR4, `(.L_x_66) ;  /* 0x0000002e044c7947 */ /* 0x000fec000b800000 */
[----:B------:R-:W4:Y:S04]  /*add0*/  SHFL.IDX PT, R2, R4, RZ, 0x1c1f ;  /* 0x001c1fff04027589 */ /* 0x000f2800000e0000 */
[----:B------:R-:W5:Y:S04]  /*ade0*/  SHFL.IDX PT, R3, R5, RZ, 0x1c1f ;  /* 0x001c1fff05037589 */ /* 0x000f6800000e0000 */
[----:B------:R-:W-:Y:S04]  /*adf0*/  SHFL.IDX PT, R8, R8, RZ, 0x1c1f ;  /* 0x001c1fff08087589 */ /* 0x000fe800000e0000 */
[----:B------:R-:W-:Y:S01]  /*ae00*/  SHFL.IDX PT, R14, R7, RZ, 0x1c1f ;  /* 0x001c1fff070e7589 */ /* 0x000fe200000e0000 */
[----:B----4-:R-:W-:-:S05]  /*ae10*/  IADD3 R2, P0, R10, R2, RZ ;  /* 0x000000020a027210 */ /* 0x010fca0007f1e0ff */
[----:B-----5:R-:W-:-:S05]  /*ae20*/  IMAD.X R3, RZ, RZ, R3, P0 ;  /* 0x000000ffff037224 */ /* 0x020fca00000e0603 */
[----:B------:R4:W-:Y:S04]  /*ae30*/  LDGSTS.E.BYPASS.LTC128B.128 [R6+0xe000], desc[UR36][R2.64], !P2 ;  /* 0x0e00000002067fae */ /* 0x0009e8000d101d64 */
[----:B----4-:R-:W4:Y:S04]  /*ae40*/  SHFL.IDX PT, R2, R4, 0x1, 0x1c1f ;  /* 0x003c1f0004027f89 */ /* 0x010f2800000e0000 */
[----:B------:R-:W5:Y:S01]  /*ae50*/  SHFL.IDX PT, R3, R5, 0x1, 0x1c1f ;  /* 0x003c1f0005037f89 */ /* 0x000f6200000e0000 */
[----:B----4-:R-:W-:-:S05]  /*ae60*/  IADD3 R2, P0, R10, R2, RZ ;  /* 0x000000020a027210 */ /* 0x010fca0007f1e0ff */
[----:B-----5:R-:W-:-:S05]  /*ae70*/  IMAD.X R3, RZ, RZ, R3, P0 ;  /* 0x000000ffff037224 */ /* 0x020fca00000e0603 */
[----:B------:R4:W-:Y:S04]  /*ae80*/  LDGSTS.E.BYPASS.LTC128B.128 [R6+0xe800], desc[UR36][R2.64], !P2 ;  /* 0x0e80000002067fae */ /* 0x0009e8000d101d64 */
[----:B----4-:R-:W4:Y:S04]  /*ae90*/  SHFL.IDX PT, R2, R4, 0x2, 0x1c1f ;  /* 0x005c1f0004027f89 */ /* 0x010f2800000e0000 */
[----:B------:R-:W5:Y:S04]  /*aea0*/  SHFL.IDX PT, R3, R5, 0x2, 0x1c1f ;  /* 0x005c1f0005037f89 */ /* 0x000f6800000e0000 */
[----:B------:R-:W-:Y:S01]  /*aeb0*/  SHFL.IDX PT, R5, R5, 0x3, 0x1c1f ;  /* 0x007c1f0005057f89 */ /* 0x000fe200000e0000 */
[----:B----4-:R-:W-:-:S05]  /*aec0*/  IADD3 R2, P0, R10, R2, RZ ;  /* 0x000000020a027210 */ /* 0x010fca0007f1e0ff */
[----:B-----5:R-:W-:-:S05]  /*aed0*/  IMAD.X R3, RZ, RZ, R3, P0 ;  /* 0x000000ffff037224 */ /* 0x020fca00000e0603 */
[----:B------:R4:W-:Y:S04]  /*aee0*/  LDGSTS.E.BYPASS.LTC128B.128 [R6+0xf000], desc[UR36][R2.64], !P2 ;  /* 0x0f00000002067fae */ /* 0x0009e8000d101d64 */
[----:B----4-:R-:W4:Y:S02]  /*aef0*/  SHFL.IDX PT, R2, R4, 0x3, 0x1c1f ;  /* 0x007c1f0004027f89 */ /* 0x010f2400000e0000 */
[----:B----4-:R-:W-:-:S04]  /*af00*/  IADD3 R2, P0, R10, R2, RZ ;  /* 0x000000020a027210 */ /* 0x010fc80007f1e0ff */
[----:B------:R-:W-:-:S05]  /*af10*/  IADD3.X R3, RZ, R5, RZ, P0, !PT ;  /* 0x00000005ff037210 */ /* 0x000fca00007fe4ff */
[----:B------:R4:W-:Y:S04]  /*af20*/  LDGSTS.E.BYPASS.LTC128B.128 [R6+0xf800], desc[UR36][R2.64], !P2 ;  /* 0x0f80000002067fae */ /* 0x0009e8000d101d64 */
.L_x_167:
[----:B----4-:R-:W-:-:S05]  /*af30*/  IADD3 R2, P0, R10, R14, RZ ;  /* 0x0000000e0a027210 */ /* 0x010fca0007f1e0ff */
[----:B------:R-:W-:Y:S01]  /*af40*/  IMAD.X R3, RZ, RZ, R8, P0 ;  /* 0x000000ffff037224 */ /* 0x000fe200000e0608 */
[----:B------:R-:W-:-:S04]  /*af50*/  PLOP3.LUT P0, PT, PT, PT, PT, 0x80, 0x0 ;  /* 0x000000000000781c */ /* 0x000fc80003f0f070 */
[----:B------:R-:W-:Y:S01]  /*af60*/  @!PT LDS RZ, [RZ] ;  /* 0x00000000fffff984 */ /* 0x000fe20000000800 */
[----:B------:R-:W-:Y:S01]  /*af70*/  @!PT LDS RZ, [RZ] ;  /* 0x00000000fffff984 */ /* 0x000fe20000000800 */
[----:B------:R-:W-:Y:S01]  /*af80*/  @!PT LDS RZ, [RZ] ;  /* 0x00000000fffff984 */ /* 0x000fe20000000800 */
[----:B------:R4:W-:Y:S01]  /*af90*/  LDGSTS.E.BYPASS.LTC128B.128 [R6+0x10000], desc[UR36][R2.64], !P2 ;  /* 0x1000000002067fae */ /* 0x0009e2000d101d64 */
[----:B------:R-:W-:-:S08]  /*afa0*/  NOP ;  /* 0x0000000000007918 */ /* 0x000fd00000000000 */
.L_x_67:
[----:B------:R-:W-:Y:S02]  /*afb0*/  PLOP3.LUT P2, PT, P2, P0, PT, 0xa2, 0x0 ;  /* 0x000000000000781c */ /* 0x000fe40001741472 */
[----:B------:R-:W-:-:S08]  /*afc0*/  @P0 R2UR P2, UR4, R0 ;  /* 0x00000000000402ca */ /* 0x000fd00000040000 */
[----:B------:R-:W-:-:S05]  /*afd0*/  @P0 PLOP3.LUT P0, PT, P2, PT, PT, 0x80, 0x0 ;  /* 0x000000000000081c */ /* 0x000fca000170f070 */
[----:B------:R-:W-:Y:S01]  /*afe0*/  @!P2 SYNCS.ARRIVE.TRANS64.RED.A0T1 RZ, [UR4+0x13230], RZ ;  /* 0x013230ffffffa9a7 */ /* 0x000fe20008200404 */
[----:B------:R-:W-:Y:S07]  /*aff0*/  @!P2 ARRIVES.LDGSTSBAR.64.TRANSCNT [UR4+0x13230] ;  /* 0x01323000ff00a9b0 */ /* 0x000fee0008000a84 */
[----:B------:R-:W-:Y:S05]  /*b000*/  @P0 BRA.U.ANY `(.L_x_67) ;  /* 0xfffffffd00e80947 */ /* 0x000fea000393ffff */
[----:B------:R-:W-:Y:S01]  /*b010*/  NOP ;  /* 0x0000000000007918 */ /* 0x000fe20000000000 */
[----:B----4-:R-:W-:-:S05]  /*b020*/  IMAD.U32 R2, RZ, RZ, UR49 ;  /* 0x00000031ff027e24 */ /* 0x010fca000f8e00ff */
[----:B------:R-:W-:-:S13]  /*b030*/  ISETP.NE.AND P3, PT, R2, 0x3, PT ;  /* 0x000000030200780c */ /* 0x000fda0003f65270 */
[----:B------:R-:W-:Y:S05]  /*b040*/  @!P3 BRA `(.L_x_68) ;  /* 0x000000000004b947 */ /* 0x000fea0003800000 */
[----:B------:R-:W-:Y:S01]  /*b050*/  BPT.TRAP 0x1 ;  /* 0x000000040000795c */ /* 0x000fe20000300000 */
.L_x_68:
[----:B------:R0:W-:Y:S02]  /*b060*/  SYNCS.ARRIVE.TRANS64.A1T0 RZ, [R0+URZ+0x13230], RZ ;  /* 0x013230ff00ff79a7 */ /* 0x0001e4000810003f */
[----:B0-23--:R-:W-:-:S05]  /*b070*/  IMAD.U32 R0, RZ, RZ, UR50 ;  /* 0x00000032ff007e24 */ /* 0x00dfca000f8e00ff */
[----:B------:R-:W-:-:S13]  /*b080*/  ISETP.NE.AND P0, PT, R0, 0x3, PT ;  /* 0x000000030000780c */ /* 0x000fda0003f05270 */
[----:B------:R-:W-:Y:S05]  /*b090*/  @!P0 BRA `(.L_x_69) ;  /* 0x0000000000048947 */ /* 0x000fea0003800000 */
[----:B------:R-:W-:Y:S01]  /*b0a0*/  BPT.TRAP 0x1 ;  /* 0x000000040000795c */ /* 0x000fe20000300000 */
.L_x_69:
[----:B------:R-:W-:Y:S01]  /*b0b0*/  LOP3.LUT R3, R20, 0x1, RZ, 0x3c, !PT ;  /* 0x0000000114037812 */ /* 0x000fe200078e3cff */
[----:B------:R-:W-:Y:S01]  /*b0c0*/  BSSY B0, `(.L_x_70) ;  /* 0x0000005000007945 */ /* 0x000fe20003800000 */
[----:B------:R-:W-:Y:S02]  /*b0d0*/  LEA R0, R19, UR43, 0x3 ;  /* 0x0000002b13007c11 */ /* 0x000fe4000f8e18ff */
[----:B------:R-:W-:-:S04]  /*b0e0*/  SHF.L.U32 R3, R3, 0x1f, RZ ;  /* 0x0000001f03037819 */ /* 0x000fc800000006ff */
[----:B------:R-:W0:Y:S02]  /*b0f0*/  SYNCS.PHASECHK.TRANS64.TRYWAIT P2, [R0+URZ+0x13270], R3 ;  /* 0x01327003000075a7 */ /* 0x000e24000804017f */
[----:B0-----:R-:W-:Y:S05]  /*b100*/  @!P2 BRA `(.L_x_71) ;  /* 0x0000002c00d4a947 */ /* 0x001fea0003800000 */
.L_x_168:
[----:B------:R-:W-:Y:S05]  /*b110*/  BSYNC B0 ;  /* 0x0000000000007941 */ /* 0x000fea0003800000 */
.L_x_70:
[----:B------:R-:W-:-:S05]  /*b120*/  IMAD.U32 R2, RZ, RZ, UR49 ;  /* 0x00000031ff027e24 */ /* 0x000fca000f8e00ff */
[----:B------:R-:W-:-:S13]  /*b130*/  ISETP.NE.AND P2, PT, R2, 0x3, PT ;  /* 0x000000030200780c */ /* 0x000fda0003f45270 */
[----:B------:R-:W-:Y:S05]  /*b140*/  @!P2 BRA `(.L_x_72) ;  /* 0x000000000004a947 */ /* 0x000fea0003800000 */
[----:B------:R-:W-:Y:S01]  /*b150*/  BPT.TRAP 0x1 ;  /* 0x000000040000795c */ /* 0x000fe20000300000 */
.L_x_72:
[----:B------:R-:W-:Y:S01]  /*b160*/  SHF.L.U32 R5, R20, 0x1f, RZ ;  /* 0x0000001f14057819 */ /* 0x000fe200000006ff */
[----:B0-----:R-:W-:-:S03]  /*b170*/  IMAD R3, R19, 0x2800, RZ ;  /* 0x0000280013037824 */ /* 0x001fc600078e02ff */
[----:B------:R-:W0:Y:S02]  /*b180*/  SYNCS.PHASECHK.TRANS64.TRYWAIT P2, [R0+URZ+0x13260], R5 ;  /* 0x01326005000075a7 */ /* 0x000e24000804017f */
[----:B0-----:R-:W-:Y:S05]  /*b190*/  @!P2 BRA `(.L_x_73) ;  /* 0x0000002c00c4a947 */ /* 0x001fea0003800000 */
.L_x_169:
[----:B------:R-:W2:Y:S04]  /*b1a0*/  LDL R2, [R1+0x14] ;  /* 0x0000140001027983 */ /* 0x000ea80000100800 */
[----:B------:R-:W3:Y:S01]  /*b1b0*/  LDL R8, [R1+0x10] ;  /* 0x0000100001087983 */ /* 0x000ee20000100800 */
[----:B------:R-:W-:Y:S05]  /*b1c0*/  WARPSYNC.ALL ;  /* 0x0000000000007948 */ /* 0x000fea0003800000 */
[----:B------:R-:W-:-:S05]  /*b1d0*/  IMAD.U32 R17, RZ, RZ, UR49 ;  /* 0x00000031ff117e24 */ /* 0x000fca000f8e00ff */
[----:B------:R-:W-:Y:S02]  /*b1e0*/  ISETP.NE.AND P2, PT, R17, 0x3, PT ;  /* 0x000000031100780c */ /* 0x000fe40003f45270 */
[C---:B--2---:R-:W-:Y:S02]  /*b1f0*/  LOP3.LUT R2, R3.reuse, R2, RZ, 0xfc, !PT ;  /* 0x0000000203027212 */ /* 0x044fe400078efcff */
[----:B---3--:R-:W-:-:S03]  /*b200*/  LOP3.LUT R3, R3, R8, RZ, 0xfc, !PT ;  /* 0x0000000803037212 */ /* 0x008fc600078efcff */
[----:B0-----:R-:W0:Y:S02]  /*b210*/  LDSM.16.MT88.4 R4, [R2+UR43+0x6000] ;  /* 0x0060002b0204783b */ /* 0x001e240008004200 */
[----:B------:R-:W-:Y:S01]  /*b220*/  VIADD R3, R3, UR43 ;  /* 0x0000002b03037c36 */ /* 0x000fe20008000000 */
[C-C-:B0-----:R-:W-:Y:S02]  /*b230*/  PRMT R12, R4.reuse, 0x6420, R5.reuse ;  /* 0x00006420040c7816 */ /* 0x141fe40000000005 */
[----:B------:R-:W-:Y:S02]  /*b240*/  PRMT R13, R4, 0x7531, R5 ;  /* 0x00007531040d7816 */ /* 0x000fe40000000005 */
[C-C-:B------:R-:W-:Y:S02]  /*b250*/  PRMT R14, R6.reuse, 0x6420, R7.reuse ;  /* 0x00006420060e7816 */ /* 0x140fe40000000007 */
[----:B------:R-:W-:-:S05]  /*b260*/  PRMT R15, R6, 0x7531, R7 ;  /* 0x00007531060f7816 */ /* 0x000fca0000000007 */
[----:B------:R-:W-:Y:S04]  /*b270*/  STSM.16.M88.4 [R3+0x1000], R12 ;  /* 0x0010000c03007844 */ /* 0x000fe80000000200 */
[----:B------:R-:W0:Y:S02]  /*b280*/  LDSM.16.MT88.4 R4, [R2+UR43+0x6800] ;  /* 0x0068002b0204783b */ /* 0x000e240008004200 */
[C-C-:B0-----:R-:W-:Y:S02]  /*b290*/  PRMT R8, R4.reuse, 0x6420, R5.reuse ;  /* 0x0000642004087816 */ /* 0x141fe40000000005 */
[----:B------:R-:W-:Y:S02]  /*b2a0*/  PRMT R9, R4, 0x7531, R5 ;  /* 0x0000753104097816 */ /* 0x000fe40000000005 */
[----:B------:R-:W-:-:S02]  /*b2b0*/  PRMT R10, R6, 0x6420, R7 ;  /* 0x00006420060a7816 */ /* 0x000fc40000000007 */
        /* <DEDUP_REMOVED lines=19> */
[----:B------:R0:W-:Y:S01]  /*b3f0*/  STSM.16.M88.4 [R3+0x3000], R12 ;  /* 0x0030000c03007844 */ /* 0x0001e20000000200 */
[----:B------:R-:W-:Y:S01]  /*b400*/  @!PT LDS RZ, [RZ] ;  /* 0x00000000fffff984 */ /* 0x000fe20000000800 */
[----:B------:R-:W-:Y:S01]  /*b410*/  @!PT LDS RZ, [RZ] ;  /* 0x00000000fffff984 */ /* 0x000fe20000000800 */
[----:B------:R-:W-:Y:S01]  /*b420*/  @!PT LDS RZ, [RZ] ;  /* 0x00000000fffff984 */ /* 0x000fe20000000800 */
[----:B------:R-:W-:Y:S01]  /*b430*/  @!PT LDS RZ, [RZ] ;  /* 0x00000000fffff984 */ /* 0x000fe20000000800 */
[----:B------:R2:W-:Y:S06]  /*b440*/  MEMBAR.ALL.CTA ;  /* 0x0000000000007992 */ /* 0x0005ec0000008000 */
[----:B--2---:R-:W2:Y:S01]  /*b450*/  FENCE.VIEW.ASYNC.S ;  /* 0x00000000000073c6 */ /* 0x004ea20000000000 */
[----:B------:R-:W-:Y:S05]  /*b460*/  @!P2 BRA `(.L_x_74) ;  /* 0x000000000004a947 */ /* 0x000fea0003800000 */
[----:B------:R-:W-:Y:S01]  /*b470*/  BPT.TRAP 0x1 ;  /* 0x000000040000795c */ /* 0x000fe20000300000 */
.L_x_74:
[----:B--2---:R2:W-:Y:S01]  /*b480*/  SYNCS.ARRIVE.TRANS64.A1T0 RZ, [R0+URZ+0x13250], RZ ;  /* 0x013250ff00ff79a7 */ /* 0x0045e2000810003f */
[----:B------:R-:W-:Y:S06]  /*b490*/  BAR.SYNC.DEFER_BLOCKING 0x2, 0x80 ;  /* 0x0082000000007b1d */ /* 0x000fec0000010000 */
[----:B------:R-:W-:Y:S05]  /*b4a0*/  @!P0 BRA `(.L_x_75) ;  /* 0x0000000000048947 */ /* 0x000fea0003800000 */
[----:B------:R-:W-:Y:S01]  /*b4b0*/  BPT.TRAP 0x1 ;  /* 0x000000040000795c */ /* 0x000fe20000300000 */
.L_x_75:
[----:B--2---:R-:W-:Y:S01]  /*b4c0*/  VIADD R0, R0, 0x13280 ;  /* 0x0001328000007836 */ /* 0x004fe20000000000 */
[----:B------:R-:W-:Y:S01]  /*b4d0*/  MOV R20, R29 ;  /* 0x0000001d00147202 */ /* 0x000fe20000000f00 */
[----:B0-----:R-:W-:Y:S02]  /*b4e0*/  IMAD.U32 R3, RZ, RZ, UR48 ;  /* 0x00000030ff037e24 */ /* 0x001fe4000f8e00ff */
[----:B------:R-:W-:-:S03]  /*b4f0*/  IMAD.MOV.U32 R19, RZ, RZ, R26 ;  /* 0x000000ffff137224 */ /* 0x000fc600078e001a */
[----:B------:R-:W-:-:S04]  /*b500*/  PRMT R0, R3, 0x654, R0 ;  /* 0x0000065403007816 */ /* 0x000fc80000000000 */
[----:B------:R0:W-:Y:S01]  /*b510*/  SYNCS.ARRIVE.TRANS64.RED.A1T0 RZ, [R0+URZ], RZ ;  /* 0x000000ff00ff79a7 */ /* 0x0001e2000810043f */
[----:B------:R-:W-:Y:S05]  /*b520*/  @P1 BRA `(.L_x_76) ;  /* 0xffffffec00041947 */ /* 0x000fea000383ffff */
.L_x_56:
[----:B0-----:R-:W-:-:S05]  /*b530*/  IMAD.U32 R0, RZ, RZ, UR50 ;  /* 0x00000032ff007e24 */ /* 0x001fca000f8e00ff */
[----:B------:R-:W-:-:S13]  /*b540*/  ISETP.NE.AND P0, PT, R0, 0x3, PT ;  /* 0x000000030000780c */ /* 0x000fda0003f05270 */
[----:B------:R-:W-:Y:S05]  /*b550*/  @!P0 BRA `(.L_x_77) ;  /* 0x0000000000048947 */ /* 0x000fea0003800000 */
[----:B------:R-:W-:Y:S01]  /*b560*/  BPT.TRAP 0x1 ;  /* 0x000000040000795c */ /* 0x000fe20000300000 */
.L_x_77:
[----:B------:R-:W-:Y:S01]  /*b570*/  LOP3.LUT R3, R29, 0x1, RZ, 0x3c, !PT ;  /* 0x000000011d037812 */ /* 0x000fe200078e3cff */
[----:B------:R-:W-:Y:S01]  /*b580*/  BSSY B0, `(.L_x_78) ;  /* 0x0000005000007945 */ /* 0x000fe20003800000 */
[----:B------:R-:W-:Y:S02]  /*b590*/  LEA R2, R26, UR43, 0x3 ;  /* 0x0000002b1a027c11 */ /* 0x000fe4000f8e18ff */
[----:B------:R-:W-:-:S04]  /*b5a0*/  SHF.L.U32 R3, R3, 0x1f, RZ ;  /* 0x0000001f03037819 */ /* 0x000fc800000006ff */
[----:B------:R-:W0:Y:S02]  /*b5b0*/  SYNCS.PHASECHK.TRANS64.TRYWAIT P1, [R2+URZ+0x13270], R3 ;  /* 0x01327003020075a7 */ /* 0x000e24000802017f */
[----:B0-----:R-:W-:Y:S05]  /*b5c0*/  @!P1 BRA `(.L_x_79) ;  /* 0x0000002800cc9947 */ /* 0x001fea0003800000 */
.L_x_170:
[----:B------:R-:W-:Y:S05]  /*b5d0*/  BSYNC B0 ;  /* 0x0000000000007941 */ /* 0x000fea0003800000 */
.L_x_78:
[----:B------:R-:W-:-:S05]  /*b5e0*/  IMAD.U32 R0, RZ, RZ, UR49 ;  /* 0x00000031ff007e24 */ /* 0x000fca000f8e00ff */
[----:B------:R-:W-:-:S13]  /*b5f0*/  ISETP.NE.AND P1, PT, R0, 0x3, PT ;  /* 0x000000030000780c */ /* 0x000fda0003f25270 */
[----:B------:R-:W-:Y:S05]  /*b600*/  @!P1 BRA `(.L_x_80) ;  /* 0x0000000000049947 */ /* 0x000fea0003800000 */
[----:B------:R-:W-:Y:S01]  /*b610*/  BPT.TRAP 0x1 ;  /* 0x000000040000795c */ /* 0x000fe20000300000 */
.L_x_80:
[----:B------:R-:W-:Y:S01]  /*b620*/  SHF.L.U32 R5, R29, 0x1f, RZ ;  /* 0x0000001f1d057819 */ /* 0x000fe200000006ff */
[----:B0-----:R-:W-:-:S03]  /*b630*/  IMAD R3, R26, 0x2800, RZ ;  /* 0x000028001a037824 */ /* 0x001fc600078e02ff */
[----:B------:R-:W0:Y:S02]  /*b640*/  SYNCS.PHASECHK.TRANS64.TRYWAIT P1, [R2+URZ+0x13260], R5 ;  /* 0x01326005020075a7 */ /* 0x000e24000802017f */
[----:B0-----:R-:W-:Y:S05]  /*b650*/  @!P1 BRA `(.L_x_81) ;  /* 0x0000002800bc9947 */ /* 0x001fea0003800000 */
.L_x_171:
        /* <DEDUP_REMOVED lines=46> */
.L_x_82:
[----:B--2---:R2:W-:Y:S01]  /*b940*/  SYNCS.ARRIVE.TRANS64.A1T0 RZ, [R2+URZ+0x13250], RZ ;  /* 0x013250ff02ff79a7 */ /* 0x0045e2000810003f */
[----:B------:R-:W-:Y:S06]  /*b950*/  BAR.SYNC.DEFER_BLOCKING 0x2, 0x80 ;  /* 0x0082000000007b1d */ /* 0x000fec0000010000 */
[----:B------:R-:W-:Y:S05]  /*b960*/  @!P0 BRA `(.L_x_83) ;  /* 0x0000000000048947 */ /* 0x000fea0003800000 */
[----:B------:R-:W-:Y:S01]  /*b970*/  BPT.TRAP 0x1 ;  /* 0x000000040000795c */ /* 0x000fe20000300000 */
.L_x_83:
[----:B------:R-:W3:Y:S01]  /*b980*/  LDC R4, c[0x0][0xc34] ;  /* 0x00030d00ff047b82 */ /* 0x000ee20000000800 */
[----:B------:R-:W-:Y:S01]  /*b990*/  VIADD R26, R26, 0x1 ;  /* 0x000000011a1a7836 */ /* 0x000fe20000000000 */
[----:B------:R-:W-:Y:S01]  /*b9a0*/  UIADD3 UR40, UR51, UR40, URZ ;  /* 0x0000002833287290 */ /* 0x000fe2000fffe03f */
[----:B--2---:R-:W-:Y:S01]  /*b9b0*/  VIADD R2, R2, 0x13280 ;  /* 0x0001328002027836 */ /* 0x004fe20000000000 */
[----:B------:R-:W-:Y:S01]  /*b9c0*/  UIADD3 UR38, UR38, 0x1, URZ ;  /* 0x0000000126267890 */ /* 0x000fe2000fffe03f */
[----:B0-----:R-:W-:Y:S01]  /*b9d0*/  IMAD.U32 R3, RZ, RZ, UR48 ;  /* 0x00000030ff037e24 */ /* 0x001fe2000f8e00ff */
[----:B------:R-:W-:-:S04]  /*b9e0*/  ISETP.NE.AND P0, PT, R26, 0x2, PT ;  /* 0x000000021a00780c */ /* 0x000fc80003f05270 */
[----:B------:R-:W-:Y:S02]  /*b9f0*/  SEL R26, R26, RZ, P0 ;  /* 0x000000ff1a1a7207 */ /* 0x000fe40000000000 */
[----:B------:R-:W-:Y:S02]  /*ba00*/  SEL R0, RZ, 0x1, P0 ;  /* 0x00000001ff007807 */ /* 0x000fe40000000000 */
[----:B------:R-:W-:Y:S02]  /*ba10*/  PRMT R2, R3, 0x654, R2 ;  /* 0x0000065403027816 */ /* 0x000fe40000000002 */
[----:B------:R-:W-:Y:S02]  /*ba20*/  LOP3.LUT R29, R29, R0, RZ, 0x3c, !PT ;  /* 0x000000001d1d7212 */ /* 0x000fe400078e3cff */
[----:B------:R0:W-:Y:S01]  /*ba30*/  SYNCS.ARRIVE.TRANS64.RED.A1T0 RZ, [R2+URZ], RZ ;  /* 0x000000ff02ff79a7 */ /* 0x0001e2000810043f */
[----:B---3--:R-:W-:-:S13]  /*ba40*/  ISETP.LE.AND P0, PT, R4, UR40, PT ;  /* 0x0000002804007c0c */ /* 0x008fda000bf03270 */
[----:B0-----:R-:W-:Y:S05]  /*ba50*/  @!P0 BRA `(.L_x_84) ;  /* 0xffffffc400508947 */ /* 0x001fea000383ffff */
[----:B------:R-:W-:-:S12]  /*ba60*/  ULOP3.LUT UR38, UR38, 0x1, URZ, 0xc, !UPT ;  /* 0x0000000126267892 */ /* 0x000fd8000f8e0c3f */
.L_x_32:
[----:B------:R-:W0:Y:S01]  /*ba70*/  S2R R3, SR_CgaCtaId ;  /* 0x0000000000037919 */ /* 0x000e220000008800 */
[----:B------:R-:W-:Y:S02]  /*ba80*/  MOV R0, 0x400 ;  /* 0x0000040000007802 */ /* 0x000fe40000000f00 */
[----:B------:R-:W-:Y:S02]  /*ba90*/  MOV R2, UR38 ;  /* 0x0000002600027c02 */ /* 0x000fe40008000f00 */
[----:B0-----:R-:W-:Y:S02]  /*baa0*/  LEA R5, R3, R0, 0x18 ;  /* 0x0000000003057211 */ /* 0x001fe400078ec0ff */
[----:B------:R-:W-:-:S04]  /*bab0*/  SHF.L.U32 R0, R2, 0x1f, RZ ;  /* 0x0000001f02007819 */ /* 0x000fc800000006ff */
[----:B------:R-:W0:Y:S02]  /*bac0*/  SYNCS.PHASECHK.TRANS64.TRYWAIT P0, [R5+URZ+0x13220], R0 ;  /* 0x01322000050075a7 */ /* 0x000e24000800017f */
[----:B0-----:R-:W-:Y:S05]  /*bad0*/  @!P0 BRA `(.L_x_85) ;  /* 0x0000002400b08947 */ /* 0x001fea0003800000 */
.L_x_172:
[----:B------:R-:W2:Y:S02]  /*bae0*/  S2R R2, SR_TID.X ;  /* 0x0000000000027919 */ /* 0x000ea40000002100 */
[----:B--2---:R-:W-:-:S04]  /*baf0*/  SHF.R.U32.HI R2, RZ, 0x5, R2 ;  /* 0x00000005ff027819 */ /* 0x004fc80000011602 */
[----:B------:R-:W-:-:S05]  /*bb00*/  LOP3.LUT R2, R2, 0x3, RZ, 0xc0, !PT ;  /* 0x0000000302027812 */ /* 0x000fca00078ec0ff */
[----:B0-----:R-:W0:Y:S02]  /*bb10*/  SHFL.IDX PT, R0, R2, RZ, 0x1f ;  /* 0x00001fff02007589 */ /* 0x001e2400000e0000 */
[----:B0-----:R-:W-:-:S13]  /*bb20*/  ISETP.NE.AND P0, PT, R0, RZ, PT ;  /* 0x000000ff0000720c */ /* 0x001fda0003f05270 */
[----:B------:R-:W-:Y:S05]  /*bb30*/  @P0 EXIT ;  /* 0x000000000000094d */ /* 0x000fea0003800000 */
[----:B------:R-:W-:Y:S01]  /*bb40*/  ELECT P0, URZ, PT ;  /* 0x00000000003f782f */ /* 0x000fe20003800000 */
[----:B------:R-:W-:-:S12]  /*bb50*/  BSSY B0, `(.L_x_86) ;  /* 0x0000028000007945 */ /* 0x000fd80003800000 */
[----:B------:R-:W-:Y:S05]  /*bb60*/  @!P0 BRA `(.L_x_87) ;  /* 0x0000000000988947 */ /* 0x000fea0003800000 */
[----:B------:R-:W-:-:S06]  /*bb70*/  ULOP3.LUT UR4, UR41, 0x2, URZ, 0xfc, !UPT ;  /* 0x0000000229047892 */ /* 0x000fcc000f8efc3f */
[----:B------:R-:W-:-:S05]  /*bb80*/  IMAD.U32 R0, RZ, RZ, UR4 ;  /* 0x00000004ff007e24 */ /* 0x000fca000f8e00ff */
[----:B------:R-:W-:-:S13]  /*bb90*/  ISETP.NE.AND P0, PT, R0, 0x3, PT ;  /* 0x000000030000780c */ /* 0x000fda0003f05270 */
[----:B------:R-:W-:Y:S05]  /*bba0*/  @!P0 BRA `(.L_x_88) ;  /* 0x0000000000048947 */ /* 0x000fea0003800000 */
[----:B------:R-:W-:Y:S01]  /*bbb0*/  BPT.TRAP 0x1 ;  /* 0x000000040000795c */ /* 0x000fe20000300000 */
.L_x_88:
[C---:B------:R-:W-:Y:S01]  /*bbc0*/  IMAD R3, R26.reuse, 0x8, R5 ;  /* 0x000000081a037824 */ /* 0x040fe200078e0205 */
[----:B------:R-:W-:Y:S01]  /*bbd0*/  SHF.L.U32 R2, R29, 0x1f, RZ ;  /* 0x0000001f1d027819 */ /* 0x000fe200000006ff */
[----:B------:R-:W-:-:S03]  /*bbe0*/  VIADD R26, R26, 0x1 ;  /* 0x000000011a1a7836 */ /* 0x000fc60000000000 */
[----:B------:R-:W0:Y:S02]  /*bbf0*/  SYNCS.PHASECHK.TRANS64.TRYWAIT P1, [R3+URZ+0x13240], R2 ;  /* 0x01324002030075a7 */ /* 0x000e24000802017f */
[----:B------:R-:W-:-:S04]  /*bc00*/  ISETP.NE.AND P2, PT, R26, 0x2, PT ;  /* 0x000000021a00780c */ /* 0x000fc80003f45270 */
[----:B------:R-:W-:Y:S01]  /*bc10*/  SEL R0, RZ, 0x1, P2 ;  /* 0x00000001ff007807 */ /* 0x000fe20001000000 */
[----:B0-----:R-:W-:Y:S08]  /*bc20*/  @!P1 BRA `(.L_x_89) ;  /* 0x0000002400709947 */ /* 0x001ff00003800000 */
.L_x_173:
[----:B------:R-:W-:Y:S02]  /*bc30*/  SEL R26, R26, RZ, P2 ;  /* 0x000000ff1a1a7207 */ /* 0x000fe40001000000 */
[----:B------:R-:W-:Y:S01]  /*bc40*/  LOP3.LUT R0, R29, R0, RZ, 0x3c, !PT ;  /* 0x000000001d007212 */ /* 0x000fe200078e3cff */
[----:B------:R-:W-:Y:S06]  /*bc50*/  @!P0 BRA `(.L_x_90) ;  /* 0x0000000000048947 */ /* 0x000fec0003800000 */
[----:B------:R-:W-:Y:S01]  /*bc60*/  BPT.TRAP 0x1 ;  /* 0x000000040000795c */ /* 0x000fe20000300000 */
.L_x_90:
[----:B------:R-:W-:Y:S01]  /*bc70*/  IMAD R5, R26, 0x8, R5 ;  /* 0x000000081a057824 */ /* 0x000fe200078e0205 */
[----:B------:R-:W-:-:S04]  /*bc80*/  SHF.L.U32 R0, R0, 0x1f, RZ ;  /* 0x0000001f00007819 */ /* 0x000fc800000006ff */
[----:B------:R-:W2:Y:S02]  /*bc90*/  SYNCS.PHASECHK.TRANS64.TRYWAIT P1, [R5+URZ+0x13240], R0 ;  /* 0x01324000050075a7 */ /* 0x000ea4000802017f */
[----:B--2---:R-:W-:Y:S05]  /*bca0*/  @!P1 BRA `(.L_x_91) ;  /* 0x0000002400649947 */ /* 0x004fea0003800000 */
.L_x_174:
[----:B------:R-:W-:Y:S05]  /*bcb0*/  @!P0 BRA `(.L_x_92) ;  /* 0x0000000000048947 */ /* 0x000fea0003800000 */
[----:B------:R-:W-:Y:S01]  /*bcc0*/  BPT.TRAP 0x1 ;  /* 0x000000040000795c */ /* 0x000fe20000300000 */
.L_x_92:
[----:B------:R-:W3:Y:S02]  /*bcd0*/  SYNCS.PHASECHK.TRANS64.TRYWAIT P1, [R3+URZ+0x13260], R2 ;  /* 0x01326002030075a7 */ /* 0x000ee4000802017f */
[----:B---3--:R-:W-:Y:S05]  /*bce0*/  @!P1 BRA `(.L_x_93) ;  /* 0x0000002400689947 */ /* 0x008fea0003800000 */
.L_x_175:
[----:B------:R-:W-:Y:S05]  /*bcf0*/  @!P0 BRA `(.L_x_94) ;  /* 0x0000000000048947 */ /* 0x000fea0003800000 */
[----:B------:R-:W-:Y:S01]  /*bd00*/  BPT.TRAP 0x1 ;  /* 0x000000040000795c */ /* 0x000fe20000300000 */
.L_x_94:
[----:B------:R-:W4:Y:S02]  /*bd10*/  SYNCS.PHASECHK.TRANS64.TRYWAIT P1, [R5+URZ+0x13260], R0 ;  /* 0x01326000050075a7 */ /* 0x000f24000802017f */
[----:B----4-:R-:W-:Y:S05]  /*bd20*/  @!P1 BRA `(.L_x_95) ;  /* 0x00000024006c9947 */ /* 0x010fea0003800000 */
.L_x_176:
[----:B------:R-:W-:Y:S05]  /*bd30*/  @!P0 BRA `(.L_x_96) ;  /* 0x0000000000048947 */ /* 0x000fea0003800000 */
[----:B------:R-:W-:Y:S01]  /*bd40*/  BPT.TRAP 0x1 ;  /* 0x000000040000795c */ /* 0x000fe20000300000 */
.L_x_96:
[----:B------:R-:W5:Y:S02]  /*bd50*/  SYNCS.PHASECHK.TRANS64.TRYWAIT P1, [R3+URZ+0x13280], R2 ;  /* 0x01328002030075a7 */ /* 0x000f64000802017f */
[----:B-----5:R-:W-:Y:S05]  /*bd60*/  @!P1 BRA `(.L_x_97) ;  /* 0x0000002400709947 */ /* 0x020fea0003800000 */
.L_x_177:
[----:B------:R-:W-:Y:S05]  /*bd70*/  @!P0 BRA `(.L_x_98) ;  /* 0x0000000000048947 */ /* 0x000fea0003800000 */
[----:B------:R-:W-:Y:S01]  /*bd80*/  BPT.TRAP 0x1 ;  /* 0x000000040000795c */ /* 0x000fe20000300000 */
.L_x_98:
[----:B------:R0:W0:Y:S02]  /*bd90*/  SYNCS.PHASECHK.TRANS64.TRYWAIT P0, [R5+URZ+0x13280], R0 ;  /* 0x01328000050075a7 */ /* 0x000024000800017f */
[----:B0-----:R-:W-:Y:S05]  /*bda0*/  @!P0 NANOSLEEP.SYNCS 0x989680 ;  /* 0x009896800000895d */ /* 0x001fea0003900000 */
[----:B------:R-:W0:Y:S02]  /*bdb0*/  @!P0 SYNCS.PHASECHK.TRANS64 P0, [R5+URZ+0x13280], R0 ;  /* 0x01328000050085a7 */ /* 0x000e24000800007f */
[----:B0-----:R-:W-:Y:S05]  /*bdc0*/  @!P0 BRA `(.L_x_98) ;  /* 0xfffffffc00f08947 */ /* 0x001fea000383ffff */
.L_x_87:
[----:B------:R-:W-:Y:S05]  /*bdd0*/  BSYNC B0 ;  /* 0x0000000000007941 */ /* 0x000fea0003800000 */
.L_x_86:
[----:B------:R-:W-:Y:S05]  /*bde0*/  EXIT ;  /* 0x000000000000794d */ /* 0x000fea0003800000 */
.L_x_8:
[----:B0-----:R0:W1:Y:S02]  /*bdf0*/  SYNCS.PHASECHK.TRANS64.TRYWAIT P1, [R25+URZ+0x13200], R0 ;  /* 0x01320000190075a7 */ /* 0x001064000802017f */
[----:B-1----:R-:W-:Y:S05]  /*be00*/  @!P1 NANOSLEEP.SYNCS 0x989680 ;  /* 0x009896800000995d */ /* 0x002fea0003900000 */
[----:B------:R-:W1:Y:S02]  /*be10*/  @!P1 SYNCS.PHASECHK.TRANS64 P1, [R25+URZ+0x13200], R0 ;  /* 0x01320000190095a7 */ /* 0x000e64000802007f */
[----:B-1----:R-:W-:Y:S05]  /*be20*/  @!P1 BRA `(.L_x_8) ;  /* 0xfffffffc00f09947 */ /* 0x002fea000383ffff */
[----:B------:R-:W-:Y:S05]  /*be30*/  BRA `(.L_x_99) ;  /* 0xffffff5400507947 */ /* 0x000fea000383ffff */
.L_x_12:
[----:B-1----:R1:W2:Y:S02]  /*be40*/  SYNCS.PHASECHK.TRANS64.TRYWAIT P1, [R5+URZ+0x13230], R4 ;  /* 0x01323004050075a7 */ /* 0x0022a4000802017f */
[----:B--2---:R-:W-:Y:S05]  /*be50*/  @!P1 NANOSLEEP.SYNCS 0x989680 ;  /* 0x009896800000995d */ /* 0x004fea0003900000 */
[----:B------:R-:W2:Y:S02]  /*be60*/  @!P1 SYNCS.PHASECHK.TRANS64 P1, [R5+URZ+0x13230], R4 ;  /* 0x01323004050095a7 */ /* 0x000ea4000802007f */
[----:B--2---:R-:W-:Y:S05]  /*be70*/  @!P1 BRA `(.L_x_12) ;  /* 0xfffffffc00f09947 */ /* 0x004fea000383ffff */
[----:B------:R-:W-:Y:S05]  /*be80*/  BRA `(.L_x_11) ;  /* 0xffffff54007c7947 */ /* 0x000fea000383ffff */
.L_x_18:
[----:B-1----:R-:W-:-:S04]  /*be90*/  IMAD.U32 R4, RZ, RZ, UR22 ;  /* 0x00000016ff047e24 */ /* 0x002fc8000f8e00ff */
[----:B------:R1:W2:Y:S03]  /*bea0*/  SYNCS.PHASECHK.TRANS64.TRYWAIT P1, [R4+URZ+0x13230], R3 ;  /* 0x01323003040075a7 */ /* 0x0002a6000802017f */
[----:B--2---:R-:W-:Y:S05]  /*beb0*/  @!P1 NANOSLEEP.SYNCS 0x989680 ;  /* 0x009896800000995d */ /* 0x004fea0003900000 */
[----:B------:R-:W2:Y:S02]  /*bec0*/  @!P1 SYNCS.PHASECHK.TRANS64 P1, [R4+URZ+0x13230], R3 ;  /* 0x01323003040095a7 */ /* 0x000ea4000802007f */
[----:B--2---:R-:W-:Y:S05]  /*bed0*/  @!P1 BRA `(.L_x_18) ;  /* 0xfffffffc00ec9947 */ /* 0x004fea000383ffff */
[----:B------:R-:W-:Y:S05]  /*bee0*/  BRA `(.L_x_17) ;  /* 0xffffff7c00a47947 */ /* 0x000fea000383ffff */
.L_x_22:
[----:B-1----:R-:W-:-:S04]  /*bef0*/  IMAD.U32 R4, RZ, RZ, UR12 ;  /* 0x0000000cff047e24 */ /* 0x002fc8000f8e00ff */
[----:B------:R1:W2:Y:S03]  /*bf00*/  SYNCS.PHASECHK.TRANS64.TRYWAIT P1, [R4+URZ+0x13250], R3 ;  /* 0x01325003040075a7 */ /* 0x0002a6000802017f */
[----:B--2---:R-:W-:Y:S05]  /*bf10*/  @!P1 NANOSLEEP.SYNCS 0x989680 ;  /* 0x009896800000995d */ /* 0x004fea0003900000 */
[----:B------:R-:W2:Y:S02]  /*bf20*/  @!P1 SYNCS.PHASECHK.TRANS64 P1, [R4+URZ+0x13250], R3 ;  /* 0x01325003040095a7 */ /* 0x000ea4000802007f */
[----:B--2---:R-:W-:Y:S05]  /*bf30*/  @!P1 BRA `(.L_x_22) ;  /* 0xfffffffc00ec9947 */ /* 0x004fea000383ffff */
[----:B------:R-:W-:Y:S05]  /*bf40*/  BRA `(.L_x_21) ;  /* 0xffffff8000b07947 */ /* 0x000fea000383ffff */
.L_x_29:
[----:B-1----:R-:W-:-:S04]  /*bf50*/  IMAD.U32 R7, RZ, RZ, UR6 ;  /* 0x00000006ff077e24 */ /* 0x002fc8000f8e00ff */
[----:B------:R1:W2:Y:S03]  /*bf60*/  SYNCS.PHASECHK.TRANS64.TRYWAIT P1, [R7+URZ+0x13250], R0 ;  /* 0x01325000070075a7 */ /* 0x0002a6000802017f */
[----:B--2---:R-:W-:Y:S05]  /*bf70*/  @!P1 NANOSLEEP.SYNCS 0x989680 ;  /* 0x009896800000995d */ /* 0x004fea0003900000 */
[----:B------:R-:W2:Y:S02]  /*bf80*/  @!P1 SYNCS.PHASECHK.TRANS64 P1, [R7+URZ+0x13250], R0 ;  /* 0x01325000070095a7 */ /* 0x000ea4000802007f */
[----:B--2---:R-:W-:Y:S05]  /*bf90*/  @!P1 BRA `(.L_x_29) ;  /* 0xfffffffc00ec9947 */ /* 0x004fea000383ffff */
[----:B------:R-:W-:Y:S05]  /*bfa0*/  BRA `(.L_x_28) ;  /* 0xffffff9c00fc7947 */ /* 0x000fea000383ffff */
.L_x_38:
[----:B------:R-:W0:Y:S01]  /*bfb0*/  S2R R18, SR_TID.X ;  /* 0x0000000000127919 */ /* 0x000e220000002100 */
[----:B------:R-:W-:Y:S01]  /*bfc0*/  MOV R12, RZ ;  /* 0x000000ff000c7202 */ /* 0x000fe20000000f00 */
[----:B------:R-:W-:Y:S02]  /*bfd0*/  IMAD.MOV.U32 R11, RZ, RZ, 0x1f ;  /* 0x0000001fff0b7424 */ /* 0x000fe400078e00ff */
[----:B------:R-:W-:Y:S01]  /*bfe0*/  IMAD.MOV.U32 R15, RZ, RZ, -0x1 ;  /* 0xffffffffff0f7424 */ /* 0x000fe200078e00ff */
[----:B0-----:R-:W-:-:S04]  /*bff0*/  SHF.R.U32.HI R18, RZ, 0x5, R18 ;  /* 0x00000005ff127819 */ /* 0x001fc80000011612 */
[----:B------:R-:W-:-:S05]  /*c000*/  LOP3.LUT R18, R18, 0x3, RZ, 0xc0, !PT ;  /* 0x0000000312127812 */ /* 0x000fca00078ec0ff */
[----:B------:R-:W-:-:S07]  /*c010*/  IMAD.MOV.U32 R13, RZ, RZ, R18 ;  /* 0x000000ffff0d7224 */ /* 0x000fce00078e0012 */
[----:B-1----:R-:W-:Y:S05]  /*c020*/  WARPSYNC.COLLECTIVE R15, `(.L_x_100) ;  /* 0x000000000f087348 */ /* 0x002fea0003c00000 */
[----:B------:R0:W2:Y:S02]  /*c030*/  SHFL.IDX P6, R14, R13, R12, R11 ;  /* 0x0000000c0d0e7389 */ /* 0x0000a400000c000b */
[----:B012---:R-:W-:Y:S01]  /*c040*/  ENDCOLLECTIVE ;  /* 0x000000000000791b */ /* 0x007fe20003800000 */
.L_x_100:
[----:B------:R-:W-:Y:S05]  /*c050*/  BRA `(.L_x_101) ;  /* 0xffffffc400a87947 */ /* 0x000fea000383ffff */
.L_x_41:
[----:B-1----:R1:W2:Y:S02]  /*c060*/  SYNCS.PHASECHK.TRANS64.TRYWAIT P0, [R0+URZ+0x13280], R22 ;  /* 0x01328016000075a7 */ /* 0x0022a4000800017f */
[----:B--2---:R-:W-:Y:S05]  /*c070*/  @!P0 NANOSLEEP.SYNCS 0x989680 ;  /* 0x009896800000895d */ /* 0x004fea0003900000 */
[----:B------:R-:W2:Y:S02]  /*c080*/  @!P0 SYNCS.PHASECHK.TRANS64 P0, [R0+URZ+0x13280], R22 ;  /* 0x01328016000085a7 */ /* 0x000ea4000800007f */
[----:B--2---:R-:W-:Y:S05]  /*c090*/  @!P0 BRA `(.L_x_41) ;  /* 0xfffffffc00f08947 */ /* 0x004fea000383ffff */
[----:B------:R-:W-:Y:S05]  /*c0a0*/  BRA `(.L_x_102) ;  /* 0xffffffc8009c7947 */ /* 0x000fea000383ffff */
.L_x_42:
[----:B------:R-:W-:Y:S01]  /*c0b0*/  BSSY B0, `(.L_x_103) ;  /* 0x0000008000007945 */ /* 0x000fe20003800000 */
[----:B------:R-:W-:Y:S02]  /*c0c0*/  IMAD.MOV.U32 R13, RZ, RZ, R10 ;  /* 0x000000ffff0d7224 */ /* 0x000fe400078e000a */
[----:B------:R-:W-:Y:S02]  /*c0d0*/  IMAD.MOV.U32 R12, RZ, RZ, RZ ;  /* 0x000000ffff0c7224 */ /* 0x000fe400078e00ff */
[----:B------:R-:W-:Y:S02]  /*c0e0*/  IMAD.MOV.U32 R11, RZ, RZ, 0x1c1f ;  /* 0x00001c1fff0b7424 */ /* 0x000fe400078e00ff */
[----:B------:R-:W-:-:S07]  /*c0f0*/  IMAD.MOV.U32 R15, RZ, RZ, -0x1 ;  /* 0xffffffffff0f7424 */ /* 0x000fce00078e00ff */
[----:B-1----:R-:W-:Y:S05]  /*c100*/  WARPSYNC.COLLECTIVE R15, `(.L_x_104) ;  /* 0x000000000f087348 */ /* 0x002fea0003c00000 */
[----:B------:R0:W2:Y:S02]  /*c110*/  SHFL.IDX P6, R14, R13, R12, R11 ;  /* 0x0000000c0d0e7389 */ /* 0x0000a400000c000b */
[----:B012---:R-:W-:Y:S01]  /*c120*/  ENDCOLLECTIVE ;  /* 0x000000000000791b */ /* 0x007fe20003800000 */
.L_x_104:
[----:B------:R-:W-:Y:S05]  /*c130*/  BSYNC B0 ;  /* 0x0000000000007941 */ /* 0x000fea0003800000 */
.L_x_103:
[----:B------:R-:W-:Y:S01]  /*c140*/  IMAD.MOV.U32 R13, RZ, RZ, R9 ;  /* 0x000000ffff0d7224 */ /* 0x000fe200078e0009 */
[----:B------:R-:W-:Y:S01]  /*c150*/  MOV R12, RZ ;  /* 0x000000ff000c7202 */ /* 0x000fe20000000f00 */
[----:B------:R-:W-:Y:S01]  /*c160*/  IMAD.MOV.U32 R11, RZ, RZ, 0x1c1f ;  /* 0x00001c1fff0b7424 */ /* 0x000fe200078e00ff */
[C---:B------:R-:W-:Y:S01]  /*c170*/  LOP3.LUT P1, RZ, R28.reuse, 0x1000, RZ, 0xc0, !PT ;  /* 0x000010001cff7812 */ /* 0x040fe2000782c0ff */
[----:B------:R-:W-:Y:S01]  /*c180*/  IMAD.MOV.U32 R15, RZ, RZ, -0x1 ;  /* 0xffffffffff0f7424 */ /* 0x000fe200078e00ff */
[C---:B------:R-:W-:Y:S01]  /*c190*/  LOP3.LUT P3, RZ, R28.reuse, 0x800, RZ, 0xc0, !PT ;  /* 0x000008001cff7812 */ /* 0x040fe2000786c0ff */
[----:B------:R-:W-:Y:S01]  /*c1a0*/  IMAD.MOV.U32 R3, RZ, RZ, R14 ;  /* 0x000000ffff037224 */ /* 0x000fe200078e000e */
[----:B------:R-:W-:Y:S01]  /*c1b0*/  LOP3.LUT P2, RZ, R28, 0x400, RZ, 0xc0, !PT ;  /* 0x000004001cff7812 */ /* 0x000fe2000784c0ff */
[----:B------:R-:W-:-:S12]  /*c1c0*/  VIADD R4, R4, UR43 ;  /* 0x0000002b04047c36 */ /* 0x000fd80008000000 */
[----:B------:R-:W-:Y:S05]  /*c1d0*/  WARPSYNC.COLLECTIVE R15, `(.L_x_105) ;  /* 0x000000000f087348 */ /* 0x000fea0003c00000 */
[----:B------:R0:W1:Y:S02]  /*c1e0*/  SHFL.IDX P6, R14, R13, R12, R11 ;  /* 0x0000000c0d0e7389 */ /* 0x00006400000c000b */
[----:B01----:R-:W-:Y:S01]  /*c1f0*/  ENDCOLLECTIVE ;  /* 0x000000000000791b */ /* 0x003fe20003800000 */
.L_x_105:
[----:B------:R-:W-:Y:S02]  /*c200*/  IMAD.MOV.U32 R13, RZ, RZ, R10 ;  /* 0x000000ffff0d7224 */ /* 0x000fe400078e000a */
[----:B------:R-:W-:Y:S02]  /*c210*/  IMAD.MOV.U32 R12, RZ, RZ, 0x1 ;  /* 0x00000001ff0c7424 */ /* 0x000fe400078e00ff */
[----:B------:R-:W-:-:S07]  /*c220*/  IMAD.MOV.U32 R2, RZ, RZ, R14 ;  /* 0x000000ffff027224 */ /* 0x000fce00078e000e */
[----:B------:R-:W-:Y:S05]  /*c230*/  WARPSYNC.COLLECTIVE R15, `(.L_x_106) ;  /* 0x000000000f087348 */ /* 0x000fea0003c00000 */
[----:B------:R0:W1:Y:S02]  /*c240*/  SHFL.IDX P6, R14, R13, R12, R11 ;  /* 0x0000000c0d0e7389 */ /* 0x00006400000c000b */
[----:B01----:R-:W-:Y:S01]  /*c250*/  ENDCOLLECTIVE ;  /* 0x000000000000791b */ /* 0x003fe20003800000 */
.L_x_106:
[----:B------:R-:W-:-:S05]  /*c260*/  IADD3 R2, P0, R24, R2, RZ ;  /* 0x0000000218027210 */ /* 0x000fca0007f1e0ff */
[----:B------:R-:W-:-:S05]  /*c270*/  IMAD.X R3, RZ, RZ, R3, P0 ;  /* 0x000000ffff037224 */ /* 0x000fca00000e0603 */
[----:B------:R-:W-:Y:S01]  /*c280*/  @!PT LDS RZ, [RZ] ;  /* 0x00000000fffff984 */ /* 0x000fe20000000800 */
[----:B------:R-:W-:Y:S01]  /*c290*/  @!PT LDS RZ, [RZ] ;  /* 0x00000000fffff984 */ /* 0x000fe20000000800 */
[----:B------:R-:W-:Y:S01]  /*c2a0*/  @!PT LDS RZ, [RZ] ;  /* 0x00000000fffff984 */ /* 0x000fe20000000800 */
[----:B------:R0:W-:Y:S01]  /*c2b0*/  LDGSTS.E.BYPASS.LTC128B.128 [R4+0x6000], desc[UR36][R2.64], !P1 ;  /* 0x0600000002047fae */ /* 0x0001e2000c901d64 */
[----:B------:R-:W-:Y:S02]  /*c2c0*/  MOV R13, R9 ;  /* 0x00000009000d7202 */ /* 0x000fe40000000f00 */
[----:B------:R-:W-:Y:S01]  /*c2d0*/  LOP3.LUT P1, RZ, R28, 0x200, RZ, 0xc0, !PT ;  /* 0x000002001cff7812 */ /* 0x000fe2000782c0ff */
[----:B0-----:R-:W-:-:S12]  /*c2e0*/  IMAD.MOV.U32 R3, RZ, RZ, R14 ;  /* 0x000000ffff037224 */ /* 0x001fd800078e000e */
[----:B------:R-:W-:Y:S05]  /*c2f0*/  WARPSYNC.COLLECTIVE R15, `(.L_x_107) ;  /* 0x000000000f087348 */ /* 0x000fea0003c00000 */
[----:B------:R0:W1:Y:S02]  /*c300*/  SHFL.IDX P6, R14, R13, R12, R11 ;  /* 0x0000000c0d0e7389 */ /* 0x00006400000c000b */
[----:B01----:R-:W-:Y:S01]  /*c310*/  ENDCOLLECTIVE ;  /* 0x000000000000791b */ /* 0x003fe20003800000 */
.L_x_107:
[----:B------:R-:W-:Y:S02]  /*c320*/  IMAD.MOV.U32 R13, RZ, RZ, R10 ;  /* 0x000000ffff0d7224 */ /* 0x000fe400078e000a */
[----:B------:R-:W-:Y:S02]  /*c330*/  IMAD.MOV.U32 R12, RZ, RZ, 0x2 ;  /* 0x00000002ff0c7424 */ /* 0x000fe400078e00ff */
[----:B------:R-:W-:-:S07]  /*c340*/  IMAD.MOV.U32 R2, RZ, RZ, R14 ;  /* 0x000000ffff027224 */ /* 0x000fce00078e000e */
[----:B------:R-:W-:Y:S05]  /*c350*/  WARPSYNC.COLLECTIVE R15, `(.L_x_108) ;  /* 0x000000000f087348 */ /* 0x000fea0003c00000 */
[----:B------:R0:W1:Y:S02]  /*c360*/  SHFL.IDX P6, R14, R13, R12, R11 ;  /* 0x0000000c0d0e7389 */ /* 0x00006400000c000b */
[----:B01----:R-:W-:Y:S01]  /*c370*/  ENDCOLLECTIVE ;  /* 0x000000000000791b */ /* 0x003fe20003800000 */
.L_x_108:
[----:B------:R-:W-:-:S05]  /*c380*/  IADD3 R2, P0, R24, R2, RZ ;  /* 0x0000000218027210 */ /* 0x000fca0007f1e0ff */
[----:B------:R-:W-:-:S05]  /*c390*/  IMAD.X R3, RZ, RZ, R3, P0 ;  /* 0x000000ffff037224 */ /* 0x000fca00000e0603 */
[----:B------:R-:W-:Y:S01]  /*c3a0*/  @!PT LDS RZ, [RZ] ;  /* 0x00000000fffff984 */ /* 0x000fe20000000800 */
[----:B------:R-:W-:Y:S01]  /*c3b0*/  @!PT LDS RZ, [RZ] ;  /* 0x00000000fffff984 */ /* 0x000fe20000000800 */
[----:B------:R-:W-:Y:S01]  /*c3c0*/  @!PT LDS RZ, [RZ] ;  /* 0x00000000fffff984 */ /* 0x000fe20000000800 */
[----:B------:R0:W-:Y:S01]  /*c3d0*/  LDGSTS.E.BYPASS.LTC128B.128 [R4+0x6800], desc[UR36][R2.64], !P3 ;  /* 0x0680000002047fae */ /* 0x0001e2000d901d64 */
[----:B------:R-:W-:Y:S02]  /*c3e0*/  IMAD.MOV.U32 R13, RZ, RZ, R9 ;  /* 0x000000ffff0d7224 */ /* 0x000fe400078e0009 */
[----:B0-----:R-:W-:-:S07]  /*c3f0*/  IMAD.MOV.U32 R3, RZ, RZ, R14 ;  /* 0x000000ffff037224 */ /* 0x001fce00078e000e */
[----:B------:R-:W-:Y:S05]  /*c400*/  WARPSYNC.COLLECTIVE R15, `(.L_x_109) ;  /* 0x000000000f087348 */ /* 0x000fea0003c00000 */
[----:B------:R0:W1:Y:S02]  /*c410*/  SHFL.IDX P6, R14, R13, R12, R11 ;  /* 0x0000000c0d0e7389 */ /* 0x00006400000c000b */
[----:B01----:R-:W-:Y:S01]  /*c420*/  ENDCOLLECTIVE ;  /* 0x000000000000791b */ /* 0x003fe20003800000 */
.L_x_109:
[----:B------:R-:W-:Y:S01]  /*c430*/  MOV R13, R10 ;  /* 0x0000000a000d7202 */ /* 0x000fe20000000f00 */
[----:B------:R-:W-:Y:S02]  /*c440*/  IMAD.MOV.U32 R12, RZ, RZ, 0x3 ;  /* 0x00000003ff0c7424 */ /* 0x000fe400078e00ff */
[----:B------:R-:W-:-:S07]  /*c450*/  IMAD.MOV.U32 R2, RZ, RZ, R14 ;  /* 0x000000ffff027224 */ /* 0x000fce00078e000e */
[----:B------:R-:W-:Y:S05]  /*c460*/  WARPSYNC.COLLECTIVE R15, `(.L_x_110) ;  /* 0x000000000f087348 */ /* 0x000fea0003c00000 */
[----:B------:R0:W1:Y:S02]  /*c470*/  SHFL.IDX P6, R14, R13, R12, R11 ;  /* 0x0000000c0d0e7389 */ /* 0x00006400000c000b */
[----:B01----:R-:W-:Y:S01]  /*c480*/  ENDCOLLECTIVE ;  /* 0x000000000000791b */ /* 0x003fe20003800000 */
.L_x_110:
[----:B------:R-:W-:-:S05]  /*c490*/  IADD3 R2, P0, R24, R2, RZ ;  /* 0x0000000218027210 */ /* 0x000fca0007f1e0ff */
[----:B------:R-:W-:-:S05]  /*c4a0*/  IMAD.X R3, RZ, RZ, R3, P0 ;  /* 0x000000ffff037224 */ /* 0x000fca00000e0603 */
[----:B------:R-:W-:Y:S01]  /*c4b0*/  @!PT LDS RZ, [RZ] ;  /* 0x00000000fffff984 */ /* 0x000fe20000000800 */
[----:B------:R-:W-:Y:S01]  /*c4c0*/  @!PT LDS RZ, [RZ] ;  /* 0x00000000fffff984 */ /* 0x000fe20000000800 */
[----:B------:R-:W-:Y:S01]  /*c4d0*/  @!PT LDS RZ, [RZ] ;  /* 0x00000000fffff984 */ /* 0x000fe20000000800 */
[----:B------:R0:W-:Y:S01]  /*c4e0*/  LDGSTS.E.BYPASS.LTC128B.128 [R4+0x7000], desc[UR36][R2.64], !P2 ;  /* 0x0700000002047fae */ /* 0x0001e2000d101d64 */
[----:B------:R-:W-:Y:S02]  /*c4f0*/  IMAD.MOV.U32 R13, RZ, RZ, R9 ;  /* 0x000000ffff0d7224 */ /* 0x000fe400078e0009 */
[----:B------:R-:W-:-:S07]  /*c500*/  IMAD.MOV.U32 R10, RZ, RZ, R14 ;  /* 0x000000ffff0a7224 */ /* 0x000fce00078e000e */
[----:B0-----:R-:W-:Y:S05]  /*c510*/  WARPSYNC.COLLECTIVE R15, `(.L_x_111) ;  /* 0x000000000f087348 */ /* 0x001fea0003c00000 */
[----:B------:R1:W2:Y:S02]  /*c520*/  SHFL.IDX P6, R14, R13, R12, R11 ;  /* 0x0000000c0d0e7389 */ /* 0x0002a400000c000b */
[----:B012---:R-:W-:Y:S01]  /*c530*/  ENDCOLLECTIVE ;  /* 0x000000000000791b */ /* 0x007fe20003800000 */
.L_x_111:
[----:B------:R-:W-:Y:S02]  /*c540*/  IMAD.MOV.U32 R13, RZ, RZ, R17 ;  /* 0x000000ffff0d7224 */ /* 0x000fe400078e0011 */
[----:B------:R-:W-:Y:S02]  /*c550*/  IMAD.MOV.U32 R12, RZ, RZ, RZ ;  /* 0x000000ffff0c7224 */ /* 0x000fe400078e00ff */
[----:B------:R-:W-:-:S07]  /*c560*/  IMAD.MOV.U32 R2, RZ, RZ, R14 ;  /* 0x000000ffff027224 */ /* 0x000fce00078e000e */
[----:B------:R-:W-:Y:S05]  /*c570*/  WARPSYNC.COLLECTIVE R15, `(.L_x_112) ;  /* 0x000000000f087348 */ /* 0x000fea0003c00000 */
[----:B------:R0:W1:Y:S02]  /*c580*/  SHFL.IDX P6, R14, R13, R12, R11 ;  /* 0x0000000c0d0e7389 */ /* 0x00006400000c000b */
[----:B01----:R-:W-:Y:S01]  /*c590*/  ENDCOLLECTIVE ;  /* 0x000000000000791b */ /* 0x003fe20003800000 */
.L_x_112:
[----:B------:R-:W-:-:S05]  /*c5a0*/  IADD3 R2, P0, R24, R2, RZ ;  /* 0x0000000218027210 */ /* 0x000fca0007f1e0ff */
[----:B------:R-:W-:-:S05]  /*c5b0*/  IMAD.X R3, RZ, RZ, R10, P0 ;  /* 0x000000ffff037224 */ /* 0x000fca00000e060a */
[----:B------:R-:W-:Y:S01]  /*c5c0*/  @!PT LDS RZ, [RZ] ;  /* 0x00000000fffff984 */ /* 0x000fe20000000800 */
[----:B------:R-:W-:Y:S01]  /*c5d0*/  @!PT LDS RZ, [RZ] ;  /* 0x00000000fffff984 */ /* 0x000fe20000000800 */
[----:B------:R-:W-:Y:S01]  /*c5e0*/  @!PT LDS RZ, [RZ] ;  /* 0x00000000fffff984 */ /* 0x000fe20000000800 */
[----:B------:R0:W-:Y:S01]  /*c5f0*/  LDGSTS.E.BYPASS.LTC128B.128 [R4+0x7800], desc[UR36][R2.64], !P1 ;  /* 0x0780000002047fae */ /* 0x0001e2000c901d64 */
[----:B------:R-:W-:Y:S01]  /*c600*/  MOV R13, R18 ;  /* 0x00000012000d7202 */ /* 0x000fe20000000f00 */
[----:B------:R-:W-:-:S07]  /*c610*/  IMAD.MOV.U32 R17, RZ, RZ, R14 ;  /* 0x000000ffff117224 */ /* 0x000fce00078e000e */
[----:B0-----:R-:W-:Y:S05]  /*c620*/  WARPSYNC.COLLECTIVE R15, `(.L_x_113) ;  /* 0x000000000f087348 */ /* 0x001fea0003c00000 */
[----:B------:R1:W2:Y:S02]  /*c630*/  SHFL.IDX P6, R14, R13, R12, R11 ;  /* 0x0000000c0d0e7389 */ /* 0x0002a400000c000b */
[----:B012---:R-:W-:Y:S01]  /*c640*/  ENDCOLLECTIVE ;  /* 0x000000000000791b */ /* 0x007fe20003800000 */
.L_x_113:
[----:B------:R-:W-:Y:S01]  /*c650*/  IMAD.MOV.U32 R2, RZ, RZ, R14 ;  /* 0x000000ffff027224 */ /* 0x000fe200078e000e */
[----:B------:R-:W-:Y:S06]  /*c660*/  BRA `(.L_x_114) ;  /* 0xffffffc800387947 */ /* 0x000fec000383ffff */
.L_x_47:
[----:B---3--:R3:W4:Y:S02]  /*c670*/  SYNCS.PHASECHK.TRANS64.TRYWAIT P0, [R0+URZ+0x13240], R22 ;  /* 0x01324016000075a7 */ /* 0x008724000800017f */
[----:B----4-:R-:W-:Y:S05]  /*c680*/  @!P0 NANOSLEEP.SYNCS 0x989680 ;  /* 0x009896800000895d */ /* 0x010fea0003900000 */
[----:B------:R-:W4:Y:S02]  /*c690*/  @!P0 SYNCS.PHASECHK.TRANS64 P0, [R0+URZ+0x13240], R22 ;  /* 0x01324016000085a7 */ /* 0x000f24000800007f */
[----:B----4-:R-:W-:Y:S05]  /*c6a0*/  @!P0 BRA `(.L_x_47) ;  /* 0xfffffffc00f08947 */ /* 0x010fea000383ffff */
[----:B------:R-:W-:Y:S05]  /*c6b0*/  BRA `(.L_x_115) ;  /* 0xffffffc8008c7947 */ /* 0x000fea000383ffff */
.L_x_48:
[----:B------:R-:W-:Y:S01]  /*c6c0*/  BSSY B0, `(.L_x_116) ;  /* 0x0000008000007945 */ /* 0x000fe20003800000 */
[----:B------:R-:W-:Y:S02]  /*c6d0*/  IMAD.MOV.U32 R13, RZ, RZ, R6 ;  /* 0x000000ffff0d7224 */ /* 0x000fe400078e0006 */
[----:B------:R-:W-:Y:S02]  /*c6e0*/  IMAD.MOV.U32 R12, RZ, RZ, RZ ;  /* 0x000000ffff0c7224 */ /* 0x000fe400078e00ff */
[----:B------:R-:W-:Y:S02]  /*c6f0*/  IMAD.MOV.U32 R11, RZ, RZ, 0x1c1f ;  /* 0x00001c1fff0b7424 */ /* 0x000fe400078e00ff */
[----:B------:R-:W-:-:S07]  /*c700*/  IMAD.MOV.U32 R15, RZ, RZ, -0x1 ;  /* 0xffffffffff0f7424 */ /* 0x000fce00078e00ff */
[----:B-123-5:R-:W-:Y:S05]  /*c710*/  WARPSYNC.COLLECTIVE R15, `(.L_x_117) ;  /* 0x000000000f087348 */ /* 0x02efea0003c00000 */
[----:B------:R0:W4:Y:S02]  /*c720*/  SHFL.IDX P6, R14, R13, R12, R11 ;  /* 0x0000000c0d0e7389 */ /* 0x00012400000c000b */
[----:B012345:R-:W-:Y:S01]  /*c730*/  ENDCOLLECTIVE ;  /* 0x000000000000791b */ /* 0x03ffe20003800000 */
.L_x_117:
[----:B------:R-:W-:Y:S05]  /*c740*/  BSYNC B0 ;  /* 0x0000000000007941 */ /* 0x000fea0003800000 */
.L_x_116:
[----:B------:R-:W0:Y:S01]  /*c750*/  S2R R18, SR_TID.X ;  /* 0x0000000000127919 */ /* 0x000e220000002100 */
[----:B------:R-:W-:Y:S01]  /*c760*/  IMAD.MOV.U32 R13, RZ, RZ, R5 ;  /* 0x000000ffff0d7224 */ /* 0x000fe200078e0005 */
[----:B------:R-:W-:Y:S01]  /*c770*/  MOV R11, 0x1c1f ;  /* 0x00001c1f000b7802 */ /* 0x000fe20000000f00 */
[----:B------:R-:W-:Y:S01]  /*c780*/  IMAD.MOV.U32 R12, RZ, RZ, RZ ;  /* 0x000000ffff0c7224 */ /* 0x000fe200078e00ff */
[----:B------:R-:W-:Y:S01]  /*c790*/  ISETP.GE.AND P2, PT, R17, 0x1, PT ;  /* 0x000000011100780c */ /* 0x000fe20003f46270 */
[----:B------:R-:W-:Y:S01]  /*c7a0*/  IMAD.MOV.U32 R15, RZ, RZ, -0x1 ;  /* 0xffffffffff0f7424 */ /* 0x000fe200078e00ff */
[----:B------:R-:W-:Y:S01]  /*c7b0*/  LOP3.LUT P1, RZ, R28, 0x1, RZ, 0xc0, !PT ;  /* 0x000000011cff7812 */ /* 0x000fe2000782c0ff */
[----:B------:R-:W-:-:S12]  /*c7c0*/  IMAD.MOV.U32 R2, RZ, RZ, R14 ;  /* 0x000000ffff027224 */ /* 0x000fd800078e000e */
[----:B0-----:R-:W-:Y:S05]  /*c7d0*/  WARPSYNC.COLLECTIVE R15, `(.L_x_118) ;  /* 0x000000000f087348 */ /* 0x001fea0003c00000 */
[----:B------:R1:W2:Y:S02]  /*c7e0*/  SHFL.IDX P6, R14, R13, R12, R11 ;  /* 0x0000000c0d0e7389 */ /* 0x0002a400000c000b */
[----:B012---:R-:W-:Y:S01]  /*c7f0*/  ENDCOLLECTIVE ;  /* 0x000000000000791b */ /* 0x007fe20003800000 */
.L_x_118:
[----:B------:R-:W-:Y:S02]  /*c800*/  IMAD.MOV.U32 R13, RZ, RZ, R6 ;  /* 0x000000ffff0d7224 */ /* 0x000fe400078e0006 */
[----:B------:R-:W-:Y:S02]  /*c810*/  IMAD.MOV.U32 R12, RZ, RZ, 0x1 ;  /* 0x00000001ff0c7424 */ /* 0x000fe400078e00ff */
[----:B------:R-:W-:-:S05]  /*c820*/  IMAD.SHL.U32 R18, R18, 0x10, RZ ;  /* 0x0000001012127824 */ /* 0x000fca00078e00ff */
[----:B------:R-:W-:-:S04]  /*c830*/  LOP3.LUT R18, R18, 0x30, RZ, 0xc0, !PT ;  /* 0x0000003012127812 */ /* 0x000fc800078ec0ff */
[----:B------:R-:W-:-:S13]  /*c840*/  @P2 IADD3 R9, P0, R18, R14, RZ ;  /* 0x0000000e12092210 */ /* 0x000fda0007f1e0ff */
[----:B------:R-:W-:Y:S05]  /*c850*/  WARPSYNC.COLLECTIVE R15, `(.L_x_119) ;  /* 0x000000000f087348 */ /* 0x000fea0003c00000 */
[----:B------:R0:W1:Y:S02]  /*c860*/  SHFL.IDX P6, R14, R13, R12, R11 ;  /* 0x0000000c0d0e7389 */ /* 0x00006400000c000b */
[----:B01----:R-:W-:Y:S01]  /*c870*/  ENDCOLLECTIVE ;  /* 0x000000000000791b */ /* 0x003fe20003800000 */
.L_x_119:
[----:B------:R-:W-:Y:S02]  /*c880*/  @P2 IMAD.X R3, RZ, RZ, R2, P0 ;  /* 0x000000ffff032224 */ /* 0x000fe400000e0602 */
[----:B------:R-:W-:-:S05]  /*c890*/  @P2 IMAD.MOV.U32 R2, RZ, RZ, R9 ;  /* 0x000000ffff022224 */ /* 0x000fca00078e0009 */
[----:B------:R-:W-:Y:S01]  /*c8a0*/  @!PT LDS RZ, [RZ] ;  /* 0x00000000fffff984 */ /* 0x000fe20000000800 */
[----:B------:R-:W-:Y:S01]  /*c8b0*/  @!PT LDS RZ, [RZ] ;  /* 0x00000000fffff984 */ /* 0x000fe20000000800 */
[----:B------:R-:W-:Y:S01]  /*c8c0*/  @!PT LDS RZ, [RZ] ;  /* 0x00000000fffff984 */ /* 0x000fe20000000800 */
[----:B------:R0:W-:Y:S01]  /*c8d0*/  @P2 LDGSTS.E.BYPASS.LTC128B.128 [R4+0xe000], desc[UR36][R2.64], !P1 ;  /* 0x0e00000002042fae */ /* 0x0001e2000c901d64 */
[----:B------:R-:W-:Y:S01]  /*c8e0*/  ISETP.GE.AND P2, PT, R17, 0x21, PT ;  /* 0x000000211100780c */ /* 0x000fe20003f46270 */
[----:B------:R-:W-:Y:S02]  /*c8f0*/  IMAD.MOV.U32 R13, RZ, RZ, R5 ;  /* 0x000000ffff0d7224 */ /* 0x000fe400078e0005 */
[----:B0-----:R-:W-:-:S10]  /*c900*/  IMAD.MOV.U32 R2, RZ, RZ, R14 ;  /* 0x000000ffff027224 */ /* 0x001fd400078e000e */
[----:B------:R-:W-:Y:S05]  /*c910*/  WARPSYNC.COLLECTIVE R15, `(.L_x_120) ;  /* 0x000000000f087348 */ /* 0x000fea0003c00000 */
[----:B------:R0:W1:Y:S02]  /*c920*/  SHFL.IDX P6, R14, R13, R12, R11 ;  /* 0x0000000c0d0e7389 */ /* 0x00006400000c000b */
[----:B01----:R-:W-:Y:S01]  /*c930*/  ENDCOLLECTIVE ;  /* 0x000000000000791b */ /* 0x003fe20003800000 */
.L_x_120:
[----:B------:R-:W-:Y:S02]  /*c940*/  IMAD.MOV.U32 R13, RZ, RZ, R6 ;  /* 0x000000ffff0d7224 */ /* 0x000fe400078e0006 */
[----:B------:R-:W-:Y:S01]  /*c950*/  IMAD.MOV.U32 R12, RZ, RZ, 0x2 ;  /* 0x00000002ff0c7424 */ /* 0x000fe200078e00ff */
[----:B------:R-:W-:-:S13]  /*c960*/  @P2 IADD3 R9, P0, R18, R14, RZ ;  /* 0x0000000e12092210 */ /* 0x000fda0007f1e0ff */
[----:B------:R-:W-:Y:S05]  /*c970*/  WARPSYNC.COLLECTIVE R15, `(.L_x_121) ;  /* 0x000000000f087348 */ /* 0x000fea0003c00000 */
[----:B------:R0:W1:Y:S02]  /*c980*/  SHFL.IDX P6, R14, R13, R12, R11 ;  /* 0x0000000c0d0e7389 */ /* 0x00006400000c000b */
[----:B01----:R-:W-:Y:S01]  /*c990*/  ENDCOLLECTIVE ;  /* 0x000000000000791b */ /* 0x003fe20003800000 */
.L_x_121:
[----:B------:R-:W-:Y:S01]  /*c9a0*/  @P2 IADD3.X R3, RZ, R2, RZ, P0, !PT ;  /* 0x00000002ff032210 */ /* 0x000fe200007fe4ff */
        /* <DEDUP_REMOVED lines=11> */
.L_x_122:
[----:B------:R-:W-:Y:S02]  /*ca60*/  IMAD.MOV.U32 R13, RZ, RZ, R6 ;  /* 0x000000ffff0d7224 */ /* 0x000fe400078e0006 */
[----:B------:R-:W-:Y:S01]  /*ca70*/  IMAD.MOV.U32 R12, RZ, RZ, 0x3 ;  /* 0x00000003ff0c7424 */ /* 0x000fe200078e00ff */
[----:B------:R-:W-:-:S13]  /*ca80*/  @P2 IADD3 R3, P0, R18, R14, RZ ;  /* 0x0000000e12032210 */ /* 0x000fda0007f1e0ff */
[----:B------:R-:W-:Y:S05]  /*ca90*/  WARPSYNC.COLLECTIVE R15, `(.L_x_123) ;  /* 0x000000000f087348 */ /* 0x000fea0003c00000 */
[----:B------:R0:W1:Y:S02]  /*caa0*/  SHFL.IDX P6, R14, R13, R12, R11 ;  /* 0x0000000c0d0e7389 */ /* 0x00006400000c000b */
[----:B01----:R-:W-:Y:S01]  /*cab0*/  ENDCOLLECTIVE ;  /* 0x000000000000791b */ /* 0x003fe20003800000 */
.L_x_123:
[----:B------:R-:W-:-:S05]  /*cac0*/  @P2 IMAD.X R2, RZ, RZ, R2, P0 ;  /* 0x000000ffff022224 */ /* 0x000fca00000e0602 */
[----:B------:R-:W-:-:S04]  /*cad0*/  @P2 LOP3.LUT R3, R3, R2, RZ, 0x3c, !PT ;  /* 0x0000000203032212 */ /* 0x000fc800078e3cff */
[----:B------:R-:W-:Y:S01]  /*cae0*/  @P2 LOP3.LUT R2, R3, R2, RZ, 0x3c, !PT ;  /* 0x0000000203022212 */ /* 0x000fe200078e3cff */
[----:B------:R-:W-:-:S03]  /*caf0*/  IMAD.MOV.U32 R13, RZ, RZ, R5 ;  /* 0x000000ffff0d7224 */ /* 0x000fc600078e0005 */
[----:B------:R-:W-:-:S05]  /*cb00*/  @P2 LOP3.LUT R3, R3, R2, RZ, 0x3c, !PT ;  /* 0x0000000203032212 */ /* 0x000fca00078e3cff */
[----:B------:R-:W-:Y:S01]  /*cb10*/  @!PT LDS RZ, [RZ] ;  /* 0x00000000fffff984 */ /* 0x000fe20000000800 */
[----:B------:R-:W-:Y:S01]  /*cb20*/  @!PT LDS RZ, [RZ] ;  /* 0x00000000fffff984 */ /* 0x000fe20000000800 */
[----:B------:R-:W-:Y:S01]  /*cb30*/  @!PT LDS RZ, [RZ] ;  /* 0x00000000fffff984 */ /* 0x000fe20000000800 */
[----:B------:R0:W-:Y:S01]  /*cb40*/  @P2 LDGSTS.E.BYPASS.LTC128B.128 [R4+0xf000], desc[UR36][R2.64], !P1 ;  /* 0x0f00000002042fae */ /* 0x0001e2000c901d64 */
[----:B------:R-:W-:Y:S02]  /*cb50*/  ISETP.GE.AND P2, PT, R17, 0x61, PT ;  /* 0x000000611100780c */ /* 0x000fe40003f46270 */
[----:B------:R-:W-:-:S11]  /*cb60*/  MOV R6, R14 ;  /* 0x0000000e00067202 */ /* 0x000fd60000000f00 */
[----:B0-----:R-:W-:Y:S05]  /*cb70*/  WARPSYNC.COLLECTIVE R15, `(.L_x_124) ;  /* 0x000000000f087348 */ /* 0x001fea0003c00000 */
[----:B------:R1:W2:Y:S02]  /*cb80*/  SHFL.IDX P6, R14, R13, R12, R11 ;  /* 0x0000000c0d0e7389 */ /* 0x0002a400000c000b */
[----:B012---:R-:W-:Y:S01]  /*cb90*/  ENDCOLLECTIVE ;  /* 0x000000000000791b */ /* 0x007fe20003800000 */
.L_x_124:
[----:B------:R-:W-:Y:S02]  /*cba0*/  IMAD.MOV.U32 R13, RZ, RZ, R7 ;  /* 0x000000ffff0d7224 */ /* 0x000fe400078e0007 */
[----:B------:R-:W-:Y:S02]  /*cbb0*/  IMAD.MOV.U32 R12, RZ, RZ, RZ ;  /* 0x000000ffff0c7224 */ /* 0x000fe400078e00ff */
[----:B------:R-:W-:-:S07]  /*cbc0*/  IMAD.MOV.U32 R5, RZ, RZ, R14 ;  /* 0x000000ffff057224 */ /* 0x000fce00078e000e */
[----:B------:R-:W-:Y:S05]  /*cbd0*/  WARPSYNC.COLLECTIVE R15, `(.L_x_125) ;  /* 0x000000000f087348 */ /* 0x000fea0003c00000 */
[----:B------:R0:W1:Y:S02]  /*cbe0*/  SHFL.IDX P6, R14, R13, R12, R11 ;  /* 0x0000000c0d0e7389 */ /* 0x00006400000c000b */
[----:B01----:R-:W-:Y:S01]  /*cbf0*/  ENDCOLLECTIVE ;  /* 0x000000000000791b */ /* 0x003fe20003800000 */
.L_x_125:
[----:B------:R-:W-:-:S05]  /*cc00*/  @P2 IADD3 R5, P0, R18, R5, RZ ;  /* 0x0000000512052210 */ /* 0x000fca0007f1e0ff */
[----:B------:R-:W-:Y:S02]  /*cc10*/  @P2 IMAD.X R6, RZ, RZ, R6, P0 ;  /* 0x000000ffff062224 */ /* 0x000fe400000e0606 */
[----:B------:R-:W-:Y:S02]  /*cc20*/  @P2 IMAD.MOV.U32 R2, RZ, RZ, R5 ;  /* 0x000000ffff022224 */ /* 0x000fe400078e0005 */
[----:B------:R-:W-:Y:S01]  /*cc30*/  @P2 IMAD.MOV.U32 R3, RZ, RZ, R6 ;  /* 0x000000ffff032224 */ /* 0x000fe200078e0006 */
[----:B------:R-:W-:-:S04]  /*cc40*/  MOV R13, R8 ;  /* 0x00000008000d7202 */ /* 0x000fc80000000f00 */
[----:B------:R-:W-:Y:S01]  /*cc50*/  @!PT LDS RZ, [RZ] ;  /* 0x00000000fffff984 */ /* 0x000fe20000000800 */
[----:B------:R-:W-:Y:S01]  /*cc60*/  @!PT LDS RZ, [RZ] ;  /* 0x00000000fffff984 */ /* 0x000fe20000000800 */
[----:B------:R-:W-:Y:S01]  /*cc70*/  @!PT LDS RZ, [RZ] ;  /* 0x00000000fffff984 */ /* 0x000fe20000000800 */
[----:B------:R0:W-:Y:S01]  /*cc80*/  @P2 LDGSTS.E.BYPASS.LTC128B.128 [R4+0xf800], desc[UR36][R2.64], !P1 ;  /* 0x0f80000002042fae */ /* 0x0001e2000c901d64 */
[----:B------:R-:W-:-:S07]  /*cc90*/  IMAD.MOV.U32 R7, RZ, RZ, R14 ;  /* 0x000000ffff077224 */ /* 0x000fce00078e000e */
[----:B0-----:R-:W-:Y:S05]  /*cca0*/  WARPSYNC.COLLECTIVE R15, `(.L_x_126) ;  /* 0x000000000f087348 */ /* 0x001fea0003c00000 */
[----:B------:R1:W2:Y:S02]  /*ccb0*/  SHFL.IDX P6, R14, R13, R12, R11 ;  /* 0x0000000c0d0e7389 */ /* 0x0002a400000c000b */
[----:B012---:R-:W-:Y:S01]  /*ccc0*/  ENDCOLLECTIVE ;  /* 0x000000000000791b */ /* 0x007fe20003800000 */
.L_x_126:
[----:B------:R-:W-:Y:S05]  /*ccd0*/  BRA `(.L_x_127) ;  /* 0xffffffc8001c7947 */ /* 0x000fea000383ffff */
.L_x_54:
[----:B------:R-:W-:Y:S02]  /*cce0*/  IMAD.MOV.U32 R13, RZ, RZ, R6 ;  /* 0x000000ffff0d7224 */ /* 0x000fe400078e0006 */
[----:B------:R-:W-:Y:S02]  /*ccf0*/  IMAD.MOV.U32 R12, RZ, RZ, RZ ;  /* 0x000000ffff0c7224 */ /* 0x000fe400078e00ff */
[----:B------:R-:W-:Y:S02]  /*cd00*/  IMAD.MOV.U32 R11, RZ, RZ, 0x1c1f ;  /* 0x00001c1fff0b7424 */ /* 0x000fe400078e00ff */
[----:B------:R-:W-:Y:S02]  /*cd10*/  IMAD.MOV.U32 R15, RZ, RZ, -0x1 ;  /* 0xffffffffff0f7424 */ /* 0x000fe400078e00ff */
[----:B------:R-:W-:-:S07]  /*cd20*/  IMAD R0, R0, 0xc0, R18 ;  /* 0x000000c000007824 */ /* 0x000fce00078e0212 */
[----:B-----5:R-:W-:Y:S05]  /*cd30*/  WARPSYNC.COLLECTIVE R15, `(.L_x_128) ;  /* 0x000000000f087348 */ /* 0x020fea0003c00000 */
[----:B------:R0:W1:Y:S02]  /*cd40*/  SHFL.IDX P6, R14, R13, R12, R11 ;  /* 0x0000000c0d0e7389 */ /* 0x00006400000c000b */
[----:B01---5:R-:W-:Y:S01]  /*cd50*/  ENDCOLLECTIVE ;  /* 0x000000000000791b */ /* 0x023fe20003800000 */
.L_x_128:
[C---:B------:R-:W-:Y:S02]  /*cd60*/  ISETP.GE.AND P1, PT, R0.reuse, UR44, PT ;  /* 0x0000002c00007c0c */ /* 0x040fe4000bf26270 */
[----:B------:R-:W-:Y:S01]  /*cd70*/  IADD3 R8, R0, 0x20, RZ ;  /* 0x0000002000087810 */ /* 0x000fe20007ffe0ff */
[----:B------:R-:W-:Y:S02]  /*cd80*/  IMAD.MOV.U32 R13, RZ, RZ, R4 ;  /* 0x000000ffff0d7224 */ /* 0x000fe400078e0004 */
[----:B------:R-:W-:-:S08]  /*cd90*/  IMAD.MOV.U32 R2, RZ, RZ, R14 ;  /* 0x000000ffff027224 */ /* 0x000fd000078e000e */
[----:B------:R-:W-:Y:S05]  /*cda0*/  WARPSYNC.COLLECTIVE R15, `(.L_x_129) ;  /* 0x000000000f087348 */ /* 0x000fea0003c00000 */
[----:B------:R0:W1:Y:S02]  /*cdb0*/  SHFL.IDX P6, R14, R13, R12, R11 ;  /* 0x0000000c0d0e7389 */ /* 0x00006400000c000b */
[----:B01----:R-:W-:Y:S01]  /*cdc0*/  ENDCOLLECTIVE ;  /* 0x000000000000791b */ /* 0x003fe20003800000 */
.L_x_129:
[----:B------:R-:W-:Y:S02]  /*cdd0*/  IMAD.MOV.U32 R13, RZ, RZ, R6 ;  /* 0x000000ffff0d7224 */ /* 0x000fe400078e0006 */
[----:B------:R-:W-:Y:S01]  /*cde0*/  IMAD.MOV.U32 R12, RZ, RZ, 0x1 ;  /* 0x00000001ff0c7424 */ /* 0x000fe200078e00ff */
[----:B------:R-:W-:-:S05]  /*cdf0*/  @!P1 IADD3 R14, P0, R17, R14, RZ ;  /* 0x0000000e110e9210 */ /* 0x000fca0007f1e0ff */
[----:B------:R-:W-:Y:S02]  /*ce00*/  @!P1 IMAD.X R3, RZ, RZ, R2, P0 ;  /* 0x000000ffff039224 */ /* 0x000fe400000e0602 */
[----:B------:R-:W-:-:S07]  /*ce10*/  @!P1 IMAD.MOV.U32 R2, RZ, RZ, R14 ;  /* 0x000000ffff029224 */ /* 0x000fce00078e000e */
[----:B------:R-:W-:Y:S05]  /*ce20*/  WARPSYNC.COLLECTIVE R15, `(.L_x_130) ;  /* 0x000000000f087348 */ /* 0x000fea0003c00000 */
[----:B------:R0:W1:Y:S02]  /*ce30*/  SHFL.IDX P6, R14, R13, R12, R11 ;  /* 0x0000000c0d0e7389 */ /* 0x00006400000c000b */
[----:B01----:R-:W-:Y:S01]  /*ce40*/  ENDCOLLECTIVE ;  /* 0x000000000000791b */ /* 0x003fe20003800000 */
.L_x_130:
[----:B------:R-:W-:Y:S01]  /*ce50*/  @!PT LDS RZ, [RZ] ;  /* 0x00000000fffff984 */ /* 0x000fe20000000800 */
[----:B------:R-:W-:Y:S01]  /*ce60*/  @!PT LDS RZ, [RZ] ;  /* 0x00000000fffff984 */ /* 0x000fe20000000800 */
[----:B------:R-:W-:Y:S01]  /*ce70*/  @!PT LDS RZ, [RZ] ;  /* 0x00000000fffff984 */ /* 0x000fe20000000800 */
[----:B------:R0:W-:Y:S01]  /*ce80*/  @!P1 LDGSTS.E.BYPASS.LTC128B.128 [R10+0xb000], desc[UR36][R2.64], !P5 ;  /* 0x0b000000020a9fae */ /* 0x0001e2000e901d64 */
[----:B------:R-:W-:Y:S01]  /*ce90*/  ISETP.GE.AND P1, PT, R8, UR44, PT ;  /* 0x0000002c08007c0c */ /* 0x000fe2000bf26270 */
[----:B------:R-:W-:Y:S02]  /*cea0*/  VIADD R8, R0, 0x40 ;  /* 0x0000004000087836 */ /* 0x000fe40000000000 */
[----:B------:R-:W-:Y:S02]  /*ceb0*/  IMAD.MOV.U32 R13, RZ, RZ, R4 ;  /* 0x000000ffff0d7224 */ /* 0x000fe400078e0004 */
[----:B0-----:R-:W-:-:S08]  /*cec0*/  IMAD.MOV.U32 R2, RZ, RZ, R14 ;  /* 0x000000ffff027224 */ /* 0x001fd000078e000e */
[----:B------:R-:W-:Y:S05]  /*ced0*/  WARPSYNC.COLLECTIVE R15, `(.L_x_131) ;  /* 0x000000000f087348 */ /* 0x000fea0003c00000 */
[----:B------:R0:W1:Y:S02]  /*cee0*/  SHFL.IDX P6, R14, R13, R12, R11 ;  /* 0x0000000c0d0e7389 */ /* 0x00006400000c000b */
[----:B01----:R-:W-:Y:S01]  /*cef0*/  ENDCOLLECTIVE ;  /* 0x000000000000791b */ /* 0x003fe20003800000 */
.L_x_131:
[----:B------:R-:W-:Y:S01]  /*cf00*/  IMAD.MOV.U32 R13, RZ, RZ, R6 ;  /* 0x000000ffff0d7224 */ /* 0x000fe200078e0006 */
[----:B------:R-:W-:Y:S02]  /*cf10*/  MOV R12, 0x2 ;  /* 0x00000002000c7802 */ /* 0x000fe40000000f00 */
[----:B------:R-:W-:-:S05]  /*cf20*/  @!P1 IADD3 R14, P0, R17, R14, RZ ;  /* 0x0000000e110e9210 */ /* 0x000fca0007f1e0ff */
[----:B------:R-:W-:Y:S02]  /*cf30*/  @!P1 IMAD.X R3, RZ, RZ, R2, P0 ;  /* 0x000000ffff039224 */ /* 0x000fe400000e0602 */
[----:B------:R-:W-:-:S07]  /*cf40*/  @!P1 IMAD.MOV.U32 R2, RZ, RZ, R14 ;  /* 0x000000ffff029224 */ /* 0x000fce00078e000e */
[----:B------:R-:W-:Y:S05]  /*cf50*/  WARPSYNC.COLLECTIVE R15, `(.L_x_132) ;  /* 0x000000000f087348 */ /* 0x000fea0003c00000 */
[----:B------:R0:W1:Y:S02]  /*cf60*/  SHFL.IDX P6, R14, R13, R12, R11 ;  /* 0x0000000c0d0e7389 */ /* 0x00006400000c000b */
[----:B01----:R-:W-:Y:S01]  /*cf70*/  ENDCOLLECTIVE ;  /* 0x000000000000791b */ /* 0x003fe20003800000 */
.L_x_132:
[----:B------:R-:W-:Y:S01]  /*cf80*/  @!PT LDS RZ, [RZ] ;  /* 0x00000000fffff984 */ /* 0x000fe20000000800 */
[----:B------:R-:W-:Y:S01]  /*cf90*/  @!PT LDS RZ, [RZ] ;  /* 0x00000000fffff984 */ /* 0x000fe20000000800 */
[----:B------:R-:W-:Y:S01]  /*cfa0*/  @!PT LDS RZ, [RZ] ;  /* 0x00000000fffff984 */ /* 0x000fe20000000800 */
[----:B------:R0:W-:Y:S01]  /*cfb0*/  @!P1 LDGSTS.E.BYPASS.LTC128B.128 [R10+0xb800], desc[UR36][R2.64], !P5 ;  /* 0x0b800000020a9fae */ /* 0x0001e2000e901d64 */
[----:B------:R-:W-:Y:S01]  /*cfc0*/  ISETP.GE.AND P1, PT, R8, UR44, PT ;  /* 0x0000002c08007c0c */ /* 0x000fe2000bf26270 */
[----:B------:R-:W-:Y:S02]  /*cfd0*/  IMAD.MOV.U32 R13, RZ, RZ, R4 ;  /* 0x000000ffff0d7224 */ /* 0x000fe400078e0004 */
[----:B0-----:R-:W-:-:S10]  /*cfe0*/  IMAD.MOV.U32 R2, RZ, RZ, R14 ;  /* 0x000000ffff027224 */ /* 0x001fd400078e000e */
[----:B------:R-:W-:Y:S05]  /*cff0*/  WARPSYNC.COLLECTIVE R15, `(.L_x_133) ;  /* 0x000000000f087348 */ /* 0x000fea0003c00000 */
[----:B------:R0:W1:Y:S02]  /*d000*/  SHFL.IDX P6, R14, R13, R12, R11 ;  /* 0x0000000c0d0e7389 */ /* 0x00006400000c000b */
[----:B01----:R-:W-:Y:S01]  /*d010*/  ENDCOLLECTIVE ;  /* 0x000000000000791b */ /* 0x003fe20003800000 */
.L_x_133:
        /* <DEDUP_REMOVED lines=8> */
.L_x_134:
[----:B------:R-:W-:Y:S01]  /*d0a0*/  @!PT LDS RZ, [RZ] ;  /* 0x00000000fffff984 */ /* 0x000fe20000000800 */
[----:B------:R-:W-:Y:S01]  /*d0b0*/  @!PT LDS RZ, [RZ] ;  /* 0x00000000fffff984 */ /* 0x000fe20000000800 */
[----:B------:R-:W-:Y:S01]  /*d0c0*/  @!PT LDS RZ, [RZ] ;  /* 0x00000000fffff984 */ /* 0x000fe20000000800 */
[----:B------:R0:W-:Y:S01]  /*d0d0*/  @!P1 LDGSTS.E.BYPASS.LTC128B.128 [R10+0xc000], desc[UR36][R2.64], !P5 ;  /* 0x0c000000020a9fae */ /* 0x0001e2000e901d64 */
[----:B------:R-:W-:Y:S01]  /*d0e0*/  IMAD.MOV.U32 R13, RZ, RZ, R4 ;  /* 0x000000ffff0d7224 */ /* 0x000fe200078e0004 */
[C---:B0-----:R-:W-:Y:S01]  /*d0f0*/  IADD3 R2, R0.reuse, 0x60, RZ ;  /* 0x0000006000027810 */ /* 0x041fe20007ffe0ff */
[----:B------:R-:W-:-:S03]  /*d100*/  VIADD R4, R0, 0x80 ;  /* 0x0000008000047836 */ /* 0x000fc60000000000 */
[----:B------:R-:W-:Y:S01]  /*d110*/  ISETP.GE.AND P1, PT, R2, UR44, PT ;  /* 0x0000002c02007c0c */ /* 0x000fe2000bf26270 */
[----:B------:R-:W-:-:S12]  /*d120*/  IMAD.MOV.U32 R6, RZ, RZ, R14 ;  /* 0x000000ffff067224 */ /* 0x000fd800078e000e */
[----:B------:R-:W-:Y:S05]  /*d130*/  WARPSYNC.COLLECTIVE R15, `(.L_x_135) ;  /* 0x000000000f087348 */ /* 0x000fea0003c00000 */
[----:B------:R0:W1:Y:S02]  /*d140*/  SHFL.IDX P6, R14, R13, R12, R11 ;  /* 0x0000000c0d0e7389 */ /* 0x00006400000c000b */
[----:B01----:R-:W-:Y:S01]  /*d150*/  ENDCOLLECTIVE ;  /* 0x000000000000791b */ /* 0x003fe20003800000 */
.L_x_135:
[----:B------:R-:W-:Y:S02]  /*d160*/  IMAD.MOV.U32 R13, RZ, RZ, R7 ;  /* 0x000000ffff0d7224 */ /* 0x000fe400078e0007 */
[----:B------:R-:W-:Y:S01]  /*d170*/  IMAD.MOV.U32 R12, RZ, RZ, RZ ;  /* 0x000000ffff0c7224 */ /* 0x000fe200078e00ff */
[----:B------:R-:W-:-:S13]  /*d180*/  @!P1 IADD3 R2, P0, R17, R14, RZ ;  /* 0x0000000e11029210 */ /* 0x000fda0007f1e0ff */
[----:B------:R-:W-:Y:S05]  /*d190*/  WARPSYNC.COLLECTIVE R15, `(.L_x_136) ;  /* 0x000000000f087348 */ /* 0x000fea0003c00000 */
[----:B------:R0:W1:Y:S02]  /*d1a0*/  SHFL.IDX P6, R14, R13, R12, R11 ;  /* 0x0000000c0d0e7389 */ /* 0x00006400000c000b */
[----:B01----:R-:W-:Y:S01]  /*d1b0*/  ENDCOLLECTIVE ;  /* 0x000000000000791b */ /* 0x003fe20003800000 */
.L_x_136:
[----:B------:R-:W-:-:S05]  /*d1c0*/  @!P1 IMAD.X R3, RZ, RZ, R6, P0 ;  /* 0x000000ffff039224 */ /* 0x000fca00000e0606 */
        /* <DEDUP_REMOVED lines=10> */
.L_x_137:
[----:B------:R-:W-:Y:S01]  /*d270*/  MOV R13, R7 ;  /* 0x00000007000d7202 */ /* 0x000fe20000000f00 */
[----:B------:R-:W-:Y:S01]  /*d280*/  IMAD.MOV.U32 R12, RZ, RZ, 0x1 ;  /* 0x00000001ff0c7424 */ /* 0x000fe200078e00ff */
[----:B------:R-:W-:-:S05]  /*d290*/  @!P1 IADD3 R14, P0, R17, R14, RZ ;  /* 0x0000000e110e9210 */ /* 0x000fca0007f1e0ff */
[----:B------:R-:W-:Y:S02]  /*d2a0*/  @!P1 IMAD.X R3, RZ, RZ, R2, P0 ;  /* 0x000000ffff039224 */ /* 0x000fe400000e0602 */
[----:B------:R-:W-:-:S07]  /*d2b0*/  @!P1 IMAD.MOV.U32 R2, RZ, RZ, R14 ;  /* 0x000000ffff029224 */ /* 0x000fce00078e000e */
[----:B------:R-:W-:Y:S05]  /*d2c0*/  WARPSYNC.COLLECTIVE R15, `(.L_x_138) ;  /* 0x000000000f087348 */ /* 0x000fea0003c00000 */
[----:B------:R0:W1:Y:S02]  /*d2d0*/  SHFL.IDX P6, R14, R13, R12, R11 ;  /* 0x0000000c0d0e7389 */ /* 0x00006400000c000b */
[----:B01----:R-:W-:Y:S01]  /*d2e0*/  ENDCOLLECTIVE ;  /* 0x000000000000791b */ /* 0x003fe20003800000 */
.L_x_138:
[----:B------:R-:W-:Y:S01]  /*d2f0*/  @!PT LDS RZ, [RZ] ;  /* 0x00000000fffff984 */ /* 0x000fe20000000800 */
[----:B------:R-:W-:Y:S01]  /*d300*/  @!PT LDS RZ, [RZ] ;  /* 0x00000000fffff984 */ /* 0x000fe20000000800 */
[----:B------:R-:W-:Y:S01]  /*d310*/  @!PT LDS RZ, [RZ] ;  /* 0x00000000fffff984 */ /* 0x000fe20000000800 */
[----:B------:R0:W-:Y:S01]  /*d320*/  @!P1 LDGSTS.E.BYPASS.LTC128B.128 [R10+0xd000], desc[UR36][R2.64], !P5 ;  /* 0x0d000000020a9fae */ /* 0x0001e2000e901d64 */
[----:B------:R-:W-:Y:S02]  /*d330*/  IMAD.MOV.U32 R13, RZ, RZ, R5 ;  /* 0x000000ffff0d7224 */ /* 0x000fe400078e0005 */
[----:B------:R-:W-:-:S07]  /*d340*/  IMAD.MOV.U32 R7, RZ, RZ, R14 ;  /* 0x000000ffff077224 */ /* 0x000fce00078e000e */
[----:B0-----:R-:W-:Y:S05]  /*d350*/  WARPSYNC.COLLECTIVE R15, `(.L_x_139) ;  /* 0x000000000f087348 */ /* 0x001fea0003c00000 */
[----:B------:R1:W2:Y:S02]  /*d360*/  SHFL.IDX P6, R14, R13, R12, R11 ;  /* 0x0000000c0d0e7389 */ /* 0x0002a400000c000b */
[----:B012---:R-:W-:Y:S01]  /*d370*/  ENDCOLLECTIVE ;  /* 0x000000000000791b */ /* 0x007fe20003800000 */
.L_x_139:
[----:B------:R-:W-:Y:S05]  /*d380*/  BRA `(.L_x_140) ;  /* 0xffffffcc000c7947 */ /* 0x000fea000383ffff */
.L_x_55:
[----:B0-----:R-:W-:-:S04]  /*d390*/  IMAD.U32 R3, RZ, RZ, UR43 ;  /* 0x0000002bff037e24 */ /* 0x001fc8000f8e00ff */
[----:B------:R0:W1:Y:S03]  /*d3a0*/  SYNCS.PHASECHK.TRANS64.TRYWAIT P0, [R3+URZ+0x13220], R0 ;  /* 0x01322000030075a7 */ /* 0x000066000800017f */
[----:B-1----:R-:W-:Y:S05]  /*d3b0*/  @!P0 NANOSLEEP.SYNCS 0x989680 ;  /* 0x009896800000895d */ /* 0x002fea0003900000 */
[----:B------:R-:W1:Y:S02]  /*d3c0*/  @!P0 SYNCS.PHASECHK.TRANS64 P0, [R3+URZ+0x13220], R0 ;  /* 0x01322000030085a7 */ /* 0x000e64000800007f */
[----:B-1----:R-:W-:Y:S05]  /*d3d0*/  @!P0 BRA `(.L_x_55) ;  /* 0xfffffffc00ec8947 */ /* 0x002fea000383ffff */
[----:B------:R-:W-:Y:S05]  /*d3e0*/  BRA `(.L_x_141) ;  /* 0xffffffcc003c7947 */ /* 0x000fea000383ffff */
.L_x_59:
[----:B0-----:R0:W1:Y:S02]  /*d3f0*/  SYNCS.PHASECHK.TRANS64.TRYWAIT P0, [R0+URZ+0x13280], R24 ;  /* 0x01328018000075a7 */ /* 0x001064000800017f */
[----:B-1----:R-:W-:Y:S05]  /*d400*/  @!P0 NANOSLEEP.SYNCS 0x989680 ;  /* 0x009896800000895d */ /* 0x002fea0003900000 */
[----:B------:R-:W1:Y:S02]  /*d410*/  @!P0 SYNCS.PHASECHK.TRANS64 P0, [R0+URZ+0x13280], R24 ;  /* 0x01328018000085a7 */ /* 0x000e64000800007f */
[----:B-1----:R-:W-:Y:S05]  /*d420*/  @!P0 BRA `(.L_x_59) ;  /* 0xfffffffc00f08947 */ /* 0x002fea000383ffff */
[----:B------:R-:W-:Y:S05]  /*d430*/  BRA `(.L_x_142) ;  /* 0xffffffd000647947 */ /* 0x000fea000383ffff */
.L_x_60:
[----:B------:R-:W-:Y:S01]  /*d440*/  BSSY B0, `(.L_x_143) ;  /* 0x0000008000007945 */ /* 0x000fe20003800000 */
[----:B------:R-:W-:Y:S02]  /*d450*/  IMAD.MOV.U32 R13, RZ, RZ, R10 ;  /* 0x000000ffff0d7224 */ /* 0x000fe400078e000a */
[----:B------:R-:W-:Y:S02]  /*d460*/  IMAD.MOV.U32 R12, RZ, RZ, RZ ;  /* 0x000000ffff0c7224 */ /* 0x000fe400078e00ff */
[----:B------:R-:W-:Y:S02]  /*d470*/  IMAD.MOV.U32 R11, RZ, RZ, 0x1c1f ;  /* 0x00001c1fff0b7424 */ /* 0x000fe400078e00ff */
[----:B------:R-:W-:-:S07]  /*d480*/  IMAD.MOV.U32 R15, RZ, RZ, -0x1 ;  /* 0xffffffffff0f7424 */ /* 0x000fce00078e00ff */
[----:B0-----:R-:W-:Y:S05]  /*d490*/  WARPSYNC.COLLECTIVE R15, `(.L_x_144) ;  /* 0x000000000f087348 */ /* 0x001fea0003c00000 */
[----:B------:R1:W2:Y:S02]  /*d4a0*/  SHFL.IDX P6, R14, R13, R12, R11 ;  /* 0x0000000c0d0e7389 */ /* 0x0002a400000c000b */
[----:B012---:R-:W-:Y:S01]  /*d4b0*/  ENDCOLLECTIVE ;  /* 0x000000000000791b */ /* 0x007fe20003800000 */
.L_x_144:
[----:B------:R-:W-:Y:S05]  /*d4c0*/  BSYNC B0 ;  /* 0x0000000000007941 */ /* 0x000fea0003800000 */
.L_x_143:
[----:B------:R-:W0:Y:S01]  /*d4d0*/  S2R R2, SR_TID.X ;  /* 0x0000000000027919 */ /* 0x000e220000002100 */
[----:B------:R-:W-:Y:S01]  /*d4e0*/  IMAD.MOV.U32 R13, RZ, RZ, R9 ;  /* 0x000000ffff0d7224 */ /* 0x000fe200078e0009 */
[----:B------:R-:W-:Y:S01]  /*d4f0*/  MOV R3, R14 ;  /* 0x0000000e00037202 */ /* 0x000fe20000000f00 */
[----:B------:R-:W-:Y:S02]  /*d500*/  IMAD.MOV.U32 R12, RZ, RZ, RZ ;  /* 0x000000ffff0c7224 */ /* 0x000fe400078e00ff */
[----:B------:R-:W-:Y:S02]  /*d510*/  IMAD.MOV.U32 R11, RZ, RZ, 0x1c1f ;  /* 0x00001c1fff0b7424 */ /* 0x000fe400078e00ff */
[----:B------:R-:W-:Y:S02]  /*d520*/  IMAD.MOV.U32 R15, RZ, RZ, -0x1 ;  /* 0xffffffffff0f7424 */ /* 0x000fe400078e00ff */
[----:B------:R-:W-:-:S07]  /*d530*/  VIADD R6, R6, UR43 ;  /* 0x0000002b06067c36 */ /* 0x000fce0008000000 */
[----:B0-----:R-:W-:Y:S05]  /*d540*/  WARPSYNC.COLLECTIVE R15, `(.L_x_145) ;  /* 0x000000000f087348 */ /* 0x001fea0003c00000 */
[----:B------:R1:W2:Y:S02]  /*d550*/  SHFL.IDX P6, R14, R13, R12, R11 ;  /* 0x0000000c0d0e7389 */ /* 0x0002a400000c000b */
[----:B012---:R-:W-:Y:S01]  /*d560*/  ENDCOLLECTIVE ;  /* 0x000000000000791b */ /* 0x007fe20003800000 */
.L_x_145:
[----:B------:R-:W-:Y:S01]  /*d570*/  MOV R13, R10 ;  /* 0x0000000a000d7202 */ /* 0x000fe20000000f00 */
[----:B------:R-:W-:Y:S02]  /*d580*/  IMAD.MOV.U32 R12, RZ, RZ, 0x1 ;  /* 0x00000001ff0c7424 */ /* 0x000fe400078e00ff */
[----:B------:R-:W-:Y:S02]  /*d590*/  IMAD.SHL.U32 R15, R2, 0x10, RZ ;  /* 0x00000010020f7824 */ /* 0x000fe400078e00ff */
[----:B------:R-:W-:-:S03]  /*d5a0*/  IMAD.MOV.U32 R2, RZ, RZ, R14 ;  /* 0x000000ffff027224 */ /* 0x000fc600078e000e */
[----:B------:R-:W-:-:S04]  /*d5b0*/  LOP3.LUT R15, R15, 0x30, RZ, 0xc0, !PT ;  /* 0x000000300f0f7812 */ /* 0x000fc800078ec0ff */
[----:B------:R-:W-:Y:S01]  /*d5c0*/  IADD3 R2, P0, R15, R2, RZ ;  /* 0x000000020f027210 */ /* 0x000fe20007f1e0ff */
[----:B------:R-:W-:-:S04]  /*d5d0*/  IMAD.MOV.U32 R15, RZ, RZ, -0x1 ;  /* 0xffffffffff0f7424 */ /* 0x000fc800078e00ff */
[----:B------:R-:W-:-:S08]  /*d5e0*/  IMAD.X R3, RZ, RZ, R3, P0 ;  /* 0x000000ffff037224 */ /* 0x000fd000000e0603 */
[----:B------:R-:W-:Y:S05]  /*d5f0*/  WARPSYNC.COLLECTIVE R15, `(.L_x_146) ;  /* 0x000000000f087348 */ /* 0x000fea0003c00000 */
[----:B------:R0:W1:Y:S02]  /*d600*/  SHFL.IDX P6, R14, R13, R12, R11 ;  /* 0x0000000c0d0e7389 */ /* 0x00006400000c000b */
[----:B01----:R-:W-:Y:S01]  /*d610*/  ENDCOLLECTIVE ;  /* 0x000000000000791b */ /* 0x003fe20003800000 */
.L_x_146:
[----:B------:R-:W-:Y:S01]  /*d620*/  @!PT LDS RZ, [RZ] ;  /* 0x00000000fffff984 */ /* 0x000fe20000000800 */
[----:B------:R-:W-:Y:S01]  /*d630*/  @!PT LDS RZ, [RZ] ;  /* 0x00000000fffff984 */ /* 0x000fe20000000800 */
[----:B------:R-:W-:Y:S01]  /*d640*/  @!PT LDS RZ, [RZ] ;  /* 0x00000000fffff984 */ /* 0x000fe20000000800 */
[----:B------:R0:W-:Y:S01]  /*d650*/  LDGSTS.E.BYPASS.LTC128B.128 [R6+0x6000], desc[UR36][R2.64], !P2 ;  /* 0x0600000002067fae */ /* 0x0001e2000d101d64 */
[----:B------:R-:W-:Y:S01]  /*d660*/  IMAD.MOV.U32 R13, RZ, RZ, R9 ;  /* 0x000000ffff0d7224 */ /* 0x000fe200078e0009 */
[----:B0-----:R-:W0:Y:S01]  /*d670*/  S2R R2, SR_TID.X ;  /* 0x0000000000027919 */ /* 0x001e220000002100 */
[----:B------:R-:W-:-:S07]  /*d680*/  IMAD.MOV.U32 R3, RZ, RZ, R14 ;  /* 0x000000ffff037224 */ /* 0x000fce00078e000e */
[----:B0-----:R-:W-:Y:S05]  /*d690*/  WARPSYNC.COLLECTIVE R15, `(.L_x_147) ;  /* 0x000000000f087348 */ /* 0x001fea0003c00000 */
[----:B------:R1:W2:Y:S02]  /*d6a0*/  SHFL.IDX P6, R14, R13, R12, R11 ;  /* 0x0000000c0d0e7389 */ /* 0x0002a400000c000b */
[----:B012---:R-:W-:Y:S01]  /*d6b0*/  ENDCOLLECTIVE ;  /* 0x000000000000791b */ /* 0x007fe20003800000 */
.L_x_147:
[----:B------:R-:W-:Y:S01]  /*d6c0*/  IMAD.MOV.U32 R13, RZ, RZ, R10 ;  /* 0x000000ffff0d7224 */ /* 0x000fe200078e000a */
[----:B------:R-:W-:Y:S01]  /*d6d0*/  MOV R12, 0x2 ;  /* 0x00000002000c7802 */ /* 0x000fe20000000f00 */
        /* <DEDUP_REMOVED lines=9> */
.L_x_148:
        /* <DEDUP_REMOVED lines=10> */
.L_x_149:
[----:B------:R-:W-:Y:S02]  /*d810*/  IMAD.MOV.U32 R13, RZ, RZ, R10 ;  /* 0x000000ffff0d7224 */ /* 0x000fe400078e000a */
[----:B------:R-:W-:Y:S02]  /*d820*/  IMAD.MOV.U32 R12, RZ, RZ, 0x3 ;  /* 0x00000003ff0c7424 */ /* 0x000fe400078e00ff */
[----:B------:R-:W-:Y:S02]  /*d830*/  IMAD.SHL.U32 R15, R2, 0x10, RZ ;  /* 0x00000010020f7824 */ /* 0x000fe400078e00ff */
[----:B------:R-:W-:-:S03]  /*d840*/  IMAD.MOV.U32 R2, RZ, RZ, R14 ;  /* 0x000000ffff027224 */ /* 0x000fc600078e000e */
[----:B------:R-:W-:-:S04]  /*d850*/  LOP3.LUT R15, R15, 0x30, RZ, 0xc0, !PT ;  /* 0x000000300f0f7812 */ /* 0x000fc800078ec0ff */
[----:B------:R-:W-:Y:S02]  /*d860*/  IADD3 R2, P0, R15, R2, RZ ;  /* 0x000000020f027210 */ /* 0x000fe40007f1e0ff */
[----:B------:R-:W-:-:S03]  /*d870*/  MOV R15, 0xffffffff ;  /* 0xffffffff000f7802 */ /* 0x000fc60000000f00 */
[----:B------:R-:W-:-:S08]  /*d880*/  IMAD.X R3, RZ, RZ, R3, P0 ;  /* 0x000000ffff037224 */ /* 0x000fd000000e0603 */
[----:B------:R-:W-:Y:S05]  /*d890*/  WARPSYNC.COLLECTIVE R15, `(.L_x_150) ;  /* 0x000000000f087348 */ /* 0x000fea0003c00000 */
[----:B------:R0:W1:Y:S02]  /*d8a0*/  SHFL.IDX P6, R14, R13, R12, R11 ;  /* 0x0000000c0d0e7389 */ /* 0x00006400000c000b */
[----:B01----:R-:W-:Y:S01]  /*d8b0*/  ENDCOLLECTIVE ;  /* 0x000000000000791b */ /* 0x003fe20003800000 */
.L_x_150:
        /* <DEDUP_REMOVED lines=10> */
.L_x_151:
[----:B------:R-:W-:Y:S02]  /*d960*/  IMAD.MOV.U32 R13, RZ, RZ, R17 ;  /* 0x000000ffff0d7224 */ /* 0x000fe400078e0011 */
[----:B------:R-:W-:Y:S02]  /*d970*/  IMAD.MOV.U32 R12, RZ, RZ, RZ ;  /* 0x000000ffff0c7224 */ /* 0x000fe400078e00ff */
[----:B------:R-:W-:Y:S02]  /*d980*/  IMAD.SHL.U32 R3, R3, 0x10, RZ ;  /* 0x0000001003037824 */ /* 0x000fe400078e00ff */
[----:B------:R-:W-:-:S07]  /*d990*/  IMAD.MOV.U32 R2, RZ, RZ, R14 ;  /* 0x000000ffff027224 */ /* 0x000fce00078e000e */
[----:B------:R-:W-:Y:S05]  /*d9a0*/  WARPSYNC.COLLECTIVE R15, `(.L_x_152) ;  /* 0x000000000f087348 */ /* 0x000fea0003c00000 */
[----:B------:R0:W1:Y:S02]  /*d9b0*/  SHFL.IDX P6, R14, R13, R12, R11 ;  /* 0x0000000c0d0e7389 */ /* 0x00006400000c000b */
[----:B01----:R-:W-:Y:S01]  /*d9c0*/  ENDCOLLECTIVE ;  /* 0x000000000000791b */ /* 0x003fe20003800000 */
.L_x_152:
[----:B------:R-:W-:-:S04]  /*d9d0*/  LOP3.LUT R3, R3, 0x30, RZ, 0xc0, !PT ;  /* 0x0000003003037812 */ /* 0x000fc800078ec0ff */
[----:B------:R-:W-:-:S05]  /*d9e0*/  IADD3 R2, P0, R3, R2, RZ ;  /* 0x0000000203027210 */ /* 0x000fca0007f1e0ff */
[----:B------:R-:W-:Y:S01]  /*d9f0*/  IMAD.X R3, RZ, RZ, R10, P0 ;  /* 0x000000ffff037224 */ /* 0x000fe200000e060a */
[----:B------:R-:W-:-:S04]  /*da00*/  MOV R13, R18 ;  /* 0x00000012000d7202 */ /* 0x000fc80000000f00 */
[----:B------:R-:W-:Y:S01]  /*da10*/  @!PT LDS RZ, [RZ] ;  /* 0x00000000fffff984 */ /* 0x000fe20000000800 */
[----:B------:R-:W-:Y:S01]  /*da20*/  @!PT LDS RZ, [RZ] ;  /* 0x00000000fffff984 */ /* 0x000fe20000000800 */
[----:B------:R-:W-:Y:S01]  /*da30*/  @!PT LDS RZ, [RZ] ;  /* 0x00000000fffff984 */ /* 0x000fe20000000800 */
[----:B------:R0:W-:Y:S01]  /*da40*/  LDGSTS.E.BYPASS.LTC128B.128 [R6+0x7800], desc[UR36][R2.64], !P2 ;  /* 0x0780000002067fae */ /* 0x0001e2000d101d64 */
[----:B------:R-:W-:-:S07]  /*da50*/  IMAD.MOV.U32 R17, RZ, RZ, R14 ;  /* 0x000000ffff117224 */ /* 0x000fce00078e000e */
[----:B0-----:R-:W-:Y:S05]  /*da60*/  WARPSYNC.COLLECTIVE R15, `(.L_x_153) ;  /* 0x000000000f087348 */ /* 0x001fea0003c00000 */
[----:B------:R1:W2:Y:S02]  /*da70*/  SHFL.IDX P6, R14, R13, R12, R11 ;  /* 0x0000000c0d0e7389 */ /* 0x0002a400000c000b */
[----:B012---:R-:W-:Y:S01]  /*da80*/  ENDCOLLECTIVE ;  /* 0x000000000000791b */ /* 0x007fe20003800000 */
.L_x_153:
[----:B------:R-:W-:Y:S01]  /*da90*/  IMAD.MOV.U32 R2, RZ, RZ, R14 ;  /* 0x000000ffff027224 */ /* 0x000fe200078e000e */
[----:B------:R-:W-:Y:S06]  /*daa0*/  BRA `(.L_x_154) ;  /* 0xffffffcc00c47947 */ /* 0x000fec000383ffff */
.L_x_65:
[----:B---3--:R3:W4:Y:S02]  /*dab0*/  SYNCS.PHASECHK.TRANS64.TRYWAIT P0, [R0+URZ+0x13240], R24 ;  /* 0x01324018000075a7 */ /* 0x008724000800017f */
[----:B----4-:R-:W-:Y:S05]  /*dac0*/  @!P0 NANOSLEEP.SYNCS 0x989680 ;  /* 0x009896800000895d */ /* 0x010fea0003900000 */
[----:B------:R-:W4:Y:S02]  /*dad0*/  @!P0 SYNCS.PHASECHK.TRANS64 P0, [R0+URZ+0x13240], R24 ;  /* 0x01324018000085a7 */ /* 0x000f24000800007f */
[----:B----4-:R-:W-:Y:S05]  /*dae0*/  @!P0 BRA `(.L_x_65) ;  /* 0xfffffffc00f08947 */ /* 0x010fea000383ffff */
[----:B------:R-:W-:Y:S05]  /*daf0*/  BRA `(.L_x_155) ;  /* 0xffffffd000207947 */ /* 0x000fea000383ffff */
.L_x_66:
[----:B------:R-:W-:Y:S01]  /*db00*/  BSSY B0, `(.L_x_156) ;  /* 0x0000008000007945 */ /* 0x000fe20003800000 */
[----:B------:R-:W-:Y:S02]  /*db10*/  IMAD.MOV.U32 R13, RZ, RZ, R5 ;  /* 0x000000ffff0d7224 */ /* 0x000fe400078e0005 */
[----:B------:R-:W-:Y:S02]  /*db20*/  IMAD.MOV.U32 R12, RZ, RZ, RZ ;  /* 0x000000ffff0c7224 */ /* 0x000fe400078e00ff */
[----:B------:R-:W-:Y:S02]  /*db30*/  IMAD.MOV.U32 R11, RZ, RZ, 0x1c1f ;  /* 0x00001c1fff0b7424 */ /* 0x000fe400078e00ff */
[----:B------:R-:W-:-:S07]  /*db40*/  IMAD.MOV.U32 R15, RZ, RZ, -0x1 ;  /* 0xffffffffff0f7424 */ /* 0x000fce00078e00ff */
[----:B0123--:R-:W-:Y:S05]  /*db50*/  WARPSYNC.COLLECTIVE R15, `(.L_x_157) ;  /* 0x000000000f087348 */ /* 0x00ffea0003c00000 */
[----:B------:R4:W0:Y:S02]  /*db60*/  SHFL.IDX P6, R14, R13, R12, R11 ;  /* 0x0000000c0d0e7389 */ /* 0x00082400000c000b */
[----:B01234-:R-:W-:Y:S01]  /*db70*/  ENDCOLLECTIVE ;  /* 0x000000000000791b */ /* 0x01ffe20003800000 */
.L_x_157:
[----:B------:R-:W-:Y:S05]  /*db80*/  BSYNC B0 ;  /* 0x0000000000007941 */ /* 0x000fea0003800000 */
.L_x_156:
[----:B------:R-:W-:Y:S01]  /*db90*/  IMAD.MOV.U32 R13, RZ, RZ, R4 ;  /* 0x000000ffff0d7224 */ /* 0x000fe200078e0004 */
[----:B------:R-:W-:Y:S01]  /*dba0*/  MOV R11, 0x1c1f ;  /* 0x00001c1f000b7802 */ /* 0x000fe20000000f00 */
[----:B------:R-:W-:Y:S02]  /*dbb0*/  IMAD.MOV.U32 R12, RZ, RZ, RZ ;  /* 0x000000ffff0c7224 */ /* 0x000fe400078e00ff */
[----:B------:R-:W-:Y:S02]  /*dbc0*/  IMAD.MOV.U32 R15, RZ, RZ, -0x1 ;  /* 0xffffffffff0f7424 */ /* 0x000fe400078e00ff */
[----:B------:R-:W-:-:S07]  /*dbd0*/  IMAD.MOV.U32 R3, RZ, RZ, R14 ;  /* 0x000000ffff037224 */ /* 0x000fce00078e000e */
[----:B------:R-:W-:Y:S05]  /*dbe0*/  WARPSYNC.COLLECTIVE R15, `(.L_x_158) ;  /* 0x000000000f087348 */ /* 0x000fea0003c00000 */
[----:B------:R0:W1:Y:S02]  /*dbf0*/  SHFL.IDX P6, R14, R13, R12, R11 ;  /* 0x0000000c0d0e7389 */ /* 0x00006400000c000b */
[----:B01----:R-:W-:Y:S01]  /*dc00*/  ENDCOLLECTIVE ;  /* 0x000000000000791b */ /* 0x003fe20003800000 */
.L_x_158:
[----:B------:R-:W-:Y:S02]  /*dc10*/  IMAD.MOV.U32 R13, RZ, RZ, R5 ;  /* 0x000000ffff0d7224 */ /* 0x000fe400078e0005 */
[----:B------:R-:W-:Y:S02]  /*dc20*/  IMAD.MOV.U32 R12, RZ, RZ, 0x1 ;  /* 0x00000001ff0c7424 */ /* 0x000fe400078e00ff */
[----:B------:R-:W-:-:S07]  /*dc30*/  IMAD.MOV.U32 R2, RZ, RZ, R14 ;  /* 0x000000ffff027224 */ /* 0x000fce00078e000e */
[----:B------:R-:W-:Y:S05]  /*dc40*/  WARPSYNC.COLLECTIVE R15, `(.L_x_159) ;  /* 0x000000000f087348 */ /* 0x000fea0003c00000 */
[----:B------:R0:W1:Y:S02]  /*dc50*/  SHFL.IDX P6, R14, R13, R12, R11 ;  /* 0x0000000c0d0e7389 */ /* 0x00006400000c000b */
[----:B01----:R-:W-:Y:S01]  /*dc60*/  ENDCOLLECTIVE ;  /* 0x000000000000791b */ /* 0x003fe20003800000 */
.L_x_159:
        /* <DEDUP_REMOVED lines=11> */
.L_x_160:
[----:B------:R-:W-:Y:S02]  /*dd20*/  IMAD.MOV.U32 R13, RZ, RZ, R5 ;  /* 0x000000ffff0d7224 */ /* 0x000fe400078e0005 */
[----:B------:R-:W-:Y:S02]  /*dd30*/  IMAD.MOV.U32 R12, RZ, RZ, 0x2 ;  /* 0x00000002ff0c7424 */ /* 0x000fe400078e00ff */
[----:B------:R-:W-:-:S07]  /*dd40*/  IMAD.MOV.U32 R2, RZ, RZ, R14 ;  /* 0x000000ffff027224 */ /* 0x000fce00078e000e */
[----:B------:R-:W-:Y:S05]  /*dd50*/  WARPSYNC.COLLECTIVE R15, `(.L_x_161) ;  /* 0x000000000f087348 */ /* 0x000fea0003c00000 */
[----:B------:R0:W1:Y:S02]  /*dd60*/  SHFL.IDX P6, R14, R13, R12, R11 ;  /* 0x0000000c0d0e7389 */ /* 0x00006400000c000b */
[----:B01----:R-:W-:Y:S01]  /*dd70*/  ENDCOLLECTIVE ;  /* 0x000000000000791b */ /* 0x003fe20003800000 */
.L_x_161:
[----:B------:R-:W-:-:S04]  /*dd80*/  IADD3 R2, P0, R10, R2, RZ ;  /* 0x000000020a027210 */ /* 0x000fc80007f1e0ff */
[----:B------:R-:W-:-:S05]  /*dd90*/  IADD3.X R3, RZ, R3, RZ, P0, !PT ;  /* 0x00000003ff037210 */ /* 0x000fca00007fe4ff */
        /* <DEDUP_REMOVED lines=9> */
.L_x_162:
[----:B------:R-:W-:Y:S02]  /*de30*/  IMAD.MOV.U32 R13, RZ, RZ, R5 ;  /* 0x000000ffff0d7224 */ /* 0x000fe400078e0005 */
[----:B------:R-:W-:Y:S02]  /*de40*/  IMAD.MOV.U32 R12, RZ, RZ, 0x3 ;  /* 0x00000003ff0c7424 */ /* 0x000fe400078e00ff */
[----:B------:R-:W-:-:S07]  /*de50*/  IMAD.MOV.U32 R2, RZ, RZ, R14 ;  /* 0x000000ffff027224 */ /* 0x000fce00078e000e */
[----:B------:R-:W-:Y:S05]  /*de60*/  WARPSYNC.COLLECTIVE R15, `(.L_x_163) ;  /* 0x000000000f087348 */ /* 0x000fea0003c00000 */
[----:B------:R0:W1:Y:S02]  /*de70*/  SHFL.IDX P6, R14, R13, R12, R11 ;  /* 0x0000000c0d0e7389 */ /* 0x00006400000c000b */
[----:B01----:R-:W-:Y:S01]  /*de80*/  ENDCOLLECTIVE ;  /* 0x000000000000791b */ /* 0x003fe20003800000 */
.L_x_163:
[----:B------:R-:W-:-:S05]  /*de90*/  IADD3 R2, P0, R10, R2, RZ ;  /* 0x000000020a027210 */ /* 0x000fca0007f1e0ff */
[----:B------:R-:W-:-:S05]  /*dea0*/  IMAD.X R3, RZ, RZ, R3, P0 ;  /* 0x000000ffff037224 */ /* 0x000fca00000e0603 */
[----:B------:R-:W-:Y:S01]  /*deb0*/  @!PT LDS RZ, [RZ] ;  /* 0x00000000fffff984 */ /* 0x000fe20000000800 */
[----:B------:R-:W-:Y:S01]  /*dec0*/  @!PT LDS RZ, [RZ] ;  /* 0x00000000fffff984 */ /* 0x000fe20000000800 */
[----:B------:R-:W-:Y:S01]  /*ded0*/  @!PT LDS RZ, [RZ] ;  /* 0x00000000fffff984 */ /* 0x000fe20000000800 */
[----:B------:R0:W-:Y:S01]  /*dee0*/  LDGSTS.E.BYPASS.LTC128B.128 [R6+0xf000], desc[UR36][R2.64], !P2 ;  /* 0x0f00000002067fae */ /* 0x0001e2000d101d64 */
[----:B------:R-:W-:Y:S01]  /*def0*/  IMAD.MOV.U32 R13, RZ, RZ, R4 ;  /* 0x000000ffff0d7224 */ /* 0x000fe200078e0004 */
[----:B------:R-:W-:-:S07]  /*df00*/  MOV R5, R14 ;  /* 0x0000000e00057202 */ /* 0x000fce0000000f00 */
[----:B0-----:R-:W-:Y:S05]  /*df10*/  WARPSYNC.COLLECTIVE R15, `(.L_x_164) ;  /* 0x000000000f087348 */ /* 0x001fea0003c00000 */
[----:B------:R1:W2:Y:S02]  /*df20*/  SHFL.IDX P6, R14, R13, R12, R11 ;  /* 0x0000000c0d0e7389 */ /* 0x0002a400000c000b */
[----:B012---:R-:W-:Y:S01]  /*df30*/  ENDCOLLECTIVE ;  /* 0x000000000000791b */ /* 0x007fe20003800000 */
.L_x_164:
[----:B------:R-:W-:Y:S02]  /*df40*/  IMAD.MOV.U32 R13, RZ, RZ, R8 ;  /* 0x000000ffff0d7224 */ /* 0x000fe400078e0008 */
[----:B------:R-:W-:Y:S02]  /*df50*/  IMAD.MOV.U32 R12, RZ, RZ, RZ ;  /* 0x000000ffff0c7224 */ /* 0x000fe400078e00ff */
[----:B------:R-:W-:-:S07]  /*df60*/  IMAD.MOV.U32 R2, RZ, RZ, R14 ;  /* 0x000000ffff027224 */ /* 0x000fce00078e000e */
[----:B------:R-:W-:Y:S05]  /*df70*/  WARPSYNC.COLLECTIVE R15, `(.L_x_165) ;  /* 0x000000000f087348 */ /* 0x000fea0003c00000 */
[----:B------:R0:W1:Y:S02]  /*df80*/  SHFL.IDX P6, R14, R13, R12, R11 ;  /* 0x0000000c0d0e7389 */ /* 0x00006400000c000b */
[----:B01----:R-:W-:Y:S01]  /*df90*/  ENDCOLLECTIVE ;  /* 0x000000000000791b */ /* 0x003fe20003800000 */
.L_x_165:
        /* <DEDUP_REMOVED lines=11> */
.L_x_166:
[----:B------:R-:W-:Y:S05]  /*e050*/  BRA `(.L_x_167) ;  /* 0xffffffcc00b47947 */ /* 0x000fea000383ffff */
.L_x_71:
[----:B0-----:R0:W2:Y:S02]  /*e060*/  SYNCS.PHASECHK.TRANS64.TRYWAIT P2, [R0+URZ+0x13270], R3 ;  /* 0x01327003000075a7 */ /* 0x0010a4000804017f */
[----:B--2---:R-:W-:Y:S05]  /*e070*/  @!P2 NANOSLEEP.SYNCS 0x989680 ;  /* 0x009896800000a95d */ /* 0x004fea0003900000 */
[----:B------:R-:W2:Y:S02]  /*e080*/  @!P2 SYNCS.PHASECHK.TRANS64 P2, [R0+URZ+0x13270], R3 ;  /* 0x013270030000a5a7 */ /* 0x000ea4000804007f */
[----:B--2---:R-:W-:Y:S05]  /*e090*/  @!P2 BRA `(.L_x_71) ;  /* 0xfffffffc00f0a947 */ /* 0x004fea000383ffff */
[----:B------:R-:W-:Y:S05]  /*e0a0*/  BRA `(.L_x_168) ;  /* 0xffffffd000187947 */ /* 0x000fea000383ffff */
.L_x_73:
[----:B0-----:R0:W2:Y:S02]  /*e0b0*/  SYNCS.PHASECHK.TRANS64.TRYWAIT P2, [R0+URZ+0x13260], R5 ;  /* 0x01326005000075a7 */ /* 0x0010a4000804017f */
[----:B--2---:R-:W-:Y:S05]  /*e0c0*/  @!P2 NANOSLEEP.SYNCS 0x989680 ;  /* 0x009896800000a95d */ /* 0x004fea0003900000 */
[----:B------:R-:W2:Y:S02]  /*e0d0*/  @!P2 SYNCS.PHASECHK.TRANS64 P2, [R0+URZ+0x13260], R5 ;  /* 0x013260050000a5a7 */ /* 0x000ea4000804007f */
[----:B--2---:R-:W-:Y:S05]  /*e0e0*/  @!P2 BRA `(.L_x_73) ;  /* 0xfffffffc00f0a947 */ /* 0x004fea000383ffff */
[----:B------:R-:W-:Y:S05]  /*e0f0*/  BRA `(.L_x_169) ;  /* 0xffffffd000287947 */ /* 0x000fea000383ffff */
.L_x_79:
[----:B0-----:R0:W2:Y:S02]  /*e100*/  SYNCS.PHASECHK.TRANS64.TRYWAIT P1, [R2+URZ+0x13270], R3 ;  /* 0x01327003020075a7 */ /* 0x0010a4000802017f */
[----:B--2---:R-:W-:Y:S05]  /*e110*/  @!P1 NANOSLEEP.SYNCS 0x989680 ;  /* 0x009896800000995d */ /* 0x004fea0003900000 */
[----:B------:R-:W2:Y:S02]  /*e120*/  @!P1 SYNCS.PHASECHK.TRANS64 P1, [R2+URZ+0x13270], R3 ;  /* 0x01327003020095a7 */ /* 0x000ea4000802007f */
[----:B--2---:R-:W-:Y:S05]  /*e130*/  @!P1 BRA `(.L_x_79) ;  /* 0xfffffffc00f09947 */ /* 0x004fea000383ffff */
[----:B------:R-:W-:Y:S05]  /*e140*/  BRA `(.L_x_170) ;  /* 0xffffffd400207947 */ /* 0x000fea000383ffff */
.L_x_81:
[----:B0-----:R0:W2:Y:S02]  /*e150*/  SYNCS.PHASECHK.TRANS64.TRYWAIT P1, [R2+URZ+0x13260], R5 ;  /* 0x01326005020075a7 */ /* 0x0010a4000802017f */
[----:B--2---:R-:W-:Y:S05]  /*e160*/  @!P1 NANOSLEEP.SYNCS 0x989680 ;  /* 0x009896800000995d */ /* 0x004fea0003900000 */
[----:B------:R-:W2:Y:S02]  /*e170*/  @!P1 SYNCS.PHASECHK.TRANS64 P1, [R2+URZ+0x13260], R5 ;  /* 0x01326005020095a7 */ /* 0x000ea4000802007f */
[----:B--2---:R-:W-:Y:S05]  /*e180*/  @!P1 BRA `(.L_x_81) ;  /* 0xfffffffc00f09947 */ /* 0x004fea000383ffff */
[----:B------:R-:W-:Y:S05]  /*e190*/  BRA `(.L_x_171) ;  /* 0xffffffd400307947 */ /* 0x000fea000383ffff */
.L_x_85:
[----:B0-----:R0:W2:Y:S02]  /*e1a0*/  SYNCS.PHASECHK.TRANS64.TRYWAIT P0, [R5+URZ+0x13220], R0 ;  /* 0x01322000050075a7 */ /* 0x0010a4000800017f */
[----:B--2---:R-:W-:Y:S05]  /*e1b0*/  @!P0 NANOSLEEP.SYNCS 0x989680 ;  /* 0x009896800000895d */ /* 0x004fea0003900000 */
[----:B------:R-:W2:Y:S02]  /*e1c0*/  @!P0 SYNCS.PHASECHK.TRANS64 P0, [R5+URZ+0x13220], R0 ;  /* 0x01322000050085a7 */ /* 0x000ea4000800007f */
[----:B--2---:R-:W-:Y:S05]  /*e1d0*/  @!P0 BRA `(.L_x_85) ;  /* 0xfffffffc00f08947 */ /* 0x004fea000383ffff */
[----:B------:R-:W-:Y:S05]  /*e1e0*/  BRA `(.L_x_172) ;  /* 0xffffffd8003c7947 */ /* 0x000fea000383ffff */
.L_x_89:
[----:B0-----:R0:W2:Y:S02]  /*e1f0*/  SYNCS.PHASECHK.TRANS64.TRYWAIT P1, [R3+URZ+0x13240], R2 ;  /* 0x01324002030075a7 */ /* 0x0010a4000802017f */
[----:B--2---:R-:W-:Y:S05]  /*e200*/  @!P1 NANOSLEEP.SYNCS 0x989680 ;  /* 0x009896800000995d */ /* 0x004fea0003900000 */
[----:B------:R-:W2:Y:S02]  /*e210*/  @!P1 SYNCS.PHASECHK.TRANS64 P1, [R3+URZ+0x13240], R2 ;  /* 0x01324002030095a7 */ /* 0x000ea4000802007f */
[----:B--2---:R-:W-:Y:S05]  /*e220*/  @!P1 BRA `(.L_x_89) ;  /* 0xfffffffc00f09947 */ /* 0x004fea000383ffff */
[----:B------:R-:W-:Y:S05]  /*e230*/  BRA `(.L_x_173) ;  /* 0xffffffd8007c7947 */ /* 0x000fea000383ffff */
.L_x_91:
[----:B--2---:R2:W3:Y:S02]  /*e240*/  SYNCS.PHASECHK.TRANS64.TRYWAIT P1, [R5+URZ+0x13240], R0 ;  /* 0x01324000050075a7 */ /* 0x0044e4000802017f */
[----:B---3--:R-:W-:Y:S05]  /*e250*/  @!P1 NANOSLEEP.SYNCS 0x989680 ;  /* 0x009896800000995d */ /* 0x008fea0003900000 */
[----:B------:R-:W3:Y:S02]  /*e260*/  @!P1 SYNCS.PHASECHK.TRANS64 P1, [R5+URZ+0x13240], R0 ;  /* 0x01324000050095a7 */ /* 0x000ee4000802007f */
[----:B---3--:R-:W-:Y:S05]  /*e270*/  @!P1 BRA `(.L_x_91) ;  /* 0xfffffffc00f09947 */ /* 0x008fea000383ffff */
[----:B------:R-:W-:Y:S05]  /*e280*/  BRA `(.L_x_174) ;  /* 0xffffffd800887947 */ /* 0x000fea000383ffff */
.L_x_93:
[----:B---3--:R3:W4:Y:S02]  /*e290*/  SYNCS.PHASECHK.TRANS64.TRYWAIT P1, [R3+URZ+0x13260], R2 ;  /* 0x01326002030075a7 */ /* 0x008724000802017f */
[----:B----4-:R-:W-:Y:S05]  /*e2a0*/  @!P1 NANOSLEEP.SYNCS 0x989680 ;  /* 0x009896800000995d */ /* 0x010fea0003900000 */
[----:B------:R-:W4:Y:S02]  /*e2b0*/  @!P1 SYNCS.PHASECHK.TRANS64 P1, [R3+URZ+0x13260], R2 ;  /* 0x01326002030095a7 */ /* 0x000f24000802007f */
[----:B----4-:R-:W-:Y:S05]  /*e2c0*/  @!P1 BRA `(.L_x_93) ;  /* 0xfffffffc00f09947 */ /* 0x010fea000383ffff */
[----:B------:R-:W-:Y:S05]  /*e2d0*/  BRA `(.L_x_175) ;  /* 0xffffffd800847947 */ /* 0x000fea000383ffff */
.L_x_95:
[----:B----4-:R4:W0:Y:S02]  /*e2e0*/  SYNCS.PHASECHK.TRANS64.TRYWAIT P1, [R5+URZ+0x13260], R0 ;  /* 0x01326000050075a7 */ /* 0x010824000802017f */
[----:B0-----:R-:W-:Y:S05]  /*e2f0*/  @!P1 NANOSLEEP.SYNCS 0x989680 ;  /* 0x009896800000995d */ /* 0x001fea0003900000 */
[----:B------:R-:W0:Y:S02]  /*e300*/  @!P1 SYNCS.PHASECHK.TRANS64 P1, [R5+URZ+0x13260], R0 ;  /* 0x01326000050095a7 */ /* 0x000e24000802007f */
[----:B0-----:R-:W-:Y:S05]  /*e310*/  @!P1 BRA `(.L_x_95) ;  /* 0xfffffffc00f09947 */ /* 0x001fea000383ffff */
[----:B------:R-:W-:Y:S05]  /*e320*/  BRA `(.L_x_176) ;  /* 0xffffffd800807947 */ /* 0x000fea000383ffff */
.L_x_97:
[----:B------:R0:W0:Y:S02]  /*e330*/  SYNCS.PHASECHK.TRANS64.TRYWAIT P1, [R3+URZ+0x13280], R2 ;  /* 0x01328002030075a7 */ /* 0x000024000802017f */
[----:B0-----:R-:W-:Y:S05]  /*e340*/  @!P1 NANOSLEEP.SYNCS 0x989680 ;  /* 0x009896800000995d */ /* 0x001fea0003900000 */
[----:B------:R-:W0:Y:S02]  /*e350*/  @!P1 SYNCS.PHASECHK.TRANS64 P1, [R3+URZ+0x13280], R2 ;  /* 0x01328002030095a7 */ /* 0x000e24000802007f */
[----:B0-----:R-:W-:Y:S05]  /*e360*/  @!P1 BRA `(.L_x_97) ;  /* 0xfffffffc00f09947 */ /* 0x001fea000383ffff */
[----:B------:R-:W-:Y:S05]  /*e370*/  BRA `(.L_x_177) ;  /* 0xffffffd8007c7947 */ /* 0x000fea000383ffff */
.L_x_178:
[----:B------:R-:W-:-:S00]  /*e380*/  BRA `(.L_x_178) ;  /* 0xfffffffc00fc7947 */ /* 0x000fc0000383ffff */
[----:B------:R-:W-:-:S00]  /*e390*/  NOP ;  /* 0x0000000000007918 */ /* 0x000fc00000000000 */
        /* <DEDUP_REMOVED lines=14> */
.L_x_2747:


//--------------------- .text._ZN7cutlass13device_kernelIN5flash11enable_sm90INS1_16FlashAttnFwdSm90INS1_25CollectiveMainloopFwdSm90ILi2EN4cute5tupleIJNS5_1CILi1EEES8_S8_EEENS6_IJNS7_ILi192EEENS7_ILi160EEENS7_ILi64EEEEEELi64ENS_12float_e4m3_tEfNS_4arch4Sm90ELb0ELb0ELb0ELb1ELb1ELb0ELb0ELb1ELb1ELb1ELb0ELb0EEENS1_21CollectiveEpilogueFwdINS6_IJSA_SC_SB_EEES9_NS_10bfloat16_tESG_Li384ELb1ELb1ELb0ELb1EEENS1_36VarlenDynamicPersistentTileSchedulerILi192ELi160ELi384ELi128ELb0ELb1ELb1ELb0ELb1ELb1EEEEEEEEEvNT_6ParamsE --------------------------
	.section	.text._ZN7cutlass13device_kernelIN5flash11enable_sm90INS1_16FlashAttnFwdSm90INS1_25CollectiveMainloopFwdSm90ILi2EN4cute5tupleIJNS5_1CILi1EEES8_S8_EEENS6_IJNS7_ILi192EEENS7_ILi160EEENS7_ILi64EEEEEELi64ENS_12float_e4m3_tEfNS_4arch4Sm90ELb0ELb0ELb0ELb1ELb1ELb0ELb0ELb1ELb1ELb1ELb0ELb0EEENS1_21CollectiveEpilogueFwdINS6_IJSA_SC_SB_EEES9_NS_10bfloat16_tESG_Li384ELb1ELb1ELb0ELb1EEENS1_36VarlenDynamicPersistentTileSchedulerILi192ELi160ELi384ELi128ELb0ELb1ELb1ELb0ELb1ELb1EEEEEEEEEvNT_6ParamsE,"ax",@progbits
	.align	128
.text._ZN7cutlass13device_kernelIN5flash11enable_sm90INS1_16FlashAttnFwdSm90INS1_25CollectiveMainloopFwdSm90ILi2EN4cute5tupleIJNS5_1CILi1EEES8_S8_EEENS6_IJNS7_ILi192EEENS7_ILi160EEENS7_ILi64EEEEEELi64ENS_12float_e4m3_tEfNS_4arch4Sm90ELb0ELb0ELb0ELb1ELb1ELb0ELb0ELb1ELb1ELb1ELb0ELb0EEENS1_21CollectiveEpilogueFwdINS6_IJSA_SC_SB_EEES9_NS_10bfloat16_tESG_Li384ELb1ELb1ELb0ELb1EEENS1_36VarlenDynamicPersistentTileSchedulerILi192ELi160ELi384ELi128ELb0ELb1ELb1ELb0ELb1ELb1EEEEEEEEEvNT_6ParamsE:
        .type           _ZN7cutlass13device_kernelIN5flash11enable_sm90INS1_16FlashAttnFwdSm90INS1_25CollectiveMainloopFwdSm90ILi2EN4cute5tupleIJNS5_1CILi1EEES8_S8_EEENS6_IJNS7_ILi192EEENS7_ILi160EEENS7_ILi64EEEEEELi64ENS_12float_e4m3_tEfNS_4arch4Sm90ELb0ELb0ELb0ELb1ELb1ELb0ELb0ELb1ELb1ELb1ELb0ELb0EEENS1_21CollectiveEpilogueFwdINS6_IJSA_SC_SB_EEES9_NS_10bfloat16_tESG_Li384ELb1ELb1ELb0ELb1EEENS1_36VarlenDynamicPersistentTileSchedulerILi192ELi160ELi384ELi128ELb0ELb1ELb1ELb0ELb1ELb1EEEEEEEEEvNT_6ParamsE,@function
        .size           _ZN7cutlass13device_kernelIN5flash11enable_sm90INS1_16FlashAttnFwdSm90INS1_25CollectiveMainloopFwdSm90ILi2EN4cute5tupleIJNS5_1CILi1EEES8_S8_EEENS6_IJNS7_ILi192EEENS7_ILi160EEENS7_ILi64EEEEEELi64ENS_12float_e4m3_tEfNS_4arch4Sm90ELb0ELb0ELb0ELb1ELb1ELb0ELb0ELb1ELb1ELb1ELb0ELb0EEENS1_21CollectiveEpilogueFwdINS6_IJSA_SC_SB_EEES9_NS_10bfloat16_tESG_Li384ELb1ELb1ELb0ELb1EEENS1_36VarlenDynamicPersistentTileSchedulerILi192ELi160ELi384ELi128ELb0ELb1ELb1ELb0ELb1ELb1EEEEEEEEEvNT_6ParamsE,(.L_x_2748 - _ZN7cutlass13device_kernelIN5flash11enable_sm90INS1_16FlashAttnFwdSm90INS1_25CollectiveMainloopFwdSm90ILi2EN4cute5tupleIJNS5_1CILi1EEES8_S8_EEENS6_IJNS7_ILi192EEENS7_ILi160EEENS7_ILi64EEEEEELi64ENS_12float_e4m3_tEfNS_4arch4Sm90ELb0ELb0ELb0ELb1ELb1ELb0ELb0ELb1ELb1ELb1ELb0ELb0EEENS1_21CollectiveEpilogueFwdINS6_IJSA_SC_SB_EEES9_NS_10bfloat16_tESG_Li384ELb1ELb1ELb0ELb1EEENS1_36VarlenDynamicPersistentTileSchedulerILi192ELi160ELi384ELi128ELb0ELb1ELb1ELb0ELb1ELb1EEEEEEEEEvNT_6ParamsE)
        .other          _ZN7cutlass13device_kernelIN5flash11enable_sm90INS1_16FlashAttnFwdSm90INS1_25CollectiveMainloopFwdSm90ILi2EN4cute5tupleIJNS5_1CILi1EEES8_S8_EEENS6_IJNS7_ILi192EEENS7_ILi160EEENS7_ILi64EEEEEELi64ENS_12float_e4m3_tEfNS_4arch4Sm90ELb0ELb0ELb0ELb1ELb1ELb0ELb0ELb1ELb1ELb1ELb0ELb0EEENS1_21CollectiveEpilogueFwdINS6_IJSA_SC_SB_EEES9_NS_10bfloat16_tESG_Li384ELb1ELb1ELb0ELb1EEENS1_36VarlenDynamicPersistentTileSchedulerILi192ELi160ELi384ELi128ELb0ELb1ELb1ELb0ELb1ELb1EEEEEEEEEvNT_6ParamsE,@"STO_CUDA_ENTRY STV_DEFAULT"
_ZN7cutlass13device_kernelIN5flash11enable_sm90INS1_16FlashAttnFwdSm90INS1_25CollectiveMainloopFwdSm90ILi2EN4cute5tupleIJNS5_1CILi1EEES8_S8_EEENS6_IJNS7_ILi192EEENS7_ILi160EEENS7_ILi64EEEEEELi64ENS_12float_e4m3_tEfNS_4arch4Sm90ELb0ELb0ELb0ELb1ELb1ELb0ELb0ELb1ELb1ELb1ELb0ELb0EEENS1_21CollectiveEpilogueFwdINS6_IJSA_SC_SB_EEES9_NS_10bfloat16_tESG_Li384ELb1ELb1ELb0ELb1EEENS1_36VarlenDynamicPersistentTileSchedulerILi192ELi160ELi384ELi128ELb0ELb1ELb1ELb0ELb1ELb1EEEEEEEEEvNT_6ParamsE:
        /* <DEDUP_REMOVED lines=10> */
[----:B------:R-:W-:-:S05]  /*00a0*/  SHF.R.U32.HI R2, RZ, 0x7, R3 ;  /* 0x00000007ff027819 */ /* 0x000fca0000011603 */
[----:B------:R0:W1:Y:S04]  /*00b0*/  SHFL.IDX PT, R3, R2, RZ, 0x1f ;  /* 0x00001fff02037589 */ /* 0x00006800000e0000 */
[----:B------:R-:W-:Y:S01]  /*00c0*/  VOTEU.ALL UP0, P0 ;  /* 0x00000000003f7886 */ /* 0x000fe20000000000 */
[----:B------:R-:W-:-:S04]  /*00d0*/  VOTEU.ALL UP1, P0 ;  /* 0x00000000003f7886 */ /* 0x000fc80000020000 */
[----:B------:R-:W2:Y:S01]  /*00e0*/  @!UP0 S2UR UR8, SR_CgaCtaId ;  /* 0x00000000000889c3 */ /* 0x000ea20000008800 */
[----:B------:R-:W-:Y:S01]  /*00f0*/  @!UP0 UMOV UR6, 0x400 ;  /* 0x0000040000068882 */ /* 0x000fe20000000000 */
[----:B------:R-:W-:-:S04]  /*0100*/  @!UP0 UIADD3 UR4, -UR4, 0x100000, URZ ;  /* 0x0010000004048890 */ /* 0x000fc8000fffe13f */
[----:B------:R-:W-:Y:S02]  /*0110*/  @!UP0 USHF.L.U32 UR5, UR4, 0xb, URZ ;  /* 0x0000000b04058899 */ /* 0x000fe4000800063f */
[----:B------:R-:W-:Y:S02]  /*0120*/  @!UP0 USHF.L.U32 UR4, UR4, 0x1, URZ ;  /* 0x0000000104048899 */ /* 0x000fe4000800063f */
[----:B--2---:R-:W-:Y:S02]  /*0130*/  @!UP0 ULEA UR8, UR8, UR6, 0x18 ;  /* 0x0000000608088291 */ /* 0x004fe4000f8ec03f */
        /* <DEDUP_REMOVED lines=25> */
.L_x_179:
        /* <DEDUP_REMOVED lines=22> */
.L_x_180:
        /* <DEDUP_REMOVED lines=18> */
.L_x_181:
        /* <DEDUP_REMOVED lines=22> */
.L_x_182:
[----:B------:R-:W5:Y:S01]  /*06b0*/  SHFL.IDX PT, R4, R0, RZ, 0x1f ;  /* 0x00001fff00047589 */ /* 0x000f6200000e0000 */
[----:B------:R-:W-:Y:S01]  /*06c0*/  R2UR UR9, R3 ;  /* 0x00000000030972ca */ /* 0x000fe200000e0000 */
[----:B------:R-:W-:Y:S01]  /*06d0*/  NOP ;  /* 0x0000000000007918 */ /* 0x000fe20000000000 */
[----:B------:R-:W0:Y:S01]  /*06e0*/  S2R R2, SR_CgaCtaId ;  /* 0x0000000000027919 */ /* 0x000e220000008800 */
        /* <DEDUP_REMOVED lines=20> */
.L_x_183:
        /* <DEDUP_REMOVED lines=8> */
.L_x_185:
[----:B------:R-:W-:-:S08]  /*08b0*/  NOP ;  /* 0x0000000000007918 */ /* 0x000fd00000000000 */
[----:B------:R-:W0:Y:S02]  /*08c0*/  USETMAXREG.TRY_ALLOC.CTAPOOL UP0, 0xa0 ;  /* 0x000000a0000079c8 */ /* 0x000e240008000600 */
[----:B0-----:R-:W-:-:S13]  /*08d0*/  PLOP3.LUT P0, PT, PT, PT, UP0, 0x80, 0x0 ;  /* 0x000000000000781c */ /* 0x001fda0003f0f008 */
[----:B------:R-:W-:Y:S05]  /*08e0*/  @!P0 BRA `(.L_x_185) ;  /* 0xfffffffc00f08947 */ /* 0x000fea000383ffff */
[----:B------:R-:W0:Y:S08]  /*08f0*/  S2UR UR5, SR_CgaCtaId ;  /* 0x00000000000579c3 */ /* 0x000e300000008800 */
[----:B------:R-:W-:Y:S06]  /*0900*/  BAR.ARV 0x8, 0x200 ;  /* 0x0208000000007b1d */ /* 0x000fec0000002000 */
[----:B------:R-:W-:-:S02]  /*0910*/  UMOV UR4, 0x400 ;  /* 0x0000040000047882 */ /* 0x000fc40000000000 */
[----:B------:R-:W-:Y:S01]  /*0920*/  BAR.SYNC.DEFER_BLOCKING 0x5, 0x200 ;  /* 0x0148000000007b1d */ /* 0x000fe20000010000 */
[----:B0-----:R-:W-:-:S09]  /*0930*/  ULEA UR4, UR5, UR4, 0x18 ;  /* 0x0000000405047291 */ /* 0x001fd2000f8ec03f */
[----:B------:R-:W0:Y:S01]  /*0940*/  LDS.128 R28, [UR4+0x132d0] ;  /* 0x0132d004ff1c7984 */ /* 0x000e220008000c00 */
[----:B------:R-:W-:Y:S01]  /*0950*/  ULDC UR4, c[0x0][0xc3c] ;  /* 0x00030f0000047ab9 */ /* 0x000fe20000000800 */
[----:B------:R-:W-:Y:S06]  /*0960*/  BAR.ARV 0x4, 0x200 ;  /* 0x0108000000007b1d */ /* 0x000fec0000002000 */
[----:B0-----:R-:W-:-:S13]  /*0970*/  ISETP.GE.AND P0, PT, R31, UR4, PT ;  /* 0x000000041f007c0c */ /* 0x001fda000bf06270 */
[----:B------:R-:W-:Y:S05]  /*0980*/  @P0 EXIT ;  /* 0x000000000000094d */ /* 0x000fea0003800000 */
[----:B------:R-:W0:Y:S01]  /*0990*/  S2R R0, SR_TID.X ;  /* 0x0000000000007919 */ /* 0x000e220000002100 */
[----:B------:R-:W-:Y:S01]  /*09a0*/  R2UR UR5, R29 ;  /* 0x000000001d0572ca */ /* 0x000fe200000e0000 */
[----:B------:R-:W-:Y:S01]  /*09b0*/  IMAD.MOV.U32 R156, RZ, RZ, -0x2 ;  /* 0xfffffffeff9c7424 */ /* 0x000fe200078e00ff */
[----:B------:R-:W-:Y:S01]  /*09c0*/  R2UR UR46, R30 ;  /* 0x000000001e2e72ca */ /* 0x000fe200000e0000 */
        /* <DEDUP_REMOVED lines=8> */
[----:B------:R-:W-:Y:S02]  /*0a50*/  LEA.HI R3, R0, R10, RZ, 0x5 ;  /* 0x0000000a00037211 */ /* 0x000fe400078f28ff */
[----:B------:R-:W-:Y:S02]  /*0a60*/  LOP3.LUT R18, R19, 0xffffff80, RZ, 0xc0, !PT ;  /* 0xffffff8013127812 */ /* 0x000fe400078ec0ff */
[----:B------:R-:W-:Y:S01]  /*0a70*/  SHF.R.S32.HI R5, RZ, 0x4, R2 ;  /* 0x00000004ff057819 */ /* 0x000fe20000011402 */
[----:B------:R-:W-:Y:S01]  /*0a80*/  IMAD.SHL.U32 R4, R3, 0x20, RZ ;  /* 0x0000002003047824 */ /* 0x000fe200078e00ff */
[----:B------:R-:W-:Y:S01]  /*0a90*/  LOP3.LUT R3, R2, 0x3fffff0, RZ, 0xc0, !PT ;  /* 0x03fffff002037812 */ /* 0x000fe200078ec0ff */
[----:B------:R-:W-:Y:S01]  /*0aa0*/  IMAD.IADD R18, R10, 0x1, -R18 ;  /* 0x000000010a127824 */ /* 0x000fe200078e0a12 */
[----:B------:R-:W-:-:S02]  /*0ab0*/  LEA.HI R2, R2, R5, RZ, 0x1 ;  /* 0x0000000502027211 */ /* 0x000fc400078f08ff */
[----:B------:R-:W-:Y:S01]  /*0ac0*/  LOP3.LUT R4, R4, 0xfffffc00, RZ, 0xc0, !PT ;  /* 0xfffffc0004047812 */ /* 0x000fe200078ec0ff */
[----:B------:R-:W-:Y:S01]  /*0ad0*/  IMAD.IADD R3, R10, 0x1, -R3 ;  /* 0x000000010a037824 */ /* 0x000fe200078e0a03 */
[----:B------:R-:W-:Y:S02]  /*0ae0*/  SHF.R.S32.HI R7, RZ, 0x1f, R18 ;  /* 0x0000001fff077819 */ /* 0x000fe40000011412 */
[----:B------:R-:W-:Y:S01]  /*0af0*/  LOP3.LUT R2, R2, 0x1ffffffe, RZ, 0xc0, !PT ;  /* 0x1ffffffe02027812 */ /* 0x000fe200078ec0ff */
[----:B------:R-:W-:Y:S01]  /*0b00*/  IMAD R3, R3, 0x40, R4 ;  /* 0x0000004003037824 */ /* 0x000fe200078e0204 */
[----:B------:R-:W-:Y:S02]  /*0b10*/  LEA.HI R6, R7, R18, RZ, 0x2 ;  /* 0x0000001207067211 */ /* 0x000fe400078f10ff */
[----:B------:R-:W-:Y:S01]  /*0b20*/  LEA.HI R4, R0, R10, RZ, 0x2 ;  /* 0x0000000a00047211 */ /* 0x000fe200078f10ff */
[----:B------:R-:W-:Y:S01]  /*0b30*/  IMAD.IADD R2, R5, 0x1, -R2 ;  /* 0x0000000105027824 */ /* 0x000fe200078e0a02 */
[----:B------:R-:W-:-:S02]  /*0b40*/  SHF.R.S32.HI R8, RZ, 0x2, R6 ;  /* 0x00000002ff087819 */ /* 0x000fc40000011406 */
[----:B------:R-:W-:Y:S01]  /*0b50*/  SHF.R.S32.HI R9, RZ, 0x1f, R6 ;  /* 0x0000001fff097819 */ /* 0x000fe20000011406 */
[----:B------:R-:W-:Y:S01]  /*0b60*/  IMAD R3, R2, 0x8, R3 ;  /* 0x0000000802037824 */ /* 0x000fe200078e0203 */
[----:B------:R-:W-:Y:S02]  /*0b70*/  SHF.R.S32.HI R19, RZ, 0x7, R19 ;  /* 0x00000007ff137819 */ /* 0x000fe40000011413 */
[----:B------:R-:W-:Y:S02]  /*0b80*/  LOP3.LUT R4, R4, 0xfffffffc, RZ, 0xc0, !PT ;  /* 0xfffffffc04047812 */ /* 0x000fe400078ec0ff */
[----:B------:R-:W-:Y:S01]  /*0b90*/  LEA.HI R9, R9, R8, RZ, 0x3 ;  /* 0x0000000809097211 */ /* 0x000fe200078f18ff */
[----:B------:R-:W-:Y:S01]  /*0ba0*/  IMAD.HI R2, R19, 0x55555556, RZ ;  /* 0x5555555613027827 */ /* 0x000fe200078e02ff */
[----:B------:R0:W-:Y:S01]  /*0bb0*/  STL [R1], R3 ;  /* 0x0000000301007387 */ /* 0x0001e20000100800 */
[----:B------:R-:W-:Y:S02]  /*0bc0*/  LEA.HI R0, R0, R10, RZ, 0x3 ;  /* 0x0000000a00007211 */ /* 0x000fe400078f18ff */
[----:B------:R-:W-:-:S02]  /*0bd0*/  LOP3.LUT R9, R9, 0xfffffff8, RZ, 0xc0, !PT ;  /* 0xfffffff809097812 */ /* 0x000fc400078ec0ff */
[----:B------:R-:W-:Y:S02]  /*0be0*/  LEA.HI R7, R7, R18, RZ, 0x5 ;  /* 0x0000001207077211 */ /* 0x000fe400078f28ff */
[----:B------:R-:W-:Y:S01]  /*0bf0*/  SHF.R.S32.HI R17, RZ, 0x3, R0 ;  /* 0x00000003ff117819 */ /* 0x000fe20000011400 */
[----:B------:R-:W-:Y:S01]  /*0c00*/  IMAD.IADD R8, R8, 0x1, -R9 ;  /* 0x0000000108087824 */ /* 0x000fe200078e0a09 */
[----:B------:R-:W-:Y:S01]  /*0c10*/  SHF.R.S32.HI R7, RZ, 0x5, R7 ;  /* 0x00000005ff077819 */ /* 0x000fe20000011407 */
[----:B0-----:R-:W-:Y:S01]  /*0c20*/  IMAD.IADD R3, R10, 0x1, -R4 ;  /* 0x000000010a037824 */ /* 0x001fe200078e0a04 */
[----:B------:R-:W-:Y:S02]  /*0c30*/  LEA.HI R4, R2, R2, RZ, 0x1 ;  /* 0x0000000202047211 */ /* 0x000fe400078f08ff */
[----:B------:R-:W-:Y:S01]  /*0c40*/  LOP3.LUT R2, R0, 0xfffffff8, RZ, 0xc0, !PT ;  /* 0xfffffff800027812 */ /* 0x000fe200078ec0ff */
[----:B------:R-:W-:Y:S01]  /*0c50*/  IMAD R7, R7, 0x10, R8 ;  /* 0x0000001007077824 */ /* 0x000fe200078e0208 */
[----:B------:R-:W-:Y:S01]  /*0c60*/  LEA.HI R5, R3, R3, RZ, 0x1 ;  /* 0x0000000303057211 */ /* 0x000fe200078f08ff */
[----:B------:R-:W-:Y:S01]  /*0c70*/  IMAD R4, R4, -0x3, R19 ;  /* 0xfffffffd04047824 */ /* 0x000fe200078e0213 */
[----:B------:R-:W-:-:S02]  /*0c80*/  LOP3.LUT R9, R6, 0x7ffffffc, RZ, 0xc0, !PT ;  /* 0x7ffffffc06097812 */ /* 0x000fc400078ec0ff */
[----:B------:R-:W-:Y:S01]  /*0c90*/  IADD3 R2, R10, -R2, RZ ;  /* 0x800000020a027210 */ /* 0x000fe20007ffe0ff */
[----:B------:R-:W-:Y:S01]  /*0ca0*/  IMAD R23, R4, 0x40, R7 ;  /* 0x0000004004177824 */ /* 0x000fe200078e0207 */
[----:B------:R-:W-:Y:S01]  /*0cb0*/  LOP3.LUT R6, R5, 0x1ffffffe, RZ, 0xc0, !PT ;  /* 0x1ffffffe05067812 */ /* 0x000fe200078ec0ff */
[----:B------:R-:W-:Y:S02]  /*0cc0*/  IMAD.IADD R9, R18, 0x1, -R9 ;  /* 0x0000000112097824 */ /* 0x000fe400078e0a09 */
[----:B------:R-:W-:Y:S02]  /*0cd0*/  IMAD.SHL.U32 R16, R2, 0x8, RZ ;  /* 0x0000000802107824 */ /* 0x000fe400078e00ff */
[----:B------:R-:W-:Y:S02]  /*0ce0*/  IMAD.IADD R6, R3, 0x1, -R6 ;  /* 0x0000000103067824 */ /* 0x000fe400078e0a06 */
[----:B------:R-:W-:Y:S01]  /*0cf0*/  IMAD R156, R9, R156, 0xa0 ;  /* 0x000000a0099c7424 */ /* 0x000fe200078e029c */
[----:B------:R-:W-:Y:S01]  /*0d00*/  SHF.R.S32.HI R0, RZ, 0x1f, R16 ;  /* 0x0000001fff007819 */ /* 0x000fe20000011410 */
[----:B------:R-:W-:-:S07]  /*0d10*/  IMAD R157, R6, 0x8, R23 ;  /* 0x00000008069d7824 */ /* 0x000fce00078e0217 */
.L_x_219:
[----:B01---5:R-:W0:Y:S01]  /*0d20*/  LDC.64 R4, c[0x0][0xc88] ;  /* 0x00032200ff047b82 */ /* 0x023e220000000a00 */
[----:B------:R-:W-:Y:S01]  /*0d30*/  ULDC.64 UR8, c[0x0][0x990] ;  /* 0x0002640000087ab9 */ /* 0x000fe20000000a00 */
[----:B------:R-:W-:Y:S01]  /*0d40*/  ULDC.64 UR6, c[0x0][0x998] ;  /* 0x0002660000067ab9 */ /* 0x000fe20000000a00 */
[----:B0-----:R-:W-:-:S06]  /*0d50*/  IMAD.WIDE R4, R31, 0x4, R4 ;  /* 0x000000041f047825 */ /* 0x001fcc00078e0204 */
[----:B------:R-:W2:Y:S01]  /*0d60*/  LDG.E R4, desc[UR48][R4.64] ;  /* 0x0000003004047981 */ /* 0x000ea2000c1e1900 */
[----:B------:R-:W-:Y:S01]  /*0d70*/  UISETP.NE.U32.AND UP0, UPT, UR8, URZ, UPT ;  /* 0x0000003f0800728c */ /* 0x000fe2000bf05070 */
[----:B------:R-:W-:Y:S01]  /*0d80*/  IMAD.MOV.U32 R0, RZ, RZ, RZ ;  /* 0x000000ffff007224 */ /* 0x000fe200078e00ff */
[----:B------:R-:W-:Y:S01]  /*0d90*/  UISETP.NE.U32.AND UP1, UPT, UR6, URZ, UPT ;  /* 0x0000003f0600728c */ /* 0x000fe2000bf25070 */
[----:B---3--:R-:W-:Y:S01]  /*0da0*/  IMAD.MOV.U32 R8, RZ, RZ, 0x3f800000 ;  /* 0x3f800000ff087424 */ /* 0x008fe200078e00ff */
[----:B------:R-:W-:Y:S01]  /*0db0*/  UISETP.NE.AND.EX UP0, UPT, UR9, URZ, UPT, UP0 ;  /* 0x0000003f0900728c */ /* 0x000fe2000bf05300 */
[----:B------:R-:W-:Y:S01]  /*0dc0*/  IMAD.MOV.U32 R3, RZ, RZ, 0x3f800000 ;  /* 0x3f800000ff037424 */ /* 0x000fe200078e00ff */
[----:B------:R-:W-:-:S04]  /*0dd0*/  UISETP.NE.AND.EX UP1, UPT, UR7, URZ, UPT, UP1 ;  /* 0x0000003f0700728c */ /* 0x000fc8000bf25310 */
[----:B------:R-:W-:Y:S02]  /*0de0*/  PLOP3.LUT P1, PT, PT, PT, UP0, 0x80, 0x0 ;  /* 0x000000000000781c */ /* 0x000fe40003f2f008 */
[----:B------:R-:W-:-:S03]  /*0df0*/  PLOP3.LUT P2, PT, PT, PT, UP1, 0x80, 0x0 ;  /* 0x000000000000781c */ /* 0x000fc60003f4f018 */
[----:B------:R-:W-:Y:S02]  /*0e00*/  @UP0 ULDC.64 UR10, c[0x0][0x9a8] ;  /* 0x00026a00000a0ab9 */ /* 0x000fe40000000a00 */
[----:B------:R-:W-:Y:S01]  /*0e10*/  @UP1 ULDC.64 UR18, c[0x0][0x9b8] ;  /* 0x00026e0000121ab9 */ /* 0x000fe20000000a00 */
[----:B------:R-:W-:Y:S01]  /*0e20*/  @UP1 USHF.R.S32.HI UR22, URZ, 0x1f, UR46 ;  /* 0x0000001f3f161899 */ /* 0x000fe2000801142e */
[----:B------:R-:W-:Y:S01]  /*0e30*/  @UP1 ULDC.64 UR20, c[0x0][0x9c0] ;  /* 0x0002700000141ab9 */ /* 0x000fe20000000a00 */
[----:B--2---:R-:W-:-:S13]  /*0e40*/  R2UR UR41, R4 ;  /* 0x00000000042972ca */ /* 0x004fda00000e0000 */
[----:B------:R-:W-:Y:S02]  /*0e50*/  USHF.R.S32.HI UR42, URZ, 0x1f, UR41 ;  /* 0x0000001f3f2a7899 */ /* 0x000fe40008011429 */
[----:B------:R-:W-:Y:S02]  /*0e60*/  @UP0 UIMAD.WIDE.U32 UR12, UR41, UR10, URZ ;  /* 0x0000000a290c02a5 */ /* 0x000fe4000f8e003f */
[----:B------:R-:W-:Y:S02]  /*0e70*/  @UP0 UIMAD UR4, UR42, UR10, URZ ;  /* 0x0000000a2a0402a4 */ /* 0x000fe4000f8e023f */
[----:B------:R-:W-:Y:S02]  /*0e80*/  @UP1 UIMAD.WIDE.U32 UR14, UR41, UR18, URZ ;  /* 0x00000012290e12a5 */ /* 0x000fe4000f8e003f */
[----:B------:R-:W-:Y:S02]  /*0e90*/  @UP0 UIMAD UR16, UR41, UR11, UR4 ;  /* 0x0000000b291002a4 */ /* 0x000fe4000f8e0204 */
[----:B------:R-:W-:-:S02]  /*0ea0*/  @UP1 UIMAD UR4, UR42, UR18, URZ ;  /* 0x000000122a0412a4 */ /* 0x000fc4000f8e023f */
[----:B------:R-:W-:Y:S02]  /*0eb0*/  @UP0 UIADD3 UR13, UR13, UR16, URZ ;  /* 0x000000100d0d0290 */ /* 0x000fe4000fffe03f */
[----:B------:R-:W-:Y:S02]  /*0ec0*/  @UP1 UIMAD UR17, UR41, UR19, UR4 ;  /* 0x00000013291112a4 */ /* 0x000fe4000f8e0204 */
[----:B------:R-:W-:Y:S01]  /*0ed0*/  @UP0 USHF.R.S32.HI UR4, URZ, 0x1f, UR46 ;  /* 0x0000001f3f040899 */ /* 0x000fe2000801142e */
[----:B------:R-:W-:Y:S01]  /*0ee0*/  @UP0 ULDC.64 UR18, c[0x0][0x9b0] ;  /* 0x00026c0000120ab9 */ /* 0x000fe20000000a00 */
[----:B------:R-:W-:Y:S02]  /*0ef0*/  ULDC.64 UR10, c[0x0][0xa28] ;  /* 0x00028a00000a7ab9 */ /* 0x000fe40000000a00 */
[----:B------:R-:W-:Y:S02]  /*0f00*/  @UP0 UIMAD UR4, UR4, UR18, URZ ;  /* 0x00000012040402a4 */ /* 0x000fe4000f8e023f */
[----:B------:R-:W-:-:S02]  /*0f10*/  @UP0 UIMAD.WIDE.U32 UR12, UR46, UR18, UR12 ;  /* 0x000000122e0c02a5 */ /* 0x000fc4000f8e000c */
[----:B------:R-:W-:Y:S02]  /*0f20*/  @UP0 UIMAD UR4, UR46, UR19, UR4 ;  /* 0x000000132e0402a4 */ /* 0x000fe4000f8e0204 */
[----:B------:R-:W-:Y:S02]  /*0f30*/  @UP1 UIMAD UR16, UR22, UR20, URZ ;  /* 0x00000014161012a4 */ /* 0x000fe4000f8e023f */
[----:B------:R-:W-:Y:S02]  /*0f40*/  @UP1 UIADD3 UR15, UR15, UR17, URZ ;  /* 0x000000110f0f1290 */ /* 0x000fe4000fffe03f */
[----:B------:R-:W-:Y:S02]  /*0f50*/  UISETP.NE.U32.AND UP2, UPT, UR10, URZ, UPT ;  /* 0x0000003f0a00728c */ /* 0x000fe4000bf45070 */
[----:B------:R-:W-:Y:S02]  /*0f60*/  @UP0 UIADD3 UR13, UR13, UR4, URZ ;  /* 0x000000040d0d0290 */ /* 0x000fe4000fffe03f */
[----:B------:R-:W-:-:S02]  /*0f70*/  @UP0 ULEA UR8, UP4, UR12, UR8, 0x2 ;  /* 0x000000080c080291 */ /* 0x000fc4000f88103f */
[----:B------:R-:W-:Y:S02]  /*0f80*/  @UP1 UIMAD UR16, UR46, UR21, UR16 ;  /* 0x000000152e1012a4 */ /* 0x000fe4000f8e0210 */
[----:B------:R-:W-:Y:S02]  /*0f90*/  @UP1 UIMAD.WIDE.U32 UR14, UR46, UR20, UR14 ;  /* 0x000000142e0e12a5 */ /* 0x000fe4000f8e000e */
[----:B------:R-:W-:Y:S01]  /*0fa0*/  UISETP.NE.AND.EX UP2, UPT, UR11, URZ, UPT, UP2 ;  /* 0x0000003f0b00728c */ /* 0x000fe2000bf45320 */
[----:B------:R-:W-:Y:S01]  /*0fb0*/  IMAD.U32 R6, RZ, RZ, UR8 ;  /* 0x00000008ff067e24 */ /* 0x000fe2000f8e00ff */
[----:B------:R-:W-:Y:S02]  /*0fc0*/  @UP0 ULEA.HI.X UR9, UR12, UR9, UR13, 0x2, UP4 ;  /* 0x000000090c090291 */ /* 0x000fe4000a0f140d */
[----:B------:R-:W-:Y:S02]  /*0fd0*/  @UP1 UIADD3 UR4, UR15, UR16, URZ ;  /* 0x000000100f041290 */ /* 0x000fe4000fffe03f */
[----:B------:R-:W-:Y:S01]  /*0fe0*/  @UP1 ULEA UR6, UP5, UR14, UR6, 0x2 ;  /* 0x000000060e061291 */ /* 0x000fe2000f8a103f */
[----:B------:R-:W-:Y:S01]  /*0ff0*/  PLOP3.LUT P0, PT, PT, PT, UP2, 0x80, 0x0 ;  /* 0x000000000000781c */ /* 0x000fe20003f0f028 */
[----:B------:R-:W-:Y:S01]  /*1000*/  IMAD.U32 R7, RZ, RZ, UR9 ;  /* 0x00000009ff077e24 */ /* 0x000fe2000f8e00ff */
[----:B------:R-:W-:Y:S01]  /*1010*/  ULDC.64 UR8, c[0x0][0xa20] ;  /* 0x0002880000087ab9 */ /* 0x000fe20000000a00 */
[----:B------:R-:W-:-:S02]  /*1020*/  @UP1 ULEA.HI.X UR7, UR14, UR7, UR4, 0x2, UP5 ;  /* 0x000000070e071291 */ /* 0x000fc4000a8f1404 */
[----:B------:R-:W-:Y:S01]  /*1030*/  UISETP.NE.U32.AND UP1, UPT, UR8, URZ, UPT ;  /* 0x0000003f0800728c */ /* 0x000fe2000bf25070 */
[----:B------:R-:W-:Y:S01]  /*1040*/  IMAD.U32 R10, RZ, RZ, UR6 ;  /* 0x00000006ff0a7e24 */ /* 0x000fe2000f8e00ff */
[----:B------:R-:W-:Y:S01]  /*1050*/  @UP2 ULEA UR10, UP3, UR41, UR10, 0x2 ;  /* 0x0000000a290a2291 */ /* 0x000fe2000f86103f */
[----:B------:R-:W5:Y:S01]  /*1060*/  @P1 LDG.E R8, desc[UR48][R6.64] ;  /* 0x0000003006081981 */ /* 0x000f62000c1e1900 */
[----:B------:R-:W-:Y:S01]  /*1070*/  IMAD.U32 R11, RZ, RZ, UR7 ;  /* 0x00000007ff0b7e24 */ /* 0x000fe2000f8e00ff */
[----:B------:R-:W-:Y:S01]  /*1080*/  ULDC.64 UR6, c[0x0][0x418] ;  /* 0x0001060000067ab9 */ /* 0x000fe20000000a00 */
[----:B------:R-:W-:Y:S02]  /*1090*/  UISETP.NE.AND.EX UP1, UPT, UR9, URZ, UPT, UP1 ;  /* 0x0000003f0900728c */ /* 0x000fe4000bf25310 */
[----:B------:R-:W-:Y:S01]  /*10a0*/  @UP2 ULEA.HI.X UR11, UR41, UR11, UR42, 0x2, UP3 ;  /* 0x0000000b290b2291 */ /* 0x000fe200098f142a */
[----:B------:R-:W-:Y:S01]  /*10b0*/  IMAD.U32 R4, RZ, RZ, UR10 ;  /* 0x0000000aff047e24 */ /* 0x000fe2000f8e00ff */
[----:B------:R-:W-:Y:S01]  /*10c0*/  UISETP.NE.U32.AND UP0, UPT, UR6, URZ, UPT ;  /* 0x0000003f0600728c */ /* 0x000fe2000bf05070 */
[----:B------:R-:W5:Y:S01]  /*10d0*/  @P2 LDG.E R3, desc[UR48][R10.64] ;  /* 0x000000300a032981 */ /* 0x000f62000c1e1900 */
[----:B------:R-:W-:-:S02]  /*10e0*/  ULDC UR4, c[0x0][0x424] ;  /* 0x0001090000047ab9 */ /* 0x000fc40000000800 */
[----:B------:R-:W-:Y:S01]  /*10f0*/  UISETP.NE.AND.EX UP0, UPT, UR7, URZ, UPT, UP0 ;  /* 0x0000003f0700728c */ /* 0x000fe2000bf05300 */
[----:B------:R-:W-:Y:S02]  /*1100*/  IMAD.U32 R5, RZ, RZ, UR11 ;  /* 0x0000000bff057e24 */ /* 0x000fe4000f8e00ff */
[----:B------:R-:W-:Y:S01]  /*1110*/  ULDC UR7, c[0x0][0x2f0] ;  /* 0x0000bc0000077ab9 */ /* 0x000fe20000000800 */
[----:B------:R-:W-:Y:S02]  /*1120*/  USEL UR4, UR4, 0x1, UP0 ;  /* 0x0000000104047887 */ /* 0x000fe40008000000 */
[----:B------:R-:W-:Y:S01]  /*1130*/  @UP1 ULEA UR6, UP0, UR41, UR8, 0x2 ;  /* 0x0000000829061291 */ /* 0x000fe2000f80103f */
[----:B------:R0:W5:Y:S01]  /*1140*/  @P0 LDG.E R0, desc[UR48][R4.64] ;  /* 0x0000003004000981 */ /* 0x000162000c1e1900 */
[----:B------:R-:W-:Y:S01]  /*1150*/  PLOP3.LUT P0, PT, PT, PT, UP1, 0x80, 0x0 ;  /* 0x000000000000781c */ /* 0x000fe20003f0f018 */
[----:B------:R-:W-:Y:S02]  /*1160*/  UIMAD UR4, UR4, UR7, URZ ;  /* 0x00000007040472a4 */ /* 0x000fe4000f8e023f */
[----:B------:R-:W-:-:S04]  /*1170*/  @UP1 ULEA.HI.X UR7, UR41, UR9, UR42, 0x2, UP0 ;  /* 0x0000000929071291 */ /* 0x000fc800080f142a */
[----:B------:R-:W-:Y:S02]  /*1180*/  IMAD.U32 R41, RZ, RZ, UR4 ;  /* 0x00000004ff297e24 */ /* 0x000fe4000f8e00ff */
[----:B0-----:R-:W-:Y:S01]  /*1190*/  IMAD.U32 R4, RZ, RZ, UR6 ;  /* 0x00000006ff047e24 */ /* 0x001fe2000f8e00ff */
[----:B------:R-:W-:-:S05]  /*11a0*/  MOV R5, UR7 ;  /* 0x0000000700057c02 */ /* 0x000fca0008000f00 */
[----:B------:R0:W5:Y:S01]  /*11b0*/  @P0 LDG.E R41, desc[UR48][R4.64] ;  /* 0x0000003004290981 */ /* 0x000162000c1e1900 */
[----:B------:R-:W-:Y:S01]  /*11c0*/  UMOV UR43, UR5 ;  /* 0x00000005002b7c82 */ /* 0x000fe20008000000 */
[----:B------:R-:W-:Y:S05]  /*11d0*/  @P0 BRA `(.L_x_186) ;  /* 0x00000000002c0947 */ /* 0x000fea0003800000 */
[----:B------:R-:W-:Y:S02]  /*11e0*/  ULDC.64 UR4, c[0x0][0xa08] ;  /* 0x0002820000047ab9 */ /* 0x000fe40000000a00 */
[----:B------:R-:W-:-:S04]  /*11f0*/  ISETP.NE.U32.AND P0, PT, RZ, UR4, PT ;  /* 0x00000004ff007c0c */ /* 0x000fc8000bf05070 */
[----:B------:R-:W-:-:S13]  /*1200*/  ISETP.NE.AND.EX P0, PT, RZ, UR5, PT, P0 ;  /* 0x00000005ff007c0c */ /* 0x000fda000bf05300 */
[----:B------:R-:W-:Y:S05]  /*1210*/  @!P0 BRA `(.L_x_186) ;  /* 0x00000000001c8947 */ /* 0x000fea0003800000 */
[----:B------:R-:W-:Y:S02]  /*1220*/  ULDC.64 UR4, c[0x0][0xa08] ;  /* 0x0002820000047ab9 */ /* 0x000fe40000000a00 */
[----:B------:R-:W-:-:S06]  /*1230*/  UIMAD.WIDE UR4, UR41, 0x4, UR4 ;  /* 0x00000004290478a5 */ /* 0x000fcc000f8e0204 */
[----:B0-----:R-:W-:Y:S02]  /*1240*/  IMAD.U32 R4, RZ, RZ, UR4 ;  /* 0x00000004ff047e24 */ /* 0x001fe4000f8e00ff */
[----:B------:R-:W-:-:S05]  /*1250*/  IMAD.U32 R5, RZ, RZ, UR5 ;  /* 0x00000005ff057e24 */ /* 0x000fca000f8e00ff */
[----:B-----5:R-:W2:Y:S04]  /*1260*/  LDG.E R41, desc[UR48][R4.64] ;  /* 0x0000003004297981 */ /* 0x020ea8000c1e1900 */
[----:B------:R-:W2:Y:S02]  /*1270*/  LDG.E R6, desc[UR48][R4.64+0x4] ;  /* 0x0000043004067981 */ /* 0x000ea4000c1e1900 */
[----:B--2---:R-:W-:-:S07]  /*1280*/  IMAD.IADD R41, R6, 0x1, -R41 ;  /* 0x0000000106297824 */ /* 0x004fce00078e0a29 */
.L_x_186:
[----:B-----5:R-:W-:Y:S02]  /*1290*/  IMAD.IADD R41, R41, 0x1, -R0 ;  /* 0x0000000129297824 */ /* 0x020fe400078e0a00 */
[----:B------:R-:W-:Y:S01]  /*12a0*/  FMUL.FTZ R3, R8, R3 ;  /* 0x0000000308037220 */ /* 0x000fe20000410000 */
[----:B------:R-:W-:Y:S01]  /*12b0*/  ULDC UR4, c[0x0][0x988] ;  /* 0x0002620000047ab9 */ /* 0x000fe20000000800 */
[----:B------:R-:W-:Y:S01]  /*12c0*/  UMOV UR45, UR46 ;  /* 0x0000002e002d7c82 */ /* 0x000fe20008000000 */
[C---:B------:R-:W-:Y:S01]  /*12d0*/  VIADD R0, R41.reuse, 0x9f ;  /* 0x0000009f29007836 */ /* 0x040fe20000000000 */
[----:B------:R-:W-:Y:S01]  /*12e0*/  ISETP.GE.AND P1, PT, R41, 0x1, PT ;  /* 0x000000012900780c */ /* 0x000fe20003f26270 */
[----:B------:R-:W-:Y:S01]  /*12f0*/  FMUL.FTZ R3, R3, UR4 ;  /* 0x0000000403037c20 */ /* 0x000fe20008410000 */
[----:B------:R-:W-:Y:S01]  /*1300*/  PLOP3.LUT P0, PT, PT, PT, PT, 0x80, 0x0 ;  /* 0x000000000000781c */ /* 0x000fe20003f0f070 */
[----:B------:R-:W-:Y:S01]  /*1310*/  IMAD.HI R0, R0, 0x66666667, RZ ;  /* 0x6666666700007827 */ /* 0x000fe200078e02ff */
[----:B------:R-:W-:-:S02]  /*1320*/  CS2R R8, SRZ ;  /* 0x0000000000087805 */ /* 0x000fc4000001ff00 */
[----:B------:R-:W-:Y:S02]  /*1330*/  CS2R R10, SRZ ;  /* 0x00000000000a7805 */ /* 0x000fe4000001ff00 */
[----:B------:R-:W-:Y:S01]  /*1340*/  R2UR UR44, R3 ;  /* 0x00000000032c72ca */ /* 0x000fe200000e0000 */
[----:B------:R-:W-:Y:S01]  /*1350*/  IMAD.MOV.U32 R55, RZ, RZ, RZ ;  /* 0x000000ffff377224 */ /* 0x000fe200078e00ff */
[----:B0-----:R-:W-:Y:S02]  /*1360*/  SHF.R.U32.HI R5, RZ, 0x1f, R0 ;  /* 0x0000001fff057819 */ /* 0x001fe40000011600 */
[----:B------:R-:W-:Y:S02]  /*1370*/  CS2R R12, SRZ ;  /* 0x00000000000c7805 */ /* 0x000fe4000001ff00 */
[----:B------:R-:W-:Y:S02]  /*1380*/  CS2R R14, SRZ ;  /* 0x00000000000e7805 */ /* 0x000fe4000001ff00 */
[----:B------:R-:W-:-:S02]  /*1390*/  CS2R R20, SRZ ;  /* 0x0000000000147805 */ /* 0x000fc4000001ff00 */
[----:B------:R-:W-:Y:S01]  /*13a0*/  LEA.HI.SX32 R22, R0, R5, 0x1a ;  /* 0x0000000500167211 */ /* 0x000fe200078fd2ff */
[----:B------:R-:W-:Y:S01]  /*13b0*/  IMAD.MOV.U32 R0, RZ, RZ, RZ ;  /* 0x000000ffff007224 */ /* 0x000fe200078e00ff */
[----:B------:R-:W-:Y:S02]  /*13c0*/  CS2R R4, SRZ ;  /* 0x0000000000047805 */ /* 0x000fe4000001ff00 */
[----:B------:R-:W-:Y:S02]  /*13d0*/  CS2R R24, SRZ ;  /* 0x0000000000187805 */ /* 0x000fe4000001ff00 */
[----:B------:R-:W-:Y:S02]  /*13e0*/  CS2R R26, SRZ ;  /* 0x00000000001a7805 */ /* 0x000fe4000001ff00 */
[----:B------:R-:W-:Y:S02]  /*13f0*/  CS2R R32, SRZ ;  /* 0x0000000000207805 */ /* 0x000fe4000001ff00 */
[----:B------:R-:W-:-:S02]  /*1400*/  CS2R R34, SRZ ;  /* 0x0000000000227805 */ /* 0x000fc4000001ff00 */
[----:B------:R-:W-:Y:S02]  /*1410*/  CS2R R56, SRZ ;  /* 0x0000000000387805 */ /* 0x000fe4000001ff00 */
[----:B------:R-:W-:Y:S02]  /*1420*/  CS2R R36, SRZ ;  /* 0x0000000000247805 */ /* 0x000fe4000001ff00 */
[----:B------:R-:W-:Y:S01]  /*1430*/  CS2R R58, SRZ ;  /* 0x00000000003a7805 */ /* 0x000fe2000001ff00 */
[----:B------:R-:W-:Y:S01]  /*1440*/  IMAD.MOV.U32 R40, RZ, RZ, RZ ;  /* 0x000000ffff287224 */ /* 0x000fe200078e00ff */
[----:B------:R-:W-:Y:S02]  /*1450*/  CS2R R60, SRZ ;  /* 0x00000000003c7805 */ /* 0x000fe4000001ff00 */
[----:B------:R-:W-:Y:S01]  /*1460*/  CS2R R44, SRZ ;  /* 0x00000000002c7805 */ /* 0x000fe2000001ff00 */
[----:B------:R-:W-:Y:S01]  /*1470*/  IMAD.MOV.U32 R62, RZ, RZ, RZ ;  /* 0x000000ffff3e7224 */ /* 0x000fe200078e00ff */
[----:B------:R-:W-:Y:S06]  /*1480*/  @!P1 BRA `(.L_x_187) ;  /* 0x00000054009c9947 */ /* 0x000fec0003800000 */
[----:B------:R-:W0:Y:S01]  /*1490*/  S2R R40, SR_CgaCtaId ;  /* 0x0000000000287919 */ /* 0x000e220000008800 */
[----:B------:R-:W-:Y:S01]  /*14a0*/  MOV R5, 0x400 ;  /* 0x0000040000057802 */ /* 0x000fe20000000f00 */
[----:B------:R-:W1:Y:S02]  /*14b0*/  SHFL.IDX PT, R0, R19, RZ, 0x1f ;  /* 0x00001fff13007589 */ /* 0x000e6400000e0000 */
[----:B-1----:R-:W-:Y:S01]  /*14c0*/  IMAD.HI R3, R0, 0x55555556, RZ ;  /* 0x5555555600037827 */ /* 0x002fe200078e02ff */
[----:B0-----:R-:W-:-:S04]  /*14d0*/  LEA R25, R40, R5, 0x18 ;  /* 0x0000000528197211 */ /* 0x001fc800078ec0ff */
[----:B------:R-:W-:-:S05]  /*14e0*/  LEA.HI R3, R3, R3, RZ, 0x1 ;  /* 0x0000000303037211 */ /* 0x000fca00078f08ff */
[----:B------:R-:W-:Y:S02]  /*14f0*/  IMAD R3, R3, -0x3, R0 ;  /* 0xfffffffd03037824 */ /* 0x000fe400078e0200 */
[----:B------:R-:W-:-:S04]  /*1500*/  VIADD R0, R25, 0xb000 ;  /* 0x0000b00019007836 */ /* 0x000fc80000000000 */
[----:B------:R-:W-:Y:S01]  /*1510*/  IMAD R3, R3, 0x1000, R0 ;  /* 0x0000100003037824 */ /* 0x000fe200078e0200 */
[----:B------:R-:W-:-:S04]  /*1520*/  LOP3.LUT P0, RZ, R0, 0x9f, RZ, 0xc0, !PT ;  /* 0x0000009f00ff7812 */ /* 0x000fc8000780c0ff */
[----:B------:R-:W-:-:S04]  /*1530*/  SHF.R.U32.HI R3, RZ, 0x4, R3 ;  /* 0x00000004ff037819 */ /* 0x000fc80000011603 */
[----:B------:R-:W-:-:S05]  /*1540*/  LOP3.LUT R24, R3, 0x3fff, RZ, 0xc0, !PT ;  /* 0x00003fff03187812 */ /* 0x000fca00078ec0ff */
[----:B------:R-:W-:Y:S05]  /*1550*/  @!P0 BRA `(.L_x_188) ;  /* 0x0000000000408947 */ /* 0x000fea0003800000 */
[----:B------:R-:W-:Y:S01]  /*1560*/  MOV R0, 0x0 ;  /* 0x0000000000007802 */ /* 0x000fe20000000f00 */
[----:B------:R-:W-:Y:S01]  /*1570*/  ULDC.64 UR4, c[0x4][0x98] ;  /* 0x0100260000047ab9 */ /* 0x000fe20000000a00 */
[----:B------:R-:W-:Y:S01]  /*1580*/  ULDC.64 UR6, c[0x4][0x30] ;  /* 0x01000c0000067ab9 */ /* 0x000fe20000000a00 */
[----:B------:R-:W-:Y:S01]  /*1590*/  IMAD.U32 R4, RZ, RZ, UR4 ;  /* 0x00000004ff047e24 */ /* 0x000fe2000f8e00ff */
[----:B------:R0:W1:Y:S01]  /*15a0*/  LDC.64 R14, c[0x4][R0] ;  /* 0x01000000000e7b82 */ /* 0x0000620000000a00 */
[----:B------:R-:W-:Y:S01]  /*15b0*/  IMAD.U32 R5, RZ, RZ, UR5 ;  /* 0x00000005ff057e24 */ /* 0x000fe2000f8e00ff */
[----:B------:R-:W-:Y:S01]  /*15c0*/  ULDC.64 UR4, c[0x4][0xa0] ;  /* 0x0100280000047ab9 */ /* 0x000fe20000000a00 */
[----:B------:R-:W-:Y:S01]  /*15d0*/  IMAD.U32 R10, RZ, RZ, UR6 ;  /* 0x00000006ff0a7e24 */ /* 0x000fe2000f8e00ff */
[----:B------:R-:W-:Y:S01]  /*15e0*/  MOV R7, UR5 ;  /* 0x0000000500077c02 */ /* 0x000fe20008000f00 */
[----:B------:R-:W-:Y:S02]  /*15f0*/  IMAD.U32 R6, RZ, RZ, UR4 ;  /* 0x00000004ff067e24 */ /* 0x000fe4000f8e00ff */
[----:B------:R-:W-:-:S02]  /*1600*/  IMAD.U32 R11, RZ, RZ, UR7 ;  /* 0x00000007ff0b7e24 */ /* 0x000fc4000f8e00ff */
[----:B------:R-:W-:Y:S02]  /*1610*/  IMAD.MOV.U32 R8, RZ, RZ, 0x70 ;  /* 0x00000070ff087424 */ /* 0x000fe400078e00ff */
[----:B------:R-:W-:Y:S02]  /*1620*/  IMAD.MOV.U32 R12, RZ, RZ, 0x1 ;  /* 0x00000001ff0c7424 */ /* 0x000fe400078e00ff */
[----:B0-----:R-:W-:-:S07]  /*1630*/  IMAD.MOV.U32 R13, RZ, RZ, RZ ;  /* 0x000000ffff0d7224 */ /* 0x001fce00078e00ff */
[----:B------:R-:W-:-:S07]  /*1640*/  LEPC R20, `(.L_x_188) ;  /* 0x000000001014794e */ /* 0x000fce0000000000 */
[----:B-1----:R-:W-:Y:S05]  /*1650*/  CALL.ABS.NOINC R14 ;  /* 0x000000000e007343 */ /* 0x002fea0003c00000 */
.L_x_188:
[----:B------:R-:W-:Y:S01]  /*1660*/  ULEA.HI UR4, UR36, UR36, URZ, 0x1 ;  /* 0x0000002424047291 */ /* 0x000fe2000f8f083f */
[----:B------:R-:W-:-:S03]  /*1670*/  IMAD.U32 R3, RZ, RZ, UR40 ;  /* 0x00000028ff037e24 */ /* 0x000fc6000f8e00ff */
[----:B------:R-:W-:Y:S02]  /*1680*/  ULOP3.LUT UR4, UR4, 0xfffffffe, URZ, 0xc0, !UPT ;  /* 0xfffffffe04047892 */ /* 0x000fe4000f8ec03f */
[----:B------:R-:W-:Y:S02]  /*1690*/  ISETP.NE.AND P0, PT, R3, 0x3, PT ;  /* 0x000000030300780c */ /* 0x000fe40003f05270 */
[----:B------:R-:W-:-:S06]  /*16a0*/  UIADD3 UR4, UR36, -UR4, URZ ;  /* 0x8000000424047290 */ /* 0x000fcc000fffe03f */
[----:B------:R-:W-:-:S05]  /*16b0*/  IMAD.U32 R0, RZ, RZ, UR4 ;  /* 0x00000004ff007e24 */ /* 0x000fca000f8e00ff */
[----:B------:R-:W-:-:S04]  /*16c0*/  SHF.L.U32 R0, R0, 0x1f, RZ ;  /* 0x0000001f00007819 */ /* 0x000fc800000006ff */
[----:B------:R-:W0:Y:S02]  /*16d0*/  SYNCS.PHASECHK.TRANS64.TRYWAIT P1, [R25+URZ+0x13200], R0 ;  /* 0x01320000190075a7 */ /* 0x000e24000802017f */
[----:B0-----:R-:W-:Y:S05]  /*16e0*/  @!P1 BRA `(.L_x_189) ;  /* 0x000000d000bc9947 */ /* 0x001fea0003800000 */
.L_x_321:
[----:B------:R-:W-:Y:S05]  /*16f0*/  @!P0 BRA `(.L_x_190) ;  /* 0x0000000000048947 */ /* 0x000fea0003800000 */
[----:B------:R-:W-:Y:S01]  /*1700*/  BPT.TRAP 0x1 ;  /* 0x000000040000795c */ /* 0x000fe20000300000 */
.L_x_190:
[----:B------:R-:W-:Y:S02]  /*1710*/  IMAD.U32 R3, RZ, RZ, UR37 ;  /* 0x00000025ff037e24 */ /* 0x000fe4000f8e00ff */
[----:B------:R-:W-:-:S03]  /*1720*/  IMAD.U32 R4, RZ, RZ, UR38 ;  /* 0x00000026ff047e24 */ /* 0x000fc6000f8e00ff */
[----:B------:R-:W-:Y:S01]  /*1730*/  SHF.L.U32 R3, R3, 0x1f, RZ ;  /* 0x0000001f03037819 */ /* 0x000fe200000006ff */
[----:B------:R-:W-:-:S04]  /*1740*/  IMAD R4, R4, 0x8, R25 ;  /* 0x0000000804047824 */ /* 0x000fc800078e0219 */
[----:B------:R1:W2:Y:S01]  /*1750*/  SYNCS.PHASECHK.TRANS64.TRYWAIT P1, [R4+URZ+0x13230], R3 ;  /* 0x01323003040075a7 */ /* 0x0002a2000802017f */
[----:B------:R-:W-:Y:S05]  /*1760*/  @!P0 BRA `(.L_x_191) ;  /* 0x0000000000048947 */ /* 0x000fea0003800000 */
[----:B------:R-:W-:Y:S01]  /*1770*/  BPT.TRAP 0x1 ;  /* 0x000000040000795c */ /* 0x000fe20000300000 */
.L_x_191:
[----:B0-----:R-:W-:Y:S02]  /*1780*/  VIADD R0, R25, 0xe000 ;  /* 0x0000e00019007836 */ /* 0x001fe40000000000 */
[----:B------:R-:W-:-:S03]  /*1790*/  IMAD.MOV.U32 R55, RZ, RZ, RZ ;  /* 0x000000ffff377224 */ /* 0x000fc600078e00ff */
[----:B------:R-:W-:-:S04]  /*17a0*/  SHF.R.U32.HI R0, RZ, 0x4, R0 ;  /* 0x00000004ff007819 */ /* 0x000fc80000011600 */
[----:B------:R-:W-:Y:S01]  /*17b0*/  LOP3.LUT R0, R0, 0x3fff, RZ, 0xc0, !PT ;  /* 0x00003fff00007812 */ /* 0x000fe200078ec0ff */
[----:B--2---:R-:W-:Y:S06]  /*17c0*/  @P1 BRA `(.L_x_192) ;  /* 0x0000000000081947 */ /* 0x004fec0003800000 */
[----:B------:R-:W0:Y:S02]  /*17d0*/  SYNCS.PHASECHK.TRANS64.TRYWAIT P1, [R4+URZ+0x13230], R3 ;  /* 0x01323003040075a7 */ /* 0x000e24000802017f */
[----:B0-----:R-:W-:Y:S05]  /*17e0*/  @!P1 BRA `(.L_x_193) ;  /* 0x000000d000909947 */ /* 0x001fea0003800000 */
.L_x_192:
[----:B------:R-:W-:Y:S05]  /*17f0*/  WARPSYNC.ALL ;  /* 0x0000000000007948 */ /* 0x000fea0003800000 */
[----:B------:R-:W-:-:S04]  /*1800*/  LOP3.LUT R0, R0, 0x10000, RZ, 0xfc, !PT ;  /* 0x0001000000007812 */ /* 0x000fc800078efcff */
[----:B------:R-:W-:Y:S01]  /*1810*/  R2UR UR12, R0 ;  /* 0x00000000000c72ca */ /* 0x000fe200000e0000 */
[----:B------:R-:W-:Y:S01]  /*1820*/  WARPGROUP.ARRIVE ;  /* 0x00000000000079c5 */ /* 0x000fe20000000000 */
[----:B01----:R-:W-:Y:S01]  /*1830*/  LOP3.LUT R3, R24, 0x10000, RZ, 0xfc, !PT ;  /* 0x0001000018037812 */ /* 0x003fe200078efcff */
        /* <DEDUP_REMOVED lines=65> */
.L_x_194:
[----:B------:R-:W-:Y:S01]  /*1c50*/  IMAD.IADD R5, R156, 0x1, R41 ;  /* 0x000000019c057824 */ /* 0x000fe200078e0229 */
[----:B------:R-:W-:Y:S02]  /*1c60*/  P2R R6, PR, RZ, 0x1 ;  /* 0x00000001ff067803 */ /* 0x000fe40000000000 */
[----:B------:R-:W-:Y:S01]  /*1c70*/  MOV R50, UR44 ;  /* 0x0000002c00327c02 */ /* 0x000fe20008000f00 */
[----:B------:R-:W-:-:S05]  /*1c80*/  IMAD R5, R22, -0xa0, R5 ;  /* 0xffffff6016057824 */ /* 0x000fca00078e0205 */
        /* <DEDUP_REMOVED lines=102> */
[C---:B------:R-:W-:Y:S02]  /*22f0*/  ISETP.GT.AND P0, PT, R5.reuse, 0x79, PT ;  /* 0x000000790500780c */ /* 0x040fe40003f04270 */
[----:B------:R-:W-:Y:S02]  /*2300*/  FSEL R86, R86, -INF , P1 ;  /* 0xff80000056567808 */ /* 0x000fe40000800000 */
[----:B------:R-:W-:Y:S02]  /*2310*/  ISETP.GT.AND P1, PT, R5, 0x70, PT ;  /* 0x000000700500780c */ /* 0x000fe40003f24270 */
[----:B------:R-:W-:Y:S02]  /*2320*/  FSEL R61, R61, -INF , P3 ;  /* 0xff8000003d3d7808 */ /* 0x000fe40001800000 */
[----:B------:R-:W-:Y:S02]  /*2330*/  FMNMX.FTZ R8, R60, R3, !PT ;  /* 0x000000033c087209 */ /* 0x000fe40007810000 */
[----:B------:R-:W-:-:S02]  /*2340*/  FSEL R69, R69, -INF , P0 ;  /* 0xff80000045457808 */ /* 0x000fc40000000000 */
[----:B------:R-:W-:Y:S02]  /*2350*/  ISETP.GT.AND P0, PT, R5, 0x81, PT ;  /* 0x000000810500780c */ /* 0x000fe40003f04270 */
[----:B------:R-:W-:Y:S02]  /*2360*/  FSEL R87, R87, -INF , P2 ;  /* 0xff80000057577808 */ /* 0x000fe40001000000 */
[----:B------:R-:W-:Y:S02]  /*2370*/  ISETP.GT.AND P2, PT, R5, 0x71, PT ;  /* 0x000000710500780c */ /* 0x000fe40003f44270 */
[----:B------:R-:W-:Y:S02]  /*2380*/  FSEL R64, R64, -INF , P1 ;  /* 0xff80000040407808 */ /* 0x000fe40000800000 */
[----:B------:R-:W-:Y:S02]  /*2390*/  FMNMX.FTZ R3, R61, R8, !PT ;  /* 0x000000083d037209 */ /* 0x000fe40007810000 */
[----:B------:R-:W-:-:S02]  /*23a0*/  FSEL R48, R25, -INF , P0 ;  /* 0xff80000019307808 */ /* 0x000fc40000000000 */
[----:B------:R-:W-:Y:S02]  /*23b0*/  P2R R13, PR, RZ, 0x1 ;  /* 0x00000001ff0d7803 */ /* 0x000fe40000000000 */
[----:B------:R-:W-:Y:S02]  /*23c0*/  FSEL R58, R58, -INF , P6 ;  /* 0xff8000003a3a7808 */ /* 0x000fe40003000000 */
[C---:B------:R-:W-:Y:S02]  /*23d0*/  ISETP.GT.AND P0, PT, R5.reuse, 0x80, PT ;  /* 0x000000800500780c */ /* 0x040fe40003f04270 */
[----:B------:R-:W-:Y:S02]  /*23e0*/  ISETP.GT.AND P6, PT, R5, 0x78, PT ;  /* 0x000000780500780c */ /* 0x000fe40003fc4270 */
[----:B------:R-:W-:Y:S02]  /*23f0*/  FSEL R65, R65, -INF , P2 ;  /* 0xff80000041417808 */ /* 0x000fe40001000000 */
[----:B------:R-:W-:-:S02]  /*2400*/  FMNMX.FTZ R8, R64, R3, !PT ;  /* 0x0000000340087209 */ /* 0x000fc40007810000 */
[----:B------:R-:W-:Y:S02]  /*2410*/  FSEL R26, R26, -INF , P0 ;  /* 0xff8000001a1a7808 */ /* 0x000fe40000000000 */
[----:B------:R-:W-:Y:S02]  /*2420*/  FSEL R68, R68, -INF , P6 ;  /* 0xff80000044447808 */ /* 0x000fe40003000000 */
[----:B------:R-:W-:Y:S02]  /*2430*/  FMNMX.FTZ R3, R65, R8, !PT ;  /* 0x0000000841037209 */ /* 0x000fe40007810000 */
[----:B------:R-:W-:Y:S02]  /*2440*/  ISETP.NE.AND P0, PT, R13, RZ, PT ;  /* 0x000000ff0d00720c */ /* 0x000fe40003f05270 */
[----:B------:R-:W-:Y:S02]  /*2450*/  FMNMX.FTZ R13, R106, R107, !PT ;  /* 0x0000006b6a0d7209 */ /* 0x000fe40007810000 */
[----:B------:R-:W-:-:S02]  /*2460*/  FSEL R59, R59, -INF , P5 ;  /* 0xff8000003b3b7808 */ /* 0x000fc40002800000 */
[----:B------:R-:W-:Y:S02]  /*2470*/  ISETP.GT.AND P5, PT, R5, 0x80, PT ;  /* 0x000000800500780c */ /* 0x000fe40003fa4270 */
[----:B------:R-:W-:Y:S02]  /*2480*/  FMNMX.FTZ R8, R68, R3, !PT ;  /* 0x0000000344087209 */ /* 0x000fe40007810000 */
[----:B------:R-:W-:Y:S02]  /*2490*/  FSEL R27, R27, -INF , P0 ;  /* 0xff8000001b1b7808 */ /* 0x000fe40000000000 */
[----:B------:R-:W-:Y:S02]  /*24a0*/  ISETP.NE.AND P0, PT, R6, RZ, PT ;  /* 0x000000ff0600720c */ /* 0x000fe40003f05270 */
[----:B------:R-:W-:Y:S02]  /*24b0*/  FMNMX.FTZ R6, R110, R13, !PT ;  /* 0x0000000d6e067209 */ /* 0x000fe40007810000 */
[----:B------:R-:W-:-:S02]  /*24c0*/  FSEL R43, R24, -INF , P5 ;  /* 0xff800000182b7808 */ /* 0x000fc40002800000 */
[----:B------:R-:W-:Y:S02]  /*24d0*/  FMNMX.FTZ R8, R69, R8, !PT ;  /* 0x0000000845087209 */ /* 0x000fe40007810000 */
[----:B------:R-:W-:Y:S02]  /*24e0*/  FMNMX.FTZ R13, R111, R6, !PT ;  /* 0x000000066f0d7209 */ /* 0x000fe40007810000 */
[----:B------:R-:W-:Y:S02]  /*24f0*/  FSEL R66, R66, -INF , P1 ;  /* 0xff80000042427808 */ /* 0x000fe40000800000 */
[----:B------:R-:W-:Y:S02]  /*2500*/  ISETP.GT.AND P1, PT, R5, 0x88, PT ;  /* 0x000000880500780c */ /* 0x000fe40003f24270 */
[----:B------:R-:W-:Y:S02]  /*2510*/  FMNMX.FTZ R3, R43, R8, !PT ;  /* 0x000000082b037209 */ /* 0x000fe40007810000 */
[----:B------:R-:W-:-:S02]  /*2520*/  FMNMX.FTZ R6, R114, R13, !PT ;  /* 0x0000000d72067209 */ /* 0x000fc40007810000 */
[----:B------:R-:W-:Y:S02]  /*2530*/  FSEL R67, R67, -INF , P2 ;  /* 0xff80000043437808 */ /* 0x000fe40001000000 */
[----:B------:R-:W-:Y:S02]  /*2540*/  ISETP.GT.AND P2, PT, R5, 0x89, PT ;  /* 0x000000890500780c */ /* 0x000fe40003f44270 */
[----:B------:R-:W-:Y:S02]  /*2550*/  FSEL R51, R28, -INF , P1 ;  /* 0xff8000001c337808 */ /* 0x000fe40000800000 */
[----:B------:R-:W-:Y:S02]  /*2560*/  FMNMX.FTZ R8, R48, R3, !PT ;  /* 0x0000000330087209 */ /* 0x000fe40007810000 */
[----:B------:R-:W-:Y:S02]  /*2570*/  FMNMX.FTZ R15, R115, R6, !PT ;  /* 0x00000006730f7209 */ /* 0x000fe40007810000 */
[----:B------:R-:W-:-:S02]  /*2580*/  FSEL R63, R63, -INF , P3 ;  /* 0xff8000003f3f7808 */ /* 0x000fc40001800000 */
[----:B------:R-:W-:Y:S02]  /*2590*/  FSEL R49, R29, -INF , P2 ;  /* 0xff8000001d317808 */ /* 0x000fe40001000000 */
[----:B------:R-:W-:Y:S02]  /*25a0*/  FMNMX.FTZ R8, R51, R8, !PT ;  /* 0x0000000833087209 */ /* 0x000fe40007810000 */
[----:B------:R-:W-:Y:S02]  /*25b0*/  ISETP.GT.AND P3, PT, R5, 0x90, PT ;  /* 0x000000900500780c */ /* 0x000fe40003f64270 */
[----:B------:R-:W-:Y:S02]  /*25c0*/  FMNMX.FTZ R6, R118, R15, !PT ;  /* 0x0000000f76067209 */ /* 0x000fe40007810000 */
[----:B------:R-:W-:Y:S02]  /*25d0*/  FSEL R62, R62, -INF , P4 ;  /* 0xff8000003e3e7808 */ /* 0x000fe40002000000 */
[----:B------:R-:W-:-:S02]  /*25e0*/  FSEL R53, R32, -INF , P3 ;  /* 0xff80000020357808 */ /* 0x000fc40001800000 */
[----:B------:R-:W-:Y:S02]  /*25f0*/  FMNMX.FTZ R8, R49, R8, !PT ;  /* 0x0000000831087209 */ /* 0x000fe40007810000 */
[----:B------:R-:W-:Y:S02]  /*2600*/  ISETP.GT.AND P4, PT, R5, 0x91, PT ;  /* 0x000000910500780c */ /* 0x000fe40003f84270 */
[----:B------:R-:W-:Y:S02]  /*2610*/  FMNMX.FTZ R15, R119, R6, !PT ;  /* 0x00000006770f7209 */ /* 0x000fe40007810000 */
[----:B------:R-:W-:Y:S02]  /*2620*/  FSEL R45, R33, -INF , P4 ;  /* 0xff800000212d7808 */ /* 0x000fe40002000000 */
[----:B------:R-:W-:Y:S02]  /*2630*/  FMNMX.FTZ R8, R53, R8, !PT ;  /* 0x0000000835087209 */ /* 0x000fe40007810000 */
[----:B------:R-:W-:-:S02]  /*2640*/  ISETP.GT.AND P5, PT, R5, 0x98, PT ;  /* 0x000000980500780c */ /* 0x000fc40003fa4270 */
[----:B------:R-:W-:Y:S02]  /*2650*/  FMNMX.FTZ R6, R90, R15, !PT ;  /* 0x0000000f5a067209 */ /* 0x000fe40007810000 */
[----:B------:R-:W-:Y:S02]  /*2660*/  FSEL R46, R36, -INF , P5 ;  /* 0xff800000242e7808 */ /* 0x000fe40002800000 */
[----:B------:R-:W-:Y:S02]  /*2670*/  FMNMX.FTZ R3, R45, R8, !PT ;  /* 0x000000082d037209 */ /* 0x000fe40007810000 */
[----:B------:R-:W-:Y:S02]  /*2680*/  ISETP.GT.AND P6, PT, R5, 0x99, PT ;  /* 0x000000990500780c */ /* 0x000fe40003fc4270 */
[----:B------:R-:W-:Y:S02]  /*2690*/  FMNMX.FTZ R21, R91, R6, !PT ;  /* 0x000000065b157209 */ /* 0x000fe40007810000 */
[----:B------:R-:W-:-:S02]  /*26a0*/  FSEL R47, R37, -INF , P6 ;  /* 0xff800000252f7808 */ /* 0x000fc40003000000 */
[----:B------:R-:W-:Y:S02]  /*26b0*/  FMNMX.FTZ R8, R46, R3, !PT ;  /* 0x000000032e087209 */ /* 0x000fe40007810000 */
[----:B------:R-:W-:Y:S02]  /*26c0*/  FMNMX.FTZ R6, R94, R21, !PT ;  /* 0x000000155e067209 */ /* 0x000fe40007810000 */
[----:B------:R-:W-:Y:S02]  /*26d0*/  FMNMX.FTZ R8, R47, R8, !PT ;  /* 0x000000082f087209 */ /* 0x000fe40007810000 */
[----:B------:R-:W-:Y:S02]  /*26e0*/  FMNMX.FTZ R21, R95, R6, !PT ;  /* 0x000000065f157209 */ /* 0x000fe40007810000 */
[----:B------:R-:W-:Y:S01]  /*26f0*/  P2R R9, PR, RZ, 0x8 ;  /* 0x00000008ff097803 */ /* 0x000fe20000000000 */
[----:B------:R-:W0:Y:S01]  /*2700*/  SHFL.BFLY PT, R3, R8, 0x2, 0x1f ;  /* 0x0c401f0008037f89 */ /* 0x000e2200000e0000 */
[----:B------:R-:W-:-:S02]  /*2710*/  FMNMX.FTZ R6, R98, R21, !PT ;  /* 0x0000001562067209 */ /* 0x000fc40007810000 */
[----:B------:R-:W-:Y:S02]  /*2720*/  P2R R11, PR, RZ, 0x4 ;  /* 0x00000004ff0b7803 */ /* 0x000fe40000000000 */
[----:B------:R-:W-:Y:S02]  /*2730*/  FMNMX.FTZ R25, R99, R6, !PT ;  /* 0x0000000663197209 */ /* 0x000fe40007810000 */
[----:B------:R-:W-:Y:S02]  /*2740*/  ISETP.GT.AND P2, PT, R5, 0x78, PT ;  /* 0x000000780500780c */ /* 0x000fe40003f44270 */
[----:B------:R-:W-:Y:S02]  /*2750*/  FMNMX.FTZ R6, R102, R25, !PT ;  /* 0x0000001966067209 */ /* 0x000fe40007810000 */
[----:B------:R-:W-:Y:S02]  /*2760*/  P2R R12, PR, RZ, 0x2 ;  /* 0x00000002ff0c7803 */ /* 0x000fe40000000000 */
[----:B------:R-:W-:-:S02]  /*2770*/  FMNMX.FTZ R25, R103, R6, !PT ;  /* 0x0000000667197209 */ /* 0x000fc40007810000 */
[----:B------:R-:W-:Y:S02]  /*2780*/  ISETP.GT.AND P1, PT, R5, 0x79, PT ;  /* 0x000000790500780c */ /* 0x000fe40003f24270 */
[----:B------:R-:W-:Y:S02]  /*2790*/  FMNMX.FTZ R6, R74, R25, !PT ;  /* 0x000000194a067209 */ /* 0x000fe40007810000 */
[----:B------:R-:W-:Y:S02]  /*27a0*/  FSEL R70, R70, -INF , P2 ;  /* 0xff80000046467808 */ /* 0x000fe40001000000 */
[----:B------:R-:W-:Y:S02]  /*27b0*/  FMNMX.FTZ R29, R75, R6, !PT ;  /* 0x000000064b1d7209 */ /* 0x000fe40007810000 */
[----:B------:R-:W-:Y:S02]  /*27c0*/  FSEL R71, R71, -INF , P1 ;  /* 0xff80000047477808 */ /* 0x000fe40000800000 */
[----:B0-----:R-:W-:-:S02]  /*27d0*/  FMNMX.FTZ R7, R8, R3, !PT ;  /* 0x0000000308077209 */ /* 0x001fc40007810000 */
[----:B------:R-:W-:Y:S02]  /*27e0*/  FMNMX.FTZ R6, R78, R29, !PT ;  /* 0x0000001d4e067209 */ /* 0x000fe40007810000 */
[----:B------:R-:W-:Y:S01]  /*27f0*/  ISETP.NE.AND P1, PT, R12, RZ, PT ;  /* 0x000000ff0c00720c */ /* 0x000fe20003f25270 */
[----:B------:R-:W0:Y:S01]  /*2800*/  SHFL.BFLY PT, R10, R7, 0x1, 0x1f ;  /* 0x0c201f00070a7f89 */ /* 0x000e2200000e0000 */
[----:B------:R-:W-:Y:S02]  /*2810*/  FMNMX.FTZ R29, R79, R6, !PT ;  /* 0x000000064f1d7209 */ /* 0x000fe40007810000 */
[----:B------:R-:W-:Y:S02]  /*2820*/  ISETP.NE.AND P2, PT, R11, RZ, PT ;  /* 0x000000ff0b00720c */ /* 0x000fe40003f45270 */
[----:B------:R-:W-:Y:S02]  /*2830*/  FMNMX.FTZ R6, R82, R29, !PT ;  /* 0x0000001d52067209 */ /* 0x000fe40007810000 */
[----:B------:R-:W-:-:S02]  /*2840*/  FSEL R52, R30, -INF , P1 ;  /* 0xff8000001e347808 */ /* 0x000fc40000800000 */
[----:B------:R-:W-:Y:S02]  /*2850*/  FMNMX.FTZ R33, R83, R6, !PT ;  /* 0x0000000653217209 */ /* 0x000fe40007810000 */
[----:B------:R-:W-:Y:S02]  /*2860*/  FSEL R54, R31, -INF , P2 ;  /* 0xff8000001f367808 */ /* 0x000fe40001000000 */
[----:B------:R-:W-:-:S04]  /*2870*/  FMNMX.FTZ R6, R86, R33, !PT ;  /* 0x0000002156067209 */ /* 0x000fc80007810000 */
[----:B------:R-:W-:-:S04]  /*2880*/  FMNMX.FTZ R33, R87, R6, !PT ;  /* 0x0000000657217209 */ /* 0x000fc80007810000 */
[----:B------:R-:W-:Y:S02]  /*2890*/  FMNMX.FTZ R6, R58, R33, !PT ;  /* 0x000000213a067209 */ /* 0x000fe40007810000 */
        /* <DEDUP_REMOVED lines=12> */
[----:B------:R-:W-:-:S01]  /*2960*/  FFMA.FTZ R42, R77, UR44, -R50 ;  /* 0x0000002c4d2a7c23 */ /* 0x000fc20008010832 */
[--C-:B------:R-:W-:Y:S01]  /*2970*/  FFMA.FTZ R76, R76, UR44, -R50.reuse ;  /* 0x0000002c4c4c7c23 */ /* 0x100fe20008010832 */
[----:B------:R-:W-:Y:S01]  /*2980*/  FMNMX.FTZ R6, R70, R73, !PT ;  /* 0x0000004946067209 */ /* 0x000fe20007810000 */
[----:B------:R0:W-:Y:S01]  /*2990*/  MUFU.EX2 R29, R72 ;  /* 0x00000048001d7308 */ /* 0x0001e20000000800 */
[----:B------:R-:W-:-:S01]  /*29a0*/  FFMA.FTZ R44, R81, UR44, -R50 ;  /* 0x0000002c512c7c23 */ /* 0x000fc20008010832 */
[--C-:B------:R-:W-:Y:S01]  /*29b0*/  FFMA.FTZ R80, R80, UR44, -R50.reuse ;  /* 0x0000002c50507c23 */ /* 0x100fe20008010832 */
[----:B------:R-:W-:Y:S01]  /*29c0*/  FMNMX.FTZ R73, R71, R6, !PT ;  /* 0x0000000647497209 */ /* 0x000fe20007810000 */
[--C-:B------:R-:W-:Y:S01]  /*29d0*/  FFMA.FTZ R5, R104, UR44, -R50.reuse ;  /* 0x0000002c68057c23 */ /* 0x100fe20008010832 */
[----:B------:R-:W-:-:S01]  /*29e0*/  FFMA.FTZ R8, R105, UR44, -R50 ;  /* 0x0000002c69087c23 */ /* 0x000fc20008010832 */
[--C-:B------:R-:W-:Y:S01]  /*29f0*/  FFMA.FTZ R7, R108, UR44, -R50.reuse ;  /* 0x0000002c6c077c23 */ /* 0x100fe20008010832 */
[----:B------:R-:W-:Y:S01]  /*2a00*/  FMNMX.FTZ R6, R26, R73, !PT ;  /* 0x000000491a067209 */ /* 0x000fe20007810000 */
[----:B------:R1:W-:Y:S01]  /*2a10*/  MUFU.EX2 R33, R76 ;  /* 0x0000004c00217308 */ /* 0x0003e20000000800 */
[----:B0-----:R-:W-:Y:S01]  /*2a20*/  FSEL R72, R34, -INF , P3 ;  /* 0xff80000022487808 */ /* 0x001fe20001800000 */
[--C-:B------:R-:W-:Y:S01]  /*2a30*/  FFMA.FTZ R34, R56, UR44, -R50.reuse ;  /* 0x0000002c38227c23 */ /* 0x100fe20008010832 */
[----:B------:R-:W-:Y:S01]  /*2a40*/  FMNMX.FTZ R73, R27, R6, !PT ;  /* 0x000000061b497209 */ /* 0x000fe20007810000 */
[--C-:B------:R-:W-:Y:S01]  /*2a50*/  FFMA.FTZ R56, R64, UR44, -R50.reuse ;  /* 0x0000002c40387c23 */ /* 0x100fe20008010832 */
[----:B------:R-:W-:-:S01]  /*2a60*/  FFMA.FTZ R64, R49, UR44, -R50 ;  /* 0x0000002c31407c23 */ /* 0x000fc20008010832 */
[--C-:B------:R-:W-:Y:S01]  /*2a70*/  FFMA.FTZ R49, R53, UR44, -R50.reuse ;  /* 0x0000002c35317c23 */ /* 0x100fe20008010832 */
[----:B------:R-:W-:Y:S01]  /*2a80*/  FMNMX.FTZ R73, R52, R73, !PT ;  /* 0x0000004934497209 */ /* 0x000fe20007810000 */
[----:B------:R-:W-:Y:S01]  /*2a90*/  IMAD.U32 R53, RZ, RZ, UR44 ;  /* 0x0000002cff357e24 */ /* 0x000fe2000f8e00ff */
[----:B-1----:R-:W-:Y:S01]  /*2aa0*/  FSEL R76, R38, -INF , P5 ;  /* 0xff800000264c7808 */ /* 0x002fe20002800000 */
[--C-:B------:R-:W-:Y:S01]  /*2ab0*/  FFMA.FTZ R38, R60, UR44, -R50.reuse ;  /* 0x0000002c3c267c23 */ /* 0x100fe20008010832 */
[----:B------:R-:W-:Y:S01]  /*2ac0*/  FMNMX.FTZ R77, R54, R73, !PT ;  /* 0x00000049364d7209 */ /* 0x000fe20007810000 */
[--C-:B------:R-:W-:Y:S01]  /*2ad0*/  FFMA.FTZ R60, R68, UR44, -R50.reuse ;  /* 0x0000002c443c7c23 */ /* 0x100fe20008010832 */
[----:B------:R-:W-:Y:S01]  /*2ae0*/  FSEL R73, R35, -INF , P4 ;  /* 0xff80000023497808 */ /* 0x000fe20002000000 */
[----:B------:R0:W-:Y:S01]  /*2af0*/  MUFU.EX2 R37, R80 ;  /* 0x0000005000257308 */ /* 0x0001e20000000800 */
[----:B------:R-:W-:Y:S01]  /*2b00*/  FMNMX.FTZ R6, R72, R77, !PT ;  /* 0x0000004d48067209 */ /* 0x000fe20007810000 */
[--C-:B------:R-:W-:Y:S01]  /*2b10*/  FFMA.FTZ R68, R45, UR44, -R50.reuse ;  /* 0x0000002c2d447c23 */ /* 0x100fe20008010832 */
[----:B------:R-:W-:Y:S01]  /*2b20*/  FSEL R77, R39, -INF , P6 ;  /* 0xff800000274d7808 */ /* 0x000fe20003000000 */
[--C-:B------:R-:W-:Y:S01]  /*2b30*/  FFMA.FTZ R39, R61, UR44, -R50.reuse ;  /* 0x0000002c3d277c23 */ /* 0x100fe20008010832 */
[----:B------:R-:W-:Y:S01]  /*2b40*/  FMNMX.FTZ R35, R73, R6, !PT ;  /* 0x0000000649237209 */ /* 0x000fe20007810000 */
[--C-:B------:R-:W-:Y:S01]  /*2b50*/  FFMA.FTZ R45, R46, UR44, -R50.reuse ;  /* 0x0000002c2e2d7c23 */ /* 0x100fe20008010832 */
[----:B------:R-:W-:-:S01]  /*2b60*/  FFMA.FTZ R10, R109, UR44, -R50 ;  /* 0x0000002c6d0a7c23 */ /* 0x000fc20008010832 */
[--C-:B------:R-:W-:Y:S01]  /*2b70*/  FFMA.FTZ R9, R112, UR44, -R50.reuse ;  /* 0x0000002c70097c23 */ /* 0x100fe20008010832 */
[----:B------:R-:W-:Y:S01]  /*2b80*/  FMNMX.FTZ R6, R76, R35, !PT ;  /* 0x000000234c067209 */ /* 0x000fe20007810000 */
[--C-:B0-----:R-:W-:Y:S01]  /*2b90*/  FFMA.FTZ R80, R57, UR44, -R50.reuse ;  /* 0x0000002c39507c23 */ /* 0x101fe20008010832 */
        /* <DEDUP_REMOVED lines=21> */
[----:B------:R-:W-:Y:S08]  /*2cf0*/  MUFU.EX2 R5, R5 ;  /* 0x0000000500057308 */ /* 0x000ff00000000800 */
[----:B------:R-:W-:Y:S01]  /*2d00*/  MUFU.EX2 R8, R8 ;  /* 0x0000000800087308 */ /* 0x000fe20000000800 */
[----:B0-----:R-:W-:-:S05]  /*2d10*/  FMNMX.FTZ R81, R6, R81, !PT ;  /* 0x0000005106517209 */ /* 0x001fca0007810000 */
[----:B------:R-:W0:Y:S02]  /*2d20*/  SHFL.BFLY PT, R6, R81, 0x1, 0x1f ;  /* 0x0c201f0051067f89 */ /* 0x000e2400000e0000 */
[----:B------:R-:W-:Y:S08]  /*2d30*/  MUFU.EX2 R30, R84 ;  /* 0x00000054001e7308 */ /* 0x000ff00000000800 */
[----:B------:R-:W-:Y:S08]  /*2d40*/  MUFU.EX2 R7, R7 ;  /* 0x0000000700077308 */ /* 0x000ff00000000800 */
[----:B------:R-:W1:Y:S01]  /*2d50*/  MUFU.EX2 R10, R10 ;  /* 0x0000000a000a7308 */ /* 0x000e620000000800 */
[----:B0-----:R-:W-:-:S07]  /*2d60*/  FMNMX.FTZ R6, R81, R6, !PT ;  /* 0x0000000651067209 */ /* 0x001fce0007810000 */
[----:B------:R0:W-:Y:S01]  /*2d70*/  MUFU.EX2 R13, R88 ;  /* 0x00000058000d7308 */ /* 0x0001e20000000800 */
[C---:B------:R-:W-:Y:S01]  /*2d80*/  FSETP.NEU.FTZ.AND P1, PT, R6.reuse, -INF , PT ;  /* 0xff8000000600780b */ /* 0x040fe20003f3d000 */
[----:B------:R-:W-:-:S06]  /*2d90*/  FFMA.FTZ R53, R6, R53, -8 ;  /* 0xc100000006357423 */ /* 0x000fcc0000010035 */
[----:B------:R2:W-:Y:S01]  /*2da0*/  MUFU.EX2 R35, R80 ;  /* 0x0000005000237308 */ /* 0x0005e20000000800 */
[----:B------:R-:W-:Y:S02]  /*2db0*/  FSEL R53, R53, RZ, P1 ;  /* 0x000000ff35357208 */ /* 0x000fe40000800000 */
[----:B------:R-:W-:Y:S02]  /*2dc0*/  ISETP.GE.AND P1, PT, R41, 0xa1, PT ;  /* 0x000000a12900780c */ /* 0x000fe40003f26270 */
[----:B-1----:R-:W-:Y:S01]  /*2dd0*/  F2FP.SATFINITE.E4M3.F32.PACK_AB_MERGE_C R152, R10, R7, RZ ;  /* 0x000000070a98723e */ /* 0x002fe200048070ff */
[--C-:B------:R-:W-:Y:S01]  /*2de0*/  FFMA.FTZ R47, R106, UR44, -R53.reuse ;  /* 0x0000002c6a2f7c23 */ /* 0x100fe20008010835 */
[----:B------:R-:W-:-:S01]  /*2df0*/  FFMA.FTZ R50, R107, UR44, -R53 ;  /* 0x0000002c6b327c23 */ /* 0x000fc20008010835 */
[--C-:B------:R-:W-:Y:S01]  /*2e00*/  FFMA.FTZ R69, R110, UR44, -R53.reuse ;  /* 0x0000002c6e457c23 */ /* 0x100fe20008010835 */
[----:B------:R-:W-:-:S01]  /*2e10*/  FFMA.FTZ R84, R111, UR44, -R53 ;  /* 0x0000002c6f547c23 */ /* 0x000fc20008010835 */
[--C-:B------:R-:W-:Y:S01]  /*2e20*/  FFMA.FTZ R65, R114, UR44, -R53.reuse ;  /* 0x0000002c72417c23 */ /* 0x100fe20008010835 */
[----:B0-----:R-:W-:-:S01]  /*2e30*/  FFMA.FTZ R88, R91, UR44, -R53 ;  /* 0x0000002c5b587c23 */ /* 0x001fc20008010835 */
[----:B------:R-:W-:Y:S01]  /*2e40*/  MUFU.EX2 R47, R47 ;  /* 0x0000002f002f7308 */ /* 0x000fe20000000800 */
[----:B--2---:R-:W-:-:S01]  /*2e50*/  FFMA.FTZ R80, R115, UR44, -R53 ;  /* 0x0000002c73507c23 */ /* 0x004fc20008010835 */
[--C-:B------:R-:W-:Y:S01]  /*2e60*/  FFMA.FTZ R91, R94, UR44, -R53.reuse ;  /* 0x0000002c5e5b7c23 */ /* 0x100fe20008010835 */
[----:B------:R-:W-:-:S01]  /*2e70*/  FFMA.FTZ R94, R95, UR44, -R53 ;  /* 0x0000002c5f5e7c23 */ /* 0x000fc20008010835 */
[--C-:B------:R-:W-:Y:S01]  /*2e80*/  FFMA.FTZ R95, R78, UR44, -R53.reuse ;  /* 0x0000002c4e5f7c23 */ /* 0x100fe20008010835 */
[----:B------:R-:W-:-:S01]  /*2e90*/  FFMA.FTZ R78, R82, UR44, -R53 ;  /* 0x0000002c524e7c23 */ /* 0x000fc20008010835 */
[--C-:B------:R-:W-:Y:S01]  /*2ea0*/  FFMA.FTZ R85, R118, UR44, -R53.reuse ;  /* 0x0000002c76557c23 */ /* 0x100fe20008010835 */
[----:B------:R-:W-:-:S01]  /*2eb0*/  FFMA.FTZ R82, R86, UR44, -R53 ;  /* 0x0000002c56527c23 */ /* 0x000fc20008010835 */
[----:B------:R-:W-:Y:S01]  /*2ec0*/  MUFU.EX2 R50, R50 ;  /* 0x0000003200327308 */ /* 0x000fe20000000800 */
[----:B------:R-:W-:-:S01]  /*2ed0*/  FADD.FTZ R86, R5, R8 ;  /* 0x0000000805567221 */ /* 0x000fc20000010000 */
[--C-:B------:R-:W-:Y:S01]  /*2ee0*/  FFMA.FTZ R89, R98, UR44, -R53.reuse ;  /* 0x0000002c62597c23 */ /* 0x100fe20008010835 */
[----:B------:R-:W-:-:S01]  /*2ef0*/  FFMA.FTZ R98, R79, UR44, -R53 ;  /* 0x0000002c4f627c23 */ /* 0x000fc20008010835 */
[--C-:B------:R-:W-:Y:S01]  /*2f00*/  FFMA.FTZ R79, R83, UR44, -R53.reuse ;  /* 0x0000002c534f7c23 */ /* 0x100fe20008010835 */
[----:B------:R-:W-:-:S01]  /*2f10*/  FFMA.FTZ R81, R90, UR44, -R53 ;  /* 0x0000002c5a517c23 */ /* 0x000fc20008010835 */
[----:B------:R-:W-:Y:S01]  /*2f20*/  FADD.FTZ R97, R7, R86 ;  /* 0x0000005607617221 */ /* 0x000fe20000010000 */
[----:B------:R-:W-:Y:S01]  /*2f30*/  VIADD R83, R4, 0x13240 ;  /* 0x0001324004537836 */ /* 0x000fe20000000000 */
[----:B------:R-:W-:Y:S01]  /*2f40*/  MUFU.EX2 R69, R69 ;  /* 0x0000004500457308 */ /* 0x000fe20000000800 */
[----:B------:R-:W-:-:S01]  /*2f50*/  FFMA.FTZ R90, R99, UR44, -R53 ;  /* 0x0000002c635a7c23 */ /* 0x000fc20008010835 */
[----:B------:R-:W-:Y:S01]  /*2f60*/  FFMA.FTZ R4, R58, UR44, -R53 ;  /* 0x0000002c3a047c23 */ /* 0x000fe20008010835 */
[----:B------:R-:W-:-:S01]  /*2f70*/  FADD.FTZ R58, R10, R97 ;  /* 0x000000610a3a7221 */ /* 0x000fc20000010000 */
[----:B------:R-:W-:Y:S01]  /*2f80*/  PRMT R83, R40, 0x654, R83 ;  /* 0x0000065428537816 */ /* 0x000fe20000000053 */
[----:B------:R-:W-:-:S01]  /*2f90*/  FFMA.FTZ R87, R87, UR44, -R53 ;  /* 0x0000002c57577c23 */ /* 0x000fc20008010835 */
[--C-:B------:R-:W-:Y:S01]  /*2fa0*/  FFMA.FTZ R93, R102, UR44, -R53.reuse ;  /* 0x0000002c665d7c23 */ /* 0x100fe20008010835 */
[----:B------:R-:W-:-:S01]  /*2fb0*/  FFMA.FTZ R74, R74, UR44, -R53 ;  /* 0x0000002c4a4a7c23 */ /* 0x000fc20008010835 */
[----:B------:R-:W0:Y:S01]  /*2fc0*/  MUFU.EX2 R84, R84 ;  /* 0x0000005400547308 */ /* 0x000e220000000800 */
[----:B------:R1:W-:Y:S01]  /*2fd0*/  SYNCS.ARRIVE.TRANS64.RED.A1T0 RZ, [R83+URZ], RZ ;  /* 0x000000ff53ff79a7 */ /* 0x0003e2000810043f */
[----:B------:R-:W-:-:S01]  /*2fe0*/  FFMA.FTZ R75, R75, UR44, -R53 ;  /* 0x0000002c4b4b7c23 */ /* 0x000fc20008010835 */
[--C-:B------:R-:W-:Y:S01]  /*2ff0*/  FFMA.FTZ R59, R59, UR44, -R53.reuse ;  /* 0x0000002c3b3b7c23 */ /* 0x100fe20008010835 */
[----:B------:R-:W-:-:S01]  /*3000*/  FFMA.FTZ R63, R63, UR44, -R53 ;  /* 0x0000002c3f3f7c23 */ /* 0x000fc20008010835 */
[--C-:B------:R-:W-:Y:S01]  /*3010*/  FFMA.FTZ R66, R66, UR44, -R53.reuse ;  /* 0x0000002c42427c23 */ /* 0x100fe20008010835 */
[----:B------:R-:W-:-:S01]  /*3020*/  FFMA.FTZ R67, R67, UR44, -R53 ;  /* 0x0000002c43437c23 */ /* 0x000fc20008010835 */
[--C-:B------:R-:W-:Y:S01]  /*3030*/  FFMA.FTZ R70, R70, UR44, -R53.reuse ;  /* 0x0000002c46467c23 */ /* 0x100fe20008010835 */
[----:B------:R-:W2:Y:S01]  /*3040*/  MUFU.EX2 R9, R9 ;  /* 0x0000000900097308 */ /* 0x000ea20000000800 */
[----:B------:R-:W-:-:S01]  /*3050*/  FFMA.FTZ R71, R71, UR44, -R53 ;  /* 0x0000002c47477c23 */ /* 0x000fc20008010835 */
[--C-:B------:R-:W-:Y:S01]  /*3060*/  FFMA.FTZ R52, R52, UR44, -R53.reuse ;  /* 0x0000002c34347c23 */ /* 0x100fe20008010835 */
[----:B------:R-:W-:-:S01]  /*3070*/  FFMA.FTZ R54, R54, UR44, -R53 ;  /* 0x0000002c36367c23 */ /* 0x000fc20008010835 */
[--C-:B------:R-:W-:Y:S01]  /*3080*/  FFMA.FTZ R72, R72, UR44, -R53.reuse ;  /* 0x0000002c48487c23 */ /* 0x100fe20008010835 */
[----:B------:R-:W-:-:S01]  /*3090*/  FFMA.FTZ R73, R73, UR44, -R53 ;  /* 0x0000002c49497c23 */ /* 0x000fc20008010835 */
[----:B------:R-:W-:Y:S01]  /*30a0*/  FFMA.FTZ R76, R76, UR44, -R53 ;  /* 0x0000002c4c4c7c23 */ /* 0x000fe20008010835 */
[----:B------:R-:W-:Y:S01]  /*30b0*/  F2FP.SATFINITE.E4M3.F32.PACK_AB_MERGE_C R152, R8, R5, R152 ;  /* 0x000000050898723e */ /* 0x000fe20004807098 */
[----:B------:R-:W-:Y:S01]  /*30c0*/  MUFU.EX2 R65, R65 ;  /* 0x0000004100417308 */ /* 0x000fe20000000800 */
[----:B0-----:R-:W-:-:S04]  /*30d0*/  F2FP.SATFINITE.E4M3.F32.PACK_AB_MERGE_C R153, R84, R69, RZ ;  /* 0x000000455499723e */ /* 0x001fc800048070ff */
[----:B------:R-:W-:-:S03]  /*30e0*/  F2FP.SATFINITE.E4M3.F32.PACK_AB_MERGE_C R153, R50, R47, R153 ;  /* 0x0000002f3299723e */ /* 0x000fc60004807099 */
[----:B------:R-:W0:Y:S01]  /*30f0*/  MUFU.EX2 R12, R12 ;  /* 0x0000000c000c7308 */ /* 0x000e220000000800 */
[----:B--2---:R-:W-:-:S07]  /*3100*/  FADD.FTZ R97, R9, R58 ;  /* 0x0000003a09617221 */ /* 0x004fce0000010000 */
[----:B------:R2:W-:Y:S08]  /*3110*/  MUFU.EX2 R25, R100 ;  /* 0x0000006400197308 */ /* 0x0005f00000000800 */
[----:B------:R-:W3:Y:S01]  /*3120*/  MUFU.EX2 R80, R80 ;  /* 0x0000005000507308 */ /* 0x000ee20000000800 */
[----:B--2---:R-:W-:-:S01]  /*3130*/  FADD.FTZ R100, R47, R50 ;  /* 0x000000322f647221 */ /* 0x004fc20000010000 */
[----:B0-----:R-:W-:Y:S01]  /*3140*/  FADD.FTZ R58, R12, R97 ;  /* 0x000000610c3a7221 */ /* 0x001fe20000010000 */
[----:B------:R-:W-:-:S02]  /*3150*/  IMAD.MOV.U32 R50, RZ, RZ, R55 ;  /* 0x000000ffff327224 */ /* 0x000fc400078e0037 */
[----:B------:R-:W-:Y:S01]  /*3160*/  FADD.FTZ R99, R69, R100 ;  /* 0x0000006445637221 */ /* 0x000fe20000010000 */
[----:B------:R-:W-:Y:S02]  /*3170*/  IMAD.MOV.U32 R47, RZ, RZ, R55 ;  /* 0x000000ffff2f7224 */ /* 0x000fe400078e0037 */
[----:B------:R0:W-:Y:S01]  /*3180*/  MUFU.EX2 R15, R92 ;  /* 0x0000005c000f7308 */ /* 0x0001e20000000800 */
[----:B------:R-:W-:-:S04]  /*3190*/  FADD.FTZ R40, R84, R99 ;  /* 0x0000006354287221 */ /* 0x000fc80000010000 */
[----:B-1----:R-:W-:Y:S01]  /*31a0*/  FADD.FTZ R83, R65, R40 ;  /* 0x0000002841537221 */ /* 0x002fe20000010000 */
[----:B------:R-:W-:-:S02]  /*31b0*/  FFMA.FTZ R40, R62, UR44, -R53 ;  /* 0x0000002c3e287c23 */ /* 0x000fc40008010835 */
[----:B------:R-:W1:Y:S01]  /*31c0*/  MUFU.EX2 R11, R11 ;  /* 0x0000000b000b7308 */ /* 0x000e620000000800 */
[----:B0-----:R-:W-:-:S01]  /*31d0*/  FFMA.FTZ R92, R119, UR44, -R53 ;  /* 0x0000002c775c7c23 */ /* 0x001fc20008010835 */
[----:B---3--:R-:W-:-:S06]  /*31e0*/  FADD.FTZ R62, R80, R83 ;  /* 0x00000053503e7221 */ /* 0x008fcc0000010000 */
[----:B------:R-:W-:Y:S08]  /*31f0*/  MUFU.EX2 R85, R85 ;  /* 0x0000005500557308 */ /* 0x000ff00000000800 */
[----:B------:R-:W0:Y:S01]  /*3200*/  MUFU.EX2 R14, R14 ;  /* 0x0000000e000e7308 */ /* 0x000e220000000800 */
[----:B-1----:R-:W-:-:S07]  /*3210*/  FADD.FTZ R83, R11, R58 ;  /* 0x0000003a0b537221 */ /* 0x002fce0000010000 */
[----:B------:R-:W1:Y:S08]  /*3220*/  MUFU.EX2 R92, R92 ;  /* 0x0000005c005c7308 */ /* 0x000e700000000800 */
[----:B------:R-:W2:Y:S01]  /*3230*/  MUFU.EX2 R81, R81 ;  /* 0x0000005100517308 */ /* 0x000ea20000000800 */
[----:B0-----:R-:W-:-:S01]  /*3240*/  FADD.FTZ R58, R14, R83 ;  /* 0x000000530e3a7221 */ /* 0x001fc20000010000 */
[----:B------:R-:W-:-:S03]  /*3250*/  F2FP.SATFINITE.E4M3.F32.PACK_AB_MERGE_C R154, R14, R11, RZ ;  /* 0x0000000b0e9a723e */ /* 0x000fc600048070ff */
[----:B------:R-:W-:Y:S01]  /*3260*/  FADD.FTZ R83, R13, R58 ;  /* 0x0000003a0d537221 */ /* 0x000fe20000010000 */
[----:B------:R-:W-:-:S01]  /*3270*/  FFMA.FTZ R58, R26, UR44, -R53 ;  /* 0x0000002c1a3a7c23 */ /* 0x000fc20008010835 */
[----:B------:R-:W-:Y:S01]  /*3280*/  F2FP.SATFINITE.E4M3.F32.PACK_AB_MERGE_C R154, R12, R9, R154 ;  /* 0x000000090c9a723e */ /* 0x000fe2000480709a */
[----:B------:R-:W0:Y:S01]  /*3290*/  MUFU.EX2 R20, R20 ;  /* 0x0000001400147308 */ /* 0x000e220000000800 */
[----:B-1----:R-:W-:-:S04]  /*32a0*/  F2FP.SATFINITE.E4M3.F32.PACK_AB_MERGE_C R155, R92, R85, RZ ;  /* 0x000000555c9b723e */ /* 0x002fc800048070ff */
[----:B------:R-:W-:-:S03]  /*32b0*/  F2FP.SATFINITE.E4M3.F32.PACK_AB_MERGE_C R155, R80, R65, R155 ;  /* 0x00000041509b723e */ /* 0x000fc6000480709b */
[----:B------:R-:W1:Y:S08]  /*32c0*/  MUFU.EX2 R88, R88 ;  /* 0x0000005800587308 */ /* 0x000e700000000800 */
[----:B------:R-:W3:Y:S08]  /*32d0*/  MUFU.EX2 R91, R91 ;  /* 0x0000005b005b7308 */ /* 0x000ef00000000800 */
[----:B------:R4:W-:Y:S08]  /*32e0*/  MUFU.EX2 R41, R87 ;  /* 0x0000005700297308 */ /* 0x0009f00000000800 */
[----:B------:R-:W5:Y:S01]  /*32f0*/  MUFU.EX2 R24, R24 ;  /* 0x0000001800187308 */ /* 0x000f620000000800 */
[----:B----4-:R-:W-:-:S04]  /*3300*/  FADD.FTZ R87, R85, R62 ;  /* 0x0000003e55577221 */ /* 0x010fc80000010000 */
[----:B------:R-:W-:-:S03]  /*3310*/  FADD.FTZ R62, R92, R87 ;  /* 0x000000575c3e7221 */ /* 0x000fc60000010000 */
[----:B------:R-:W4:Y:S01]  /*3320*/  MUFU.EX2 R94, R94 ;  /* 0x0000005e005e7308 */ /* 0x000f220000000800 */
[----:B--2---:R-:W-:-:S01]  /*3330*/  FADD.FTZ R87, R81, R62 ;  /* 0x0000003e51577221 */ /* 0x004fc20000010000 */
[----:B0-----:R-:W-:-:S03]  /*3340*/  FADD.FTZ R62, R20, R83 ;  /* 0x00000053143e7221 */ /* 0x001fc60000010000 */
[----:B-1----:R-:W-:Y:S01]  /*3350*/  FADD.FTZ R26, R88, R87 ;  /* 0x00000057581a7221 */ /* 0x002fe20000010000 */
[----:B------:R-:W-:-:S01]  /*3360*/  FADD.FTZ R83, R15, R62 ;  /* 0x0000003e0f537221 */ /* 0x000fc20000010000 */
[----:B------:R-:W-:Y:S01]  /*3370*/  FFMA.FTZ R62, R27, UR44, -R53 ;  /* 0x0000002c1b3e7c23 */ /* 0x000fe20008010835 */
[----:B------:R0:W1:Y:S01]  /*3380*/  MUFU.EX2 R21, R96 ;  /* 0x0000006000157308 */ /* 0x0000620000000800 */
[----:B---3--:R-:W-:-:S01]  /*3390*/  FADD.FTZ R27, R91, R26 ;  /* 0x0000001a5b1b7221 */ /* 0x008fc20000010000 */
[C---:B-----5:R-:W-:Y:S01]  /*33a0*/  FADD.FTZ R86, R24.reuse, R83 ;  /* 0x0000005318567221 */ /* 0x060fe20000010000 */
[----:B------:R-:W-:-:S04]  /*33b0*/  F2FP.SATFINITE.E4M3.F32.PACK_AB_MERGE_C R136, R24, R15, RZ ;  /* 0x0000000f1888723e */ /* 0x000fc800048070ff */
[----:B------:R-:W-:Y:S01]  /*33c0*/  F2FP.SATFINITE.E4M3.F32.PACK_AB_MERGE_C R136, R20, R13, R136 ;  /* 0x0000000d1488723e */ /* 0x000fe20004807088 */
[----:B------:R-:W2:Y:S01]  /*33d0*/  MUFU.EX2 R89, R89 ;  /* 0x0000005900597308 */ /* 0x000ea20000000800 */
[----:B0-----:R-:W-:-:S01]  /*33e0*/  FFMA.FTZ R96, R103, UR44, -R53 ;  /* 0x0000002c67607c23 */ /* 0x001fc20008010835 */
[----:B----4-:R-:W-:Y:S01]  /*33f0*/  FADD.FTZ R100, R94, R27 ;  /* 0x0000001b5e647221 */ /* 0x010fe20000010000 */
[----:B------:R-:W-:-:S01]  /*3400*/  FFMA.FTZ R53, R77, UR44, -R53 ;  /* 0x0000002c4d357c23 */ /* 0x000fc20008010835 */
[----:B------:R-:W-:-:S04]  /*3410*/  F2FP.SATFINITE.E4M3.F32.PACK_AB_MERGE_C R137, R94, R91, RZ ;  /* 0x0000005b5e89723e */ /* 0x000fc800048070ff */
[----:B------:R-:W0:Y:S01]  /*3420*/  MUFU.EX2 R28, R28 ;  /* 0x0000001c001c7308 */ /* 0x000e220000000800 */
[----:B-1----:R-:W-:-:S01]  /*3430*/  FADD.FTZ R27, R21, R86 ;  /* 0x00000056151b7221 */ /* 0x002fc20000010000 */
[----:B------:R-:W-:-:S06]  /*3440*/  F2FP.SATFINITE.E4M3.F32.PACK_AB_MERGE_C R137, R88, R81, R137 ;  /* 0x000000515889723e */ /* 0x000fcc0004807089 */
[----:B------:R-:W1:Y:S01]  /*3450*/  MUFU.EX2 R90, R90 ;  /* 0x0000005a005a7308 */ /* 0x000e620000000800 */
[----:B--2---:R-:W-:-:S07]  /*3460*/  FADD.FTZ R83, R89, R100 ;  /* 0x0000006459537221 */ /* 0x004fce0000010000 */
[----:B------:R-:W2:Y:S01]  /*3470*/  MUFU.EX2 R93, R93 ;  /* 0x0000005d005d7308 */ /* 0x000ea20000000800 */
[----:B0-----:R-:W-:-:S07]  /*3480*/  FADD.FTZ R86, R28, R27 ;  /* 0x0000001b1c567221 */ /* 0x001fce0000010000 */
[----:B------:R-:W0:Y:S01]  /*3490*/  MUFU.EX2 R32, R32 ;  /* 0x0000002000207308 */ /* 0x000e220000000800 */
[----:B-1----:R-:W-:-:S01]  /*34a0*/  FADD.FTZ R100, R90, R83 ;  /* 0x000000535a647221 */ /* 0x002fc20000010000 */
[----:B------:R-:W-:-:S06]  /*34b0*/  FADD.FTZ R83, R25, R86 ;  /* 0x0000005619537221 */ /* 0x000fcc0000010000 */
[----:B------:R-:W1:Y:S01]  /*34c0*/  MUFU.EX2 R96, R96 ;  /* 0x0000006000607308 */ /* 0x000e620000000800 */
[----:B--2---:R-:W-:-:S07]  /*34d0*/  FADD.FTZ R77, R93, R100 ;  /* 0x000000645d4d7221 */ /* 0x004fce0000010000 */
[----:B------:R-:W2:Y:S01]  /*34e0*/  MUFU.EX2 R74, R74 ;  /* 0x0000004a004a7308 */ /* 0x000ea20000000800 */
[----:B0-----:R-:W-:-:S01]  /*34f0*/  FADD.FTZ R10, R32, R83 ;  /* 0x00000053200a7221 */ /* 0x001fc20000010000 */
[----:B------:R-:W-:Y:S01]  /*3500*/  F2FP.SATFINITE.E4M3.F32.PACK_AB_MERGE_C R25, R32, R25, RZ ;  /* 0x000000192019723e */ /* 0x000fe200048070ff */
[----:B------:R-:W-:Y:S02]  /*3510*/  IMAD.MOV.U32 R32, RZ, RZ, R55 ;  /* 0x000000ffff207224 */ /* 0x000fe400078e0037 */
[----:B------:R-:W-:Y:S01]  /*3520*/  FADD.FTZ R11, R29, R10 ;  /* 0x0000000a1d0b7221 */ /* 0x000fe20000010000 */
[----:B------:R-:W-:Y:S01]  /*3530*/  F2FP.SATFINITE.E4M3.F32.PACK_AB_MERGE_C R138, R28, R21, R25 ;  /* 0x000000151c8a723e */ /* 0x000fe20004807019 */
[----:B------:R-:W-:Y:S01]  /*3540*/  IMAD.MOV.U32 R28, RZ, RZ, R55 ;  /* 0x000000ffff1c7224 */ /* 0x000fe200078e0037 */
[----:B------:R-:W0:Y:S01]  /*3550*/  MUFU.EX2 R36, R36 ;  /* 0x0000002400247308 */ /* 0x000e220000000800 */
[----:B-1----:R-:W-:-:S01]  /*3560*/  FADD.FTZ R77, R96, R77 ;  /* 0x0000004d604d7221 */ /* 0x002fc20000010000 */
[----:B------:R-:W-:Y:S01]  /*3570*/  F2FP.SATFINITE.E4M3.F32.PACK_AB_MERGE_C R93, R96, R93, RZ ;  /* 0x0000005d605d723e */ /* 0x000fe200048070ff */
[----:B------:R-:W-:-:S03]  /*3580*/  IMAD.MOV.U32 R25, RZ, RZ, R55 ;  /* 0x000000ffff197224 */ /* 0x000fc600078e0037 */
[----:B------:R-:W-:Y:S02]  /*3590*/  F2FP.SATFINITE.E4M3.F32.PACK_AB_MERGE_C R139, R90, R89, R93 ;  /* 0x000000595a8b723e */ /* 0x000fe4000480705d */
[----:B------:R-:W1:Y:S01]  /*35a0*/  MUFU.EX2 R75, R75 ;  /* 0x0000004b004b7308 */ /* 0x000e620000000800 */
[----:B--2---:R-:W-:-:S07]  /*35b0*/  FADD.FTZ R10, R74, R77 ;  /* 0x0000004d4a0a7221 */ /* 0x004fce0000010000 */
[----:B------:R-:W2:Y:S01]  /*35c0*/  MUFU.EX2 R95, R95 ;  /* 0x0000005f005f7308 */ /* 0x000ea20000000800 */
[----:B0-----:R-:W-:-:S04]  /*35d0*/  FADD.FTZ R24, R36, R11 ;  /* 0x0000000b24187221 */ /* 0x001fc80000010000 */
[----:B------:R-:W-:-:S03]  /*35e0*/  FADD.FTZ R11, R33, R24 ;  /* 0x00000018210b7221 */ /* 0x000fc60000010000 */
[----:B------:R-:W0:Y:S01]  /*35f0*/  MUFU.EX2 R42, R42 ;  /* 0x0000002a002a7308 */ /* 0x000e220000000800 */
[----:B-1----:R-:W-:-:S07]  /*3600*/  FADD.FTZ R10, R75, R10 ;  /* 0x0000000a4b0a7221 */ /* 0x002fce0000010000 */
[----:B------:R-:W1:Y:S01]  /*3610*/  MUFU.EX2 R98, R98 ;  /* 0x0000006200627308 */ /* 0x000e620000000800 */
[----:B--2---:R-:W-:-:S07]  /*3620*/  FADD.FTZ R15, R95, R10 ;  /* 0x0000000a5f0f7221 */ /* 0x004fce0000010000 */
[----:B------:R-:W2:Y:S01]  /*3630*/  MUFU.EX2 R78, R78 ;  /* 0x0000004e004e7308 */ /* 0x000ea20000000800 */
[----:B0-----:R-:W-:-:S01]  /*3640*/  FADD.FTZ R24, R42, R11 ;  /* 0x0000000b2a187221 */ /* 0x001fc20000010000 */
[----:B------:R-:W-:Y:S02]  /*3650*/  F2FP.SATFINITE.E4M3.F32.PACK_AB_MERGE_C R33, R42, R33, RZ ;  /* 0x000000212a21723e */ /* 0x000fe400048070ff */
[----:B------:R-:W-:Y:S01]  /*3660*/  MOV R42, R55 ;  /* 0x00000037002a7202 */ /* 0x000fe20000000f00 */
[----:B------:R-:W-:Y:S01]  /*3670*/  FADD.FTZ R11, R37, R24 ;  /* 0x00000018250b7221 */ /* 0x000fe20000010000 */
[----:B------:R-:W-:Y:S01]  /*3680*/  F2FP.SATFINITE.E4M3.F32.PACK_AB_MERGE_C R140, R36, R29, R33 ;  /* 0x0000001d248c723e */ /* 0x000fe20004807021 */
[----:B------:R-:W-:Y:S01]  /*3690*/  IMAD.MOV.U32 R36, RZ, RZ, R55 ;  /* 0x000000ffff247224 */ /* 0x000fe200078e0037 */
[----:B------:R-:W0:Y:S01]  /*36a0*/  MUFU.EX2 R44, R44 ;  /* 0x0000002c002c7308 */ /* 0x000e220000000800 */
[----:B-1----:R-:W-:-:S01]  /*36b0*/  FADD.FTZ R15, R98, R15 ;  /* 0x0000000f620f7221 */ /* 0x002fc20000010000 */
[----:B------:R-:W-:Y:S01]  /*36c0*/  F2FP.SATFINITE.E4M3.F32.PACK_AB_MERGE_C R95, R98, R95, RZ ;  /* 0x0000005f625f723e */ /* 0x000fe200048070ff */
[----:B------:R-:W-:-:S02]  /*36d0*/  IMAD.MOV.U32 R33, RZ, RZ, R55 ;  /* 0x000000ffff217224 */ /* 0x000fc400078e0037 */
[----:B------:R-:W-:Y:S01]  /*36e0*/  IMAD.MOV.U32 R29, RZ, RZ, R55 ;  /* 0x000000ffff1d7224 */ /* 0x000fe200078e0037 */
[----:B------:R-:W-:Y:S02]  /*36f0*/  F2FP.SATFINITE.E4M3.F32.PACK_AB_MERGE_C R141, R75, R74, R95 ;  /* 0x0000004a4b8d723e */ /* 0x000fe4000480705f */
[----:B------:R-:W1:Y:S01]  /*3700*/  MUFU.EX2 R79, R79 ;  /* 0x0000004f004f7308 */ /* 0x000e620000000800 */
[----:B--2---:R-:W-:-:S07]  /*3710*/  FADD.FTZ R24, R78, R15 ;  /* 0x0000000f4e187221 */ /* 0x004fce0000010000 */
[----:B------:R-:W2:Y:S01]  /*3720*/  MUFU.EX2 R82, R82 ;  /* 0x0000005200527308 */ /* 0x000ea20000000800 */
[----:B0-----:R-:W-:-:S04]  /*3730*/  FADD.FTZ R11, R44, R11 ;  /* 0x0000000b2c0b7221 */ /* 0x001fc80000010000 */
[----:B------:R-:W-:-:S03]  /*3740*/  FADD.FTZ R8, R30, R11 ;  /* 0x0000000b1e087221 */ /* 0x000fc60000010000 */
[----:B------:R-:W0:Y:S01]  /*3750*/  MUFU.EX2 R31, R31 ;  /* 0x0000001f001f7308 */ /* 0x000e220000000800 */
[----:B-1----:R-:W-:-:S01]  /*3760*/  FADD.FTZ R15, R79, R24 ;  /* 0x000000184f0f7221 */ /* 0x002fc20000010000 */
[----:B------:R-:W-:-:S06]  /*3770*/  IMAD.MOV.U32 R24, RZ, RZ, R55 ;  /* 0x000000ffff187224 */ /* 0x000fcc00078e0037 */
[----:B------:R-:W1:Y:S01]  /*3780*/  MUFU.EX2 R34, R34 ;  /* 0x0000002200227308 */ /* 0x000e620000000800 */
[----:B--2---:R-:W-:-:S01]  /*3790*/  FADD.FTZ R12, R82, R15 ;  /* 0x0000000f520c7221 */ /* 0x004fc20000010000 */
[----:B------:R-:W-:-:S03]  /*37a0*/  F2FP.SATFINITE.E4M3.F32.PACK_AB_MERGE_C R82, R41, R82, RZ ;  /* 0x000000522952723e */ /* 0x000fc600048070ff */
[----:B------:R-:W-:Y:S01]  /*37b0*/  FADD.FTZ R41, R41, R12 ;  /* 0x0000000c29297221 */ /* 0x000fe20000010000 */
[----:B------:R-:W-:Y:S02]  /*37c0*/  F2FP.SATFINITE.E4M3.F32.PACK_AB_MERGE_C R143, R79, R78, R82 ;  /* 0x0000004e4f8f723e */ /* 0x000fe40004807052 */
[----:B------:R-:W2:Y:S01]  /*37d0*/  MUFU.EX2 R4, R4 ;  /* 0x0000000400047308 */ /* 0x000ea20000000800 */
[C---:B0-----:R-:W-:Y:S01]  /*37e0*/  F2FP.SATFINITE.E4M3.F32.PACK_AB_MERGE_C R30, R31.reuse, R30, RZ ;  /* 0x0000001e1f1e723e */ /* 0x041fe200048070ff */
[----:B------:R-:W-:-:S03]  /*37f0*/  FADD.FTZ R31, R31, R8 ;  /* 0x000000081f1f7221 */ /* 0x000fc60000010000 */
[----:B------:R-:W-:Y:S01]  /*3800*/  F2FP.SATFINITE.E4M3.F32.PACK_AB_MERGE_C R142, R44, R37, R30 ;  /* 0x000000252c8e723e */ /* 0x000fe2000480701e */
[----:B------:R-:W-:Y:S02]  /*3810*/  IMAD.MOV.U32 R44, RZ, RZ, R55 ;  /* 0x000000ffff2c7224 */ /* 0x000fe400078e0037 */
[----:B------:R-:W0:Y:S01]  /*3820*/  MUFU.EX2 R59, R59 ;  /* 0x0000003b003b7308 */ /* 0x000e220000000800 */
[----:B-1----:R-:W-:-:S01]  /*3830*/  FADD.FTZ R8, R34, R31 ;  /* 0x0000001f22087221 */ /* 0x002fc20000010000 */
[--C-:B------:R-:W-:Y:S02]  /*3840*/  IMAD.MOV.U32 R37, RZ, RZ, R55.reuse ;  /* 0x000000ffff257224 */ /* 0x100fe400078e0037 */
[--C-:B------:R-:W-:Y:S02]  /*3850*/  IMAD.MOV.U32 R31, RZ, RZ, R55.reuse ;  /* 0x000000ffff1f7224 */ /* 0x100fe400078e0037 */
[----:B------:R-:W-:Y:S01]  /*3860*/  FADD.FTZ R11, R35, R8 ;  /* 0x00000008230b7221 */ /* 0x000fe20000010000 */
[----:B------:R-:W-:Y:S01]  /*3870*/  IMAD.MOV.U32 R30, RZ, RZ, R55 ;  /* 0x000000ffff1e7224 */ /* 0x000fe200078e0037 */
[----:B------:R-:W1:Y:S01]  /*3880*/  MUFU.EX2 R38, R38 ;  /* 0x0000002600267308 */ /* 0x000e620000000800 */
[----:B--2---:R-:W-:-:S01]  /*3890*/  FADD.FTZ R12, R4, R41 ;  /* 0x00000029040c7221 */ /* 0x004fc20000010000 */
[----:B------:R-:W-:-:S06]  /*38a0*/  IMAD.MOV.U32 R41, RZ, RZ, R55 ;  /* 0x000000ffff297224 */ /* 0x000fcc00078e0037 */
[----:B------:R-:W2:Y:S01]  /*38b0*/  MUFU.EX2 R40, R40 ;  /* 0x0000002800287308 */ /* 0x000ea20000000800 */
[----:B0-----:R-:W-:-:S07]  /*38c0*/  FADD.FTZ R13, R59, R12 ;  /* 0x0000000c3b0d7221 */ /* 0x001fce0000010000 */
[----:B------:R-:W0:Y:S01]  /*38d0*/  MUFU.EX2 R39, R39 ;  /* 0x0000002700277308 */ /* 0x000e220000000800 */
[----:B-1----:R-:W-:-:S07]  /*38e0*/  FADD.FTZ R8, R38, R11 ;  /* 0x0000000b26087221 */ /* 0x002fce0000010000 */
[----:B------:R-:W1:Y:S01]  /*38f0*/  MUFU.EX2 R63, R63 ;  /* 0x0000003f003f7308 */ /* 0x000e620000000800 */
[----:B--2---:R-:W-:-:S07]  /*3900*/  FADD.FTZ R12, R40, R13 ;  /* 0x0000000d280c7221 */ /* 0x004fce0000010000 */
[----:B------:R-:W2:Y:S01]  /*3910*/  MUFU.EX2 R56, R56 ;  /* 0x0000003800387308 */ /* 0x000ea20000000800 */
[C---:B0-----:R-:W-:Y:S01]  /*3920*/  F2FP.SATFINITE.E4M3.F32.PACK_AB_MERGE_C R38, R39.reuse, R38, RZ ;  /* 0x000000262726723e */ /* 0x041fe200048070ff */
[----:B------:R-:W-:-:S03]  /*3930*/  FADD.FTZ R39, R39, R8 ;  /* 0x0000000827277221 */ /* 0x000fc60000010000 */
[----:B------:R-:W-:Y:S01]  /*3940*/  F2FP.SATFINITE.E4M3.F32.PACK_AB_MERGE_C R144, R35, R34, R38 ;  /* 0x000000222390723e */ /* 0x000fe20004807026 */
[--C-:B------:R-:W-:Y:S02]  /*3950*/  IMAD.MOV.U32 R38, RZ, RZ, R55.reuse ;  /* 0x000000ffff267224 */ /* 0x100fe400078e0037 */
[----:B------:R-:W0:Y:S01]  /*3960*/  MUFU.EX2 R26, R66 ;  /* 0x00000042001a7308 */ /* 0x000e220000000800 */
[C---:B-1----:R-:W-:Y:S01]  /*3970*/  F2FP.SATFINITE.E4M3.F32.PACK_AB_MERGE_C R40, R63.reuse, R40, RZ ;  /* 0x000000283f28723e */ /* 0x042fe200048070ff */
[----:B------:R-:W-:Y:S01]  /*3980*/  FADD.FTZ R63, R63, R12 ;  /* 0x0000000c3f3f7221 */ /* 0x000fe20000010000 */
[--C-:B------:R-:W-:Y:S02]  /*3990*/  IMAD.MOV.U32 R35, RZ, RZ, R55.reuse ;  /* 0x000000ffff237224 */ /* 0x100fe400078e0037 */
[----:B------:R-:W-:Y:S01]  /*39a0*/  F2FP.SATFINITE.E4M3.F32.PACK_AB_MERGE_C R145, R59, R4, R40 ;  /* 0x000000043b91723e */ /* 0x000fe20004807028 */
[----:B------:R-:W-:Y:S02]  /*39b0*/  IMAD.MOV.U32 R40, RZ, RZ, R55 ;  /* 0x000000ffff287224 */ /* 0x000fe400078e0037 */
[----:B------:R-:W1:Y:S01]  /*39c0*/  MUFU.EX2 R57, R57 ;  /* 0x0000003900397308 */ /* 0x000e620000000800 */
[----:B--2---:R-:W-:-:S01]  /*39d0*/  FADD.FTZ R8, R56, R39 ;  /* 0x0000002738087221 */ /* 0x004fc20000010000 */
[----:B------:R-:W-:-:S02]  /*39e0*/  IMAD.MOV.U32 R39, RZ, RZ, R55 ;  /* 0x000000ffff277224 */ /* 0x000fc400078e0037 */
[----:B------:R-:W-:-:S04]  /*39f0*/  IMAD.MOV.U32 R34, RZ, RZ, R55 ;  /* 0x000000ffff227224 */ /* 0x000fc800078e0037 */
        /* <DEDUP_REMOVED lines=12> */
[----:B------:R-:W-:-:S04]  /*3ac0*/  F2FP.SATFINITE.E4M3.F32.PACK_AB_MERGE_C R60, R61, R60, RZ ;  /* 0x0000003c3d3c723e */ /* 0x000fc800048070ff */
[----:B------:R-:W-:Y:S02]  /*3ad0*/  F2FP.SATFINITE.E4M3.F32.PACK_AB_MERGE_C R146, R57, R56, R60 ;  /* 0x000000383992723e */ /* 0x000fe4000480703c */
[----:B------:R-:W2:Y:S01]  /*3ae0*/  MUFU.EX2 R10, R58 ;  /* 0x0000003a000a7308 */ /* 0x000ea20000000800 */
[----:B0-----:R-:W-:-:S01]  /*3af0*/  FADD.FTZ R11, R14, R11 ;  /* 0x0000000b0e0b7221 */ /* 0x001fc20000010000 */
[----:B------:R-:W-:-:S04]  /*3b00*/  F2FP.SATFINITE.E4M3.F32.PACK_AB_MERGE_C R13, R14, R7, RZ ;  /* 0x000000070e0d723e */ /* 0x000fc800048070ff */
[----:B------:R-:W-:Y:S01]  /*3b10*/  F2FP.SATFINITE.E4M3.F32.PACK_AB_MERGE_C R147, R27, R26, R13 ;  /* 0x0000001a1b93723e */ /* 0x000fe2000480700d */
[----:B------:R-:W-:Y:S01]  /*3b20*/  IMAD.MOV.U32 R26, RZ, RZ, R55 ;  /* 0x000000ffff1a7224 */ /* 0x000fe200078e0037 */
[----:B------:R-:W0:Y:S01]  /*3b30*/  MUFU.EX2 R48, R48 ;  /* 0x0000003000307308 */ /* 0x000e220000000800 */
[----:B-1----:R-:W-:-:S01]  /*3b40*/  FADD.FTZ R7, R43, R8 ;  /* 0x000000082b077221 */ /* 0x002fc20000010000 */
[----:B------:R-:W-:-:S06]  /*3b50*/  MOV R27, R55 ;  /* 0x00000037001b7202 */ /* 0x000fcc0000000f00 */
        /* <DEDUP_REMOVED lines=8> */
[----:B------:R2:W3:Y:S01]  /*3be0*/  MUFU.EX2 R9, R54 ;  /* 0x0000003600097308 */ /* 0x0004e20000000800 */
[----:B0-----:R-:W-:-:S07]  /*3bf0*/  FADD.FTZ R4, R52, R7 ;  /* 0x0000000734047221 */ /* 0x001fce0000010000 */
[----:B------:R-:W0:Y:S01]  /*3c00*/  MUFU.EX2 R49, R49 ;  /* 0x0000003100317308 */ /* 0x000e220000000800 */
[C---:B-1----:R-:W-:Y:S01]  /*3c10*/  F2FP.SATFINITE.E4M3.F32.PACK_AB_MERGE_C R51, R64.reuse, R51, RZ ;  /* 0x000000334033723e */ /* 0x042fe200048070ff */
[----:B------:R-:W-:Y:S01]  /*3c20*/  FADD.FTZ R64, R64, R11 ;  /* 0x0000000b40407221 */ /* 0x000fe20000010000 */
[----:B--2---:R-:W-:Y:S02]  /*3c30*/  IMAD.MOV.U32 R54, RZ, RZ, R55 ;  /* 0x000000ffff367224 */ /* 0x004fe400078e0037 */
        /* <DEDUP_REMOVED lines=9> */
[----:B0-----:R-:W-:-:S01]  /*3cd0*/  FADD.FTZ R7, R49, R64 ;  /* 0x0000004031077221 */ /* 0x001fc20000010000 */
[----:B------:R-:W-:-:S06]  /*3ce0*/  IMAD.MOV.U32 R43, RZ, RZ, R55 ;  /* 0x000000ffff2b7224 */ /* 0x000fcc00078e0037 */
[----:B------:R-:W0:Y:S01]  /*3cf0*/  MUFU.EX2 R73, R73 ;  /* 0x0000004900497308 */ /* 0x000e220000000800 */
[----:B-1----:R-:W-:-:S07]  /*3d00*/  FADD.FTZ R4, R72, R9 ;  /* 0x0000000948047221 */ /* 0x002fce0000010000 */
[----:B------:R-:W-:Y:S01]  /*3d10*/  MUFU.EX2 R45, R45 ;  /* 0x0000002d002d7308 */ /* 0x000fe20000000800 */
[----:B--2---:R-:W-:-:S07]  /*3d20*/  FADD.FTZ R8, R68, R7 ;  /* 0x0000000744087221 */ /* 0x004fce0000010000 */
[----:B------:R-:W1:Y:S01]  /*3d30*/  MUFU.EX2 R46, R46 ;  /* 0x0000002e002e7308 */ /* 0x000e620000000800 */
[----:B0-----:R-:W-:-:S07]  /*3d40*/  FADD.FTZ R5, R73, R4 ;  /* 0x0000000449057221 */ /* 0x001fce0000010000 */
[----:B------:R-:W0:Y:S08]  /*3d50*/  MUFU.EX2 R76, R76 ;  /* 0x0000004c004c7308 */ /* 0x000e300000000800 */
[----:B------:R-:W2:Y:S01]  /*3d60*/  MUFU.EX2 R53, R53 ;  /* 0x0000003500357308 */ /* 0x000ea20000000800 */
[----:B-1----:R-:W-:Y:S01]  /*3d70*/  F2FP.SATFINITE.E4M3.F32.PACK_AB_MERGE_C R7, R46, R45, RZ ;  /* 0x0000002d2e07723e */ /* 0x002fe200048070ff */
[----:B------:R-:W-:-:S03]  /*3d80*/  FADD.FTZ R45, R45, R8 ;  /* 0x000000082d2d7221 */ /* 0x000fc60000010000 */
[----:B------:R-:W-:Y:S01]  /*3d90*/  F2FP.SATFINITE.E4M3.F32.PACK_AB_MERGE_C R150, R68, R49, R7 ;  /* 0x000000314496723e */ /* 0x000fe20004807007 */
[----:B------:R-:W-:Y:S02]  /*3da0*/  IMAD.MOV.U32 R49, RZ, RZ, R55 ;  /* 0x000000ffff317224 */ /* 0x000fe400078e0037 */
[----:B0-----:R-:W-:Y:S01]  /*3db0*/  FADD.FTZ R4, R76, R5 ;  /* 0x000000054c047221 */ /* 0x001fe20000010000 */
[----:B------:R-:W-:-:S01]  /*3dc0*/  FADD.FTZ R5, R46, R45 ;  /* 0x0000002d2e057221 */ /* 0x000fc20000010000 */
[--C-:B------:R-:W-:Y:S02]  /*3dd0*/  IMAD.MOV.U32 R46, RZ, RZ, R55.reuse ;  /* 0x000000ffff2e7224 */ /* 0x100fe400078e0037 */
[----:B------:R-:W-:Y:S01]  /*3de0*/  IMAD.MOV.U32 R45, RZ, RZ, R55 ;  /* 0x000000ffff2d7224 */ /* 0x000fe200078e0037 */
[C---:B--2---:R-:W-:Y:S01]  /*3df0*/  F2FP.SATFINITE.E4M3.F32.PACK_AB_MERGE_C R9, R53.reuse, R76, RZ ;  /* 0x0000004c3509723e */ /* 0x044fe200048070ff */
[----:B------:R-:W-:-:S01]  /*3e00*/  FADD.FTZ R4, R53, R4 ;  /* 0x0000000435047221 */ /* 0x000fc20000010000 */
[----:B------:R-:W-:-:S02]  /*3e10*/  IMAD.MOV.U32 R53, RZ, RZ, R55 ;  /* 0x000000ffff357224 */ /* 0x000fc400078e0037 */
[----:B------:R-:W-:Y:S01]  /*3e20*/  F2FP.SATFINITE.E4M3.F32.PACK_AB_MERGE_C R151, R73, R72, R9 ;  /* 0x000000484997723e */ /* 0x000fe20004807009 */
[----:B------:R-:W-:Y:S06]  /*3e30*/  @!P1 BRA `(.L_x_195) ;  /* 0x0000002000ec9947 */ /* 0x000fec0003800000 */
[----:B------:R-:W-:Y:S01]  /*3e40*/  VIADD R22, R22, 0xfffffffe ;  /* 0xfffffffe16167836 */ /* 0x000fe20000000000 */
[----:B------:R-:W-:Y:S01]  /*3e50*/  CS2R R54, SRZ ;  /* 0x0000000000367805 */ /* 0x000fe2000001ff00 */
[----:B------:R-:W-:Y:S01]  /*3e60*/  IMAD.MOV.U32 R9, RZ, RZ, R6 ;  /* 0x000000ffff097224 */ /* 0x000fe200078e0006 */
[----:B------:R-:W-:Y:S01]  /*3e70*/  CS2R R52, SRZ ;  /* 0x0000000000347805 */ /* 0x000fe2000001ff00 */
[----:B------:R-:W-:Y:S01]  /*3e80*/  IMAD.MOV.U32 R7, RZ, RZ, R3 ;  /* 0x000000ffff077224 */ /* 0x000fe200078e0003 */
        /* <DEDUP_REMOVED lines=13> */
[----:B------:R-:W-:Y:S01]  /*3f60*/  CS2R R24, SRZ ;  /* 0x0000000000187805 */ /* 0x000fe2000001ff00 */
[----:B------:R-:W-:Y:S01]  /*3f70*/  UMOV UR24, UR37 ;  /* 0x0000002500187c82 */ /* 0x000fe20008000000 */
[----:B------:R-:W-:-:S05]  /*3f80*/  UMOV UR23, UR38 ;  /* 0x0000002600177c82 */ /* 0x000fca0008000000 */
.L_x_206:
[----:B------:R-:W-:-:S04]  /*3f90*/  UISETP.NE.AND UP0, UPT, UR23, 0x1, UPT ;  /* 0x000000011700788c */ /* 0x000fc8000bf05270 */
[----:B------:R-:W-:-:S04]  /*3fa0*/  USEL UR37, URZ, 0x1, UP0 ;  /* 0x000000013f257887 */ /* 0x000fc80008000000 */
[----:B------:R-:W-:Y:S01]  /*3fb0*/  ULOP3.LUT UR37, UR24, UR37, URZ, 0x3c, !UPT ;  /* 0x0000002518257292 */ /* 0x000fe2000f8e3c3f */
[----:B------:R-:W-:Y:S11]  /*3fc0*/  @!P0 BRA `(.L_x_196) ;  /* 0x0000000000048947 */ /* 0x000ff60003800000 */
[----:B------:R-:W-:Y:S01]  /*3fd0*/  BPT.TRAP 0x1 ;  /* 0x000000040000795c */ /* 0x000fe20000300000 */
.L_x_196:
        /* <DEDUP_REMOVED lines=12> */
.L_x_197:
[----:B-1----:R-:W-:Y:S05]  /*40a0*/  @P1 BRA `(.L_x_198) ;  /* 0x0000000000081947 */ /* 0x002fea0003800000 */
[----:B------:R-:W1:Y:S02]  /*40b0*/  SYNCS.PHASECHK.TRANS64.TRYWAIT P1, [UR21+0x13230], R3 ;  /* 0x01323003ff0075a7 */ /* 0x000e640008020155 */
[----:B-1----:R-:W-:Y:S05]  /*40c0*/  @!P1 BRA `(.L_x_199) ;  /* 0x000000a8006c9947 */ /* 0x002fea0003800000 */
.L_x_198:
        /* <DEDUP_REMOVED lines=64> */
.L_x_200:
[----:B------:R-:W-:Y:S01]  /*44d0*/  ULEA UR11, UR23, UR22, 0x3 ;  /* 0x00000016170b7291 */ /* 0x000fe2000f8e183f */
[----:B01----:R-:W-:-:S05]  /*44e0*/  IMAD.U32 R3, RZ, RZ, UR24 ;  /* 0x00000018ff037e24 */ /* 0x003fca000f8e00ff */
[----:B------:R-:W-:-:S04]  /*44f0*/  SHF.L.U32 R3, R3, 0x1f, RZ ;  /* 0x0000001f03037819 */ /* 0x000fc800000006ff */
[----:B------:R0:W1:Y:S01]  /*4500*/  SYNCS.PHASECHK.TRANS64.TRYWAIT P1, [UR11+0x13250], R3 ;  /* 0x01325003ff0075a7 */ /* 0x000062000802014b */
[----:B------:R-:W-:Y:S05]  /*4510*/  @!P0 BRA `(.L_x_201) ;  /* 0x0000000000048947 */ /* 0x000fea0003800000 */
[----:B------:R-:W-:Y:S01]  /*4520*/  BPT.TRAP 0x1 ;  /* 0x000000040000795c */ /* 0x000fe20000300000 */
.L_x_201:
[----:B-1----:R-:W-:Y:S05]  /*4530*/  @P1 BRA `(.L_x_202) ;  /* 0x0000000000081947 */ /* 0x002fea0003800000 */
[----:B------:R-:W1:Y:S02]  /*4540*/  SYNCS.PHASECHK.TRANS64.TRYWAIT P1, [UR11+0x13250], R3 ;  /* 0x01325003ff0075a7 */ /* 0x000e64000802014b */
[----:B-1----:R-:W-:Y:S05]  /*4550*/  @!P1 BRA `(.L_x_203) ;  /* 0x000000a400609947 */ /* 0x002fea0003800000 */
.L_x_202:
[----:B------:R-:W-:Y:S01]  /*4560*/  UIADD3 UR22, UR22, 0x1000, URZ ;  /* 0x0000100016167890 */ /* 0x000fe2000fffe03f */
[----:B------:R-:W-:Y:S01]  /*4570*/  WARPGROUP.ARRIVE ;  /* 0x00000000000079c5 */ /* 0x000fe20000000000 */
[----:B------:R-:W-:Y:S02]  /*4580*/  UMOV UR7, 0xc0000010 ;  /* 0xc000001000077882 */ /* 0x000fe40000000000 */
        /* <DEDUP_REMOVED lines=25> */
[----:B------:R-:W-:Y:S03]  /*4720*/  QGMMA.64x64x32.F32.E4M3.E4M3 R24, R148, gdesc[UR4], R24, gsb0 ;  /* 0x00e0000494187df3 */ /* 0x000fe60008000818 */
[----:B------:R-:W-:Y:S02]  /*4730*/  WARPGROUP.DEPBAR.LE gsb0, 0x0 ;  /* 0x00008000000079c5 */ /* 0x000fe40000010000 */
[----:B------:R-:W-:Y:S05]  /*4740*/  @!P0 BRA `(.L_x_204) ;  /* 0x0000000000048947 */ /* 0x000fea0003800000 */
[----:B------:R-:W-:Y:S01]  /*4750*/  BPT.TRAP 0x1 ;  /* 0x000000040000795c */ /* 0x000fe20000300000 */
.L_x_204:
        /* <DEDUP_REMOVED lines=90> */
[----:B-1----:R-:W-:-:S03]  /*4d00*/  FMNMX.FTZ R6, R13, R12, !PT ;  /* 0x0000000c0d067209 */ /* 0x002fc60007810000 */
[----:B------:R-:W-:Y:S01]  /*4d10*/  FADD.FTZ R7, -R3, R7 ;  /* 0x0000000703077221 */ /* 0x000fe20000010100 */
[----:B------:R-:W-:-:S03]  /*4d20*/  IMAD.U32 R12, RZ, RZ, UR44 ;  /* 0x0000002cff0c7e24 */ /* 0x000fc6000f8e00ff */
[----:B------:R-:W-:Y:S01]  /*4d30*/  FMUL.FTZ R14, R7, UR44 ;  /* 0x0000002c070e7c20 */ /* 0x000fe20008410000 */
[----:B------:R-:W-:-:S01]  /*4d40*/  FADD.FTZ R7, -R6, R9 ;  /* 0x0000000906077221 */ /* 0x000fc20000010100 */
[----:B------:R-:W-:Y:S02]  /*4d50*/  FFMA.FTZ R9, R3, R12, -8 ;  /* 0xc100000003097423 */ /* 0x000fe4000001000c */
[----:B------:R0:W-:Y:S01]  /*4d60*/  MUFU.EX2 R8, R14 ;  /* 0x0000000e00087308 */ /* 0x0001e20000000800 */
[----:B------:R-:W-:Y:S01]  /*4d70*/  FMUL.FTZ R7, R7, UR44 ;  /* 0x0000002c07077c20 */ /* 0x000fe20008410000 */
[--C-:B------:R-:W-:Y:S01]  /*4d80*/  FFMA.FTZ R10, R121, UR44, -R9.reuse ;  /* 0x0000002c790a7c23 */ /* 0x100fe20008010809 */
[----:B------:R-:W-:Y:S02]  /*4d90*/  IMAD.U32 R121, RZ, RZ, UR44 ;  /* 0x0000002cff797e24 */ /* 0x000fe4000f8e00ff */
[--C-:B------:R-:W-:Y:S01]  /*4da0*/  FFMA.FTZ R11, R120, UR44, -R9.reuse ;  /* 0x0000002c780b7c23 */ /* 0x100fe20008010809 */
[----:B------:R-:W-:-:S01]  /*4db0*/  FFMA.FTZ R12, R124, UR44, -R9 ;  /* 0x0000002c7c0c7c23 */ /* 0x000fc20008010809 */
[--C-:B------:R-:W-:Y:S01]  /*4dc0*/  FFMA.FTZ R13, R125, UR44, -R9.reuse ;  /* 0x0000002c7d0d7c23 */ /* 0x100fe20008010809 */
[----:B------:R-:W-:-:S01]  /*4dd0*/  FFMA.FTZ R15, R129, UR44, -R9 ;  /* 0x0000002c810f7c23 */ /* 0x000fc20008010809 */
[--C-:B------:R-:W-:Y:S01]  /*4de0*/  FFMA.FTZ R20, R132, UR44, -R9.reuse ;  /* 0x0000002c84147c23 */ /* 0x100fe20008010809 */
[----:B0-----:R-:W-:-:S01]  /*4df0*/  FFMA.FTZ R14, R128, UR44, -R9 ;  /* 0x0000002c800e7c23 */ /* 0x001fc20008010809 */
        /* <DEDUP_REMOVED lines=33> */
[----:B------:R-:W-:-:S01]  /*5010*/  FFMA.FTZ R69, R6, R121, -8 ;  /* 0xc100000006457423 */ /* 0x000fc20000010079 */
[----:B------:R-:W0:Y:S03]  /*5020*/  MUFU.EX2 R11, R11 ;  /* 0x0000000b000b7308 */ /* 0x000e260000000800 */
[----:B------:R-:W-:-:S01]  /*5030*/  FFMA.FTZ R120, R122, UR44, -R69 ;  /* 0x0000002c7a787c23 */ /* 0x000fc20008010845 */
[--C-:B------:R-:W-:Y:S01]  /*5040*/  FFMA.FTZ R121, R123, UR44, -R69.reuse ;  /* 0x0000002c7b797c23 */ /* 0x100fe20008010845 */
[----:B------:R-:W-:-:S01]  /*5050*/  FFMA.FTZ R122, R126, UR44, -R69 ;  /* 0x0000002c7e7a7c23 */ /* 0x000fc20008010845 */
[--C-:B------:R-:W-:Y:S01]  /*5060*/  FFMA.FTZ R123, R127, UR44, -R69.reuse ;  /* 0x0000002c7f7b7c23 */ /* 0x100fe20008010845 */
[----:B------:R-:W-:-:S01]  /*5070*/  FFMA.FTZ R124, R130, UR44, -R69 ;  /* 0x0000002c827c7c23 */ /* 0x000fc20008010845 */
[----:B------:R-:W-:Y:S01]  /*5080*/  MUFU.EX2 R7, R7 ;  /* 0x0000000700077308 */ /* 0x000fe20000000800 */
        /* <DEDUP_REMOVED lines=40> */
[----:B--2---:R-:W-:-:S01]  /*5310*/  FADD.FTZ R129, R121, R4 ;  /* 0x0000000479817221 */ /* 0x004fc20000010000 */
[--C-:B------:R-:W-:Y:S01]  /*5320*/  FFMA.FTZ R67, R67, UR44, -R69.reuse ;  /* 0x0000002c43437c23 */ /* 0x100fe20008010845 */
[----:B------:R-:W-:-:S01]  /*5330*/  FFMA.FTZ R70, R70, UR44, -R69 ;  /* 0x0000002c46467c23 */ /* 0x000fc20008010845 */
[----:B------:R-:W-:-:S04]  /*5340*/  FFMA.FTZ R69, R71, UR44, -R69 ;  /* 0x0000002c47457c23 */ /* 0x000fc80008010845 */
        /* <DEDUP_REMOVED lines=148> */
[----:B--2---:R-:W-:-:S03]  /*5c90*/  FADD.FTZ R5, R9, R4 ;  /* 0x0000000409057221 */ /* 0x004fc60000010000 */
[----:B-1----:R-:W-:Y:S01]  /*5ca0*/  FADD.FTZ R4, R69, R128 ;  /* 0x0000008045047221 */ /* 0x002fe20000010000 */
[----:B------:R-:W-:Y:S06]  /*5cb0*/  @!P0 BRA `(.L_x_205) ;  /* 0x0000000000048947 */ /* 0x000fec0003800000 */
[----:B------:R-:W-:Y:S01]  /*5cc0*/  BPT.TRAP 0x1 ;  /* 0x000000040000795c */ /* 0x000fe20000300000 */
.L_x_205:
[----:B------:R-:W-:Y:S01]  /*5cd0*/  UIADD3 UR6, UR11, 0x13260, URZ ;  /* 0x000132600b067890 */ /* 0x000fe2000fffe03f */
[----:B------:R-:W-:Y:S01]  /*5ce0*/  ISETP.GT.AND P1, PT, R22, RZ, PT ;  /* 0x000000ff1600720c */ /* 0x000fe20003f24270 */
[----:B------:R-:W-:Y:S01]  /*5cf0*/  UMOV UR24, UR37 ;  /* 0x0000002500187c82 */ /* 0x000fe20008000000 */
[----:B------:R-:W-:Y:S01]  /*5d00*/  F2FP.SATFINITE.E4M3.F32.PACK_AB_MERGE_C R9, R9, R68, RZ ;  /* 0x000000440909723e */ /* 0x000fe200048070ff */
[----:B------:R-:W-:Y:S01]  /*5d10*/  UPRMT UR6, UR20, 0x654, UR6 ;  /* 0x0000065414067896 */ /* 0x000fe20008000006 */
[----:B------:R-:W-:Y:S01]  /*5d20*/  F2FP.SATFINITE.E4M3.F32.PACK_AB_MERGE_C R12, R13, R12, RZ ;  /* 0x0000000c0d0c723e */ /* 0x000fe200048070ff */
[----:B------:R-:W-:Y:S01]  /*5d30*/  UMOV UR23, UR38 ;  /* 0x0000002600177c82 */ /* 0x000fe20008000000 */
[----:B------:R-:W-:Y:S01]  /*5d40*/  F2FP.SATFINITE.E4M3.F32.PACK_AB_MERGE_C R122, R123, R122, RZ ;  /* 0x0000007a7b7a723e */ /* 0x000fe200048070ff */
[-C--:B------:R-:W-:Y:S01]  /*5d50*/  FMUL.FTZ R26, R26, R7.reuse ;  /* 0x000000071a1a7220 */ /* 0x080fe20000410000 */
[----:B------:R-:W-:Y:S01]  /*5d60*/  F2FP.SATFINITE.E4M3.F32.PACK_AB_MERGE_C R20, R21, R20, RZ ;  /* 0x000000141514723e */ /* 0x000fe200048070ff */
[-C--:B------:R-:W-:Y:S01]  /*5d70*/  FMUL.FTZ R27, R27, R7.reuse ;  /* 0x000000071b1b7220 */ /* 0x080fe20000410000 */
        /* <DEDUP_REMOVED lines=29> */
[----:B------:R-:W-:Y:S01]  /*5f50*/  FMUL.FTZ R55, R55, R7 ;  /* 0x0000000737377220 */ /* 0x000fe20000410000 */
[----:B------:R-:W-:Y:S01]  /*5f60*/  F2FP.SATFINITE.E4M3.F32.PACK_AB_MERGE_C R69, R69, R70, RZ ;  /* 0x000000464545723e */ /* 0x000fe200048070ff */
        /* <DEDUP_REMOVED lines=32> */
[----:B------:R-:W-:Y:S01]  /*6170*/  VIADD R22, R22, 0xffffffff ;  /* 0xffffffff16167836 */ /* 0x000fe20000000000 */
[----:B------:R-:W-:Y:S01]  /*6180*/  F2FP.SATFINITE.E4M3.F32.PACK_AB_MERGE_C R147, R83, R82, R86 ;  /* 0x000000525393723e */ /* 0x000fe20004807056 */
[----:B------:R-:W-:Y:S01]  /*6190*/  IMAD.MOV.U32 R9, RZ, RZ, R6 ;  /* 0x000000ffff097224 */ /* 0x000fe200078e0006 */
[----:B------:R-:W-:Y:S01]  /*61a0*/  F2FP.SATFINITE.E4M3.F32.PACK_AB_MERGE_C R148, R57, R56, R60 ;  /* 0x000000383994723e */ /* 0x000fe2000480703c */
[----:B------:R-:W-:Y:S01]  /*61b0*/  IMAD.MOV.U32 R7, RZ, RZ, R3 ;  /* 0x000000ffff077224 */ /* 0x000fe200078e0003 */
[----:B------:R-:W-:-:S02]  /*61c0*/  F2FP.SATFINITE.E4M3.F32.PACK_AB_MERGE_C R149, R59, R58, R62 ;  /* 0x0000003a3b95723e */ /* 0x000fc4000480703e */
[----:B------:R-:W-:Y:S01]  /*61d0*/  F2FP.SATFINITE.E4M3.F32.PACK_AB_MERGE_C R151, R67, R66, R69 ;  /* 0x000000424397723e */ /* 0x000fe20004807045 */
[----:B------:R-:W-:Y:S06]  /*61e0*/  @P1 BRA `(.L_x_206) ;  /* 0xffffffdc00681947 */ /* 0x000fec000383ffff */
.L_x_195:
[----:B------:R-:W-:Y:S06]  /*61f0*/  BAR.ARV 0x8, 0x200 ;  /* 0x0208000000007b1d */ /* 0x000fec0000002000 */
[----:B------:R-:W-:Y:S05]  /*6200*/  @!P0 BRA `(.L_x_207) ;  /* 0x0000000000048947 */ /* 0x000fea0003800000 */
[----:B------:R-:W-:Y:S01]  /*6210*/  BPT.TRAP 0x1 ;  /* 0x000000040000795c */ /* 0x000fe20000300000 */
.L_x_207:
        /* <DEDUP_REMOVED lines=9> */
.L_x_208:
[----:B-1----:R-:W-:Y:S05]  /*62b0*/  @P1 BRA `(.L_x_209) ;  /* 0x0000000000081947 */ /* 0x002fea0003800000 */
[----:B------:R-:W1:Y:S02]  /*62c0*/  SYNCS.PHASECHK.TRANS64.TRYWAIT P1, [UR14+0x13250], R0 ;  /* 0x01325000ff0075a7 */ /* 0x000e64000802014e */
[----:B-1----:R-:W-:Y:S05]  /*62d0*/  @!P1 BRA `(.L_x_210) ;  /* 0x0000008800189947 */ /* 0x002fea0003800000 */
.L_x_209:
[----:B------:R-:W-:Y:S01]  /*62e0*/  ULDC.64 UR4, c[0x0][0x9a0] ;  /* 0x0002680000047ab9 */ /* 0x000fe20000000a00 */
[----:B------:R-:W-:Y:S01]  /*62f0*/  UIADD3 UR6, UR6, 0x1000, URZ ;  /* 0x0000100006067890 */ /* 0x000fe2000fffe03f */
[----:B------:R-:W-:Y:S01]  /*6300*/  WARPGROUP.ARRIVE ;  /* 0x00000000000079c5 */ /* 0x000fe20000000000 */
[----:B------:R-:W-:Y:S01]  /*6310*/  UISETP.NE.U32.AND UP0, UPT, UR4, URZ, UPT ;  /* 0x0000003f0400728c */ /* 0x000fe2000bf05070 */
[----:B-1----:R-:W-:Y:S01]  /*6320*/  MOV R7, 0x3f800000 ;  /* 0x3f80000000077802 */ /* 0x002fe20000000f00 */
[----:B------:R-:W-:Y:S02]  /*6330*/  USHF.R.U32.HI UR6, URZ, 0x4, UR6 ;  /* 0x000000043f067899 */ /* 0x000fe40008011606 */
[----:B------:R-:W-:Y:S02]  /*6340*/  UISETP.NE.AND.EX UP0, UPT, UR5, URZ, UPT, UP0 ;  /* 0x0000003f0500728c */ /* 0x000fe4000bf05300 */
[----:B------:R-:W-:-:S04]  /*6350*/  ULOP3.LUT UR6, UR6, 0x3fff, URZ, 0xc0, !UPT ;  /* 0x00003fff06067892 */ /* 0x000fc8000f8ec03f */
[----:B------:R-:W-:Y:S01]  /*6360*/  ULOP3.LUT UR7, UR6, 0x10000, URZ, 0xfc, !UPT ;  /* 0x0001000006077892 */ /* 0x000fe2000f8efc3f */
[----:B------:R-:W-:-:S04]  /*6370*/  PLOP3.LUT P1, PT, PT, PT, UP0, 0x80, 0x0 ;  /* 0x000000000000781c */ /* 0x000fc80003f2f008 */
[----:B------:R-:W-:Y:S01]  /*6380*/  @UP0 ULDC.64 UR10, c[0x0][0x9c8] ;  /* 0x00027200000a0ab9 */ /* 0x000fe20000000a00 */
[----:B------:R-:W-:Y:S02]  /*6390*/  @UP0 USHF.R.S32.HI UR16, URZ, 0x1f, UR46 ;  /* 0x0000001f3f100899 */ /* 0x000fe4000801142e */
[----:B------:R-:W-:Y:S02]  /*63a0*/  @UP0 UIMAD UR6, UR42, UR10, URZ ;  /* 0x0000000a2a0602a4 */ /* 0x000fe4000f8e023f */
[----:B------:R-:W-:Y:S01]  /*63b0*/  @UP0 UIMAD.WIDE.U32 UR8, UR41, UR10, URZ ;  /* 0x0000000a290802a5 */ /* 0x000fe2000f8e003f */
[----:B------:R-:W-:Y:S01]  /*63c0*/  @UP0 ULDC.64 UR12, c[0x0][0x9d0] ;  /* 0x00027400000c0ab9 */ /* 0x000fe20000000a00 */
[----:B------:R-:W-:Y:S02]  /*63d0*/  UIMAD UR10, UR38, 0x280, UR7 ;  /* 0x00000280260a78a4 */ /* 0x000fe4000f8e0207 */
[----:B------:R-:W-:Y:S02]  /*63e0*/  @UP0 UIMAD UR6, UR41, UR11, UR6 ;  /* 0x0000000b290602a4 */ /* 0x000fe4000f8e0206 */
[----:B------:R-:W-:-:S02]  /*63f0*/  @UP0 UIMAD UR7, UR16, UR12, URZ ;  /* 0x0000000c100702a4 */ /* 0x000fc4000f8e023f */
[----:B------:R-:W-:Y:S02]  /*6400*/  @UP0 UIADD3 UR9, UR9, UR6, URZ ;  /* 0x0000000609090290 */ /* 0x000fe4000fffe03f */
[----:B------:R-:W-:Y:S01]  /*6410*/  @UP0 UIMAD UR11, UR46, UR13, UR7 ;  /* 0x0000000d2e0b02a4 */ /* 0x000fe2000f8e0207 */
[----:B------:R-:W-:Y:S02]  /*6420*/  UMOV UR6, UR10 ;  /* 0x0000000a00067c82 */ /* 0x000fe40008000000 */
[----:B------:R-:W-:Y:S02]  /*6430*/  UMOV UR7, 0xc0000010 ;  /* 0xc000001000077882 */ /* 0x000fe40000000000 */
[----:B------:R-:W-:Y:S01]  /*6440*/  QGMMA.64x64x32.F32.E4M3.E4M3 R24, R152, gdesc[UR4], R24, gsb0 ;  /* 0x00e0000498187df3 */ /* 0x000fe20008000818 */
[----:B------:R-:W-:-:S04]  /*6450*/  @UP0 UIMAD.WIDE.U32 UR6, UR46, UR12, UR8 ;  /* 0x0000000c2e0602a5 */ /* 0x000fc8000f8e0008 */
[----:B------:R-:W-:Y:S02]  /*6460*/  @UP0 UIADD3 UR7, UR7, UR11, URZ ;  /* 0x0000000b07070290 */ /* 0x000fe4000fffe03f */
[----:B------:R-:W-:-:S04]  /*6470*/  @UP0 ULEA UR4, UP1, UR6, UR4, 0x2 ;  /* 0x0000000406040291 */ /* 0x000fc8000f82103f */
[----:B------:R-:W-:Y:S02]  /*6480*/  @UP0 ULEA.HI.X UR5, UR6, UR5, UR7, 0x2, UP1 ;  /* 0x0000000506050291 */ /* 0x000fe400088f1407 */
[----:B------:R-:W-:-:S04]  /*6490*/  IMAD.U32 R8, RZ, RZ, UR4 ;  /* 0x00000004ff087e24 */ /* 0x000fc8000f8e00ff */
[----:B------:R-:W-:Y:S01]  /*64a0*/  IMAD.U32 R9, RZ, RZ, UR5 ;  /* 0x00000005ff097e24 */ /* 0x000fe2000f8e00ff */
[----:B------:R-:W-:-:S04]  /*64b0*/  UIADD3 UR4, UR10, 0x80, URZ ;  /* 0x000000800a047890 */ /* 0x000fc8000fffe03f */
[----:B------:R1:W2:Y:S01]  /*64c0*/  @P1 LDG.E R7, desc[UR48][R8.64] ;  /* 0x0000003008071981 */ /* 0x0002a2000c1e1900 */
[----:B------:R-:W-:Y:S02]  /*64d0*/  UMOV UR7, 0xc0000010 ;  /* 0xc000001000077882 */ /* 0x000fe40000000000 */
[----:B------:R-:W-:Y:S01]  /*64e0*/  UMOV UR6, UR4 ;  /* 0x0000000400067c82 */ /* 0x000fe20008000000 */
[----:B------:R-:W-:Y:S02]  /*64f0*/  WARPGROUP.DEPBAR.LE gsb0, 0x0 ;  /* 0x00008000000079c5 */ /* 0x000fe40000010000 */
[----:B------:R-:W-:-:S06]  /*6500*/  WARPGROUP.ARRIVE ;  /* 0x00000000000079c5 */ /* 0x000fcc0000000000 */
[----:B------:R-:W-:Y:S01]  /*6510*/  QGMMA.64x64x32.F32.E4M3.E4M3 R24, R136, gdesc[UR4], R24, gsb0 ;  /* 0x00e0000488187df3 */ /* 0x000fe20008000818 */
[----:B------:R-:W-:Y:S01]  /*6520*/  UIADD3 UR4, UR10, 0x100, URZ ;  /* 0x000001000a047890 */ /* 0x000fe2000fffe03f */
[----:B------:R-:W-:-:S06]  /*6530*/  UMOV UR7, 0xc0000010 ;  /* 0xc000001000077882 */ /* 0x000fcc0000000000 */
[----:B------:R-:W-:Y:S01]  /*6540*/  UMOV UR6, UR4 ;  /* 0x0000000400067c82 */ /* 0x000fe20008000000 */
[----:B------:R-:W-:Y:S02]  /*6550*/  WARPGROUP.DEPBAR.LE gsb0, 0x0 ;  /* 0x00008000000079c5 */ /* 0x000fe40000010000 */
[----:B------:R-:W-:-:S06]  /*6560*/  WARPGROUP.ARRIVE ;  /* 0x00000000000079c5 */ /* 0x000fcc0000000000 */
[----:B------:R-:W-:Y:S01]  /*6570*/  QGMMA.64x64x32.F32.E4M3.E4M3 R24, R140, gdesc[UR4], R24, gsb0 ;  /* 0x00e000048c187df3 */ /* 0x000fe20008000818 */
[----:B------:R-:W-:Y:S01]  /*6580*/  UIADD3 UR4, UR10, 0x180, URZ ;  /* 0x000001800a047890 */ /* 0x000fe2000fffe03f */
[----:B------:R-:W-:-:S06]  /*6590*/  UMOV UR7, 0xc0000010 ;  /* 0xc000001000077882 */ /* 0x000fcc0000000000 */
[----:B------:R-:W-:Y:S01]  /*65a0*/  UMOV UR6, UR4 ;  /* 0x0000000400067c82 */ /* 0x000fe20008000000 */
[----:B0-----:R-:W0:Y:S04]  /*65b0*/  SHFL.BFLY PT, R0, R5, 0x2, 0x1f ;  /* 0x0c401f0005007f89 */ /* 0x001e2800000e0000 */
[----:B------:R-:W3:Y:S01]  /*65c0*/  SHFL.BFLY PT, R11, R4, 0x2, 0x1f ;  /* 0x0c401f00040b7f89 */ /* 0x000ee200000e0000 */
[----:B------:R-:W-:Y:S02]  /*65d0*/  WARPGROUP.DEPBAR.LE gsb0, 0x0 ;  /* 0x00008000000079c5 */ /* 0x000fe40000010000 */
[----:B------:R-:W-:-:S06]  /*65e0*/  WARPGROUP.ARRIVE ;  /* 0x00000000000079c5 */ /* 0x000fcc0000000000 */
[----:B------:R-:W-:Y:S01]  /*65f0*/  QGMMA.64x64x32.F32.E4M3.E4M3 R24, R144, gdesc[UR4], R24, gsb0 ;  /* 0x00e0000490187df3 */ /* 0x000fe20008000818 */
[----:B0-----:R-:W-:-:S01]  /*6600*/  FADD.FTZ R0, R0, R5 ;  /* 0x0000000500007221 */ /* 0x001fc20000010000 */
[----:B------:R-:W-:Y:S01]  /*6610*/  UIADD3 UR10, UR10, 0x200, URZ ;  /* 0x000002000a0a7890 */ /* 0x000fe2000fffe03f */
[----:B---3--:R-:W-:-:S01]  /*6620*/  FADD.FTZ R11, R11, R4 ;  /* 0x000000040b0b7221 */ /* 0x008fc20000010000 */
[----:B------:R-:W-:Y:S02]  /*6630*/  UMOV UR11, 0xc0000010 ;  /* 0xc0000010000b7882 */ /* 0x000fe40000000000 */
[----:B-1----:R-:W0:Y:S04]  /*6640*/  SHFL.BFLY PT, R9, R0, 0x1, 0x1f ;  /* 0x0c201f0000097f89 */ /* 0x002e2800000e0000 */
[----:B------:R-:W1:Y:S01]  /*6650*/  SHFL.BFLY PT, R8, R11, 0x1, 0x1f ;  /* 0x0c201f000b087f89 */ /* 0x000e6200000e0000 */
[----:B0-----:R-:W-:-:S01]  /*6660*/  FADD.FTZ R10, R0, R9 ;  /* 0x00000009000a7221 */ /* 0x001fc20000010000 */
[----:B-1----:R-:W-:-:S04]  /*6670*/  FADD.FTZ R13, R11, R8 ;  /* 0x000000080b0d7221 */ /* 0x002fc80000010000 */
[C---:B------:R-:W-:Y:S01]  /*6680*/  FSETP.NE.FTZ.AND P1, PT, R10.reuse, RZ, PT ;  /* 0x000000ff0a00720b */ /* 0x040fe20003f35000 */
[----:B------:R-:W-:Y:S01]  /*6690*/  FMUL.FTZ R5, R10, 0.00390625 ;  /* 0x3b8000000a057820 */ /* 0x000fe20000410000 */
[----:B------:R-:W-:Y:S01]  /*66a0*/  FMUL.FTZ R14, R13, 0.00390625 ;  /* 0x3b8000000d0e7820 */ /* 0x000fe20000410000 */
[----:B------:R-:W-:Y:S01]  /*66b0*/  IMAD.MOV.U32 R8, RZ, RZ, RZ ;  /* 0x000000ffff087224 */ /* 0x000fe200078e00ff */
        /* <DEDUP_REMOVED lines=18> */
[----:B--2---:R-:W-:Y:S01]  /*67e0*/  FMUL.FTZ R8, R8, R7 ;  /* 0x0000000708087220 */ /* 0x004fe20000410000 */
[----:B------:R-:W-:Y:S02]  /*67f0*/  IMAD.MOV.U32 R0, RZ, RZ, -0x800000 ;  /* 0xff800000ff007424 */ /* 0x000fe400078e00ff */
[----:B------:R-:W-:Y:S01]  /*6800*/  @P2 FFMA.FTZ R4, R10, R3, R5 ;  /* 0x000000030a042223 */ /* 0x000fe20000010005 */
[----:B------:R-:W-:-:S01]  /*6810*/  @P3 FFMA.FTZ R0, R20, R6, R9 ;  /* 0x0000000614003223 */ /* 0x000fc20000010009 */
[----:B---3--:R-:W-:Y:S01]  /*6820*/  FMUL.FTZ R7, R12, R7 ;  /* 0x000000070c077220 */ /* 0x008fe20000410000 */
[----:B------:R-:W-:-:S02]  /*6830*/  WARPGROUP.DEPBAR.LE gsb0, 0x0 ;  /* 0x00008000000079c5 */ /* 0x000fc40000010000 */
[----:B------:R-:W-:Y:S05]  /*6840*/  @!P0 BRA `(.L_x_211) ;  /* 0x0000000000048947 */ /* 0x000fea0003800000 */
[----:B------:R-:W-:Y:S01]  /*6850*/  BPT.TRAP 0x1 ;  /* 0x000000040000795c */ /* 0x000fe20000300000 */
.L_x_211:
[----:B------:R-:W-:Y:S01]  /*6860*/  UIADD3 UR4, UR14, 0x13260, URZ ;  /* 0x000132600e047890 */ /* 0x000fe2000fffe03f */
[-C--:B------:R-:W-:Y:S01]  /*6870*/  FMUL.FTZ R58, R32, R8.reuse ;  /* 0x00000008203a7220 */ /* 0x080fe20000410000 */
[----:B------:R-:W-:Y:S01]  /*6880*/  UIADD3 UR38, UR38, 0x1, URZ ;  /* 0x0000000126267890 */ /* 0x000fe2000fffe03f */
[-C--:B------:R-:W-:Y:S01]  /*6890*/  FMUL.FTZ R57, R36, R8.reuse ;  /* 0x0000000824397220 */ /* 0x080fe20000410000 */
[----:B------:R-:W-:Y:S01]  /*68a0*/  UPRMT UR4, UR15, 0x654, UR4 ;  /* 0x000006540f047896 */ /* 0x000fe20008000004 */
[-C--:B------:R-:W-:Y:S01]  /*68b0*/  FMUL.FTZ R62, R24, R8.reuse ;  /* 0x00000008183e7220 */ /* 0x080fe20000410000 */
[----:B------:R-:W-:Y:S01]  /*68c0*/  UISETP.NE.AND UP0, UPT, UR38, 0x2, UPT ;  /* 0x000000022600788c */ /* 0x000fe2000bf05270 */
[-C--:B------:R-:W-:Y:S01]  /*68d0*/  FMUL.FTZ R60, R25, R8.reuse ;  /* 0x00000008193c7220 */ /* 0x080fe20000410000 */
[-C--:B------:R-:W-:Y:S01]  /*68e0*/  FMUL.FTZ R56, R33, R8.reuse ;  /* 0x0000000821387220 */ /* 0x080fe20000410000 */
[-C--:B------:R-:W-:Y:S01]  /*68f0*/  FMUL.FTZ R32, R40, R8.reuse ;  /* 0x0000000828207220 */ /* 0x080fe20000410000 */
[-C--:B------:R-:W-:Y:S01]  /*6900*/  FMUL.FTZ R15, R45, R8.reuse ;  /* 0x000000082d0f7220 */ /* 0x080fe20000410000 */
[-C--:B------:R-:W-:Y:S01]  /*6910*/  FMUL.FTZ R36, R34, R7.reuse ;  /* 0x0000000722247220 */ /* 0x080fe20000410000 */
[-C--:B------:R-:W-:Y:S01]  /*6920*/  FMUL.FTZ R61, R28, R8.reuse ;  /* 0x000000081c3d7220 */ /* 0x080fe20000410000 */
[----:B------:R-:W-:Y:S01]  /*6930*/  SYNCS.ARRIVE.TRANS64.RED.A1T0 RZ, [UR4], RZ ;  /* 0x000000ffffff79a7 */ /* 0x000fe20008100404 */
[-C--:B------:R-:W-:Y:S01]  /*6940*/  FMUL.FTZ R59, R29, R8.reuse ;  /* 0x000000081d3b7220 */ /* 0x080fe20000410000 */
[-C--:B------:R-:W-:Y:S01]  /*6950*/  FMUL.FTZ R33, R37, R8.reuse ;  /* 0x0000000825217220 */ /* 0x080fe20000410000 */
        /* <DEDUP_REMOVED lines=8> */
[-C--:B------:R-:W-:Y:S01]  /*69e0*/  FMUL.FTZ R34, R35, R7.reuse ;  /* 0x0000000723227220 */ /* 0x080fe20000410000 */
[----:B------:R-:W-:Y:S01]  /*69f0*/  USEL UR4, URZ, 0x1, UP0 ;  /* 0x000000013f047887 */ /* 0x000fe20008000000 */
[-C--:B------:R-:W-:Y:S01]  /*6a00*/  FMUL.FTZ R44, R30, R7.reuse ;  /* 0x000000071e2c7220 */ /* 0x080fe20000410000 */
[-C--:B------:R-:W-:Y:S01]  /*6a10*/  FMUL.FTZ R37, R31, R7.reuse ;  /* 0x000000071f257220 */ /* 0x080fe20000410000 */
[-C--:B------:R-:W-:Y:S01]  /*6a20*/  FMUL.FTZ R35, R38, R7.reuse ;  /* 0x0000000726237220 */ /* 0x080fe20000410000 */
[-C--:B------:R-:W-:Y:S01]  /*6a30*/  FMUL.FTZ R27, R39, R7.reuse ;  /* 0x00000007271b7220 */ /* 0x080fe20000410000 */
[-C--:B------:R-:W-:Y:S01]  /*6a40*/  FMUL.FTZ R26, R42, R7.reuse ;  /* 0x000000072a1a7220 */ /* 0x080fe20000410000 */
[-C--:B------:R-:W-:Y:S01]  /*6a50*/  FMUL.FTZ R20, R43, R7.reuse ;  /* 0x000000072b147220 */ /* 0x080fe20000410000 */
[-C--:B------:R-:W-:Y:S01]  /*6a60*/  FMUL.FTZ R21, R46, R7.reuse ;  /* 0x000000072e157220 */ /* 0x080fe20000410000 */
[----:B------:R-:W-:Y:S01]  /*6a70*/  PLOP3.LUT P0, PT, PT, PT, PT, 0x8, 0x0 ;  /* 0x000000000000781c */ /* 0x000fe20003f0e170 */
[-C--:B------:R-:W-:Y:S01]  /*6a80*/  FMUL.FTZ R13, R47, R7.reuse ;  /* 0x000000072f0d7220 */ /* 0x080fe20000410000 */
[-C--:B------:R-:W-:Y:S01]  /*6a90*/  FMUL.FTZ R12, R50, R7.reuse ;  /* 0x00000007320c7220 */ /* 0x080fe20000410000 */
[-C--:B------:R-:W-:Y:S01]  /*6aa0*/  FMUL.FTZ R8, R51, R7.reuse ;  /* 0x0000000733087220 */ /* 0x080fe20000410000 */
[-C--:B------:R-:W-:Y:S01]  /*6ab0*/  FMUL.FTZ R9, R54, R7.reuse ;  /* 0x0000000736097220 */ /* 0x080fe20000410000 */
[----:B------:R-:W-:Y:S01]  /*6ac0*/  FMUL.FTZ R55, R55, R7 ;  /* 0x0000000737377220 */ /* 0x000fe20000410000 */
[----:B------:R-:W-:-:S02]  /*6ad0*/  UIADD3 UR36, UR36, 0x1, URZ ;  /* 0x0000000124247890 */ /* 0x000fc4000fffe03f */
[----:B------:R-:W-:Y:S02]  /*6ae0*/  USEL UR38, UR38, URZ, UP0 ;  /* 0x0000003f26267287 */ /* 0x000fe40008000000 */
[----:B------:R-:W-:-:S12]  /*6af0*/  ULOP3.LUT UR37, UR37, UR4, URZ, 0x3c, !UPT ;  /* 0x0000000425257292 */ /* 0x000fd8000f8e3c3f */
.L_x_187:
[----:B------:R-:W0:Y:S01]  /*6b00*/  S2R R6, SR_CgaCtaId ;  /* 0x0000000000067919 */ /* 0x000e220000008800 */
[----:B------:R-:W-:Y:S01]  /*6b10*/  MOV R3, 0x400 ;  /* 0x0000040000037802 */ /* 0x000fe20000000f00 */
[----:B------:R-:W-:Y:S01]  /*6b20*/  BSSY B0, `(.L_x_212) ;  /* 0x00001cf000007945 */ /* 0x000fe20003800000 */
[----:B------:R-:W-:Y:S02]  /*6b30*/  BAR.SYNC.DEFER_BLOCKING 0x5, 0x200 ;  /* 0x0148000000007b1d */ /* 0x000fe40000010000 */
[----:B0-----:R-:W-:-:S05]  /*6b40*/  LEA R3, R6, R3, 0x18 ;  /* 0x0000000306037211 */ /* 0x001fca00078ec0ff */
[----:B------:R-:W0:Y:S02]  /*6b50*/  LDS.128 R28, [R3+0x132d0] ;  /* 0x0132d000031c7984 */ /* 0x000e240000000c00 */
[----:B0-----:R-:W-:Y:S02]  /*6b60*/  R2UR UR5, R29 ;  /* 0x000000001d0572ca */ /* 0x001fe400000e0000 */
[----:B------:R-:W-:Y:S01]  /*6b70*/  R2UR UR46, R30 ;  /* 0x000000001e2e72ca */ /* 0x000fe200000e0000 */
[----:B------:R-:W-:Y:S06]  /*6b80*/  BAR.ARV 0x4, 0x200 ;  /* 0x0108000000007b1d */ /* 0x000fec0000002000 */
[----:B------:R-:W-:Y:S08]  /*6b90*/  @P0 BRA `(.L_x_213) ;  /* 0x0000001000a80947 */ /* 0x000ff00003800000 */
[----:B------:R-:W0:Y:S01]  /*6ba0*/  S2R R39, SR_TID.X ;  /* 0x0000000000277919 */ /* 0x000e220000002100 */
[----:B------:R-:W-:Y:S01]  /*6bb0*/  ULDC.64 UR6, c[0x4][0x38] ;  /* 0x01000e0000067ab9 */ /* 0x000fe20000000a00 */
[----:B------:R-:W2:Y:S01]  /*6bc0*/  LDL R38, [R1] ;  /* 0x0000000001267983 */ /* 0x000ea20000100800 */
[----:B------:R-:W1:Y:S01]  /*6bd0*/  S2R R28, SR_SWINHI ;  /* 0x00000000001c7919 */ /* 0x000e620000002f00 */
[----:B------:R-:W-:Y:S02]  /*6be0*/  F2FP.BF16.F32.PACK_AB R44, R44, R45 ;  /* 0x0000002d2c2c723e */ /* 0x000fe400000010ff */
[----:B------:R-:W-:Y:S02]  /*6bf0*/  F2FP.BF16.F32.PACK_AB R37, R37, R40 ;  /* 0x000000282525723e */ /* 0x000fe400000010ff */
[----:B------:R-:W-:Y:S02]  /*6c00*/  F2FP.BF16.F32.PACK_AB R35, R35, R36 ;  /* 0x000000242323723e */ /* 0x000fe400000010ff */
[----:B------:R-:W-:-:S02]  /*6c10*/  F2FP.BF16.F32.PACK_AB R34, R27, R34 ;  /* 0x000000221b22723e */ /* 0x000fc400000010ff */
[----:B------:R-:W-:Y:S02]  /*6c20*/  F2FP.BF16.F32.PACK_AB R12, R9, R12 ;  /* 0x0000000c090c723e */ /* 0x000fe400000010ff */
[----:B------:R-:W-:Y:S02]  /*6c30*/  F2FP.BF16.F32.PACK_AB R55, R55, R8 ;  /* 0x000000083737723e */ /* 0x000fe400000010ff */
[----:B------:R-:W-:Y:S02]  /*6c40*/  F2FP.BF16.F32.PACK_AB R21, R21, R26 ;  /* 0x0000001a1515723e */ /* 0x000fe400000010ff */
[----:B------:R-:W-:Y:S02]  /*6c50*/  F2FP.BF16.F32.PACK_AB R20, R13, R20 ;  /* 0x000000140d14723e */ /* 0x000fe400000010ff */
[----:B------:R-:W-:Y:S02]  /*6c60*/  F2FP.BF16.F32.PACK_AB R25, R25, R32 ;  /* 0x000000201919723e */ /* 0x000fe400000010ff */
[----:B------:R-:W-:-:S02]  /*6c70*/  F2FP.BF16.F32.PACK_AB R24, R15, R24 ;  /* 0x000000180f18723e */ /* 0x000fc400000010ff */
[----:B------:R-:W-:Y:S02]  /*6c80*/  F2FP.BF16.F32.PACK_AB R10, R5, R10 ;  /* 0x0000000a050a723e */ /* 0x000fe400000010ff */
[----:B------:R-:W-:Y:S01]  /*6c90*/  F2FP.BF16.F32.PACK_AB R11, R11, R14 ;  /* 0x0000000e0b0b723e */ /* 0x000fe200000010ff */
[----:B0-----:R-:W-:Y:S01]  /*6ca0*/  IMAD.SHL.U32 R6, R39, 0x4, RZ ;  /* 0x0000000427067824 */ /* 0x001fe200078e00ff */
[----:B------:R-:W-:Y:S02]  /*6cb0*/  F2FP.BF16.F32.PACK_AB R56, R33, R56 ;  /* 0x000000382138723e */ /* 0x000fe400000010ff */
[----:B------:R-:W-:Y:S02]  /*6cc0*/  F2FP.BF16.F32.PACK_AB R61, R61, R62 ;  /* 0x0000003e3d3d723e */ /* 0x000fe400000010ff */
[----:B------:R-:W-:Y:S02]  /*6cd0*/  F2FP.BF16.F32.PACK_AB R60, R59, R60 ;  /* 0x0000003c3b3c723e */ /* 0x000fe400000010ff */
[----:B------:R-:W-:Y:S01]  /*6ce0*/  F2FP.BF16.F32.PACK_AB R57, R57, R58 ;  /* 0x0000003a3939723e */ /* 0x000fe200000010ff */
[----:B------:R-:W-:Y:S01]  /*6cf0*/  USHF.L.U32 UR11, UR41, 0x2, URZ ;  /* 0x00000002290b7899 */ /* 0x000fe2000800063f */
[----:B------:R-:W-:Y:S01]  /*6d00*/  LOP3.LUT R6, R6, 0xc, RZ, 0xc0, !PT ;  /* 0x0000000c06067812 */ /* 0x000fe200078ec0ff */
[----:B------:R-:W-:Y:S01]  /*6d10*/  USHF.L.U64.HI UR17, UR41, 0x2, UR42 ;  /* 0x0000000229117899 */ /* 0x000fe2000801022a */
[----:B------:R-:W-:Y:S02]  /*6d20*/  BAR.SYNC.DEFER_BLOCKING 0x1, 0x180 ;  /* 0x0046000000007b1d */ /* 0x000fe40000010000 */
[----:B------:R-:W-:Y:S01]  /*6d30*/  IADD3 R6, P0, R6, UR6, RZ ;  /* 0x0000000606067c10 */ /* 0x000fe2000ff1e0ff */
[----:B------:R-:W-:-:S03]  /*6d40*/  USHF.R.S32.HI UR16, URZ, 0x1f, UR45 ;  /* 0x0000001f3f107899 */ /* 0x000fc6000801142d */
[----:B------:R-:W-:Y:S01]  /*6d50*/  ULDC.64 UR8, c[0x0][0xb90] ;  /* 0x0002e40000087ab9 */ /* 0x000fe20000000a00 */
[----:B------:R-:W-:Y:S01]  /*6d60*/  IMAD.X R7, RZ, RZ, UR7, P0 ;  /* 0x00000007ff077e24 */ /* 0x000fe200080e06ff */
[----:B------:R-:W-:Y:S01]  /*6d70*/  ULDC.64 UR6, c[0x0][0xc00] ;  /* 0x0003000000067ab9 */ /* 0x000fe20000000a00 */
[----:B------:R-:W-:Y:S01]  /*6d80*/  ULDC.64 UR12, c[0x0][0xc08] ;  /* 0x00030200000c7ab9 */ /* 0x000fe20000000a00 */
[----:B------:R-:W-:Y:S02]  /*6d90*/  ULDC.64 UR14, c[0x0][0xb98] ;  /* 0x0002e600000e7ab9 */ /* 0x000fe40000000a00 */
[----:B------:R0:W3:Y:S01]  /*6da0*/  LDG.E.CONSTANT R22, desc[UR48][R6.64] ;  /* 0x0000003006167981 */ /* 0x0000e2000c1e9900 */
[----:B------:R-:W-:Y:S02]  /*6db0*/  UISETP.NE.U32.AND UP0, UPT, UR6, URZ, UPT ;  /* 0x0000003f0600728c */ /* 0x000fe4000bf05070 */
[----:B------:R-:W-:Y:S02]  /*6dc0*/  UIADD3 UR4, UP1, UR11, UR6, URZ ;  /* 0x000000060b047290 */ /* 0x000fe4000ff3e03f */
[----:B------:R-:W-:-:S02]  /*6dd0*/  UISETP.NE.AND.EX UP0, UPT, UR7, URZ, UPT, UP0 ;  /* 0x0000003f0700728c */ /* 0x000fc4000bf05300 */
[----:B------:R-:W-:Y:S01]  /*6de0*/  UIADD3.X UR6, UR17, UR7, URZ, UP1, !UPT ;  /* 0x0000000711067290 */ /* 0x000fe20008ffe43f */
[----:B0-----:R-:W-:-:S04]  /*6df0*/  LOP3.LUT P0, R6, R39, 0x3, RZ, 0xc0, !PT ;  /* 0x0000000327067812 */ /* 0x001fc8000780c0ff */
[----:B------:R-:W-:Y:S02]  /*6e00*/  ISETP.EQ.OR P0, PT, R6, 0x3, !P0 ;  /* 0x000000030600780c */ /* 0x000fe40004702670 */
[----:B------:R-:W-:Y:S02]  /*6e10*/  MOV R6, R3 ;  /* 0x0000000300067202 */ /* 0x000fe40000000f00 */
[----:B-1----:R-:W-:Y:S02]  /*6e20*/  MOV R7, R28 ;  /* 0x0000001c00077202 */ /* 0x002fe40000000f00 */
[----:B------:R-:W-:Y:S02]  /*6e30*/  SEL R39, R44, R37, P0 ;  /* 0x000000252c277207 */ /* 0x000fe40000000000 */
[----:B------:R-:W-:Y:S02]  /*6e40*/  SEL R44, R37, R44, P0 ;  /* 0x0000002c252c7207 */ /* 0x000fe40000000000 */
[----:B------:R-:W-:-:S02]  /*6e50*/  SEL R37, R35, R34, P0 ;  /* 0x0000002223257207 */ /* 0x000fc40000000000 */
[----:B------:R-:W-:Y:S02]  /*6e60*/  SEL R34, R34, R35, P0 ;  /* 0x0000002322227207 */ /* 0x000fe40000000000 */
[----:B------:R-:W-:Y:S02]  /*6e70*/  SEL R35, R21, R20, P0 ;  /* 0x0000001415237207 */ /* 0x000fe40000000000 */
[----:B------:R-:W-:Y:S02]  /*6e80*/  SEL R28, R20, R21, P0 ;  /* 0x00000015141c7207 */ /* 0x000fe40000000000 */
        /* <DEDUP_REMOVED lines=9> */
[----:B------:R-:W-:Y:S01]  /*6f20*/  SEL R56, R56, R57, P0 ;  /* 0x0000003938387207 */ /* 0x000fe20000000000 */
[----:B--2---:R-:W-:-:S03]  /*6f30*/  IMAD.WIDE R8, R38, 0x2, R6 ;  /* 0x0000000226087825 */ /* 0x004fc600078e0206 */
[C---:B------:R-:W-:Y:S02]  /*6f40*/  LOP3.LUT R5, R8.reuse, 0x380, RZ, 0xc0, !PT ;  /* 0x0000038008057812 */ /* 0x040fe400078ec0ff */
[C---:B------:R-:W-:Y:S02]  /*6f50*/  IADD3 R12, P3, R8.reuse, 0x20, RZ ;  /* 0x00000020080c7810 */ /* 0x040fe40007f7e0ff */
[----:B------:R-:W-:Y:S02]  /*6f60*/  IADD3 R41, P2, R8, 0x40, RZ ;  /* 0x0000004008297810 */ /* 0x000fe40007f5e0ff */
[----:B------:R-:W-:Y:S01]  /*6f70*/  SHF.R.U64 R5, R5, 0x3, RZ ;  /* 0x0000000305057819 */ /* 0x000fe200000012ff */
[--C-:B------:R-:W-:Y:S01]  /*6f80*/  IMAD.X R15, RZ, RZ, R9.reuse, P3 ;  /* 0x000000ffff0f7224 */ /* 0x100fe200018e0609 */
[----:B------:R-:W-:Y:S01]  /*6f90*/  LOP3.LUT R10, R12, 0x380, RZ, 0xc0, !PT ;  /* 0x000003800c0a7812 */ /* 0x000fe200078ec0ff */
[----:B------:R-:W-:Y:S01]  /*6fa0*/  IMAD.X R13, RZ, RZ, R9, P2 ;  /* 0x000000ffff0d7224 */ /* 0x000fe200010e0609 */
[----:B------:R-:W-:-:S02]  /*6fb0*/  IADD3 R43, P1, R8, 0x60, RZ ;  /* 0x00000060082b7810 */ /* 0x000fc40007f3e0ff */
[----:B------:R-:W-:Y:S02]  /*6fc0*/  LOP3.LUT R14, R41, 0x380, RZ, 0xc0, !PT ;  /* 0x00000380290e7812 */ /* 0x000fe400078ec0ff */
[----:B------:R-:W-:Y:S01]  /*6fd0*/  LOP3.LUT R8, R5, R8, RZ, 0x3c, !PT ;  /* 0x0000000805087212 */ /* 0x000fe200078e3cff */
[----:B------:R-:W-:Y:S01]  /*6fe0*/  IMAD.X R11, RZ, RZ, R9, P1 ;  /* 0x000000ffff0b7224 */ /* 0x000fe200008e0609 */
[----:B------:R-:W-:Y:S02]  /*6ff0*/  SHF.R.U64 R5, R10, 0x3, RZ ;  /* 0x000000030a057819 */ /* 0x000fe400000012ff */
[----:B------:R-:W-:Y:S02]  /*7000*/  LOP3.LUT R20, R43, 0x380, RZ, 0xc0, !PT ;  /* 0x000003802b147812 */ /* 0x000fe400078ec0ff */
[----:B------:R-:W-:Y:S02]  /*7010*/  SHF.R.U64 R10, R14, 0x3, RZ ;  /* 0x000000030e0a7819 */ /* 0x000fe400000012ff */
[----:B------:R-:W-:-:S02]  /*7020*/  LOP3.LUT R14, R5, R12, RZ, 0x3c, !PT ;  /* 0x0000000c050e7212 */ /* 0x000fc400078e3cff */
[----:B------:R-:W-:Y:S02]  /*7030*/  SHF.R.U64 R20, R20, 0x3, RZ ;  /* 0x0000000314147819 */ /* 0x000fe400000012ff */
[----:B------:R-:W-:Y:S02]  /*7040*/  LOP3.LUT R12, R10, R41, RZ, 0x3c, !PT ;  /* 0x000000290a0c7212 */ /* 0x000fe400078e3cff */
[----:B------:R-:W-:Y:S02]  /*7050*/  LOP3.LUT R10, R20, R43, RZ, 0x3c, !PT ;  /* 0x0000002b140a7212 */ /* 0x000fe400078e3cff */
[----:B------:R-:W-:Y:S02]  /*7060*/  MOV R40, R8 ;  /* 0x0000000800287202 */ /* 0x000fe40000000f00 */
[----:B------:R-:W-:Y:S02]  /*7070*/  MOV R38, R14 ;  /* 0x0000000e00267202 */ /* 0x000fe40000000f00 */
[----:B------:R-:W-:-:S02]  /*7080*/  MOV R36, R12 ;  /* 0x0000000c00247202 */ /* 0x000fc40000000f00 */
[----:B------:R-:W-:Y:S02]  /*7090*/  PLOP3.LUT P2, PT, PT, PT, UP0, 0x80, 0x0 ;  /* 0x000000000000781c */ /* 0x000fe40003f4f008 */
[----:B---3--:R-:W-:Y:S01]  /*70a0*/  LOP3.LUT R5, R22, 0x2, RZ, 0x3c, !PT ;  /* 0x0000000216057812 */ /* 0x008fe200078e3cff */
[----:B------:R-:W-:Y:S04]  /*70b0*/  SHFL.IDX PT, R27, R27, R22, 0x1c1f ;  /* 0x001c1f161b1b7589 */ /* 0x000fe800000e0000 */
[----:B------:R-:W-:Y:S04]  /*70c0*/  SHFL.IDX PT, R33, R33, R22, 0x1c1f ;  /* 0x001c1f1621217589 */ /* 0x000fe800000e0000 */
[----:B------:R-:W-:Y:S04]  /*70d0*/  SHFL.IDX PT, R39, R39, R22, 0x1c1f ;  /* 0x001c1f1627277589 */ /* 0x000fe800000e0000 */
[----:B------:R-:W0:Y:S04]  /*70e0*/  SHFL.IDX PT, R60, R60, R5, 0x1c1f ;  /* 0x001c1f053c3c7589 */ /* 0x000e2800000e0000 */
[----:B------:R-:W1:Y:S04]  /*70f0*/  SHFL.IDX PT, R24, R24, R5, 0x1c1f ;  /* 0x001c1f0518187589 */ /* 0x000e6800000e0000 */
[----:B------:R-:W2:Y:S04]  /*7100*/  SHFL.IDX PT, R44, R44, R5, 0x1c1f ;  /* 0x001c1f052c2c7589 */ /* 0x000ea800000e0000 */
[----:B------:R-:W-:Y:S04]  /*7110*/  SHFL.IDX PT, R29, R29, R22, 0x1c1f ;  /* 0x001c1f161d1d7589 */ /* 0x000fe800000e0000 */
[----:B------:R-:W-:Y:S04]  /*7120*/  SHFL.IDX PT, R25, R25, R22, 0x1c1f ;  /* 0x001c1f1619197589 */ /* 0x000fe800000e0000 */
[----:B------:R-:W-:Y:S04]  /*7130*/  SHFL.IDX PT, R37, R37, R22, 0x1c1f ;  /* 0x001c1f1625257589 */ /* 0x000fe800000e0000 */
[----:B------:R-:W3:Y:S01]  /*7140*/  SHFL.IDX PT, R56, R56, R5, 0x1c1f ;  /* 0x001c1f0538387589 */ /* 0x000ee200000e0000 */
[----:B0-----:R-:W-:-:S03]  /*7150*/  SEL R8, R27, R60, P0 ;  /* 0x0000003c1b087207 */ /* 0x001fc60000000000 */
[----:B------:R-:W-:Y:S01]  /*7160*/  SHFL.IDX PT, R35, R35, R22, 0x1c1f ;  /* 0x001c1f1623237589 */ /* 0x000fe200000e0000 */
[----:B-1----:R-:W-:-:S03]  /*7170*/  SEL R32, R33, R24, P0 ;  /* 0x0000001821207207 */ /* 0x002fc60000000000 */
[----:B------:R-:W0:Y:S01]  /*7180*/  SHFL.IDX PT, R26, R26, R5, 0x1c1f ;  /* 0x001c1f051a1a7589 */ /* 0x000e2200000e0000 */
[----:B--2---:R-:W-:-:S03]  /*7190*/  SEL R9, R39, R44, P0 ;  /* 0x0000002c27097207 */ /* 0x004fc60000000000 */
[----:B------:R1:W2:Y:S04]  /*71a0*/  SHFL.IDX PT, R20, R34, R5, 0x1c1f ;  /* 0x001c1f0522147589 */ /* 0x0002a800000e0000 */
[----:B------:R-:W4:Y:S04]  /*71b0*/  SHFL.IDX PT, R28, R28, R5, 0x1c1f ;  /* 0x001c1f051c1c7589 */ /* 0x000f2800000e0000 */
[----:B------:R0:W-:Y:S01]  /*71c0*/  SHFL.IDX PT, R21, R21, R22, 0x1c1f ;  /* 0x001c1f1615157589 */ /* 0x0001e200000e0000 */
[----:B-1----:R-:W-:-:S03]  /*71d0*/  SEL R34, R24, R33, P0 ;  /* 0x0000002118227207 */ /* 0x002fc60000000000 */
[----:B------:R-:W1:Y:S01]  /*71e0*/  SHFL.IDX PT, R30, R30, R5, 0x1c1f ;  /* 0x001c1f051e1e7589 */ /* 0x000e6200000e0000 */
[----:B---3--:R-:W-:Y:S02]  /*71f0*/  SEL R12, R29, R56, P0 ;  /* 0x000000381d0c7207 */ /* 0x008fe40000000000 */
[----:B------:R-:W-:Y:S02]  /*7200*/  SEL R14, R56, R29, P0 ;  /* 0x0000001d380e7207 */ /* 0x000fe40000000000 */
[----:B0-----:R-:W-:Y:S02]  /*7210*/  MOV R22, R10 ;  /* 0x0000000a00167202 */ /* 0x001fe40000000f00 */
[----:B------:R-:W-:Y:S02]  /*7220*/  SEL R10, R60, R27, P0 ;  /* 0x0000001b3c0a7207 */ /* 0x000fe40000000000 */
[----:B------:R-:W-:Y:S02]  /*7230*/  SEL R11, R44, R39, P0 ;  /* 0x000000272c0b7207 */ /* 0x000fe40000000000 */
[----:B------:R-:W-:-:S02]  /*7240*/  SEL R24, R25, R26, P0 ;  /* 0x0000001a19187207 */ /* 0x000fc40000000000 */
[----:B--2---:R-:W-:Y:S01]  /*7250*/  SEL R13, R37, R20, P0 ;  /* 0x00000014250d7207 */ /* 0x004fe20000000000 */
[----:B------:R0:W-:Y:S01]  /*7260*/  STSM.16.M88.4 [R40], R8 ;  /* 0x0000000828007844 */ /* 0x0001e20000000200 */
[----:B------:R-:W-:Y:S01]  /*7270*/  SEL R15, R20, R37, P0 ;  /* 0x00000025140f7207 */ /* 0x000fe20000000000 */
[----:B------:R-:W-:Y:S01]  /*7280*/  IMAD.U32 R20, RZ, RZ, UR4 ;  /* 0x00000004ff147e24 */ /* 0x000fe2000f8e00ff */
[----:B----4-:R-:W-:Y:S02]  /*7290*/  SEL R33, R35, R28, P0 ;  /* 0x0000001c23217207 */ /* 0x010fe40000000000 */
[----:B------:R-:W-:Y:S01]  /*72a0*/  SEL R26, R26, R25, P0 ;  /* 0x000000191a1a7207 */ /* 0x000fe20000000000 */
[----:B------:R2:W-:Y:S01]  /*72b0*/  STSM.16.M88.4 [R38], R12 ;  /* 0x0000000c26007844 */ /* 0x0005e20000000200 */
[----:B------:R-:W-:Y:S02]  /*72c0*/  SEL R35, R28, R35, P0 ;  /* 0x000000231c237207 */ /* 0x000fe40000000000 */
[----:B-1----:R-:W-:-:S02]  /*72d0*/  SEL R25, R21, R30, P0 ;  /* 0x0000001e15197207 */ /* 0x002fc40000000000 */
[----:B------:R-:W-:Y:S01]  /*72e0*/  SEL R27, R30, R21, P0 ;  /* 0x000000151e1b7207 */ /* 0x000fe20000000000 */
[----:B------:R1:W-:Y:S01]  /*72f0*/  STSM.16.M88.4 [R36], R32 ;  /* 0x0000002024007844 */ /* 0x0003e20000000200 */
[----:B------:R-:W-:Y:S01]  /*7300*/  MOV R21, UR6 ;  /* 0x0000000600157c02 */ /* 0x000fe20008000f00 */
[----:B------:R-:W3:Y:S02]  /*7310*/  LDC R30, c[0x0][0xbe8] ;  /* 0x0002fa00ff1e7b82 */ /* 0x000ee40000000800 */
[----:B------:R1:W-:Y:S06]  /*7320*/  STSM.16.M88.4 [R22], R24 ;  /* 0x0000001816007844 */ /* 0x0003ec0000000200 */
[----:B------:R-:W-:Y:S06]  /*7330*/  BAR.SYNC.DEFER_BLOCKING 0x1, 0x180 ;  /* 0x0046000000007b1d */ /* 0x000fec0000010000 */
[----:B------:R-:W4:Y:S01]  /*7340*/  @P2 LDG.E R5, desc[UR48][R20.64] ;  /* 0x0000003014052981 */ /* 0x000f22000c1e1900 */
[----:B---3--:R-:W-:Y:S01]  /*7350*/  ISETP.NE.AND P1, PT, R30, 0x1, PT ;  /* 0x000000011e00780c */ /* 0x008fe20003f25270 */
[----:B------:R-:W-:Y:S01]  /*7360*/  UMOV UR4, URZ ;  /* 0x0000003f00047c82 */ /* 0x000fe20008000000 */
[----:B0-----:R-:W-:Y:S01]  /*7370*/  IMAD.U32 R8, RZ, RZ, UR43 ;  /* 0x0000002bff087e24 */ /* 0x001fe2000f8e00ff */
[----:B------:R-:W-:Y:S01]  /*7380*/  UIMAD UR6, UR16, UR8, URZ ;  /* 0x00000008100672a4 */ /* 0x000fe2000f8e023f */
[----:B--2---:R-:W-:Y:S01]  /*7390*/  IMAD.U32 R14, RZ, RZ, UR43 ;  /* 0x0000002bff0e7e24 */ /* 0x004fe2000f8e00ff */
[----:B------:R-:W-:Y:S01]  /*73a0*/  USEL UR42, UR42, URZ, !UP0 ;  /* 0x0000003f2a2a7287 */ /* 0x000fe2000c000000 */
[----:B------:R-:W-:Y:S01]  /*73b0*/  IMAD R9, R8, 0xc0, R157 ;  /* 0x000000c008097824 */ /* 0x000fe200078e029d */
[----:B------:R-:W-:-:S02]  /*73c0*/  UIMAD UR10, UR45, UR9, UR6 ;  /* 0x000000092d0a72a4 */ /* 0x000fc4000f8e0206 */
[----:B------:R-:W-:Y:S01]  /*73d0*/  UISETP.NE.U32.AND UP1, UPT, UR12, URZ, UPT ;  /* 0x0000003f0c00728c */ /* 0x000fe2000bf25070 */
[----:B------:R-:W-:Y:S01]  /*73e0*/  IMAD.MOV.U32 R8, RZ, RZ, R9 ;  /* 0x000000ffff087224 */ /* 0x000fe200078e0009 */
[----:B------:R-:W-:Y:S02]  /*73f0*/  USEL UR41, UR41, URZ, !UP0 ;  /* 0x0000003f29297287 */ /* 0x000fe4000c000000 */
[----:B------:R-:W0:Y:S01]  /*7400*/  @P1 LDC R28, c[0x0][0xbec] ;  /* 0x0002fb00ff1c1b82 */ /* 0x000e220000000800 */
[----:B------:R-:W-:-:S06]  /*7410*/  UISETP.NE.AND.EX UP0, UPT, UR13, URZ, UPT, UP1 ;  /* 0x0000003f0d00728c */ /* 0x000fcc000bf05310 */
[----:B------:R-:W-:Y:S01]  /*7420*/  PLOP3.LUT P3, PT, PT, PT, UP0, 0x80, 0x0 ;  /* 0x000000000000781c */ /* 0x000fe20003f6f008 */
[----:B------:R-:W2:Y:S01]  /*7430*/  @P1 LDC R42, c[0x0][0xbf0] ;  /* 0x0002fc00ff2a1b82 */ /* 0x000ea20000000800 */
[----:B----4-:R-:W-:Y:S01]  /*7440*/  @P2 R2UR UR4, R5 ;  /* 0x00000000050422ca */ /* 0x010fe200000e0000 */
[----:B0-----:R-:W-:-:S05]  /*7450*/  @P1 IMAD.HI.U32 R5, R9, R28, RZ ;  /* 0x0000001c09051227 */ /* 0x001fca00078e00ff */
[----:B--2---:R-:W-:-:S04]  /*7460*/  @P1 SHF.R.U32.HI R8, RZ, R42, R5 ;  /* 0x0000002aff081219 */ /* 0x004fc80000011605 */
[--C-:B------:R-:W-:Y:S01]  /*7470*/  SHF.R.S32.HI R10, RZ, 0x1f, R8.reuse ;  /* 0x0000001fff0a7819 */ /* 0x100fe20000011408 */
[----:B------:R-:W-:Y:S02]  /*7480*/  IMAD.MOV R5, RZ, RZ, -R8 ;  /* 0x000000ffff057224 */ /* 0x000fe400078e0a08 */
[----:B------:R-:W-:Y:S02]  /*7490*/  USHF.R.S32.HI UR7, URZ, 0x1f, UR4 ;  /* 0x0000001f3f077899 */ /* 0x000fe40008011404 */
[----:B------:R-:W-:Y:S01]  /*74a0*/  UMOV UR6, UR4 ;  /* 0x0000000400067c82 */ /* 0x000fe20008000000 */
[----:B------:R-:W-:Y:S01]  /*74b0*/  IMAD R5, R30, R5, R9 ;  /* 0x000000051e057224 */ /* 0x000fe200078e0209 */
[----:B------:R-:W-:-:S04]  /*74c0*/  UIMAD.WIDE.U32 UR8, UR45, UR8, UR6 ;  /* 0x000000082d0872a5 */ /* 0x000fc8000f8e0006 */
[----:B------:R-:W-:Y:S01]  /*74d0*/  UIADD3 UR9, UR9, UR10, URZ ;  /* 0x0000000a09097290 */ /* 0x000fe2000fffe03f */
[----:B------:R-:W-:Y:S01]  /*74e0*/  SHF.R.S32.HI R9, RZ, 0x1f, R5 ;  /* 0x0000001fff097819 */ /* 0x000fe20000011405 */
[----:B------:R-:W-:Y:S02]  /*74f0*/  UIMAD UR10, UR42, UR14, URZ ;  /* 0x0000000e2a0a72a4 */ /* 0x000fe4000f8e023f */
[----:B------:R-:W-:Y:S02]  /*7500*/  UIMAD.WIDE.U32 UR8, UR41, UR14, UR8 ;  /* 0x0000000e290872a5 */ /* 0x000fe4000f8e0008 */
[----:B------:R-:W-:-:S03]  /*7510*/  UIMAD UR10, UR41, UR15, UR10 ;  /* 0x0000000f290a72a4 */ /* 0x000fc6000f8e020a */
[----:B------:R-:W-:Y:S01]  /*7520*/  ULDC.64 UR14, c[0x0][0xb88] ;  /* 0x0002e200000e7ab9 */ /* 0x000fe20000000a00 */
[----:B------:R-:W-:Y:S01]  /*7530*/  IADD3 R8, P0, R8, UR8, RZ ;  /* 0x0000000808087c10 */ /* 0x000fe2000ff1e0ff */
[----:B------:R-:W-:Y:S01]  /*7540*/  @UP0 UIADD3 UR8, UP1, UR11, UR12, URZ ;  /* 0x0000000c0b080290 */ /* 0x000fe2000ff3e03f */
[----:B------:R-:W-:Y:S02]  /*7550*/  IMAD.U32 R11, RZ, RZ, UR10 ;  /* 0x0000000aff0b7e24 */ /* 0x000fe4000f8e00ff */
[----:B------:R-:W-:Y:S01]  /*7560*/  IMAD R12, R9, UR14, RZ ;  /* 0x0000000e090c7c24 */ /* 0x000fe2000f8e02ff */
[----:B------:R-:W-:Y:S01]  /*7570*/  ULDC UR12, c[0x0][0xa88] ;  /* 0x0002a200000c7ab9 */ /* 0x000fe20000000800 */
[----:B------:R-:W-:Y:S01]  /*7580*/  ULDC.64 UR10, c[0x0][0xb50] ;  /* 0x0002d400000a7ab9 */ /* 0x000fe20000000a00 */
[----:B------:R-:W-:Y:S01]  /*7590*/  IADD3.X R9, R10, UR9, R11, P0, !PT ;  /* 0x000000090a097c10 */ /* 0x000fe200087fe40b */
[----:B------:R-:W-:Y:S01]  /*75a0*/  @UP0 UIADD3.X UR9, UR17, UR13, URZ, UP1, !UPT ;  /* 0x0000000d11090290 */ /* 0x000fe20008ffe43f */
[----:B------:R-:W-:-:S02]  /*75b0*/  IMAD R11, R5, UR15, R12 ;  /* 0x0000000f050b7c24 */ /* 0x000fc4000f8e020c */
[----:B------:R-:W-:Y:S02]  /*75c0*/  IMAD.U32 R12, RZ, RZ, UR8 ;  /* 0x00000008ff0c7e24 */ /* 0x000fe4000f8e00ff */
[----:B------:R-:W-:-:S04]  /*75d0*/  IMAD.WIDE.U32 R8, R5, UR14, R8 ;  /* 0x0000000e05087c25 */ /* 0x000fc8000f8e0008 */
[----:B------:R-:W-:Y:S01]  /*75e0*/  IMAD.U32 R5, RZ, RZ, UR12 ;  /* 0x0000000cff057e24 */ /* 0x000fe2000f8e00ff */
[----:B------:R-:W-:Y:S01]  /*75f0*/  LEA R10, P0, R8, UR10, 0x2 ;  /* 0x0000000a080a7c11 */ /* 0x000fe2000f8010ff */
[----:B------:R-:W-:Y:S02]  /*7600*/  IMAD.U32 R13, RZ, RZ, UR9 ;  /* 0x00000009ff0d7e24 */ /* 0x000fe4000f8e00ff */
[----:B------:R-:W-:-:S03]  /*7610*/  IMAD.IADD R9, R9, 0x1, R11 ;  /* 0x0000000109097824 */ /* 0x000fc600078e020b */
[----:B------:R1:W5:Y:S02]  /*7620*/  @P3 LDG.E R5, desc[UR48][R12.64] ;  /* 0x000000300c053981 */ /* 0x000364000c1e1900 */
[----:B------:R-:W-:Y:S01]  /*7630*/  LEA.HI.X R8, R8, UR11, R9, 0x2, P0 ;  /* 0x0000000b08087c11 */ /* 0x000fe200080f1409 */
[----:B------:R-:W-:Y:S06]  /*7640*/  @P3 BRA `(.L_x_214) ;  /* 0x0000000000103947 */ /* 0x000fec0003800000 */
[----:B------:R-:W-:Y:S05]  /*7650*/  @!P2 BRA `(.L_x_214) ;  /* 0x00000000000ca947 */ /* 0x000fea0003800000 */
[----:B-1----:R-:W2:Y:S04]  /*7660*/  LDG.E R12, desc[UR48][R20.64] ;  /* 0x00000030140c7981 */ /* 0x002ea8000c1e1900 */
[----:B-----5:R-:W2:Y:S02]  /*7670*/  LDG.E R5, desc[UR48][R20.64+0x4] ;  /* 0x0000043014057981 */ /* 0x020ea4000c1e1900 */
[----:B--2---:R-:W-:-:S07]  /*7680*/  IMAD.IADD R5, R5, 0x1, -R12 ;  /* 0x0000000105057824 */ /* 0x004fce00078e0a0c */
.L_x_214:
[----:B------:R-:W-:Y:S01]  /*7690*/  IMAD R9, R17, 0x40, R16 ;  /* 0x0000004011097824 */ /* 0x000fe200078e0210 */
[----:B------:R-:W-:Y:S01]  /*76a0*/  SHFL.IDX PT, R20, R10, RZ, 0x1c1f ;  /* 0x001c1fff0a147589 */ /* 0x000fe200000e0000 */
[----:B-1----:R-:W-:Y:S01]  /*76b0*/  IMAD R12, R14, 0xc0, R23 ;  /* 0x000000c00e0c7824 */ /* 0x002fe200078e0217 */
[----:B------:R-:W-:Y:S01]  /*76c0*/  LOP3.LUT P0, RZ, R18, 0x3, RZ, 0xc0, !PT ;  /* 0x0000000312ff7812 */ /* 0x000fe2000780c0ff */
[----:B------:R-:W-:Y:S01]  /*76d0*/  IMAD.WIDE R6, R9, 0x2, R6 ;  /* 0x0000000209067825 */ /* 0x000fe200078e0206 */
[----:B------:R-:W0:Y:S01]  /*76e0*/  SHFL.IDX PT, R21, R8, RZ, 0x1c1f ;  /* 0x001c1fff08157589 */ /* 0x000e2200000e0000 */
[----:B------:R-:W-:Y:S02]  /*76f0*/  ULDC.64 UR10, c[0x0][0xaa0] ;  /* 0x0002a800000a7ab9 */ /* 0x000fe40000000a00 */
[----:B-----5:R-:W-:Y:S01]  /*7700*/  IMAD R37, R5, R30, RZ ;  /* 0x0000001e05257224 */ /* 0x020fe200078e02ff */
[----:B------:R-:W-:Y:S01]  /*7710*/  SHFL.IDX PT, R28, R10, 0x1, 0x1c1f ;  /* 0x003c1f000a1c7f89 */ /* 0x000fe200000e0000 */
[----:B------:R-:W-:Y:S01]  /*7720*/  VIADD R5, R12, 0x8 ;  /* 0x000000080c057836 */ /* 0x000fe20000000000 */
[----:B------:R-:W-:-:S02]  /*7730*/  IADD3 R13, P3, R6, 0x1800, RZ ;  /* 0x00001800060d7810 */ /* 0x000fc40007f7e0ff */
[----:B------:R1:W2:Y:S01]  /*7740*/  SHFL.IDX PT, R29, R8, 0x1, 0x1c1f ;  /* 0x003c1f00081d7f89 */ /* 0x0002a200000e0000 */
[----:B------:R-:W-:Y:S02]  /*7750*/  IADD3 R25, P4, R6, 0x3000, RZ ;  /* 0x0000300006197810 */ /* 0x000fe40007f9e0ff */
[-C--:B------:R-:W-:Y:S02]  /*7760*/  ISETP.GE.OR P2, PT, R12, R37.reuse, P0 ;  /* 0x000000250c00720c */ /* 0x080fe40000746670 */
[----:B------:R-:W-:Y:S02]  /*7770*/  LOP3.LUT R9, R6, 0x380, RZ, 0xc0, !PT ;  /* 0x0000038006097812 */ /* 0x000fe400078ec0ff */
[----:B------:R-:W-:Y:S02]  /*7780*/  LOP3.LUT R12, R13, 0x380, RZ, 0xc0, !PT ;  /* 0x000003800d0c7812 */ /* 0x000fe400078ec0ff */
[----:B------:R-:W-:Y:S02]  /*7790*/  ISETP.GE.OR P0, PT, R5, R37, P0 ;  /* 0x000000250500720c */ /* 0x000fe40000706670 */
[----:B------:R-:W-:-:S02]  /*77a0*/  LOP3.LUT R24, R25, 0x380, RZ, 0xc0, !PT ;  /* 0x0000038019187812 */ /* 0x000fc400078ec0ff */
[----:B------:R-:W-:Y:S02]  /*77b0*/  SHF.R.U64 R9, R9, 0x3, RZ ;  /* 0x0000000309097819 */ /* 0x000fe400000012ff */
[----:B------:R-:W-:Y:S01]  /*77c0*/  SHF.R.U64 R12, R12, 0x3, RZ ;  /* 0x000000030c0c7819 */ /* 0x000fe200000012ff */
[----:B0-----:R0:W-:Y:S01]  /*77d0*/  @!P2 ST.E desc[UR48][R20.64], R4 ;  /* 0x000000041400a985 */ /* 0x0011e2000c101930 */
[----:B------:R-:W-:Y:S02]  /*77e0*/  SHF.R.U64 R24, R24, 0x3, RZ ;  /* 0x0000000318187819 */ /* 0x000fe400000012ff */
[----:B-1----:R-:W-:Y:S02]  /*77f0*/  LOP3.LUT R8, R9, R6, RZ, 0x3c, !PT ;  /* 0x0000000609087212 */ /* 0x002fe400078e3cff */
[----:B------:R-:W-:Y:S01]  /*7800*/  LOP3.LUT R12, R12, R13, RZ, 0x3c, !PT ;  /* 0x0000000d0c0c7212 */ /* 0x000fe200078e3cff */
[--C-:B------:R-:W-:Y:S01]  /*7810*/  IMAD.X R13, RZ, RZ, R7.reuse, P3 ;  /* 0x000000ffff0d7224 */ /* 0x100fe200018e0607 */
[----:B------:R-:W-:Y:S01]  /*7820*/  MOV R9, R7 ;  /* 0x0000000700097202 */ /* 0x000fe20000000f00 */
[----:B--2---:R1:W-:Y:S01]  /*7830*/  @!P0 ST.E desc[UR48][R28.64], R0 ;  /* 0x000000001c008985 */ /* 0x0043e2000c101930 */
[----:B------:R-:W-:Y:S01]  /*7840*/  LOP3.LUT R24, R24, R25, RZ, 0x3c, !PT ;  /* 0x0000001918187212 */ /* 0x000fe200078e3cff */
[----:B------:R-:W-:-:S02]  /*7850*/  IMAD.X R25, RZ, RZ, R7, P4 ;  /* 0x000000ffff197224 */ /* 0x000fc400020e0607 */
[----:B------:R-:W2:Y:S01]  /*7860*/  LD.E.128 R12, desc[UR48][R12.64] ;  /* 0x000000300c0c7980 */ /* 0x000ea2000c101d00 */
[----:B0-----:R-:W0:Y:S03]  /*7870*/  @P1 LDC R21, c[0x0][0xbec] ;  /* 0x0002fb00ff151b82 */ /* 0x001e260000000800 */
[----:B------:R-:W3:Y:S04]  /*7880*/  LD.E.128 R8, desc[UR48][R8.64] ;  /* 0x0000003008087980 */ /* 0x000ee8000c101d00 */
[----:B------:R-:W4:Y:S01]  /*7890*/  LD.E.128 R24, desc[UR48][R24.64] ;  /* 0x0000003018187980 */ /* 0x000f22000c101d00 */
[----:B------:R-:W-:-:S04]  /*78a0*/  IADD3 R33, P0, R6, 0x4800, RZ ;  /* 0x0000480006217810 */ /* 0x000fc80007f1e0ff */
[----:B------:R-:W-:-:S04]  /*78b0*/  LOP3.LUT R5, R33, 0x380, RZ, 0xc0, !PT ;  /* 0x0000038021057812 */ /* 0x000fc800078ec0ff */
[----:B------:R-:W-:-:S04]  /*78c0*/  SHF.R.U64 R4, R5, 0x3, RZ ;  /* 0x0000000305047819 */ /* 0x000fc800000012ff */
[----:B------:R-:W-:Y:S02]  /*78d0*/  LOP3.LUT R6, R4, R33, RZ, 0x3c, !PT ;  /* 0x0000002104067212 */ /* 0x000fe400078e3cff */
[----:B------:R-:W0:Y:S01]  /*78e0*/  @P1 LDC R33, c[0x0][0xbf0] ;  /* 0x0002fc00ff211b82 */ /* 0x000e220000000800 */
[----:B------:R-:W-:Y:S02]  /*78f0*/  UIMAD UR8, UR7, UR10, URZ ;  /* 0x0000000a070872a4 */ /* 0x000fe4000f8e023f */
[----:B------:R-:W-:Y:S02]  /*7900*/  UIMAD.WIDE.U32 UR6, UR4, UR10, URZ ;  /* 0x0000000a040672a5 */ /* 0x000fe4000f8e003f */
[----:B------:R-:W-:Y:S01]  /*7910*/  UIMAD UR8, UR4, UR11, UR8 ;  /* 0x0000000b040872a4 */ /* 0x000fe2000f8e0208 */
[----:B-1----:R-:W-:Y:S02]  /*7920*/  IMAD R0, R2, 0x30, R17 ;  /* 0x0000003002007824 */ /* 0x002fe400078e0211 */
[----:B------:R-:W-:Y:S01]  /*7930*/  ULDC.64 UR10, c[0x0][0xae8] ;  /* 0x0002ba00000a7ab9 */ /* 0x000fe20000000a00 */
[----:B------:R-:W-:Y:S01]  /*7940*/  IMAD.U32 R29, RZ, RZ, UR43 ;  /* 0x0000002bff1d7e24 */ /* 0x000fe2000f8e00ff */
[----:B------:R-:W-:-:S02]  /*7950*/  UIADD3 UR7, UR7, UR8, URZ ;  /* 0x0000000807077290 */ /* 0x000fc4000fffe03f */
[----:B------:R-:W-:Y:S01]  /*7960*/  UIMAD UR4, UR16, UR10, URZ ;  /* 0x0000000a100472a4 */ /* 0x000fe2000f8e023f */
[----:B------:R-:W-:Y:S01]  /*7970*/  IMAD R22, R29, 0xc0, R0 ;  /* 0x000000c01d167824 */ /* 0x000fe200078e0200 */
[----:B------:R-:W-:Y:S02]  /*7980*/  UIMAD.WIDE.U32 UR6, UR45, UR10, UR6 ;  /* 0x0000000a2d0672a5 */ /* 0x000fe4000f8e0006 */
[----:B------:R-:W-:Y:S01]  /*7990*/  UIMAD UR4, UR45, UR11, UR4 ;  /* 0x0000000b2d0472a4 */ /* 0x000fe2000f8e0204 */
[----:B0-----:R-:W-:Y:S01]  /*79a0*/  @P1 IMAD.HI.U32 R0, R22, R21, RZ ;  /* 0x0000001516001227 */ /* 0x001fe200078e00ff */
[----:B------:R-:W-:Y:S02]  /*79b0*/  ULDC.64 UR8, c[0x0][0xaf0] ;  /* 0x0002bc0000087ab9 */ /* 0x000fe40000000a00 */
[----:B------:R-:W-:Y:S02]  /*79c0*/  UIADD3 UR7, UR7, UR4, URZ ;  /* 0x0000000407077290 */ /* 0x000fe4000fffe03f */
[----:B------:R-:W-:Y:S01]  /*79d0*/  UIMAD UR4, UR42, UR8, URZ ;  /* 0x000000082a0472a4 */ /* 0x000fe2000f8e023f */
[----:B------:R-:W-:Y:S01]  /*79e0*/  IMAD.MOV.U32 R29, RZ, RZ, R22 ;  /* 0x000000ffff1d7224 */ /* 0x000fe200078e0016 */
[----:B------:R-:W-:Y:S01]  /*79f0*/  @P1 SHF.R.U32.HI R29, RZ, R33, R0 ;  /* 0x00000021ff1d1219 */ /* 0x000fe20000011600 */
[----:B------:R-:W-:-:S02]  /*7a00*/  UIMAD.WIDE.U32 UR6, UR41, UR8, UR6 ;  /* 0x00000008290672a5 */ /* 0x000fc4000f8e0006 */
[----:B------:R-:W-:Y:S01]  /*7a10*/  UIMAD UR4, UR41, UR9, UR4 ;  /* 0x00000009290472a4 */ /* 0x000fe2000f8e0204 */
[--C-:B------:R-:W-:Y:S01]  /*7a20*/  SHF.R.S32.HI R0, RZ, 0x1f, R29.reuse ;  /* 0x0000001fff007819 */ /* 0x100fe2000001141d */
[----:B------:R-:W-:Y:S01]  /*7a30*/  IMAD.MOV R33, RZ, RZ, -R29 ;  /* 0x000000ffff217224 */ /* 0x000fe200078e0a1d */
[----:B------:R-:W-:Y:S01]  /*7a40*/  ULDC.64 UR8, c[0x0][0xae0] ;  /* 0x0002b80000087ab9 */ /* 0x000fe20000000a00 */
[----:B------:R-:W-:Y:S02]  /*7a50*/  UIADD3 UR4, UR7, UR4, URZ ;  /* 0x0000000407047290 */ /* 0x000fe4000fffe03f */
[----:B------:R-:W-:Y:S02]  /*7a60*/  IMAD.U32 R21, RZ, RZ, UR7 ;  /* 0x00000007ff157e24 */ /* 0x000fe4000f8e00ff */
[----:B------:R-:W-:Y:S02]  /*7a70*/  IMAD R0, R0, UR8, RZ ;  /* 0x0000000800007c24 */ /* 0x000fe4000f8e02ff */
[----:B------:R-:W-:-:S02]  /*7a80*/  IMAD R33, R30, R33, R22 ;  /* 0x000000211e217224 */ /* 0x000fc400078e0216 */
[----:B------:R-:W-:Y:S01]  /*7a90*/  IMAD.U32 R20, RZ, RZ, UR6 ;  /* 0x00000006ff147e24 */ /* 0x000fe2000f8e00ff */
[----:B------:R-:W-:Y:S01]  /*7aa0*/  ULDC.64 UR6, c[0x0][0xad8] ;  /* 0x0002b60000067ab9 */ /* 0x000fe20000000a00 */
[----:B------:R-:W-:Y:S01]  /*7ab0*/  IMAD.U32 R21, RZ, RZ, UR4 ;  /* 0x00000004ff157e24 */ /* 0x000fe2000f8e00ff */
[----:B------:R-:W-:Y:S01]  /*7ac0*/  ULDC UR4, c[0x0][0xac8] ;  /* 0x0002b20000047ab9 */ /* 0x000fe20000000800 */
[C---:B------:R-:W-:Y:S01]  /*7ad0*/  IMAD R35, R29.reuse, UR9, R0 ;  /* 0x000000091d237c24 */ /* 0x040fe2000f8e0200 */
[----:B------:R-:W-:Y:S01]  /*7ae0*/  SHF.R.S32.HI R0, RZ, 0x1f, R33 ;  /* 0x0000001fff007819 */ /* 0x000fe20000011421 */
[----:B------:R-:W-:-:S04]  /*7af0*/  IMAD.WIDE.U32 R20, R29, UR8, R20 ;  /* 0x000000081d147c25 */ /* 0x000fc8000f8e0014 */
[----:B------:R-:W-:Y:S02]  /*7b00*/  IMAD.IADD R21, R21, 0x1, R35 ;  /* 0x0000000115157824 */ /* 0x000fe400078e0223 */
[----:B------:R-:W-:Y:S02]  /*7b10*/  IMAD R0, R0, UR6, RZ ;  /* 0x0000000600007c24 */ /* 0x000fe4000f8e02ff */
[----:B------:R-:W-:-:S04]  /*7b20*/  IMAD.WIDE.U32 R20, R33, UR6, R20 ;  /* 0x0000000621147c25 */ /* 0x000fc8000f8e0014 */
[----:B------:R-:W-:Y:S01]  /*7b30*/  IMAD R29, R33, UR7, R0 ;  /* 0x00000007211d7c24 */ /* 0x000fe2000f8e0200 */
[----:B------:R-:W-:Y:S01]  /*7b40*/  ULDC.64 UR6, c[0x0][0xa80] ;  /* 0x0002a00000067ab9 */ /* 0x000fe20000000a00 */
[----:B------:R-:W-:Y:S01]  /*7b50*/  IMAD.X R7, RZ, RZ, R7, P0 ;  /* 0x000000ffff077224 */ /* 0x000fe200000e0607 */
[C---:B------:R-:W-:Y:S01]  /*7b60*/  LEA R22, P0, R20.reuse, UR6, 0x1 ;  /* 0x0000000614167c11 */ /* 0x040fe2000f8008ff */
[----:B------:R-:W-:Y:S02]  /*7b70*/  IMAD.IADD R21, R21, 0x1, R29 ;  /* 0x0000000115157824 */ /* 0x000fe400078e021d */
[----:B------:R-:W-:Y:S02]  /*7b80*/  IMAD.U32 R34, RZ, RZ, UR43 ;  /* 0x0000002bff227e24 */ /* 0x000fe4000f8e00ff */
[----:B------:R-:W0:Y:S01]  /*7b90*/  SHFL.IDX PT, R29, R22, RZ, 0x181f ;  /* 0x00181fff161d7589 */ /* 0x000e2200000e0000 */
[----:B------:R-:W-:Y:S01]  /*7ba0*/  LEA.HI.X R30, R20, UR7, R21, 0x1, P0 ;  /* 0x00000007141e7c11 */ /* 0x000fe200080f0c15 */
[----:B------:R-:W-:-:S02]  /*7bb0*/  IMAD R34, R34, 0xc0, R17 ;  /* 0x000000c022227824 */ /* 0x000fc400078e0211 */
[----:B------:R-:W1:Y:S04]  /*7bc0*/  SHFL.IDX PT, R35, R22, 0x1, 0x181f ;  /* 0x00381f0016237f89 */ /* 0x000e6800000e0000 */
[----:B------:R-:W1:Y:S01]  /*7bd0*/  SHFL.IDX PT, R41, R22, 0x2, 0x181f ;  /* 0x00581f0016297f89 */ /* 0x000e6200000e0000 */
[----:B------:R-:W-:-:S03]  /*7be0*/  ISETP.GE.AND P0, PT, R16, UR4, PT ;  /* 0x0000000410007c0c */ /* 0x000fc6000bf06270 */
[----:B------:R-:W1:Y:S01]  /*7bf0*/  SHFL.IDX PT, R21, R30, RZ, 0x181f ;  /* 0x00181fff1e157589 */ /* 0x000e6200000e0000 */
[----:B------:R-:W-:-:S03]  /*7c00*/  VIADD R0, R34, 0x30 ;  /* 0x0000003022007836 */ /* 0x000fc60000000000 */
[----:B------:R-:W1:Y:S01]  /*7c10*/  SHFL.IDX PT, R33, R30, 0x1, 0x181f ;  /* 0x00381f001e217f89 */ /* 0x000e6200000e0000 */
[----:B------:R-:W-:-:S03]  /*7c20*/  VIADD R20, R34, 0x60 ;  /* 0x0000006022147836 */ /* 0x000fc60000000000 */
[----:B------:R-:W1:Y:S04]  /*7c30*/  SHFL.IDX PT, R39, R30, 0x2, 0x181f ;  /* 0x00581f001e277f89 */ /* 0x000e6800000e0000 */
[----:B------:R-:W5:Y:S01]  /*7c40*/  LD.E.128 R4, desc[UR48][R6.64] ;  /* 0x0000003006047980 */ /* 0x000f62000c101d00 */
[-C--:B------:R-:W-:Y:S01]  /*7c50*/  ISETP.GE.OR P1, PT, R34, R37.reuse, P0 ;  /* 0x000000252200720c */ /* 0x080fe20000726670 */
[----:B------:R-:W-:Y:S01]  /*7c60*/  @!PT LDS RZ, [RZ] ;  /* 0x00000000fffff984 */ /* 0x000fe20000000800 */
[----:B------:R-:W-:Y:S01]  /*7c70*/  @!PT LDS RZ, [RZ] ;  /* 0x00000000fffff984 */ /* 0x000fe20000000800 */
[----:B------:R-:W-:Y:S01]  /*7c80*/  @!PT LDS RZ, [RZ] ;  /* 0x00000000fffff984 */ /* 0x000fe20000000800 */
[----:B------:R-:W-:Y:S01]  /*7c90*/  @!PT LDS RZ, [RZ] ;  /* 0x00000000fffff984 */ /* 0x000fe20000000800 */
[----:B------:R0:W-:Y:S06]  /*7ca0*/  MEMBAR.ALL.CTA ;  /* 0x0000000000007992 */ /* 0x0001ec0000008000 */
[----:B0-----:R-:W0:Y:S01]  /*7cb0*/  FENCE.VIEW.ASYNC.S ;  /* 0x00000000000073c6 */ /* 0x001e220000000000 */
[----:B------:R-:W-:-:S02]  /*7cc0*/  ISETP.GE.OR P2, PT, R0, R37, P0 ;  /* 0x000000250000720c */ /* 0x000fc40000746670 */
[----:B------:R-:W-:Y:S01]  /*7cd0*/  ISETP.GE.OR P3, PT, R20, R37, P0 ;  /* 0x000000251400720c */ /* 0x000fe20000766670 */
[----:B------:R-:W-:Y:S01]  /*7ce0*/  VIADD R3, R3, 0x13220 ;  /* 0x0001322003037836 */ /* 0x000fe20000000000 */
[----:B------:R-:W-:Y:S02]  /*7cf0*/  SHF.R.S32.HI R36, RZ, 0x1f, R16 ;  /* 0x0000001fff247819 */ /* 0x000fe40000011410 */
[----:B------:R-:W-:-:S07]  /*7d00*/  @!P1 LEA R20, P4, R16, R29, 0x1 ;  /* 0x0000001d10149211 */ /* 0x000fce00078808ff */
[C---:B-1----:R-:W-:Y:S02]  /*7d10*/  @!P2 LEA R28, P5, R16.reuse, R35, 0x1 ;  /* 0x00000023101ca211 */ /* 0x042fe400078a08ff */
[C---:B------:R-:W-:Y:S02]  /*7d20*/  @!P3 LEA R32, P6, R16.reuse, R41, 0x1 ;  /* 0x000000291020b211 */ /* 0x040fe400078c08ff */
[----:B------:R-:W-:Y:S02]  /*7d30*/  PRMT R3, RZ, 0x654, R3 ;  /* 0x00000654ff037816 */ /* 0x000fe40000000003 */
[C-C-:B------:R-:W-:Y:S02]  /*7d40*/  @!P1 LEA.HI.X R21, R16.reuse, R21, R36.reuse, 0x1, P4 ;  /* 0x0000001510159211 */ /* 0x140fe400020f0c24 */
[C-C-:B------:R-:W-:Y:S02]  /*7d50*/  @!P2 LEA.HI.X R29, R16.reuse, R33, R36.reuse, 0x1, P5 ;  /* 0x00000021101da211 */ /* 0x140fe400028f0c24 */
[----:B------:R-:W-:Y:S01]  /*7d60*/  @!P3 LEA.HI.X R33, R16, R39, R36, 0x1, P6 ;  /* 0x000000271021b211 */ /* 0x000fe200030f0c24 */
[----:B0-----:R0:W-:Y:S01]  /*7d70*/  SYNCS.ARRIVE.TRANS64.RED.A1T0 RZ, [R3+URZ], RZ ;  /* 0x000000ff03ff79a7 */ /* 0x0011e2000810043f */
[----:B------:R-:W-:-:S05]  /*7d80*/  VIADD R0, R34, 0x90 ;  /* 0x0000009022007836 */ /* 0x000fca0000000000 */
[----:B------:R-:W-:Y:S01]  /*7d90*/  ISETP.GE.OR P0, PT, R0, R37, P0 ;  /* 0x000000250000720c */ /* 0x000fe20000706670 */
[----:B------:R1:W1:Y:S04]  /*7da0*/  SHFL.IDX PT, R35, R22, 0x3, 0x181f ;  /* 0x00781f0016237f89 */ /* 0x00026800000e0000 */
[----:B0-----:R0:W0:Y:S04]  /*7db0*/  SHFL.IDX PT, R3, R30, 0x3, 0x181f ;  /* 0x00781f001e037f89 */ /* 0x00102800000e0000 */
[----:B---3--:R3:W-:Y:S04]  /*7dc0*/  @!P1 ST.E.128 desc[UR48][R20.64], R8 ;  /* 0x0000000814009985 */ /* 0x0087e8000c101d30 */
[----:B--2---:R3:W-:Y:S04]  /*7dd0*/  @!P2 ST.E.128 desc[UR48][R28.64], R12 ;  /* 0x0000000c1c00a985 */ /* 0x0047e8000c101d30 */
[----:B----4-:R3:W-:Y:S01]  /*7de0*/  @!P3 ST.E.128 desc[UR48][R32.64], R24 ;  /* 0x000000182000b985 */ /* 0x0107e2000c101d30 */
[----:B01----:R-:W-:Y:S05]  /*7df0*/  @P0 BRA `(.L_x_215) ;  /* 0x0000000800840947 */ /* 0x003fea0003800000 */
[----:B---3--:R-:W-:-:S04]  /*7e00*/  LEA R8, P0, R16, R35, 0x1 ;  /* 0x0000002310087211 */ /* 0x008fc800078008ff */
[----:B------:R-:W-:-:S05]  /*7e10*/  LEA.HI.X R9, R16, R3, R36, 0x1, P0 ;  /* 0x0000000310097211 */ /* 0x000fca00000f0c24 */
[----:B-----5:R0:W-:Y:S01]  /*7e20*/  ST.E.128 desc[UR48][R8.64], R4 ;  /* 0x0000000408007985 */ /* 0x0201e2000c101d30 */
[----:B------:R-:W-:Y:S05]  /*7e30*/  BRA `(.L_x_215) ;  /* 0x0000000800747947 */ /* 0x000fea0003800000 */
.L_x_213:
[----:B------:R-:W-:Y:S01]  /*7e40*/  ULDC.64 UR6, c[0x0][0xc00] ;  /* 0x0003000000067ab9 */ /* 0x000fe20000000a00 */
[----:B------:R-:W-:Y:S01]  /*7e50*/  ULDC UR4, c[0x0][0xa88] ;  /* 0x0002a20000047ab9 */ /* 0x000fe20000000800 */
[----:B------:R-:W-:Y:S01]  /*7e60*/  UISETP.NE.U32.AND UP0, UPT, UR6, URZ, UPT ;  /* 0x0000003f0600728c */ /* 0x000fe2000bf05070 */
[----:B------:R-:W0:Y:S03]  /*7e70*/  LDC R11, c[0x0][0xbe8] ;  /* 0x0002fa00ff0b7b82 */ /* 0x000e260000000800 */
[----:B------:R-:W-:-:S03]  /*7e80*/  UISETP.NE.AND.EX UP0, UPT, UR7, URZ, UPT, UP0 ;  /* 0x0000003f0700728c */ /* 0x000fc6000bf05300 */
[----:B------:R-:W-:Y:S02]  /*7e90*/  ULDC.64 UR6, c[0x0][0xc00] ;  /* 0x0003000000067ab9 */ /* 0x000fe40000000a00 */
[----:B------:R-:W-:Y:S01]  /*7ea0*/  UIMAD.WIDE UR6, UR41, 0x4, UR6 ;  /* 0x00000004290678a5 */ /* 0x000fe2000f8e0206 */
[----:B------:R-:W-:-:S05]  /*7eb0*/  PLOP3.LUT P2, PT, PT, PT, UP0, 0x80, 0x0 ;  /* 0x000000000000781c */ /* 0x000fca0003f4f008 */
[----:B------:R-:W-:Y:S01]  /*7ec0*/  MOV R4, UR6 ;  /* 0x0000000600047c02 */ /* 0x000fe20008000f00 */
[----:B------:R-:W-:Y:S01]  /*7ed0*/  IMAD.U32 R5, RZ, RZ, UR7 ;  /* 0x00000007ff057e24 */ /* 0x000fe2000f8e00ff */
[----:B------:R-:W-:Y:S02]  /*7ee0*/  ULDC.64 UR6, c[0x0][0xc08] ;  /* 0x0003020000067ab9 */ /* 0x000fe40000000a00 */
[----:B------:R-:W-:-:S04]  /*7ef0*/  UISETP.NE.U32.AND UP1, UPT, UR6, URZ, UPT ;  /* 0x0000003f0600728c */ /* 0x000fc8000bf25070 */
[----:B------:R-:W-:Y:S01]  /*7f00*/  UISETP.NE.AND.EX UP1, UPT, UR7, URZ, UPT, UP1 ;  /* 0x0000003f0700728c */ /* 0x000fe2000bf25310 */
[----:B------:R-:W2:Y:S01]  /*7f10*/  @P2 LDG.E R3, desc[UR48][R4.64] ;  /* 0x0000003004032981 */ /* 0x000ea2000c1e1900 */
[----:B------:R-:W-:-:S04]  /*7f20*/  IMAD.U32 R0, RZ, RZ, UR4 ;  /* 0x00000004ff007e24 */ /* 0x000fc8000f8e00ff */
[----:B------:R-:W-:-:S05]  /*7f30*/  PLOP3.LUT P3, PT, PT, PT, UP1, 0x80, 0x0 ;  /* 0x000000000000781c */ /* 0x000fca0003f6f018 */
[----:B------:R-:W-:Y:S02]  /*7f40*/  @UP1 ULDC.64 UR6, c[0x0][0xc08] ;  /* 0x0003020000061ab9 */ /* 0x000fe40000000a00 */
[----:B------:R-:W-:-:S06]  /*7f50*/  @UP1 UIMAD.WIDE UR6, UR41, 0x4, UR6 ;  /* 0x00000004290618a5 */ /* 0x000fcc000f8e0206 */
[----:B------:R-:W-:Y:S02]  /*7f60*/  IMAD.U32 R6, RZ, RZ, UR6 ;  /* 0x00000006ff067e24 */ /* 0x000fe4000f8e00ff */
[----:B------:R-:W-:-:S05]  /*7f70*/  IMAD.U32 R7, RZ, RZ, UR7 ;  /* 0x00000007ff077e24 */ /* 0x000fca000f8e00ff */
[----:B------:R1:W5:Y:S01]  /*7f80*/  @P3 LDG.E R0, desc[UR48][R6.64] ;  /* 0x0000003006003981 */ /* 0x000362000c1e1900 */
[----:B0-----:R-:W-:Y:S01]  /*7f90*/  ISETP.NE.AND P0, PT, R11, 0x1, PT ;  /* 0x000000010b00780c */ /* 0x001fe20003f05270 */
[----:B------:R-:W-:Y:S01]  /*7fa0*/  UMOV UR4, URZ ;  /* 0x0000003f00047c82 */ /* 0x000fe20008000000 */
[----:B------:R-:W-:Y:S01]  /*7fb0*/  USHF.R.S32.HI UR10, URZ, 0x1f, UR45 ;  /* 0x0000001f3f0a7899 */ /* 0x000fe2000801142d */
[----:B------:R-:W0:Y:S10]  /*7fc0*/  S2R R8, SR_TID.X ;  /* 0x0000000000087919 */ /* 0x000e340000002100 */
[----:B------:R-:W3:Y:S01]  /*7fd0*/  @P0 LDC R9, c[0x0][0xbec] ;  /* 0x0002fb00ff090b82 */ /* 0x000ee20000000800 */
[----:B0-----:R-:W-:-:S05]  /*7fe0*/  VIADD R8, R8, 0xffffff80 ;  /* 0xffffff8008087836 */ /* 0x001fca0000000000 */
[----:B------:R-:W-:Y:S02]  /*7ff0*/  ISETP.GE.AND P1, PT, R8, 0xc0, PT ;  /* 0x000000c00800780c */ /* 0x000fe40003f26270 */
[----:B--2---:R-:W-:-:S13]  /*8000*/  @P2 R2UR UR4, R3 ;  /* 0x00000000030422ca */ /* 0x004fda00000e0000 */
[----:B------:R-:W-:Y:S01]  /*8010*/  USHF.R.S32.HI UR9, URZ, 0x1f, UR4 ;  /* 0x0000001f3f097899 */ /* 0x000fe20008011404 */
[----:B-1-3--:R-:W-:Y:S11]  /*8020*/  @P3 BRA `(.L_x_216) ;  /* 0x0000000000103947 */ /* 0x00aff60003800000 */
[----:B------:R-:W-:Y:S05]  /*8030*/  @!P2 BRA `(.L_x_216) ;  /* 0x00000000000ca947 */ /* 0x000fea0003800000 */
[----:B------:R-:W2:Y:S04]  /*8040*/  LDG.E R3, desc[UR48][R4.64] ;  /* 0x0000003004037981 */ /* 0x000ea8000c1e1900 */
[----:B-----5:R-:W2:Y:S02]  /*8050*/  LDG.E R0, desc[UR48][R4.64+0x4] ;  /* 0x0000043004007981 */ /* 0x020ea4000c1e1900 */
[----:B--2---:R-:W-:-:S07]  /*8060*/  IMAD.IADD R0, R0, 0x1, -R3 ;  /* 0x0000000100007824 */ /* 0x004fce00078e0a03 */
.L_x_216:
[----:B------:R-:W-:Y:S01]  /*8070*/  USEL UR41, UR41, URZ, !UP0 ;  /* 0x0000003f29297287 */ /* 0x000fe2000c000000 */
[----:B------:R-:W-:Y:S01]  /*8080*/  BSSY B1, `(.L_x_217) ;  /* 0x000002d000017945 */ /* 0x000fe20003800000 */
[----:B------:R-:W-:-:S03]  /*8090*/  USEL UR42, UR42, URZ, !UP0 ;  /* 0x0000003f2a2a7287 */ /* 0x000fc6000c000000 */
[----:B------:R-:W-:Y:S09]  /*80a0*/  @P1 BRA `(.L_x_218) ;  /* 0x0000000000a81947 */ /* 0x000ff20003800000 */
[----:B------:R-:W0:Y:S01]  /*80b0*/  S2R R4, SR_TID.X ;  /* 0x0000000000047919 */ /* 0x000e220000002100 */
[----:B------:R-:W1:Y:S01]  /*80c0*/  LDC R6, c[0x0][0xbe8] ;  /* 0x0002fa00ff067b82 */ /* 0x000e620000000800 */
[----:B------:R-:W-:-:S04]  /*80d0*/  IMAD.U32 R3, RZ, RZ, UR43 ;  /* 0x0000002bff037e24 */ /* 0x000fc8000f8e00ff */
[----:B0-----:R-:W-:Y:S02]  /*80e0*/  IMAD R3, R3, 0xc0, R4 ;  /* 0x000000c003037824 */ /* 0x001fe400078e0204 */
[----:B-1---5:R-:W-:Y:S02]  /*80f0*/  IMAD R4, R0, R6, RZ ;  /* 0x0000000600047224 */ /* 0x022fe400078e02ff */
[----:B------:R-:W-:-:S05]  /*8100*/  VIADD R5, R3, 0xffffff80 ;  /* 0xffffff8003057836 */ /* 0x000fca0000000000 */
[----:B------:R-:W-:-:S13]  /*8110*/  ISETP.GE.AND P1, PT, R5, R4, PT ;  /* 0x000000040500720c */ /* 0x000fda0003f26270 */
[----:B------:R-:W-:Y:S05]  /*8120*/  @P1 BRA `(.L_x_218) ;  /* 0x0000000000881947 */ /* 0x000fea0003800000 */
[----:B------:R-:W-:Y:S01]  /*8130*/  ISETP.NE.AND P1, PT, R6, 0x1, PT ;  /* 0x000000010600780c */ /* 0x000fe20003f25270 */
[----:B------:R-:W-:Y:S01]  /*8140*/  ULDC.64 UR12, c[0x0][0xb90] ;  /* 0x0002e400000c7ab9 */ /* 0x000fe20000000a00 */
[----:B------:R-:W-:Y:S01]  /*8150*/  UMOV UR6, UR4 ;  /* 0x0000000400067c82 */ /* 0x000fe20008000000 */
[----:B------:R-:W-:Y:S01]  /*8160*/  UIMAD UR8, UR10, UR12, URZ ;  /* 0x0000000c0a0872a4 */ /* 0x000fe2000f8e023f */
[----:B------:R-:W-:Y:S02]  /*8170*/  UMOV UR7, UR9 ;  /* 0x0000000900077c82 */ /* 0x000fe40008000000 */
[----:B------:R-:W-:Y:S02]  /*8180*/  UIMAD.WIDE.U32 UR6, UR45, UR12, UR6 ;  /* 0x0000000c2d0672a5 */ /* 0x000fe4000f8e0006 */
[----:B------:R-:W-:-:S03]  /*8190*/  UIMAD UR8, UR45, UR13, UR8 ;  /* 0x0000000d2d0872a4 */ /* 0x000fc6000f8e0208 */
[----:B------:R-:W-:Y:S02]  /*81a0*/  ULDC.64 UR12, c[0x0][0xb98] ;  /* 0x0002e600000c7ab9 */ /* 0x000fe40000000a00 */
[----:B------:R-:W0:Y:S01]  /*81b0*/  @P1 LDC R4, c[0x0][0xbec] ;  /* 0x0002fb00ff041b82 */ /* 0x000e220000000800 */
[----:B------:R-:W-:Y:S02]  /*81c0*/  UIADD3 UR7, UR7, UR8, URZ ;  /* 0x0000000807077290 */ /* 0x000fe4000fffe03f */
[----:B------:R-:W-:Y:S02]  /*81d0*/  UIMAD UR8, UR42, UR12, URZ ;  /* 0x0000000c2a0872a4 */ /* 0x000fe4000f8e023f */
[----:B------:R-:W-:Y:S02]  /*81e0*/  UIMAD.WIDE.U32 UR6, UR41, UR12, UR6 ;  /* 0x0000000c290672a5 */ /* 0x000fe4000f8e0006 */
[----:B------:R-:W-:Y:S01]  /*81f0*/  UIMAD UR8, UR41, UR13, UR8 ;  /* 0x0000000d290872a4 */ /* 0x000fe2000f8e0208 */
[----:B------:R-:W1:Y:S02]  /*8200*/  @P1 LDC R8, c[0x0][0xbf0] ;  /* 0x0002fc00ff081b82 */ /* 0x000e640000000800 */
[----:B------:R-:W-:Y:S01]  /*8210*/  ULDC.64 UR12, c[0x0][0xb88] ;  /* 0x0002e200000c7ab9 */ /* 0x000fe20000000a00 */
[----:B0-----:R-:W-:-:S04]  /*8220*/  @P1 IMAD.HI.U32 R3, R5, R4, RZ ;  /* 0x0000000405031227 */ /* 0x001fc800078e00ff */
[----:B------:R-:W-:Y:S01]  /*8230*/  IMAD.MOV.U32 R4, RZ, RZ, R5 ;  /* 0x000000ffff047224 */ /* 0x000fe200078e0005 */
[----:B-1----:R-:W-:Y:S01]  /*8240*/  @P1 SHF.R.U32.HI R4, RZ, R8, R3 ;  /* 0x00000008ff041219 */ /* 0x002fe20000011603 */
[----:B------:R-:W-:-:S04]  /*8250*/  IMAD.U32 R8, RZ, RZ, UR8 ;  /* 0x00000008ff087e24 */ /* 0x000fc8000f8e00ff */
[----:B------:R-:W-:-:S04]  /*8260*/  IMAD.MOV R3, RZ, RZ, -R4 ;  /* 0x000000ffff037224 */ /* 0x000fc800078e0a04 */
[----:B------:R-:W-:Y:S01]  /*8270*/  IMAD R3, R6, R3, R5 ;  /* 0x0000000306037224 */ /* 0x000fe200078e0205 */
[----:B------:R-:W-:Y:S02]  /*8280*/  SHF.R.S32.HI R5, RZ, 0x1f, R4 ;  /* 0x0000001fff057819 */ /* 0x000fe40000011404 */
[----:B------:R-:W-:Y:S02]  /*8290*/  IADD3 R4, P1, R4, UR6, RZ ;  /* 0x0000000604047c10 */ /* 0x000fe4000ff3e0ff */
[----:B------:R-:W-:Y:S02]  /*82a0*/  SHF.R.S32.HI R6, RZ, 0x1f, R3 ;  /* 0x0000001fff067819 */ /* 0x000fe40000011403 */
[----:B------:R-:W-:Y:S01]  /*82b0*/  IADD3.X R5, R5, UR7, R8, P1, !PT ;  /* 0x0000000705057c10 */ /* 0x000fe20008ffe408 */
[----:B------:R-:W-:Y:S02]  /*82c0*/  ULDC.64 UR6, c[0x0][0xb50] ;  /* 0x0002d40000067ab9 */ /* 0x000fe40000000a00 */
[----:B------:R-:W-:-:S02]  /*82d0*/  IMAD R6, R6, UR12, RZ ;  /* 0x0000000c06067c24 */ /* 0x000fc4000f8e02ff */
[----:B------:R-:W-:-:S04]  /*82e0*/  IMAD.WIDE.U32 R4, R3, UR12, R4 ;  /* 0x0000000c03047c25 */ /* 0x000fc8000f8e0004 */
[----:B------:R-:W-:Y:S01]  /*82f0*/  IMAD R7, R3, UR13, R6 ;  /* 0x0000000d03077c24 */ /* 0x000fe2000f8e0206 */
[----:B------:R-:W-:-:S03]  /*8300*/  LEA R6, P1, R4, UR6, 0x2 ;  /* 0x0000000604067c11 */ /* 0x000fc6000f8210ff */
[----:B------:R-:W-:-:S05]  /*8310*/  IMAD.IADD R3, R5, 0x1, R7 ;  /* 0x0000000105037824 */ /* 0x000fca00078e0207 */
[----:B------:R-:W-:Y:S01]  /*8320*/  LEA.HI.X R7, R4, UR7, R3, 0x2, P1 ;  /* 0x0000000704077c11 */ /* 0x000fe200088f1403 */
[----:B------:R-:W-:-:S05]  /*8330*/  IMAD.MOV.U32 R3, RZ, RZ, -0x800000 ;  /* 0xff800000ff037424 */ /* 0x000fca00078e00ff */
[----:B------:R0:W-:Y:S02]  /*8340*/  STG.E desc[UR48][R6.64], R3 ;  /* 0x0000000306007986 */ /* 0x0001e4000c101930 */
.L_x_218:
[----:B------:R-:W-:Y:S05]  /*8350*/  BSYNC B1 ;  /* 0x0000000000017941 */ /* 0x000fea0003800000 */
.L_x_217:
[----:B------:R-:W1:Y:S01]  /*8360*/  @P0 LDC R5, c[0x0][0xbf0] ;  /* 0x0002fc00ff050b82 */ /* 0x000e620000000800 */
[----:B------:R-:W-:Y:S01]  /*8370*/  ULDC.64 UR12, c[0x0][0xaa0] ;  /* 0x0002a800000c7ab9 */ /* 0x000fe20000000a00 */
[----:B0-----:R-:W-:Y:S01]  /*8380*/  IMAD.U32 R6, RZ, RZ, UR43 ;  /* 0x0000002bff067e24 */ /* 0x001fe2000f8e00ff */
[----:B------:R-:W-:Y:S01]  /*8390*/  UIMAD UR8, UR9, UR12, URZ ;  /* 0x0000000c090872a4 */ /* 0x000fe2000f8e023f */
[----:B------:R-:W-:Y:S01]  /*83a0*/  IMAD R3, R2, 0x30, R17 ;  /* 0x0000003002037824 */ /* 0x000fe200078e0211 */
[----:B------:R-:W-:Y:S01]  /*83b0*/  UIMAD.WIDE.U32 UR6, UR4, UR12, URZ ;  /* 0x0000000c040672a5 */ /* 0x000fe2000f8e003f */
[----:B-----5:R-:W-:Y:S01]  /*83c0*/  IMAD R29, R0, R11, RZ ;  /* 0x0000000b001d7224 */ /* 0x020fe200078e02ff */
[----:B------:R-:W-:Y:S01]  /*83d0*/  UIMAD UR8, UR4, UR13, UR8 ;  /* 0x0000000d040872a4 */ /* 0x000fe2000f8e0208 */
[----:B------:R-:W-:Y:S01]  /*83e0*/  IMAD R6, R6, 0xc0, R3 ;  /* 0x000000c006067824 */ /* 0x000fe200078e0203 */
[----:B------:R-:W-:Y:S01]  /*83f0*/  SHF.R.S32.HI R12, RZ, 0x1f, R16 ;  /* 0x0000001fff0c7819 */ /* 0x000fe20000011410 */
[----:B------:R-:W-:Y:S01]  /*8400*/  ULDC.64 UR12, c[0x0][0xae8] ;  /* 0x0002ba00000c7ab9 */ /* 0x000fe20000000a00 */
[----:B------:R-:W-:Y:S01]  /*8410*/  UIADD3 UR7, UR7, UR8, URZ ;  /* 0x0000000807077290 */ /* 0x000fe2000fffe03f */
[----:B------:R-:W-:Y:S01]  /*8420*/  @P0 IMAD.HI.U32 R4, R6, R9, RZ ;  /* 0x0000000906040227 */ /* 0x000fe200078e00ff */
[----:B------:R-:W-:Y:S01]  /*8430*/  UIMAD UR4, UR10, UR12, URZ ;  /* 0x0000000c0a0472a4 */ /* 0x000fe2000f8e023f */
[----:B------:R-:W-:Y:S01]  /*8440*/  MOV R3, R6 ;  /* 0x0000000600037202 */ /* 0x000fe20000000f00 */
[----:B------:R-:W-:-:S02]  /*8450*/  UIMAD.WIDE.U32 UR6, UR45, UR12, UR6 ;  /* 0x0000000c2d0672a5 */ /* 0x000fc4000f8e0006 */
[----:B------:R-:W-:Y:S01]  /*8460*/  UIMAD UR4, UR45, UR13, UR4 ;  /* 0x0000000d2d0472a4 */ /* 0x000fe2000f8e0204 */
[----:B------:R-:W-:-:S03]  /*8470*/  ULDC.64 UR8, c[0x0][0xaf0] ;  /* 0x0002bc0000087ab9 */ /* 0x000fc60000000a00 */
[----:B------:R-:W-:Y:S02]  /*8480*/  UIADD3 UR7, UR7, UR4, URZ ;  /* 0x0000000407077290 */ /* 0x000fe4000fffe03f */
[----:B------:R-:W-:Y:S01]  /*8490*/  UIMAD UR4, UR42, UR8, URZ ;  /* 0x000000082a0472a4 */ /* 0x000fe2000f8e023f */
[----:B-1----:R-:W-:Y:S01]  /*84a0*/  @P0 SHF.R.U32.HI R3, RZ, R5, R4 ;  /* 0x00000005ff030219 */ /* 0x002fe20000011604 */
[----:B------:R-:W-:Y:S02]  /*84b0*/  UIMAD.WIDE.U32 UR6, UR41, UR8, UR6 ;  /* 0x00000008290672a5 */ /* 0x000fe4000f8e0006 */
[----:B------:R-:W-:Y:S01]  /*84c0*/  UIMAD UR4, UR41, UR9, UR4 ;  /* 0x00000009290472a4 */ /* 0x000fe2000f8e0204 */
[--C-:B------:R-:W-:Y:S01]  /*84d0*/  SHF.R.S32.HI R4, RZ, 0x1f, R3.reuse ;  /* 0x0000001fff047819 */ /* 0x100fe20000011403 */
[----:B------:R-:W-:Y:S01]  /*84e0*/  IMAD.MOV R7, RZ, RZ, -R3 ;  /* 0x000000ffff077224 */ /* 0x000fe200078e0a03 */
[----:B------:R-:W-:Y:S01]  /*84f0*/  ULDC.64 UR8, c[0x0][0xae0] ;  /* 0x0002b80000087ab9 */ /* 0x000fe20000000a00 */
[----:B------:R-:W-:-:S02]  /*8500*/  UIADD3 UR4, UR7, UR4, URZ ;  /* 0x0000000407047290 */ /* 0x000fc4000fffe03f */
[----:B------:R-:W-:Y:S02]  /*8510*/  IMAD.U32 R5, RZ, RZ, UR7 ;  /* 0x00000007ff057e24 */ /* 0x000fe4000f8e00ff */
[----:B------:R-:W-:Y:S02]  /*8520*/  IMAD R7, R11, R7, R6 ;  /* 0x000000070b077224 */ /* 0x000fe400078e0206 */
[----:B------:R-:W-:Y:S02]  /*8530*/  IMAD R8, R4, UR8, RZ ;  /* 0x0000000804087c24 */ /* 0x000fe4000f8e02ff */
[----:B------:R-:W-:Y:S01]  /*8540*/  IMAD.U32 R4, RZ, RZ, UR6 ;  /* 0x00000006ff047e24 */ /* 0x000fe2000f8e00ff */
[----:B------:R-:W-:Y:S01]  /*8550*/  SHF.R.S32.HI R6, RZ, 0x1f, R7 ;  /* 0x0000001fff067819 */ /* 0x000fe20000011407 */
[----:B------:R-:W-:Y:S01]  /*8560*/  IMAD.U32 R5, RZ, RZ, UR4 ;  /* 0x00000004ff057e24 */ /* 0x000fe2000f8e00ff */
[----:B------:R-:W-:Y:S01]  /*8570*/  ULDC.64 UR6, c[0x0][0xad8] ;  /* 0x0002b60000067ab9 */ /* 0x000fe20000000a00 */
[C---:B------:R-:W-:Y:S01]  /*8580*/  IMAD R9, R3.reuse, UR9, R8 ;  /* 0x0000000903097c24 */ /* 0x040fe2000f8e0208 */
[----:B------:R-:W-:Y:S01]  /*8590*/  ULDC UR4, c[0x0][0xac8] ;  /* 0x0002b20000047ab9 */ /* 0x000fe20000000800 */
[----:B------:R-:W-:-:S04]  /*85a0*/  IMAD.WIDE.U32 R4, R3, UR8, R4 ;  /* 0x0000000803047c25 */ /* 0x000fc8000f8e0004 */
[----:B------:R-:W-:Y:S02]  /*85b0*/  IMAD R6, R6, UR6, RZ ;  /* 0x0000000606067c24 */ /* 0x000fe4000f8e02ff */
[----:B------:R-:W-:Y:S02]  /*85c0*/  IMAD.IADD R5, R5, 0x1, R9 ;  /* 0x0000000105057824 */ /* 0x000fe400078e0209 */
[C---:B------:R-:W-:Y:S02]  /*85d0*/  IMAD R3, R7.reuse, UR7, R6 ;  /* 0x0000000707037c24 */ /* 0x040fe4000f8e0206 */
[----:B------:R-:W-:Y:S01]  /*85e0*/  IMAD.WIDE.U32 R4, R7, UR6, R4 ;  /* 0x0000000607047c25 */ /* 0x000fe2000f8e0004 */
[----:B------:R-:W-:-:S03]  /*85f0*/  ULDC.64 UR6, c[0x0][0xa80] ;  /* 0x0002a00000067ab9 */ /* 0x000fc60000000a00 */
[----:B------:R-:W-:Y:S01]  /*8600*/  IMAD.IADD R3, R5, 0x1, R3 ;  /* 0x0000000105037824 */ /* 0x000fe200078e0203 */
[----:B------:R-:W-:Y:S01]  /*8610*/  LEA R5, P0, R4, UR6, 0x1 ;  /* 0x0000000604057c11 */ /* 0x000fe2000f8008ff */
[----:B------:R-:W-:-:S03]  /*8620*/  IMAD.U32 R8, RZ, RZ, UR43 ;  /* 0x0000002bff087e24 */ /* 0x000fc6000f8e00ff */
[----:B------:R-:W-:Y:S01]  /*8630*/  LEA.HI.X R10, R4, UR7, R3, 0x1, P0 ;  /* 0x00000007040a7c11 */ /* 0x000fe200080f0c03 */
[----:B------:R-:W0:Y:S01]  /*8640*/  SHFL.IDX PT, R9, R5, RZ, 0x181f ;  /* 0x00181fff05097589 */ /* 0x000e2200000e0000 */
[----:B------:R-:W-:Y:S01]  /*8650*/  IMAD R6, R8, 0xc0, R17 ;  /* 0x000000c008067824 */ /* 0x000fe200078e0211 */
[----:B------:R-:W-:Y:S02]  /*8660*/  ISETP.GE.AND P0, PT, R16, UR4, PT ;  /* 0x0000000410007c0c */ /* 0x000fe4000bf06270 */
[----:B------:R-:W1:Y:S01]  /*8670*/  SHFL.IDX PT, R13, R5, 0x1, 0x181f ;  /* 0x00381f00050d7f89 */ /* 0x000e6200000e0000 */
[C---:B------:R-:W-:Y:S01]  /*8680*/  VIADD R0, R6.reuse, 0x30 ;  /* 0x0000003006007836 */ /* 0x040fe20000000000 */
[CC--:B------:R-:W-:Y:S01]  /*8690*/  ISETP.GE.OR P3, PT, R6.reuse, R29.reuse, P0 ;  /* 0x0000001d0600720c */ /* 0x0c0fe20000766670 */
[C---:B------:R-:W-:Y:S01]  /*86a0*/  VIADD R3, R6.reuse, 0x60 ;  /* 0x0000006006037836 */ /* 0x040fe20000000000 */
[----:B------:R-:W2:Y:S01]  /*86b0*/  SHFL.IDX PT, R21, R5, 0x2, 0x181f ;  /* 0x00581f0005157f89 */ /* 0x000ea200000e0000 */
[----:B------:R-:W-:Y:S01]  /*86c0*/  VIADD R4, R6, 0x90 ;  /* 0x0000009006047836 */ /* 0x000fe20000000000 */
[----:B------:R-:W-:-:S02]  /*86d0*/  ISETP.GE.OR P2, PT, R0, R29, P0 ;  /* 0x0000001d0000720c */ /* 0x000fc40000746670 */
[----:B------:R-:W3:Y:S01]  /*86e0*/  SHFL.IDX PT, R7, R10, RZ, 0x181f ;  /* 0x00181fff0a077589 */ /* 0x000ee200000e0000 */
[-C--:B------:R-:W-:Y:S02]  /*86f0*/  ISETP.GE.OR P1, PT, R3, R29.reuse, P0 ;  /* 0x0000001d0300720c */ /* 0x080fe40000726670 */
[----:B------:R-:W-:Y:S01]  /*8700*/  ISETP.GE.OR P0, PT, R4, R29, P0 ;  /* 0x0000001d0400720c */ /* 0x000fe20000706670 */
[----:B------:R3:W4:Y:S04]  /*8710*/  SHFL.IDX PT, R27, R5, 0x3, 0x181f ;  /* 0x00781f00051b7f89 */ /* 0x00072800000e0000 */
[----:B------:R-:W4:Y:S04]  /*8720*/  SHFL.IDX PT, R11, R10, 0x1, 0x181f ;  /* 0x00381f000a0b7f89 */ /* 0x000f2800000e0000 */
[----:B------:R-:W4:Y:S01]  /*8730*/  SHFL.IDX PT, R15, R10, 0x2, 0x181f ;  /* 0x00581f000a0f7f89 */ /* 0x000f2200000e0000 */
[----:B0-----:R-:W-:-:S03]  /*8740*/  @!P3 LEA R4, P6, R16, R9, 0x1 ;  /* 0x000000091004b211 */ /* 0x001fc600078c08ff */
[----:B------:R4:W0:Y:S01]  /*8750*/  SHFL.IDX PT, R25, R10, 0x3, 0x181f ;  /* 0x00781f000a197f89 */ /* 0x00082200000e0000 */
[C---:B-1----:R-:W-:Y:S02]  /*8760*/  @!P2 LEA R6, P5, R16.reuse, R13, 0x1 ;  /* 0x0000000d1006a211 */ /* 0x042fe400078a08ff */
[C---:B--2---:R-:W-:Y:S02]  /*8770*/  @!P1 LEA R8, P4, R16.reuse, R21, 0x1 ;  /* 0x0000001510089211 */ /* 0x044fe400078808ff */
[C---:B---3--:R-:W-:Y:S02]  /*8780*/  @!P3 LEA.HI.X R5, R16.reuse, R7, R12, 0x1, P6 ;  /* 0x000000071005b211 */ /* 0x048fe400030f0c0c */
[----:B----4-:R-:W-:-:S03]  /*8790*/  @!P0 LEA R10, P6, R16, R27, 0x1 ;  /* 0x0000001b100a8211 */ /* 0x010fc600078c08ff */
[----:B------:R1:W-:Y:S01]  /*87a0*/  @!P3 ST.E.128 desc[UR48][R4.64], RZ ;  /* 0x000000ff0400b985 */ /* 0x0003e2000c101d30 */
[C-C-:B------:R-:W-:Y:S02]  /*87b0*/  @!P2 LEA.HI.X R7, R16.reuse, R11, R12.reuse, 0x1, P5 ;  /* 0x0000000b1007a211 */ /* 0x140fe400028f0c0c */
[----:B------:R-:W-:-:S03]  /*87c0*/  @!P1 LEA.HI.X R9, R16, R15, R12, 0x1, P4 ;  /* 0x0000000f10099211 */ /* 0x000fc600020f0c0c */
[----:B------:R1:W-:Y:S01]  /*87d0*/  @!P2 ST.E.128 desc[UR48][R6.64], RZ ;  /* 0x000000ff0600a985 */ /* 0x0003e2000c101d30 */
[----:B0-----:R-:W-:-:S03]  /*87e0*/  @!P0 LEA.HI.X R11, R16, R25, R12, 0x1, P6 ;  /* 0x00000019100b8211 */ /* 0x001fc600030f0c0c */
[----:B------:R1:W-:Y:S04]  /*87f0*/  @!P1 ST.E.128 desc[UR48][R8.64], RZ ;  /* 0x000000ff08009985 */ /* 0x0003e8000c101d30 */
[----:B------:R1:W-:Y:S02]  /*8800*/  @!P0 ST.E.128 desc[UR48][R10.64], RZ ;  /* 0x000000ff0a008985 */ /* 0x0003e4000c101d30 */
.L_x_215:
[----:B------:R-:W-:Y:S05]  /*8810*/  BSYNC B0 ;  /* 0x0000000000007941 */ /* 0x000fea0003800000 */
.L_x_212:
[----:B------:R-:W-:Y:S02]  /*8820*/  ULDC UR4, c[0x0][0xc3c] ;  /* 0x00030f0000047ab9 */ /* 0x000fe40000000800 */
[----:B------:R-:W-:-:S13]  /*8830*/  ISETP.GE.AND P0, PT, R31, UR4, PT ;  /* 0x000000041f007c0c */ /* 0x000fda000bf06270 */
[----:B------:R-:W-:Y:S05]  /*8840*/  @!P0 BRA `(.L_x_219) ;  /* 0xffffff8400348947 */ /* 0x000fea000383ffff */
[----:B------:R-:W-:Y:S05]  /*8850*/  EXIT ;  /* 0x000000000000794d */ /* 0x000fea0003800000 */
.L_x_184:
[----:B------:R-:W-:-:S08]  /*8860*/  NOP ;  /* 0x0000000000007918 */ /* 0x000fd00000000000 */
[----:B------:R-:W0:-:S00]  /*8870*/  USETMAXREG.DEALLOC.CTAPOOL 0x20 ;  /* 0x00000020000079c8 */ /* 0x000e0000080e0500 */
[----:B0-----:R-:W2:Y:S01]  /*8880*/  LDL.LU R3, [R1+0xc] ;  /* 0x00000c0001037983 */ /* 0x001ea20000300800 */
[----:B------:R-:W-:-:S06]  /*8890*/  LOP3.LUT R0, R0, 0x3, RZ, 0xc0, !PT ;  /* 0x0000000300007812 */ /* 0x000fcc00078ec0ff */
[----:B------:R-:W0:Y:S02]  /*88a0*/  SHFL.IDX PT, R0, R0, RZ, 0x1f ;  /* 0x00001fff00007589 */ /* 0x000e2400000e0000 */
[----:B0-----:R-:W-:-:S13]  /*88b0*/  ISETP.NE.AND P0, PT, R0, RZ, PT ;  /* 0x000000ff0000720c */ /* 0x001fda0003f05270 */
[----:B------:R-:W-:Y:S01]  /*88c0*/  @P0 BAR.SYNC.DEFER_BLOCKING 0x5, 0x200 ;  /* 0x0148000000000b1d */ /* 0x000fe20000010000 */
[----:B--2---:R-:W-:-:S04]  /*88d0*/  LOP3.LUT R3, R3, 0xffffffdf, RZ, 0xc0, !PT ;  /* 0xffffffdf03037812 */ /* 0x004fc800078ec0ff */
[----:B------:R-:W-:-:S05]  /*88e0*/  @P0 LOP3.LUT R3, R3, 0x20, RZ, 0xfc, !PT ;  /* 0x0000002003030812 */ /* 0x000fca00078efcff */
[----:B------:R0:W-:Y:S02]  /*88f0*/  STL [R1+0xc], R3 ;  /* 0x00000c0301007387 */ /* 0x0001e40000100800 */
[----:B0-----:R-:W-:-:S04]  /*8900*/  @P0 MOV R3, 0x400 ;  /* 0x0000040000030802 */ /* 0x001fc80000000f00 */
[----:B------:R-:W-:-:S05]  /*8910*/  @P0 LEA R2, R2, R3, 0x18 ;  /* 0x0000000302020211 */ /* 0x000fca00078ec0ff */
[----:B------:R-:W0:Y:S02]  /*8920*/  @P0 LDS.128 R16, [R2+0x132d0] ;  /* 0x0132d00002100984 */ /* 0x000e240000000c00 */
[----:B0-----:R-:W-:Y:S01]  /*8930*/  @P0 R2UR UR40, R19 ;  /* 0x00000000132802ca */ /* 0x001fe200000e0000 */
[----:B------:R-:W-:Y:S06]  /*8940*/  @P0 BAR.ARV 0x4, 0x200 ;  /* 0x0108000000000b1d */ /* 0x000fec0000002000 */
[----:B------:R-:W-:Y:S08]  /*8950*/  @P0 BRA `(.L_x_220) ;  /* 0x0000000800100947 */ /* 0x000ff00003800000 */
[----:B------:R-:W0:Y:S01]  /*8960*/  S2R R4, SR_TID.X ;  /* 0x0000000000047919 */ /* 0x000e220000002100 */
[----:B------:R-:W-:Y:S01]  /*8970*/  ULDC UR4, c[0x0][0xc3c] ;  /* 0x00030f0000047ab9 */ /* 0x000fe20000000800 */
[----:B------:R-:W-:Y:S01]  /*8980*/  IMAD.MOV.U32 R0, RZ, RZ, RZ ;  /* 0x000000ffff007224 */ /* 0x000fe200078e00ff */
[----:B------:R-:W1:Y:S01]  /*8990*/  LDC R11, c[0x0][0xc38] ;  /* 0x00030e00ff0b7b82 */ /* 0x000e620000000800 */
[----:B0-----:R-:W-:-:S04]  /*89a0*/  LOP3.LUT R5, R4, 0x1f, RZ, 0xc0, !PT ;  /* 0x0000001f04057812 */ /* 0x001fc800078ec0ff */
[----:B------:R-:W-:-:S04]  /*89b0*/  ISETP.NE.AND P0, PT, R5, 0x1f, PT ;  /* 0x0000001f0500780c */ /* 0x000fc80003f05270 */
[----:B------:R-:W-:-:S13]  /*89c0*/  ISETP.GE.OR P1, PT, R5, UR4, !P0 ;  /* 0x0000000405007c0c */ /* 0x000fda000c726670 */
[----:B------:R-:W0:Y:S02]  /*89d0*/  @!P1 LDC.64 R2, c[0x0][0xc80] ;  /* 0x00032000ff029b82 */ /* 0x000e240000000a00 */
[----:B0-----:R-:W-:-:S05]  /*89e0*/  @!P1 IMAD.WIDE.U32 R2, R5, 0x4, R2 ;  /* 0x0000000405029825 */ /* 0x001fca00078e0002 */
[----:B------:R-:W2:Y:S01]  /*89f0*/  @!P1 LDG.E R0, desc[UR48][R2.64] ;  /* 0x0000003002009981 */ /* 0x000ea2000c1e1900 */
[C---:B------:R-:W-:Y:S01]  /*8a00*/  ISETP.NE.AND P1, PT, R5.reuse, RZ, PT ;  /* 0x000000ff0500720c */ /* 0x040fe20003f25270 */
[----:B------:R-:W-:Y:S01]  /*8a10*/  UMOV UR4, URZ ;  /* 0x0000003f00047c82 */ /* 0x000fe20008000000 */
[C---:B------:R-:W-:Y:S01]  /*8a20*/  ISETP.GE.U32.AND P2, PT, R5.reuse, 0x2, PT ;  /* 0x000000020500780c */ /* 0x040fe20003f46070 */
[----:B------:R-:W-:Y:S01]  /*8a30*/  IMAD.MOV.U32 R16, RZ, RZ, RZ ;  /* 0x000000ffff107224 */ /* 0x000fe200078e00ff */
[C---:B------:R-:W-:Y:S02]  /*8a40*/  ISETP.GE.U32.AND P3, PT, R5.reuse, 0x4, PT ;  /* 0x000000040500780c */ /* 0x040fe40003f66070 */
[C---:B------:R-:W-:Y:S02]  /*8a50*/  ISETP.GE.U32.AND P4, PT, R5.reuse, 0x8, PT ;  /* 0x000000080500780c */ /* 0x040fe40003f86070 */
[----:B------:R-:W-:Y:S01]  /*8a60*/  ISETP.GE.U32.AND P5, PT, R5, 0x10, PT ;  /* 0x000000100500780c */ /* 0x000fe20003fa6070 */
[----:B--2---:R-:W0:Y:S02]  /*8a70*/  SHFL.UP PT, R4, R0, 0x1, RZ ;  /* 0x0420000000047989 */ /* 0x004e2400000e00ff */
[----:B0-----:R-:W-:-:S05]  /*8a80*/  SEL R7, R4, RZ, P1 ;  /* 0x000000ff04077207 */ /* 0x001fca0000800000 */
[----:B------:R-:W-:-:S05]  /*8a90*/  IMAD.IADD R7, R0, 0x1, R7 ;  /* 0x0000000100077824 */ /* 0x000fca00078e0207 */
[----:B------:R-:W0:Y:S02]  /*8aa0*/  SHFL.UP PT, R4, R7, 0x2, RZ ;  /* 0x0440000007047989 */ /* 0x000e2400000e00ff */
[----:B0-----:R-:W-:-:S05]  /*8ab0*/  SEL R4, R4, RZ, P2 ;  /* 0x000000ff04047207 */ /* 0x001fca0001000000 */
[----:B------:R-:W-:-:S05]  /*8ac0*/  IMAD.IADD R4, R7, 0x1, R4 ;  /* 0x0000000107047824 */ /* 0x000fca00078e0204 */
[----:B------:R-:W0:Y:S02]  /*8ad0*/  SHFL.UP PT, R6, R4, 0x4, RZ ;  /* 0x0480000004067989 */ /* 0x000e2400000e00ff */
[----:B0-----:R-:W-:-:S05]  /*8ae0*/  SEL R3, R6, RZ, P3 ;  /* 0x000000ff06037207 */ /* 0x001fca0001800000 */
[----:B------:R-:W-:-:S05]  /*8af0*/  IMAD.IADD R3, R4, 0x1, R3 ;  /* 0x0000000104037824 */ /* 0x000fca00078e0203 */
[----:B------:R-:W0:Y:S02]  /*8b00*/  SHFL.UP PT, R2, R3, 0x8, RZ ;  /* 0x0500000003027989 */ /* 0x000e2400000e00ff */
[----:B0-----:R-:W-:-:S04]  /*8b10*/  SEL R2, R2, RZ, P4 ;  /* 0x000000ff02027207 */ /* 0x001fc80002000000 */
[----:B------:R-:W-:-:S05]  /*8b20*/  IADD3 R2, R3, R2, RZ ;  /* 0x0000000203027210 */ /* 0x000fca0007ffe0ff */
[----:B------:R-:W0:Y:S02]  /*8b30*/  SHFL.UP PT, R6, R2, 0x10, RZ ;  /* 0x0600000002067989 */ /* 0x000e2400000e00ff */
[----:B0-----:R-:W-:-:S05]  /*8b40*/  SEL R7, R6, RZ, P5 ;  /* 0x000000ff06077207 */ /* 0x001fca0002800000 */
[----:B------:R-:W-:Y:S02]  /*8b50*/  IMAD.IADD R6, R2, 0x1, R7 ;  /* 0x0000000102067824 */ /* 0x000fe400078e0207 */
[----:B------:R-:W0:Y:S03]  /*8b60*/  S2R R7, SR_CTAID.X ;  /* 0x0000000000077919 */ /* 0x000e260000002500 */
[----:B------:R-:W1:Y:S02]  /*8b70*/  SHFL.IDX PT, R4, R6, 0x1f, 0x1f ;  /* 0x03e01f0006047f89 */ /* 0x000e6400000e0000 */
[----:B-1----:R-:W-:-:S04]  /*8b80*/  IMAD R4, R4, R11, RZ ;  /* 0x0000000b04047224 */ /* 0x002fc800078e02ff */
[----:B------:R-:W-:Y:S01]  /*8b90*/  IMAD.MOV.U32 R3, RZ, RZ, R4 ;  /* 0x000000ffff037224 */ /* 0x000fe200078e0004 */
[----:B0-----:R-:W-:-:S13]  /*8ba0*/  ISETP.GT.AND P6, PT, R4, R7, PT ;  /* 0x000000070400720c */ /* 0x001fda0003fc4270 */
[----:B------:R-:W-:Y:S05]  /*8bb0*/  @P6 BRA `(.L_x_221) ;  /* 0x0000000000946947 */ /* 0x000fea0003800000 */
[----:B------:R-:W-:Y:S01]  /*8bc0*/  IMAD.MOV.U32 R4, RZ, RZ, R3 ;  /* 0x000000ffff047224 */ /* 0x000fe200078e0003 */
[----:B------:R-:W-:Y:S01]  /*8bd0*/  UMOV UR4, URZ ;  /* 0x0000003f00047c82 */ /* 0x000fe20008000000 */
[----:B------:R-:W-:-:S05]  /*8be0*/  ULDC UR5, c[0x0][0xc3c] ;  /* 0x00030f0000057ab9 */ /* 0x000fca0000000800 */
.L_x_225:
[----:B------:R-:W-:-:S04]  /*8bf0*/  UIADD3 UR4, UR4, 0x1f, URZ ;  /* 0x0000001f04047890 */ /* 0x000fc8000fffe03f */
[----:B------:R-:W-:-:S06]  /*8c00*/  UISETP.GE.AND UP0, UPT, UR4, UR5, UPT ;  /* 0x000000050400728c */ /* 0x000fcc000bf06270 */
[----:B------:R-:W-:-:S13]  /*8c10*/  PLOP3.LUT P6, PT, PT, PT, UP0, 0x40, 0x0 ;  /* 0x000000000000781c */ /* 0x000fda0003fce808 */
[----:B------:R-:W-:Y:S05]  /*8c20*/  @!P6 BRA `(.L_x_222) ;  /* 0x000000040030e947 */ /* 0x000fea0003800000 */
[----:B------:R-:W-:Y:S01]  /*8c30*/  VIADD R9, R5, UR4 ;  /* 0x0000000405097c36 */ /* 0x000fe20008000000 */
[----:B------:R-:W-:Y:S01]  /*8c40*/  BSSY B0, `(.L_x_223) ;  /* 0x0000007000007945 */ /* 0x000fe20003800000 */
[----:B------:R-:W-:-:S03]  /*8c50*/  IMAD.MOV.U32 R0, RZ, RZ, RZ ;  /* 0x000000ffff007224 */ /* 0x000fc600078e00ff */
[----:B------:R-:W-:-:S13]  /*8c60*/  ISETP.GE.OR P6, PT, R9, UR5, !P0 ;  /* 0x0000000509007c0c */ /* 0x000fda000c7c6670 */
[----:B------:R-:W-:Y:S05]  /*8c70*/  @P6 BRA `(.L_x_224) ;  /* 0x00000000000c6947 */ /* 0x000fea0003800000 */
[----:B------:R-:W0:Y:S02]  /*8c80*/  LDC.64 R2, c[0x0][0xc80] ;  /* 0x00032000ff027b82 */ /* 0x000e240000000a00 */
[----:B0-----:R-:W-:-:S05]  /*8c90*/  IMAD.WIDE R2, R9, 0x4, R2 ;  /* 0x0000000409027825 */ /* 0x001fca00078e0202 */
[----:B------:R0:W5:Y:S02]  /*8ca0*/  LDG.E R0, desc[UR48][R2.64] ;  /* 0x0000003002007981 */ /* 0x000164000c1e1900 */
.L_x_224:
[----:B------:R-:W-:Y:S05]  /*8cb0*/  BSYNC B0 ;  /* 0x0000000000007941 */ /* 0x000fea0003800000 */
.L_x_223:
[----:B0----5:R-:W0:Y:S02]  /*8cc0*/  SHFL.UP PT, R2, R0, 0x1, RZ ;  /* 0x0420000000027989 */ /* 0x021e2400000e00ff */
        /* <DEDUP_REMOVED lines=13> */
[----:B------:R-:W-:Y:S02]  /*8da0*/  IMAD.IADD R6, R6, 0x1, R11 ;  /* 0x0000000106067824 */ /* 0x000fe400078e020b */
[----:B------:R-:W0:Y:S03]  /*8db0*/  LDC R11, c[0x0][0xc38] ;  /* 0x00030e00ff0b7b82 */ /* 0x000e260000000800 */
[----:B------:R-:W0:Y:S02]  /*8dc0*/  SHFL.IDX PT, R3, R6, 0x1f, 0x1f ;  /* 0x03e01f0006037f89 */ /* 0x000e2400000e0000 */
[----:B0-----:R-:W-:-:S04]  /*8dd0*/  IMAD R3, R3, R11, RZ ;  /* 0x0000000b03037224 */ /* 0x001fc800078e02ff */
[----:B------:R-:W-:-:S05]  /*8de0*/  IMAD.IADD R4, R3, 0x1, R4 ;  /* 0x0000000103047824 */ /* 0x000fca00078e0204 */
[----:B------:R-:W-:-:S13]  /*8df0*/  ISETP.GT.AND P6, PT, R4, R7, PT ;  /* 0x000000070400720c */ /* 0x000fda0003fc4270 */
[----:B------:R-:W-:Y:S05]  /*8e00*/  @!P6 BRA `(.L_x_225) ;  /* 0xfffffffc0078e947 */ /* 0x000fea000383ffff */
.L_x_221:
[----:B------:R-:W-:-:S04]  /*8e10*/  IMAD.IADD R9, R4, 0x1, -R3 ;  /* 0x0000000104097824 */ /* 0x000fc800078e0a03 */
[----:B------:R-:W-:-:S05]  /*8e20*/  IMAD R2, R6, R11, R9 ;  /* 0x0000000b06027224 */ /* 0x000fca00078e0209 */
[----:B------:R-:W-:-:S13]  /*8e30*/  ISETP.GT.AND P0, PT, R2, R7, PT ;  /* 0x000000070200720c */ /* 0x000fda0003f04270 */
[----:B------:R-:W-:Y:S02]  /*8e40*/  VOTEU.ANY UR5, UPT, !P0 ;  /* 0x0000000000057886 */ /* 0x000fe400040e0100 */
[----:B------:R-:W-:Y:S02]  /*8e50*/  UPOPC UR40, UR5 ;  /* 0x00000005002872bf */ /* 0x000fe40008000000 */
[----:B------:R-:W-:-:S04]  /*8e60*/  ISETP.NE.AND P0, PT, RZ, UR5, PT ;  /* 0x00000005ff007c0c */ /* 0x000fc8000bf05270 */
[----:B------:R-:W-:-:S05]  /*8e70*/  IMAD.U32 R13, RZ, RZ, UR40 ;  /* 0x00000028ff0d7e24 */ /* 0x000fca000f8e00ff */
[----:B------:R-:W0:Y:S02]  /*8e80*/  SHFL.IDX PT, R0, R0, R13, 0x1f ;  /* 0x00001f0d00007589 */ /* 0x000e2400000e0000 */
[----:B0-----:R-:W-:-:S04]  /*8e90*/  IABS R4, R0 ;  /* 0x0000000000047213 */ /* 0x001fc80000000000 */
[----:B------:R-:W0:Y:S08]  /*8ea0*/  I2F.RP R8, R4 ;  /* 0x0000000400087306 */ /* 0x000e300000209400 */
[----:B0-----:R-:W0:Y:S02]  /*8eb0*/  MUFU.RCP R8, R8 ;  /* 0x0000000800087308 */ /* 0x001e240000001000 */
[----:B0-----:R-:W-:-:S06]  /*8ec0*/  IADD3 R2, R8, 0xffffffe, RZ ;  /* 0x0ffffffe08027810 */ /* 0x001fcc0007ffe0ff */
[----:B------:R0:W1:Y:S01]  /*8ed0*/  F2I.FTZ.U32.TRUNC.NTZ R3, R2 ;  /* 0x0000000200037305 */ /* 0x000062000021f000 */
[----:B------:R-:W-:Y:S05]  /*8ee0*/  @!P0 BRA `(.L_x_226) ;  /* 0x00000000000c8947 */ /* 0x000fea0003800000 */
[----:B------:R-:W-:-:S06]  /*8ef0*/  UIADD3 UR5, UR40, -0x1, URZ ;  /* 0xffffffff28057890 */ /* 0x000fcc000fffe03f */
[----:B------:R-:W-:-:S05]  /*8f00*/  IMAD.U32 R13, RZ, RZ, UR5 ;  /* 0x00000005ff0d7e24 */ /* 0x000fca000f8e00ff */
[----:B------:R2:W3:Y:S02]  /*8f10*/  SHFL.IDX PT, R16, R6, R13, 0x1f ;  /* 0x00001f0d06107589 */ /* 0x0004e400000e0000 */
.L_x_226:
[----:B01----:R-:W-:Y:S01]  /*8f20*/  IMAD.MOV R2, RZ, RZ, -R3 ;  /* 0x000000ffff027224 */ /* 0x003fe200078e0a03 */
[----:B------:R-:W-:Y:S01]  /*8f30*/  UIADD3 UR40, UR40, UR4, URZ ;  /* 0x0000000428287290 */ /* 0x000fe2000fffe03f */
[----:B---3--:R-:W-:Y:S02]  /*8f40*/  IMAD R16, R16, R11, R9 ;  /* 0x0000000b10107224 */ /* 0x008fe400078e0209 */
[----:B------:R-:W-:Y:S01]  /*8f50*/  IMAD.MOV.U32 R11, RZ, RZ, R2 ;  /* 0x000000ffff0b7224 */ /* 0x000fe200078e0002 */
[----:B------:R-:W-:Y:S01]  /*8f60*/  IABS R2, R0 ;  /* 0x0000000000027213 */ /* 0x000fe20000000000 */
[----:B------:R-:W-:Y:S02]  /*8f70*/  IMAD.IADD R9, R7, 0x1, -R16 ;  /* 0x0000000107097824 */ /* 0x000fe400078e0a10 */
[----:B------:R-:W-:Y:S02]  /*8f80*/  IMAD R7, R11, R4, RZ ;  /* 0x000000040b077224 */ /* 0x000fe400078e02ff */
[----:B------:R-:W-:Y:S01]  /*8f90*/  IMAD.MOV R8, RZ, RZ, -R2 ;  /* 0x000000ffff087224 */ /* 0x000fe200078e0a02 */
[----:B--2---:R-:W-:Y:S01]  /*8fa0*/  IABS R6, R9 ;  /* 0x0000000900067213 */ /* 0x004fe20000000000 */
[----:B------:R-:W-:-:S04]  /*8fb0*/  IMAD.MOV.U32 R2, RZ, RZ, RZ ;  /* 0x000000ffff027224 */ /* 0x000fc800078e00ff */
[----:B------:R-:W-:-:S04]  /*8fc0*/  IMAD.HI.U32 R2, R3, R7, R2 ;  /* 0x0000000703027227 */ /* 0x000fc800078e0002 */
[----:B------:R-:W-:Y:S02]  /*8fd0*/  IMAD.MOV.U32 R3, RZ, RZ, R6 ;  /* 0x000000ffff037224 */ /* 0x000fe400078e0006 */
[----:B------:R-:W-:Y:S02]  /*8fe0*/  IMAD.MOV.U32 R6, RZ, RZ, R8 ;  /* 0x000000ffff067224 */ /* 0x000fe400078e0008 */
[----:B------:R-:W-:-:S04]  /*8ff0*/  IMAD.HI.U32 R2, R2, R3, RZ ;  /* 0x0000000302027227 */ /* 0x000fc800078e00ff */
[----:B------:R-:W-:-:S05]  /*9000*/  IMAD R3, R2, R6, R3 ;  /* 0x0000000602037224 */ /* 0x000fca00078e0203 */
[----:B------:R-:W-:-:S13]  /*9010*/  ISETP.GT.U32.AND P1, PT, R4, R3, PT ;  /* 0x000000030400720c */ /* 0x000fda0003f24070 */
[----:B------:R-:W-:Y:S02]  /*9020*/  @!P1 IMAD.IADD R3, R3, 0x1, -R4 ;  /* 0x0000000103039824 */ /* 0x000fe400078e0a04 */
[----:B------:R-:W-:Y:S01]  /*9030*/  @!P1 VIADD R2, R2, 0x1 ;  /* 0x0000000102029836 */ /* 0x000fe20000000000 */
[----:B------:R-:W-:Y:S02]  /*9040*/  ISETP.NE.AND P1, PT, R0, RZ, PT ;  /* 0x000000ff0000720c */ /* 0x000fe40003f25270 */
[----:B------:R-:W-:Y:S02]  /*9050*/  ISETP.GE.U32.AND P0, PT, R3, R4, PT ;  /* 0x000000040300720c */ /* 0x000fe40003f06070 */
[----:B------:R-:W-:-:S04]  /*9060*/  LOP3.LUT R3, R9, R0, RZ, 0x3c, !PT ;  /* 0x0000000009037212 */ /* 0x000fc800078e3cff */
[----:B------:R-:W-:-:S07]  /*9070*/  ISETP.GE.AND P2, PT, R3, RZ, PT ;  /* 0x000000ff0300720c */ /* 0x000fce0003f46270 */
[----:B------:R-:W-:-:S06]  /*9080*/  @P0 VIADD R2, R2, 0x1 ;  /* 0x0000000102020836 */ /* 0x000fcc0000000000 */
[----:B------:R-:W-:Y:S01]  /*9090*/  @!P2 IMAD.MOV R2, RZ, RZ, -R2 ;  /* 0x000000ffff02a224 */ /* 0x000fe200078e0a02 */
[----:B------:R-:W-:-:S05]  /*90a0*/  @!P1 LOP3.LUT R2, RZ, R0, RZ, 0x33, !PT ;  /* 0x00000000ff029212 */ /* 0x000fca00078e33ff */
[--C-:B------:R-:W-:Y:S02]  /*90b0*/  IMAD.MOV R17, RZ, RZ, -R2.reuse ;  /* 0x000000ffff117224 */ /* 0x100fe400078e0a02 */
[----:B------:R-:W-:Y:S02]  /*90c0*/  IMAD.MOV.U32 R18, RZ, RZ, R2 ;  /* 0x000000ffff127224 */ /* 0x000fe400078e0002 */
[----:B------:R-:W-:Y:S01]  /*90d0*/  IMAD R17, R0, R17, R9 ;  /* 0x0000001100117224 */ /* 0x000fe200078e0209 */
[----:B------:R-:W-:Y:S06]  /*90e0*/  BRA `(.L_x_227) ;  /* 0x0000000000107947 */ /* 0x000fec0003800000 */
.L_x_222:
[----:B------:R-:W-:Y:S01]  /*90f0*/  MOV R16, R7 ;  /* 0x0000000700107202 */ /* 0x000fe20000000f00 */
[----:B------:R-:W-:Y:S01]  /*9100*/  IMAD.MOV.U32 R17, RZ, RZ, RZ ;  /* 0x000000ffff117224 */ /* 0x000fe200078e00ff */
[----:B------:R-:W-:Y:S01]  /*9110*/  ULDC UR40, c[0x0][0xc3c] ;  /* 0x00030f0000287ab9 */ /* 0x000fe20000000800 */
[----:B------:R-:W-:-:S07]  /*9120*/  IMAD.MOV.U32 R18, RZ, RZ, RZ ;  /* 0x000000ffff127224 */ /* 0x000fce00078e00ff */
.L_x_227:
[----:B------:R-:W-:Y:S01]  /*9130*/  ISETP.NE.AND P0, PT, R5, RZ, PT ;  /* 0x000000ff0500720c */ /* 0x000fe20003f05270 */
[----:B------:R-:W-:-:S12]  /*9140*/  IMAD.U32 R19, RZ, RZ, UR40 ;  /* 0x00000028ff137e24 */ /* 0x000fd8000f8e00ff */
[----:B------:R-:W0:Y:S01]  /*9150*/  @!P0 S2R R3, SR_CgaCtaId ;  /* 0x0000000000038919 */ /* 0x000e220000008800 */
[----:B------:R-:W-:-:S04]  /*9160*/  @!P0 MOV R0, 0x400 ;  /* 0x0000040000008802 */ /* 0x000fc80000000f00 */
[----:B0-----:R-:W-:-:S05]  /*9170*/  @!P0 LEA R0, R3, R0, 0x18 ;  /* 0x0000000003008211 */ /* 0x001fca00078ec0ff */
[----:B------:R0:W-:Y:S01]  /*9180*/  @!P0 STS.128 [R0+0x132d0], R16 ;  /* 0x0132d01000008388 */ /* 0x0001e20000000c00 */
[----:B------:R-:W-:Y:S06]  /*9190*/  BAR.ARV 0x5, 0x200 ;  /* 0x0148000000007b1d */ /* 0x000fec0000002000 */
.L_x_220:
[----:B0-----:R-:W-:Y:S01]  /*91a0*/  IMAD.MOV.U32 R0, RZ, RZ, 0x1 ;  /* 0x00000001ff007424 */ /* 0x001fe200078e00ff */
[----:B------:R-:W-:Y:S01]  /*91b0*/  ULDC UR4, c[0x0][0xc3c] ;  /* 0x00030f0000047ab9 */ /* 0x000fe20000000800 */
[----:B------:R0:W-:Y:S01]  /*91c0*/  STL [R1+0x30], RZ ;  /* 0x000030ff01007387 */ /* 0x0001e20000100800 */
[----:B------:R-:W-:Y:S01]  /*91d0*/  UISETP.GE.AND UP0, UPT, UR40, UR4, UPT ;  /* 0x000000042800728c */ /* 0x000fe2000bf06270 */
[----:B------:R-:W-:Y:S02]  /*91e0*/  IMAD.MOV.U32 R28, RZ, RZ, RZ ;  /* 0x000000ffff1c7224 */ /* 0x000fe400078e00ff */
[----:B------:R0:W-:Y:S03]  /*91f0*/  STL [R1+0x4], R0 ;  /* 0x0000040001007387 */ /* 0x0001e60000100800 */
[----:B------:R-:W-:-:S13]  /*9200*/  PLOP3.LUT P0, PT, PT, PT, UP0, 0x80, 0x0 ;  /* 0x000000000000781c */ /* 0x000fda0003f0f008 */
[----:B0-----:R-:W-:Y:S05]  /*9210*/  @P0 BRA `(.L_x_228) ;  /* 0x0000005000e00947 */ /* 0x001fea0003800000 */
[----:B------:R-:W0:Y:S01]  /*9220*/  S2R R10, SR_TID.X ;  /* 0x00000000000a7919 */ /* 0x000e220000002100 */
[----:B------:R-:W1:Y:S01]  /*9230*/  S2UR UR4, SR_CgaCtaId ;  /* 0x00000000000479c3 */ /* 0x000e620000008800 */
[----:B------:R-:W-:Y:S01]  /*9240*/  MOV R22, 0x400 ;  /* 0x0000040000167802 */ /* 0x000fe20000000f00 */
[----:B------:R-:W-:Y:S01]  /*9250*/  IMAD.MOV.U32 R28, RZ, RZ, RZ ;  /* 0x000000ffff1c7224 */ /* 0x000fe200078e00ff */
[----:B------:R-:W-:Y:S02]  /*9260*/  ULOP3.LUT UR46, UR39, 0x2, URZ, 0xfc, !UPT ;  /* 0x00000002272e7892 */ /* 0x000fe4000f8efc3f */
[----:B------:R-:W-:Y:S01]  /*9270*/  ULOP3.LUT UR50, UR39, 0x1, URZ, 0xfc, !UPT ;  /* 0x0000000127327892 */ /* 0x000fe2000f8efc3f */
[----:B------:R-:W-:Y:S01]  /*9280*/  ULDC UR51, c[0x0][0xc] ;  /* 0x0000030000337ab9 */ /* 0x000fe20000000800 */
[C---:B0-----:R-:W-:Y:S01]  /*9290*/  IMAD.SHL.U32 R3, R10.reuse, 0x40, RZ ;  /* 0x000000400a037824 */ /* 0x041fe200078e00ff */
[----:B------:R-:W-:Y:S01]  /*92a0*/  SHF.R.U32.HI R5, RZ, 0x1, R10 ;  /* 0x00000001ff057819 */ /* 0x000fe2000001160a */
[----:B------:R-:W-:-:S02]  /*92b0*/  IMAD.SHL.U32 R2, R10, 0x20, RZ ;  /* 0x000000200a027824 */ /* 0x000fc400078e00ff */
[C---:B------:R-:W-:Y:S01]  /*92c0*/  IMAD.SHL.U32 R4, R10.reuse, 0x8, RZ ;  /* 0x000000080a047824 */ /* 0x040fe200078e00ff */
[----:B------:R-:W-:Y:S01]  /*92d0*/  LOP3.LUT R0, R3, 0x180, RZ, 0xc0, !PT ;  /* 0x0000018003007812 */ /* 0x000fe200078ec0ff */
[----:B------:R-:W-:Y:S01]  /*92e0*/  IMAD.SHL.U32 R9, R10, 0x4, RZ ;  /* 0x000000040a097824 */ /* 0x000fe200078e00ff */
[----:B------:R-:W-:Y:S01]  /*92f0*/  LOP3.LUT R6, R2, 0x80, RZ, 0xc0, !PT ;  /* 0x0000008002067812 */ /* 0x000fe200078ec0ff */
[----:B------:R-:W-:Y:S01]  /*9300*/  IMAD.SHL.U32 R8, R10, 0x2, RZ ;  /* 0x000000020a087824 */ /* 0x000fe200078e00ff */
[----:B------:R-:W-:Y:S01]  /*9310*/  LOP3.LUT R5, R0, 0x30, R5, 0xf8, !PT ;  /* 0x0000003000057812 */ /* 0x000fe200078ef805 */
[----:B------:R-:W-:Y:S01]  /*9320*/  IMAD.SHL.U32 R0, R10, 0x10, RZ ;  /* 0x000000100a007824 */ /* 0x000fe200078e00ff */
[----:B------:R-:W-:Y:S02]  /*9330*/  LOP3.LUT R6, R6, 0x10, R10, 0xf8, !PT ;  /* 0x0000001006067812 */ /* 0x000fe400078ef80a */
[----:B------:R-:W-:Y:S02]  /*9340*/  LOP3.LUT R4, R5, 0x30, R4, 0x78, !PT ;  /* 0x0000003005047812 */ /* 0x000fe400078e7804 */
[----:B------:R-:W-:-:S02]  /*9350*/  LOP3.LUT R7, R0, 0x600, RZ, 0xc0, !PT ;  /* 0x0000060000077812 */ /* 0x000fc400078ec0ff */
[----:B------:R-:W-:Y:S02]  /*9360*/  LOP3.LUT R6, R6, 0x10, R9, 0x78, !PT ;  /* 0x0000001006067812 */ /* 0x000fe400078e7809 */
[--C-:B------:R-:W-:Y:S02]  /*9370*/  LOP3.LUT R7, R7, 0x60, R2.reuse, 0xf8, !PT ;  /* 0x0000006007077812 */ /* 0x100fe400078ef802 */
[----:B------:R-:W-:Y:S02]  /*9380*/  LOP3.LUT R3, R4, 0x640, R3, 0xf8, !PT ;  /* 0x0000064004037812 */ /* 0x000fe400078ef803 */
[----:B------:R-:W-:Y:S02]  /*9390*/  LOP3.LUT R7, R7, 0x100, R2, 0xf8, !PT ;  /* 0x0000010007077812 */ /* 0x000fe400078ef802 */
[----:B------:R-:W-:Y:S01]  /*93a0*/  LOP3.LUT R5, R0, 0x1b0, RZ, 0xc0, !PT ;  /* 0x000001b000057812 */ /* 0x000fe200078ec0ff */
[----:B------:R0:W-:Y:S01]  /*93b0*/  STL [R1+0x20], R3 ;  /* 0x0000200301007387 */ /* 0x0001e20000100800 */
[----:B------:R-:W-:Y:S01]  /*93c0*/  LOP3.LUT R4, R7, R6, RZ, 0xfc, !PT ;  /* 0x0000000607047212 */ /* 0x000fe200078efcff */
[----:B------:R-:W-:Y:S01]  /*93d0*/  IMAD.MOV.U32 R6, RZ, RZ, 0x1 ;  /* 0x00000001ff067424 */ /* 0x000fe200078e00ff */
[----:B------:R-:W-:-:S03]  /*93e0*/  LOP3.LUT R5, R5, 0x30, R8, 0x78, !PT ;  /* 0x0000003005057812 */ /* 0x000fc600078e7808 */
[----:B------:R1:W-:Y:S01]  /*93f0*/  STL [R1+0x1c], R4 ;  /* 0x00001c0401007387 */ /* 0x0003e20000100800 */
[----:B0-----:R-:W-:-:S03]  /*9400*/  LOP3.LUT R3, R10, 0x7f, RZ, 0xc0, !PT ;  /* 0x0000007f0a037812 */ /* 0x001fc600078ec0ff */
[----:B------:R0:W-:Y:S01]  /*9410*/  STL [R1+0x4], R6 ;  /* 0x0000040601007387 */ /* 0x0001e20000100800 */
[----:B------:R-:W-:Y:S01]  /*9420*/  SHF.R.U32.HI R3, RZ, 0x2, R3 ;  /* 0x00000002ff037819 */ /* 0x000fe20000011603 */
[----:B-1----:R-:W-:-:S03]  /*9430*/  IMAD.U32 R4, RZ, RZ, UR4 ;  /* 0x00000004ff047e24 */ /* 0x002fc6000f8e00ff */
[----:B------:R-:W-:Y:S02]  /*9440*/  LOP3.LUT R3, R3, 0x60, R2, 0xf8, !PT ;  /* 0x0000006003037812 */ /* 0x000fe400078ef802 */
[----:B------:R-:W-:Y:S01]  /*9450*/  LOP3.LUT R2, R5, 0x640, R0, 0xf8, !PT ;  /* 0x0000064005027812 */ /* 0x000fe200078ef800 */
[----:B------:R0:W-:Y:S01]  /*9460*/  STL [R1+0x14], R4 ;  /* 0x0000140401007387 */ /* 0x0001e20000100800 */
[----:B------:R-:W-:Y:S02]  /*9470*/  LEA R22, R4, R22, 0x18 ;  /* 0x0000001604167211 */ /* 0x000fe400078ec0ff */
[----:B------:R-:W-:Y:S01]  /*9480*/  LOP3.LUT R3, R3, 0x80, RZ, 0xfc, !PT ;  /* 0x0000008003037812 */ /* 0x000fe200078efcff */
[----:B------:R0:W-:Y:S01]  /*9490*/  STL [R1+0x30], RZ ;  /* 0x000030ff01007387 */ /* 0x0001e20000100800 */
[----:B------:R-:W-:-:S03]  /*94a0*/  IADD3 R0, R22, R2, RZ ;  /* 0x0000000216007210 */ /* 0x000fc60007ffe0ff */
[----:B------:R0:W-:Y:S04]  /*94b0*/  STL [R1+0x18], R2 ;  /* 0x0000180201007387 */ /* 0x0001e80000100800 */
[----:B------:R0:W-:Y:S02]  /*94c0*/  STL [R1+0x2c], R0 ;  /* 0x00002c0001007387 */ /* 0x0001e40000100800 */
.L_x_303:
[----:B------:R-:W-:Y:S01]  /*94d0*/  ULDC.64 UR4, c[0x0][0xc88] ;  /* 0x0003220000047ab9 */ /* 0x000fe20000000a00 */
[----:B------:R-:W-:Y:S01]  /*94e0*/  ULDC.64 UR6, c[0x0][0xa18] ;  /* 0x0002860000067ab9 */ /* 0x000fe20000000a00 */
[----:B------:R-:W-:Y:S01]  /*94f0*/  UIMAD.WIDE UR4, UR40, 0x4, UR4 ;  /* 0x00000004280478a5 */ /* 0x000fe2000f8e0204 */
[----:B------:R-:W-:-:S05]  /*9500*/  ULDC.64 UR8, c[0x0][0xa00] ;  /* 0x0002800000087ab9 */ /* 0x000fca0000000a00 */
[----:B0-23--:R-:W-:Y:S02]  /*9510*/  IMAD.U32 R2, RZ, RZ, UR4 ;  /* 0x00000004ff027e24 */ /* 0x00dfe4000f8e00ff */
[----:B------:R-:W-:Y:S01]  /*9520*/  IMAD.U32 R3, RZ, RZ, UR5 ;  /* 0x00000005ff037e24 */ /* 0x000fe2000f8e00ff */
[----:B------:R-:W-:-:S04]  /*9530*/  ULDC.64 UR4, c[0x0][0xa28] ;  /* 0x00028a0000047ab9 */ /* 0x000fc80000000a00 */
[----:B------:R-:W2:Y:S01]  /*9540*/  LDG.E R2, desc[UR48][R2.64] ;  /* 0x0000003002027981 */ /* 0x000ea2000c1e1900 */
[----:B------:R-:W-:Y:S02]  /*9550*/  UISETP.NE.U32.AND UP1, UPT, UR4, URZ, UPT ;  /* 0x0000003f0400728c */ /* 0x000fe4000bf25070 */
[----:B------:R-:W-:Y:S02]  /*9560*/  UISETP.NE.U32.AND UP0, UPT, UR6, URZ, UPT ;  /* 0x0000003f0600728c */ /* 0x000fe4000bf05070 */
[----:B------:R-:W-:Y:S02]  /*9570*/  UISETP.NE.AND.EX UP2, UPT, UR5, URZ, UPT, UP1 ;  /* 0x0000003f0500728c */ /* 0x000fe4000bf45310 */
[----:B------:R-:W-:Y:S02]  /*9580*/  UISETP.NE.AND.EX UP0, UPT, UR7, URZ, UPT, UP0 ;  /* 0x0000003f0700728c */ /* 0x000fe4000bf05300 */
[----:B------:R-:W-:Y:S02]  /*9590*/  UISETP.NE.U32.AND UP1, UPT, UR8, URZ, UPT ;  /* 0x0000003f0800728c */ /* 0x000fe4000bf25070 */
[----:B------:R-:W-:-:S02]  /*95a0*/  PLOP3.LUT P0, PT, PT, PT, UP2, 0x80, 0x0 ;  /* 0x000000000000781c */ /* 0x000fc40003f0f028 */
[----:B------:R-:W-:Y:S01]  /*95b0*/  UISETP.NE.AND.EX UP5, UPT, UR9, URZ, UPT, UP1 ;  /* 0x0000003f0900728c */ /* 0x000fe2000bfa5310 */
[----:B------:R-:W-:Y:S01]  /*95c0*/  PLOP3.LUT P1, PT, PT, PT, UP0, 0x80, 0x0 ;  /* 0x000000000000781c */ /* 0x000fe20003f2f008 */
[----:B------:R-:W-:Y:S02]  /*95d0*/  IMAD.MOV.U32 R5, RZ, RZ, RZ ;  /* 0x000000ffff057224 */ /* 0x000fe400078e00ff */
[----:B------:R-:W-:Y:S02]  /*95e0*/  UP2UR UR47, UPR, URZ, 0x20 ;  /* 0x000000203f2f7883 */ /* 0x000fe40008000000 */
[----:B------:R-:W-:Y:S02]  /*95f0*/  PLOP3.LUT P2, PT, PT, PT, UP5, 0x80, 0x0 ;  /* 0x000000000000781c */ /* 0x000fe40003f4f058 */
[----:B--2---:R-:W-:-:S13]  /*9600*/  R2UR UR44, R2 ;  /* 0x00000000022c72ca */ /* 0x004fda00000e0000 */
[----:B------:R-:W-:Y:S02]  /*9610*/  USHF.R.S32.HI UR45, URZ, 0x1f, UR44 ;  /* 0x0000001f3f2d7899 */ /* 0x000fe4000801142c */
[----:B------:R-:W-:Y:S02]  /*9620*/  @UP2 ULEA UR4, UP3, UR44, UR4, 0x2 ;  /* 0x000000042c042291 */ /* 0x000fe4000f86103f */
[----:B------:R-:W-:Y:S02]  /*9630*/  USHF.L.U32 UR36, UR44, 0x2, URZ ;  /* 0x000000022c247899 */ /* 0x000fe4000800063f */
[----:B------:R-:W-:Y:S02]  /*9640*/  @UP2 ULEA.HI.X UR5, UR44, UR5, UR45, 0x2, UP3 ;  /* 0x000000052c052291 */ /* 0x000fe400098f142d */
[----:B------:R-:W-:Y:S01]  /*9650*/  USHF.L.U64.HI UR37, UR44, 0x2, UR45 ;  /* 0x000000022c257899 */ /* 0x000fe2000801022d */
[----:B------:R-:W-:Y:S01]  /*9660*/  IMAD.U32 R2, RZ, RZ, UR4 ;  /* 0x00000004ff027e24 */ /* 0x000fe2000f8e00ff */
[----:B------:R-:W-:-:S02]  /*9670*/  @UP0 UIADD3 UR6, UP4, UR36, UR6, URZ ;  /* 0x0000000624060290 */ /* 0x000fc4000ff9e03f */
[----:B------:R-:W-:Y:S02]  /*9680*/  IMAD.U32 R3, RZ, RZ, UR5 ;  /* 0x00000005ff037e24 */ /* 0x000fe4000f8e00ff */
[----:B------:R-:W-:Y:S02]  /*9690*/  @UP0 UIADD3.X UR7, UR37, UR7, URZ, UP4, !UPT ;  /* 0x0000000725070290 */ /* 0x000fe4000a7fe43f */
[----:B------:R-:W-:Y:S01]  /*96a0*/  UIADD3 UR8, UP0, UR36, UR8, URZ ;  /* 0x0000000824087290 */ /* 0x000fe2000ff1e03f */
[----:B-----5:R0:W5:Y:S03]  /*96b0*/  @P0 LDG.E R0, desc[UR48][R2.64] ;  /* 0x0000003002000981 */ /* 0x020166000c1e1900 */
[----:B------:R-:W-:Y:S01]  /*96c0*/  UIADD3.X UR4, UR37, UR9, URZ, UP0, !UPT ;  /* 0x0000000925047290 */ /* 0x000fe200087fe43f */
[----:B0-----:R-:W-:Y:S02]  /*96d0*/  IMAD.U32 R2, RZ, RZ, UR6 ;  /* 0x00000006ff027e24 */ /* 0x001fe4000f8e00ff */
[----:B------:R-:W-:-:S05]  /*96e0*/  IMAD.U32 R3, RZ, RZ, UR7 ;  /* 0x00000007ff037e24 */ /* 0x000fca000f8e00ff */
[----:B------:R0:W2:Y:S02]  /*96f0*/  @P1 LDG.E R4, desc[UR48][R2.64] ;  /* 0x0000003002041981 */ /* 0x0000a4000c1e1900 */
[----:B0-----:R-:W-:Y:S02]  /*9700*/  IMAD.U32 R2, RZ, RZ, UR8 ;  /* 0x00000008ff027e24 */ /* 0x001fe4000f8e00ff */
[----:B------:R-:W-:-:S05]  /*9710*/  IMAD.U32 R3, RZ, RZ, UR4 ;  /* 0x00000004ff037e24 */ /* 0x000fca000f8e00ff */
[----:B------:R-:W3:Y:S01]  /*9720*/  @P2 LDG.E R5, desc[UR48][R2.64] ;  /* 0x0000003002052981 */ /* 0x000ee2000c1e1900 */
[----:B--2---:R-:W-:-:S03]  /*9730*/  @P1 R2UR UR41, R4 ;  /* 0x00000000042912ca */ /* 0x004fc600000e0000 */
[----:B---3--:R0:W-:Y:S01]  /*9740*/  STL [R1+0x28], R5 ;  /* 0x0000280501007387 */ /* 0x0081e20000100800 */
[----:B------:R-:W-:Y:S11]  /*9750*/  @P1 BRA `(.L_x_229) ;  /* 0x0000000000241947 */ /* 0x000ff60003800000 */
[----:B------:R-:W-:Y:S01]  /*9760*/  UISETP.NE.AND UP0, UPT, UR47, URZ, UPT ;  /* 0x0000003f2f00728c */ /* 0x000fe2000bf05270 */
[----:B------:R-:W-:-:S05]  /*9770*/  ULDC UR41, c[0x0][0x288] ;  /* 0x0000a20000297ab9 */ /* 0x000fca0000000800 */
[----:B------:R-:W-:-:S13]  /*9780*/  PLOP3.LUT P1, PT, PT, PT, UP0, 0x40, 0x0 ;  /* 0x000000000000781c */ /* 0x000fda0003f2e808 */
[----:B------:R-:W-:Y:S05]  /*9790*/  @P1 BRA `(.L_x_229) ;  /* 0x0000000000141947 */ /* 0x000fea0003800000 */
[----:B0-----:R-:W2:Y:S04]  /*97a0*/  LDG.E R5, desc[UR48][R2.64] ;  /* 0x0000003002057981 */ /* 0x001ea8000c1e1900 */
[----:B------:R-:W3:Y:S01]  /*97b0*/  LDG.E R4, desc[UR48][R2.64+0x4] ;  /* 0x0000043002047981 */ /* 0x000ee2000c1e1900 */
[----:B--2---:R-:W-:Y:S02]  /*97c0*/  R2UR UR4, R5 ;  /* 0x00000000050472ca */ /* 0x004fe400000e0000 */
[----:B---3--:R-:W-:-:S13]  /*97d0*/  R2UR UR41, R4 ;  /* 0x00000000042972ca */ /* 0x008fda00000e0000 */
[----:B------:R-:W-:-:S12]  /*97e0*/  UIADD3 UR41, -UR4, UR41, URZ ;  /* 0x0000002904297290 */ /* 0x000fd8000fffe13f */
.L_x_229:
[----:B------:R-:W-:Y:S01]  /*97f0*/  IMAD.U32 R4, RZ, RZ, UR44 ;  /* 0x0000002cff047e24 */ /* 0x000fe2000f8e00ff */
[----:B------:R-:W-:Y:S01]  /*9800*/  UMOV UR38, URZ ;  /* 0x0000003f00267c82 */ /* 0x000fe20008000000 */
[----:B------:R-:W-:Y:S01]  /*9810*/  ULDC.64 UR6, c[0x0][0xa20] ;  /* 0x0002880000067ab9 */ /* 0x000fe20000000a00 */
[----:B-----5:R-:W-:Y:S01]  /*9820*/  @P0 R2UR UR38, R0 ;  /* 0x00000000002602ca */ /* 0x020fe200000e0000 */
[----:B------:R-:W-:Y:S01]  /*9830*/  ULDC.64 UR4, c[0x0][0x418] ;  /* 0x0001060000047ab9 */ /* 0x000fe20000000a00 */
[----:B------:R1:W-:Y:S01]  /*9840*/  STL [R1], R4 ;  /* 0x0000000401007387 */ /* 0x0003e20000100800 */
[----:B------:R-:W-:Y:S01]  /*9850*/  ISETP.NE.U32.AND P0, PT, RZ, UR6, PT ;  /* 0x00000006ff007c0c */ /* 0x000fe2000bf05070 */
[----:B------:R-:W-:Y:S01]  /*9860*/  UISETP.NE.U32.AND UP0, UPT, UR4, URZ, UPT ;  /* 0x0000003f0400728c */ /* 0x000fe2000bf05070 */
[----:B------:R-:W-:Y:S02]  /*9870*/  ULDC UR42, c[0x0][0x2f0] ;  /* 0x0000bc00002a7ab9 */ /* 0x000fe40000000800 */
[----:B------:R-:W-:Y:S01]  /*9880*/  ISETP.NE.AND.EX P0, PT, RZ, UR7, PT, P0 ;  /* 0x00000007ff007c0c */ /* 0x000fe2000bf05300 */
[----:B------:R-:W-:Y:S01]  /*9890*/  UISETP.NE.AND.EX UP0, UPT, UR5, URZ, UPT, UP0 ;  /* 0x0000003f0500728c */ /* 0x000fe2000bf05300 */
[----:B------:R-:W-:-:S03]  /*98a0*/  ULDC UR4, c[0x0][0x424] ;  /* 0x0001090000047ab9 */ /* 0x000fc60000000800 */
[----:B------:R-:W-:-:S04]  /*98b0*/  USEL UR4, UR4, 0x1, UP0 ;  /* 0x0000000104047887 */ /* 0x000fc80008000000 */
[----:B------:R-:W-:-:S04]  /*98c0*/  UIMAD UR42, UR4, UR42, URZ ;  /* 0x0000002a042a72a4 */ /* 0x000fc8000f8e023f */
[----:B-1----:R-:W-:Y:S08]  /*98d0*/  @!P0 BRA `(.L_x_230) ;  /* 0x00000000001c8947 */ /* 0x002ff00003800000 */
[----:B------:R-:W-:-:S04]  /*98e0*/  UIADD3 UR4, UP0, UR36, UR6, URZ ;  /* 0x0000000624047290 */ /* 0x000fc8000ff1e03f */
[----:B------:R-:W-:Y:S02]  /*98f0*/  UIADD3.X UR5, UR37, UR7, URZ, UP0, !UPT ;  /* 0x0000000725057290 */ /* 0x000fe400087fe43f */
[----:B------:R-:W-:-:S04]  /*9900*/  IMAD.U32 R2, RZ, RZ, UR4 ;  /* 0x00000004ff027e24 */ /* 0x000fc8000f8e00ff */
[----:B------:R-:W-:-:S05]  /*9910*/  IMAD.U32 R3, RZ, RZ, UR5 ;  /* 0x00000005ff037e24 */ /* 0x000fca000f8e00ff */
[----:B------:R-:W2:Y:S02]  /*9920*/  LDG.E R2, desc[UR48][R2.64] ;  /* 0x0000003002027981 */ /* 0x000ea4000c1e1900 */
[----:B--2---:R-:W-:Y:S01]  /*9930*/  R2UR UR42, R2 ;  /* 0x00000000022a72ca */ /* 0x004fe200000e0000 */
[----:B------:R-:W-:-:S14]  /*9940*/  BRA `(.L_x_231) ;  /* 0x00000000002c7947 */ /* 0x000fdc0003800000 */
.L_x_230:
[----:B------:R-:W-:Y:S02]  /*9950*/  ULDC.64 UR4, c[0x0][0xa08] ;  /* 0x0002820000047ab9 */ /* 0x000fe40000000a00 */
[----:B------:R-:W-:-:S04]  /*9960*/  ISETP.NE.U32.AND P0, PT, RZ, UR4, PT ;  /* 0x00000004ff007c0c */ /* 0x000fc8000bf05070 */
[----:B------:R-:W-:-:S13]  /*9970*/  ISETP.NE.AND.EX P0, PT, RZ, UR5, PT, P0 ;  /* 0x00000005ff007c0c */ /* 0x000fda000bf05300 */
[----:B------:R-:W-:Y:S05]  /*9980*/  @!P0 BRA `(.L_x_231) ;  /* 0x00000000001c8947 */ /* 0x000fea0003800000 */
[----:B------:R-:W1:Y:S02]  /*9990*/  LDC.64 R2, c[0x0][0xa08] ;  /* 0x00028200ff027b82 */ /* 0x000e640000000a00 */
[----:B-1----:R-:W-:-:S05]  /*99a0*/  IMAD.WIDE R2, R4, 0x4, R2 ;  /* 0x0000000404027825 */ /* 0x002fca00078e0202 */
[----:B------:R-:W2:Y:S04]  /*99b0*/  LDG.E R4, desc[UR48][R2.64] ;  /* 0x0000003002047981 */ /* 0x000ea8000c1e1900 */
[----:B------:R-:W3:Y:S01]  /*99c0*/  LDG.E R0, desc[UR48][R2.64+0x4] ;  /* 0x0000043002007981 */ /* 0x000ee2000c1e1900 */
[----:B--2---:R-:W-:Y:S02]  /*99d0*/  R2UR UR42, R4 ;  /* 0x00000000042a72ca */ /* 0x004fe400000e0000 */
[----:B---3--:R-:W-:-:S13]  /*99e0*/  R2UR UR4, R0 ;  /* 0x00000000000472ca */ /* 0x008fda00000e0000 */
[----:B------:R-:W-:-:S12]  /*99f0*/  UIADD3 UR42, -UR42, UR4, URZ ;  /* 0x000000042a2a7290 */ /* 0x000fd8000fffe13f */
.L_x_231:
[----:B------:R-:W-:Y:S01]  /*9a00*/  UIADD3 UR42, -UR38, UR42, URZ ;  /* 0x0000002a262a7290 */ /* 0x000fe2000fffe13f */
[----:B------:R-:W-:Y:S03]  /*9a10*/  BSSY B7, `(.L_x_232) ;  /* 0x000041f000077945 */ /* 0x000fe60003800000 */
[----:B------:R-:W-:Y:S02]  /*9a20*/  UIADD3 UR4, UR42, 0x9f, URZ ;  /* 0x0000009f2a047890 */ /* 0x000fe4000fffe03f */
[----:B------:R-:W-:Y:S02]  /*9a30*/  ISETP.LT.AND P0, PT, RZ, UR42, PT ;  /* 0x0000002aff007c0c */ /* 0x000fe4000bf01270 */
[----:B------:R-:W-:-:S04]  /*9a40*/  UIMAD.WIDE UR4, UR4, 0x66666667, URZ ;  /* 0x66666667040478a5 */ /* 0x000fc8000f8e023f */
[----:B------:R-:W-:-:S04]  /*9a50*/  USHF.R.U32.HI UR43, URZ, 0x1f, UR5 ;  /* 0x0000001f3f2b7899 */ /* 0x000fc80008011605 */
[----:B------:R-:W-:-:S03]  /*9a60*/  ULEA.HI.SX32 UR43, UR5, UR43, 0x1a ;  /* 0x0000002b052b7291 */ /* 0x000fc6000f8fd23f */
[----:B------:R-:W-:Y:S09]  /*9a70*/  @P0 BRA `(.L_x_233) ;  /* 0x0000000000440947 */ /* 0x000ff20003800000 */
[----:B------:R-:W1:Y:S02]  /*9a80*/  S2R R0, SR_TID.X ;  /* 0x0000000000007919 */ /* 0x000e640000002100 */
[----:B-1----:R-:W-:-:S04]  /*9a90*/  LOP3.LUT R0, R0, 0x7f, RZ, 0xc0, !PT ;  /* 0x0000007f00007812 */ /* 0x002fc800078ec0ff */
[----:B------:R-:W-:-:S13]  /*9aa0*/  ISETP.NE.AND P0, PT, R0, RZ, PT ;  /* 0x000000ff0000720c */ /* 0x000fda0003f05270 */
[----:B------:R-:W-:Y:S05]  /*9ab0*/  @P0 BRA `(.L_x_234) ;  /* 0x0000004000500947 */ /* 0x000fea0003800000 */
[----:B0-----:R-:W0:Y:S01]  /*9ac0*/  S2R R5, SR_LANEID ;  /* 0x0000000000057919 */ /* 0x001e220000000000 */
[----:B------:R-:W-:Y:S01]  /*9ad0*/  VOTEU.ANY UR4, UPT, PT ;  /* 0x0000000000047886 */ /* 0x000fe200038e0100 */
[----:B------:R-:W1:Y:S01]  /*9ae0*/  LDC.64 R2, c[0x0][0xc60] ;  /* 0x00031800ff027b82 */ /* 0x000e620000000a00 */
[----:B------:R-:W0:Y:S02]  /*9af0*/  FLO.U32 R0, UR4 ;  /* 0x0000000400007d00 */ /* 0x000e2400080e0000 */
[----:B0-----:R-:W-:-:S06]  /*9b00*/  ISETP.EQ.U32.AND P0, PT, R0, R5, PT ;  /* 0x000000050000720c */ /* 0x001fcc0003f02070 */
[----:B------:R-:W1:Y:S07]  /*9b10*/  POPC R5, UR4 ;  /* 0x0000000400057d09 */ /* 0x000e6e0008000000 */
[----:B-1----:R-:W2:Y:S01]  /*9b20*/  @P0 ATOMG.E.ADD.STRONG.GPU PT, R3, desc[UR48][R2.64], R5 ;  /* 0x00000005020309a8 */ /* 0x002ea200081ee1f0 */
[----:B------:R-:W0:Y:S02]  /*9b30*/  S2R R4, SR_LTMASK ;  /* 0x0000000000047919 */ /* 0x000e240000003900 */
[----:B0-----:R-:W-:-:S04]  /*9b40*/  LOP3.LUT R4, R4, UR4, RZ, 0xc0, !PT ;  /* 0x0000000404047c12 */ /* 0x001fc8000f8ec0ff */
[----:B------:R-:W0:Y:S01]  /*9b50*/  POPC R7, R4 ;  /* 0x0000000400077309 */ /* 0x000e220000000000 */
[----:B--2---:R-:W0:Y:S02]  /*9b60*/  SHFL.IDX PT, R0, R3, R0, 0x1f ;  /* 0x00001f0003007589 */ /* 0x004e2400000e0000 */
[----:B0-----:R-:W-:Y:S01]  /*9b70*/  IADD3 R16, R0, UR51, R7 ;  /* 0x0000003300107c10 */ /* 0x001fe2000fffe007 */
[----:B------:R-:W-:Y:S06]  /*9b80*/  BRA `(.L_x_234) ;  /* 0x00000040001c7947 */ /* 0x000fec0003800000 */
.L_x_233:
[----:B------:R-:W-:Y:S01]  /*9b90*/  VIADD R0, R22, 0xe000 ;  /* 0x0000e00016007836 */ /* 0x000fe20000000000 */
[----:B------:R-:W-:Y:S04]  /*9ba0*/  BSSY B6, `(.L_x_235) ;  /* 0x0000013000067945 */ /* 0x000fe80003800000 */
[----:B------:R-:W-:-:S13]  /*9bb0*/  LOP3.LUT P0, RZ, R0, 0x1bf, RZ, 0xc0, !PT ;  /* 0x000001bf00ff7812 */ /* 0x000fda000780c0ff */
[----:B------:R-:W-:Y:S05]  /*9bc0*/  @!P0 BRA `(.L_x_236) ;  /* 0x0000000000408947 */ /* 0x000fea0003800000 */
[----:B------:R-:W-:Y:S01]  /*9bd0*/  MOV R2, 0x0 ;  /* 0x0000000000027802 */ /* 0x000fe20000000f00 */
[----:B------:R-:W-:Y:S01]  /*9be0*/  ULDC.64 UR6, c[0x4][0x98] ;  /* 0x0100260000067ab9 */ /* 0x000fe20000000a00 */
[----:B------:R-:W-:Y:S01]  /*9bf0*/  ULDC.64 UR8, c[0x4][0xa0] ;  /* 0x0100280000087ab9 */ /* 0x000fe20000000a00 */
[----:B------:R-:W-:Y:S01]  /*9c00*/  ULDC.64 UR4, c[0x4][0x8] ;  /* 0x0100020000047ab9 */ /* 0x000fe20000000a00 */
[----:B------:R-:W-:Y:S01]  /*9c10*/  IMAD.U32 R4, RZ, RZ, UR6 ;  /* 0x00000006ff047e24 */ /* 0x000fe2000f8e00ff */
[----:B0-----:R-:W-:Y:S01]  /*9c20*/  MOV R5, UR7 ;  /* 0x0000000700057c02 */ /* 0x001fe20008000f00 */
        /* <DEDUP_REMOVED lines=10> */
.L_x_236:
[----:B------:R-:W-:Y:S05]  /*9cd0*/  BSYNC B6 ;  /* 0x0000000000067941 */ /* 0x000fea0003800000 */
.L_x_235:
[----:B------:R-:W2:Y:S01]  /*9ce0*/  LDL.LU R19, [R1+0xc] ;  /* 0x00000c0001137983 */ /* 0x000ea20000300800 */
[----:B------:R-:W-:Y:S01]  /*9cf0*/  VIADD R0, R22, 0x6000 ;  /* 0x0000600016007836 */ /* 0x000fe20000000000 */
[----:B------:R-:W-:Y:S04]  /*9d00*/  BSSY B6, `(.L_x_237) ;  /* 0x0000016000067945 */ /* 0x000fe80003800000 */
[----:B------:R-:W-:Y:S02]  /*9d10*/  LOP3.LUT P0, RZ, R0, 0x1bf, RZ, 0xc0, !PT ;  /* 0x000001bf00ff7812 */ /* 0x000fe4000780c0ff */
[----:B--2---:R-:W-:-:S11]  /*9d20*/  LOP3.LUT R19, R19, 0xfffffffe, RZ, 0xc0, !PT ;  /* 0xfffffffe13137812 */ /* 0x004fd600078ec0ff */
[----:B------:R-:W-:-:S05]  /*9d30*/  @P0 LOP3.LUT R19, R19, 0x1, RZ, 0xfc, !PT ;  /* 0x0000000113130812 */ /* 0x000fca00078efcff */
[----:B------:R1:W-:Y:S01]  /*9d40*/  STL [R1+0xc], R19 ;  /* 0x00000c1301007387 */ /* 0x0003e20000100800 */
[----:B------:R-:W-:Y:S05]  /*9d50*/  @!P0 BRA `(.L_x_238) ;  /* 0x0000000000408947 */ /* 0x000fea0003800000 */
[----:B------:R-:W-:Y:S01]  /*9d60*/  MOV R2, 0x0 ;  /* 0x0000000000027802 */ /* 0x000fe20000000f00 */
[----:B------:R-:W-:Y:S01]  /*9d70*/  ULDC.64 UR6, c[0x4][0x98] ;  /* 0x0100260000067ab9 */ /* 0x000fe20000000a00 */
[----:B------:R-:W-:Y:S01]  /*9d80*/  ULDC.64 UR8, c[0x4][0xa0] ;  /* 0x0100280000087ab9 */ /* 0x000fe20000000a00 */
[----:B------:R-:W-:Y:S01]  /*9d90*/  ULDC.64 UR4, c[0x4][0x10] ;  /* 0x0100040000047ab9 */ /* 0x000fe20000000a00 */
[----:B------:R-:W-:Y:S01]  /*9da0*/  IMAD.U32 R4, RZ, RZ, UR6 ;  /* 0x00000006ff047e24 */ /* 0x000fe2000f8e00ff */
[----:B------:R-:W-:Y:S01]  /*9db0*/  MOV R8, 0x70 ;  /* 0x0000007000087802 */ /* 0x000fe20000000f00 */
[----:B------:R-:W2:Y:S01]  /*9dc0*/  LDC.64 R2, c[0x4][R2] ;  /* 0x0100000002027b82 */ /* 0x000ea20000000a00 */
[----:B0-----:R-:W-:Y:S02]  /*9dd0*/  IMAD.U32 R5, RZ, RZ, UR7 ;  /* 0x00000007ff057e24 */ /* 0x001fe4000f8e00ff */
[----:B------:R-:W-:Y:S02]  /*9de0*/  IMAD.U32 R6, RZ, RZ, UR8 ;  /* 0x00000008ff067e24 */ /* 0x000fe4000f8e00ff */
[----:B------:R-:W-:-:S02]  /*9df0*/  IMAD.U32 R7, RZ, RZ, UR9 ;  /* 0x00000009ff077e24 */ /* 0x000fc4000f8e00ff */
[----:B------:R-:W-:Y:S02]  /*9e00*/  IMAD.U32 R10, RZ, RZ, UR4 ;  /* 0x00000004ff0a7e24 */ /* 0x000fe4000f8e00ff */
[----:B------:R-:W-:Y:S02]  /*9e10*/  IMAD.U32 R11, RZ, RZ, UR5 ;  /* 0x00000005ff0b7e24 */ /* 0x000fe4000f8e00ff */
[----:B------:R-:W-:Y:S02]  /*9e20*/  IMAD.MOV.U32 R12, RZ, RZ, 0x1 ;  /* 0x00000001ff0c7424 */ /* 0x000fe400078e00ff */
[----:B------:R-:W-:-:S07]  /*9e30*/  IMAD.MOV.U32 R13, RZ, RZ, RZ ;  /* 0x000000ffff0d7224 */ /* 0x000fce00078e00ff */
[----:B------:R-:W-:-:S07]  /*9e40*/  LEPC R20, `(.L_x_238) ;  /* 0x000000001014794e */ /* 0x000fce0000000000 */
[----:B-12---:R-:W-:Y:S05]  /*9e50*/  CALL.ABS.NOINC R2 ;  /* 0x0000000002007343 */ /* 0x006fea0003c00000 */
.L_x_238:
[----:B------:R-:W-:Y:S05]  /*9e60*/  BSYNC B6 ;  /* 0x0000000000067941 */ /* 0x000fea0003800000 */
.L_x_237:
        /* <DEDUP_REMOVED lines=8> */
[----:B------:R-:W-:Y:S02]  /*9ef0*/  IMAD.U32 R4, RZ, RZ, UR6 ;  /* 0x00000006ff047e24 */ /* 0x000fe4000f8e00ff */
[----:B------:R-:W2:Y:S01]  /*9f00*/  LDC.64 R2, c[0x4][R2] ;  /* 0x0100000002027b82 */ /* 0x000ea20000000a00 */
[----:B0-----:R-:W-:Y:S02]  /*9f10*/  IMAD.U32 R5, RZ, RZ, UR7 ;  /* 0x00000007ff057e24 */ /* 0x001fe4000f8e00ff */
        /* <DEDUP_REMOVED lines=8> */
[----:B-12---:R-:W-:Y:S05]  /*9fa0*/  CALL.ABS.NOINC R2 ;  /* 0x0000000002007343 */ /* 0x006fea0003c00000 */
.L_x_240:
[----:B------:R-:W-:Y:S05]  /*9fb0*/  BSYNC B6 ;  /* 0x0000000000067941 */ /* 0x000fea0003800000 */
.L_x_239:
[----:B------:R-:W-:Y:S01]  /*9fc0*/  IMAD.MOV.U32 R23, RZ, RZ, R19 ;  /* 0x000000ffff177224 */ /* 0x000fe200078e0013 */
        /* <DEDUP_REMOVED lines=18> */
[----:B01----:R-:W-:Y:S05]  /*a0f0*/  CALL.ABS.NOINC R2 ;  /* 0x0000000002007343 */ /* 0x003fea0003c00000 */
.L_x_242:
[----:B------:R-:W-:Y:S05]  /*a100*/  BSYNC B6 ;  /* 0x0000000000067941 */ /* 0x000fea0003800000 */
.L_x_241:
[----:B------:R2:W3:Y:S01]  /*a110*/  LDL R20, [R1] ;  /* 0x0000000001147983 */ /* 0x0004e20000100800 */
[----:B------:R-:W-:Y:S01]  /*a120*/  ULDC.64 UR4, c[0x0][0x9f8] ;  /* 0x00027e0000047ab9 */ /* 0x000fe20000000a00 */
[----:B-1----:R-:W1:Y:S01]  /*a130*/  LDC R19, c[0x0][0x430] ;  /* 0x00010c00ff137b82 */ /* 0x002e620000000800 */
[----:B------:R-:W-:-:S04]  /*a140*/  UISETP.NE.U32.AND UP0, UPT, UR4, URZ, UPT ;  /* 0x0000003f0400728c */ /* 0x000fc8000bf05070 */
[----:B------:R-:W-:-:S06]  /*a150*/  UISETP.NE.AND.EX UP0, UPT, UR5, URZ, UPT, UP0 ;  /* 0x0000003f0500728c */ /* 0x000fcc000bf05300 */
[----:B------:R-:W-:-:S05]  /*a160*/  PLOP3.LUT P0, PT, PT, PT, UP0, 0x80, 0x0 ;  /* 0x000000000000781c */ /* 0x000fca0003f0f008 */
[----:B------:R-:W-:-:S04]  /*a170*/  @UP0 UIADD3 UR4, UP1, UR36, UR4, URZ ;  /* 0x0000000424040290 */ /* 0x000fc8000ff3e03f */
[----:B------:R-:W-:Y:S02]  /*a180*/  @UP0 UIADD3.X UR5, UR37, UR5, URZ, UP1, !UPT ;  /* 0x0000000525050290 */ /* 0x000fe40008ffe43f */
[----:B------:R-:W-:-:S04]  /*a190*/  IMAD.U32 R2, RZ, RZ, UR4 ;  /* 0x00000004ff027e24 */ /* 0x000fc8000f8e00ff */
[----:B------:R-:W-:-:S05]  /*a1a0*/  IMAD.U32 R3, RZ, RZ, UR5 ;  /* 0x00000005ff037e24 */ /* 0x000fca000f8e00ff */
[----:B---3--:R-:W3:Y:S01]  /*a1b0*/  @P0 LDG.E R20, desc[UR48][R2.64] ;  /* 0x0000003002140981 */ /* 0x008ee2000c1e1900 */
[----:B-1----:R-:W-:Y:S01]  /*a1c0*/  ISETP.NE.AND P2, PT, R19, 0x1, PT ;  /* 0x000000011300780c */ /* 0x002fe20003f45270 */
[----:B------:R-:W-:Y:S01]  /*a1d0*/  UMOV UR4, 0xffffffff ;  /* 0xffffffff00047882 */ /* 0x000fe20000000000 */
[----:B------:R-:W-:-:S11]  /*a1e0*/  LOP3.LUT R23, R23, 0xfffffff7, RZ, 0xc0, !PT ;  /* 0xfffffff717177812 */ /* 0x000fd600078ec0ff */
[----:B------:R-:W-:Y:S01]  /*a1f0*/  @P2 LOP3.LUT R23, R23, 0x8, RZ, 0xfc, !PT ;  /* 0x0000000817172812 */ /* 0x000fe200078efcff */
[----:B---3--:R2:W-:Y:S04]  /*a200*/  @P0 STL [R1], R20 ;  /* 0x0000001401000387 */ /* 0x0085e80000100800 */
[----:B------:R2:W-:Y:S01]  /*a210*/  STL [R1+0xc], R23 ;  /* 0x00000c1701007387 */ /* 0x0005e20000100800 */
[----:B------:R-:W-:Y:S05]  /*a220*/  BRA.DIV UR4, `(.L_x_243) ;  /* 0x0000004a045c7947 */ /* 0x000fea000b800000 */
.L_x_323:
[----:B------:R-:W1:Y:S01]  /*a230*/  S2R R0, SR_TID.X ;  /* 0x0000000000007919 */ /* 0x000e620000002100 */
[----:B------:R-:W-:Y:S01]  /*a240*/  UMOV UR4, 0xa0 ;  /* 0x000000a000047882 */ /* 0x000fe20000000000 */
[----:B0-----:R-:W0:Y:S01]  /*a250*/  @P2 LDC R5, c[0x0][0x434] ;  /* 0x00010d00ff052b82 */ /* 0x001e220000000800 */
[----:B------:R-:W-:Y:S01]  /*a260*/  UIMAD UR4, UR43, UR4, -0xa0 ;  /* 0xffffff602b0474a4 */ /* 0x000fe2000f8e0204 */
[----:B------:R-:W3:Y:S01]  /*a270*/  S2R R9, SR_TID.X ;  /* 0x0000000000097919 */ /* 0x000ee20000002100 */
[----:B------:R-:W-:Y:S01]  /*a280*/  SHF.R.S32.HI R14, RZ, 0x1f, R20 ;  /* 0x0000001fff0e7819 */ /* 0x000fe20000011414 */
[----:B------:R-:W-:Y:S01]  /*a290*/  IMAD.MOV.U32 R13, RZ, RZ, R23 ;  /* 0x000000ffff0d7224 */ /* 0x000fe200078e0017 */
[----:B------:R-:W4:Y:S03]  /*a2a0*/  S2R R12, SR_TID.X ;  /* 0x00000000000c7919 */ /* 0x000f260000002100 */
[----:B------:R0:W-:Y:S01]  /*a2b0*/  STL [R1+0x10], R14 ;  /* 0x0000100e01007387 */ /* 0x0001e20000100800 */
[C---:B-1----:R-:W-:Y:S01]  /*a2c0*/  LOP3.LUT R2, R0.reuse, 0x7f, RZ, 0xc0, !PT ;  /* 0x0000007f00027812 */ /* 0x042fe200078ec0ff */
[----:B------:R-:W-:-:S03]  /*a2d0*/  IMAD.SHL.U32 R0, R0, 0x20, RZ ;  /* 0x0000002000007824 */ /* 0x000fc600078e00ff */
[----:B------:R-:W-:Y:S02]  /*a2e0*/  SHF.R.U32.HI R2, RZ, 0x2, R2 ;  /* 0x00000002ff027819 */ /* 0x000fe40000011602 */
[----:B---3--:R-:W-:Y:S02]  /*a2f0*/  LOP3.LUT R9, R9, 0x7f, RZ, 0xc0, !PT ;  /* 0x0000007f09097812 */ /* 0x008fe400078ec0ff */
[----:B------:R-:W-:Y:S01]  /*a300*/  LOP3.LUT R0, R2, 0x60, R0, 0xf8, !PT ;  /* 0x0000006002007812 */ /* 0x000fe200078ef800 */
[----:B----4-:R-:W-:Y:S01]  /*a310*/  IMAD.SHL.U32 R12, R12, 0x20, RZ ;  /* 0x000000200c0c7824 */ /* 0x010fe200078e00ff */
[----:B------:R-:W-:-:S03]  /*a320*/  SHF.R.U32.HI R9, RZ, 0x2, R9 ;  /* 0x00000002ff097819 */ /* 0x000fc60000011609 */
[----:B------:R-:W-:Y:S01]  /*a330*/  VIADD R8, R0, UR4 ;  /* 0x0000000400087c36 */ /* 0x000fe20008000000 */
[----:B------:R-:W-:Y:S01]  /*a340*/  LOP3.LUT R12, R9, 0x60, R12, 0xf8, !PT ;  /* 0x00000060090c7812 */ /* 0x000fe200078ef80c */
[----:B------:R-:W1:Y:S03]  /*a350*/  @P2 LDC R0, c[0x0][0x438] ;  /* 0x00010e00ff002b82 */ /* 0x000e660000000800 */
[C---:B------:R-:W-:Y:S01]  /*a360*/  ISETP.GE.AND P1, PT, R8.reuse, UR42, PT ;  /* 0x0000002a08007c0c */ /* 0x040fe2000bf26270 */
[----:B------:R-:W-:Y:S01]  /*a370*/  VIADD R8, R8, UR38 ;  /* 0x0000002608087c36 */ /* 0x000fe20008000000 */
[----:B------:R-:W-:-:S03]  /*a380*/  LOP3.LUT R12, R12, 0x80, RZ, 0xfc, !PT ;  /* 0x000000800c0c7812 */ /* 0x000fc600078efcff */
[----:B0-----:R-:W-:-:S04]  /*a390*/  @P2 IMAD.HI.U32 R5, R8, R5, RZ ;  /* 0x0000000508052227 */ /* 0x001fc800078e00ff */
[----:B------:R-:W-:-:S04]  /*a3a0*/  IMAD.MOV.U32 R6, RZ, RZ, R8 ;  /* 0x000000ffff067224 */ /* 0x000fc800078e0008 */
[----:B------:R-:W0:Y:S01]  /*a3b0*/  @!P1 LDC.64 R2, c[0x0][0x428] ;  /* 0x00010a00ff029b82 */ /* 0x000e220000000a00 */
[----:B-1----:R-:W-:-:S07]  /*a3c0*/  @P2 SHF.R.U32.HI R6, RZ, R0, R5 ;  /* 0x00000000ff062219 */ /* 0x002fce0000011605 */
[----:B------:R-:W1:Y:S01]  /*a3d0*/  @!P1 LDC.64 R4, c[0x0][0x418] ;  /* 0x00010600ff049b82 */ /* 0x000e620000000a00 */
[----:B------:R-:W-:Y:S01]  /*a3e0*/  @!P1 SHF.R.S32.HI R7, RZ, 0x1f, R6 ;  /* 0x0000001fff079819 */ /* 0x000fe20000011406 */
[----:B0-----:R-:W-:-:S04]  /*a3f0*/  @!P1 IMAD R0, R14, R2, RZ ;  /* 0x000000020e009224 */ /* 0x001fc800078e02ff */
[C---:B------:R-:W-:Y:S02]  /*a400*/  @!P1 IMAD R0, R20.reuse, R3, R0 ;  /* 0x0000000314009224 */ /* 0x040fe400078e0200 */
[----:B------:R-:W-:-:S05]  /*a410*/  @!P1 IMAD.WIDE.U32 R2, R20, R2, R6 ;  /* 0x0000000214029225 */ /* 0x000fca00078e0006 */
[----:B------:R-:W-:Y:S02]  /*a420*/  @!P1 IADD3 R0, R3, R0, RZ ;  /* 0x0000000003009210 */ /* 0x000fe40007ffe0ff */
[C---:B-1----:R-:W-:Y:S01]  /*a430*/  @!P1 LEA R10, P0, R2.reuse, R4, 0x2 ;  /* 0x00000004020a9211 */ /* 0x042fe200078010ff */
[----:B------:R-:W0:Y:S03]  /*a440*/  @P2 LDC R3, c[0x0][0x434] ;  /* 0x00010d00ff032b82 */ /* 0x000e260000000800 */
[----:B------:R-:W-:Y:S01]  /*a450*/  @!P1 LEA.HI.X R11, R2, R5, R0, 0x2, P0 ;  /* 0x00000005020b9211 */ /* 0x000fe200000f1400 */
[----:B------:R-:W-:Y:S02]  /*a460*/  VIADD R0, R12, UR4 ;  /* 0x000000040c007c36 */ /* 0x000fe40008000000 */
[----:B------:R-:W-:Y:S02]  /*a470*/  IMAD.MOV R6, RZ, RZ, -R6 ;  /* 0x000000ffff067224 */ /* 0x000fe400078e0a06 */
[----:B------:R-:W1:Y:S01]  /*a480*/  @P2 LDC R2, c[0x0][0x438] ;  /* 0x00010e00ff022b82 */ /* 0x000e620000000800 */
[C---:B------:R-:W-:Y:S01]  /*a490*/  ISETP.GE.AND P0, PT, R0.reuse, UR42, PT ;  /* 0x0000002a00007c0c */ /* 0x040fe2000bf06270 */
[----:B------:R-:W-:-:S02]  /*a4a0*/  VIADD R0, R0, UR38 ;  /* 0x0000002600007c36 */ /* 0x000fc40008000000 */
[----:B------:R-:W-:Y:S01]  /*a4b0*/  IMAD.MOV.U32 R5, RZ, RZ, RZ ;  /* 0x000000ffff057224 */ /* 0x000fe200078e00ff */
[----:B------:R-:W-:Y:S01]  /*a4c0*/  ISETP.GT.U32.OR P0, PT, R12, 0x9f, P0 ;  /* 0x0000009f0c00780c */ /* 0x000fe20000704470 */
[----:B------:R-:W-:Y:S02]  /*a4d0*/  IMAD.MOV.U32 R4, RZ, RZ, R0 ;  /* 0x000000ffff047224 */ /* 0x000fe400078e0000 */
[----:B------:R-:W-:Y:S02]  /*a4e0*/  IMAD R6, R19, R6, R8 ;  /* 0x0000000613067224 */ /* 0x000fe400078e0208 */
[----:B------:R-:W5:Y:S01]  /*a4f0*/  @!P1 LDG.E R5, desc[UR48][R10.64] ;  /* 0x000000300a059981 */ /* 0x000f62000c1e1900 */
[----:B0-----:R-:W-:-:S05]  /*a500*/  @P2 IMAD.HI.U32 R3, R0, R3, RZ ;  /* 0x0000000300032227 */ /* 0x001fca00078e00ff */
[----:B-1----:R-:W-:Y:S02]  /*a510*/  @P2 SHF.R.U32.HI R4, RZ, R2, R3 ;  /* 0x00000002ff042219 */ /* 0x002fe40000011603 */
[----:B------:R-:W0:Y:S02]  /*a520*/  @!P0 LDC.64 R2, c[0x0][0x428] ;  /* 0x00010a00ff028b82 */ /* 0x000e240000000a00 */
[--C-:B------:R-:W-:Y:S01]  /*a530*/  @!P0 SHF.R.S32.HI R9, RZ, 0x1f, R4.reuse ;  /* 0x0000001fff098819 */ /* 0x100fe20000011404 */
[----:B------:R-:W-:Y:S02]  /*a540*/  @!P0 IMAD.MOV.U32 R8, RZ, RZ, R4 ;  /* 0x000000ffff088224 */ /* 0x000fe400078e0004 */
[-C--:B0-----:R-:W-:Y:S02]  /*a550*/  @!P0 IMAD R7, R14, R2.reuse, RZ ;  /* 0x000000020e078224 */ /* 0x081fe400078e02ff */
[----:B------:R-:W-:-:S04]  /*a560*/  @!P0 IMAD.WIDE.U32 R8, R20, R2, R8 ;  /* 0x0000000214088225 */ /* 0x000fc800078e0008 */
[----:B------:R-:W-:Y:S02]  /*a570*/  @!P0 IMAD R7, R20, R3, R7 ;  /* 0x0000000314078224 */ /* 0x000fe400078e0207 */
[----:B------:R-:W0:Y:S02]  /*a580*/  @!P0 LDC.64 R2, c[0x0][0x418] ;  /* 0x00010600ff028b82 */ /* 0x000e240000000a00 */
[----:B------:R-:W-:Y:S01]  /*a590*/  @!P0 IMAD.IADD R7, R7, 0x1, R9 ;  /* 0x0000000107078824 */ /* 0x000fe200078e0209 */
[----:B------:R-:W-:Y:S02]  /*a5a0*/  LOP3.LUT R13, R13, 0xfffffffd, RZ, 0xc0, !PT ;  /* 0xfffffffd0d0d7812 */ /* 0x000fe400078ec0ff */
[----:B0-----:R-:W-:-:S04]  /*a5b0*/  @!P0 LEA R2, P1, R8, R2, 0x2 ;  /* 0x0000000208028211 */ /* 0x001fc800078210ff */
[----:B------:R-:W-:Y:S01]  /*a5c0*/  @!P0 LEA.HI.X R3, R8, R3, R7, 0x2, P1 ;  /* 0x0000000308038211 */ /* 0x000fe200008f1407 */
[----:B------:R-:W-:-:S06]  /*a5d0*/  IMAD.MOV.U32 R8, RZ, RZ, RZ ;  /* 0x000000ffff087224 */ /* 0x000fcc00078e00ff */
[----:B------:R0:W5:Y:S01]  /*a5e0*/  @!P0 LDG.E R8, desc[UR48][R2.64] ;  /* 0x0000003002088981 */ /* 0x000162000c1e1900 */
[----:B------:R-:W-:Y:S01]  /*a5f0*/  ISETP.GT.U32.AND P0, PT, R12, 0x9f, PT ;  /* 0x0000009f0c00780c */ /* 0x000fe20003f04070 */
[----:B0-----:R-:W-:-:S05]  /*a600*/  IMAD.U32 R3, RZ, RZ, UR46 ;  /* 0x0000002eff037e24 */ /* 0x001fca000f8e00ff */
[----:B------:R-:W-:-:S07]  /*a610*/  ISETP.NE.AND P2, PT, R3, 0x3, PT ;  /* 0x000000030300780c */ /* 0x000fce0003f45270 */
[----:B------:R-:W-:Y:S01]  /*a620*/  @P0 LOP3.LUT R13, R13, 0x2, RZ, 0xfc, !PT ;  /* 0x000000020d0d0812 */ /* 0x000fe200078efcff */
[----:B------:R-:W-:-:S03]  /*a630*/  IMAD.MOV R7, RZ, RZ, -R4 ;  /* 0x000000ffff077224 */ /* 0x000fc600078e0a04 */
[----:B------:R-:W-:Y:S01]  /*a640*/  LOP3.LUT R13, R13, 0xfffffffb, RZ, 0xc0, !PT ;  /* 0xfffffffb0d0d7812 */ /* 0x000fe200078ec0ff */
[----:B------:R-:W-:Y:S01]  /*a650*/  IMAD R2, R19, R7, R0 ;  /* 0x0000000713027224 */ /* 0x000fe200078e0200 */
[----:B------:R-:W-:Y:S02]  /*a660*/  SHF.R.S32.HI R0, RZ, 0x1f, R18 ;  /* 0x0000001fff007819 */ /* 0x000fe40000011412 */
[----:B------:R-:W-:-:S03]  /*a670*/  @P2 LOP3.LUT R13, R13, 0x4, RZ, 0xfc, !PT ;  /* 0x000000040d0d2812 */ /* 0x000fc600078efcff */
[----:B------:R0:W-:Y:S04]  /*a680*/  STL [R1+0x8], R0 ;  /* 0x0000080001007387 */ /* 0x0001e80000100800 */
[----:B------:R0:W-:Y:S01]  /*a690*/  STL [R1+0xc], R13 ;  /* 0x00000c0d01007387 */ /* 0x0001e20000100800 */
[----:B------:R-:W-:-:S04]  /*a6a0*/  IMAD.U32 R12, RZ, RZ, UR43 ;  /* 0x0000002bff0c7e24 */ /* 0x000fc8000f8e00ff */
[----:B------:R-:W-:Y:S01]  /*a6b0*/  VIADD R12, R12, 0xffffffff ;  /* 0xffffffff0c0c7836 */ /* 0x000fe20000000000 */
[----:B------:R-:W-:Y:S06]  /*a6c0*/  @!P2 BRA `(.L_x_244) ;  /* 0x000000000004a947 */ /* 0x000fec0003800000 */
[----:B------:R-:W-:Y:S01]  /*a6d0*/  BPT.TRAP 0x1 ;  /* 0x000000040000795c */ /* 0x000fe20000300000 */
.L_x_244:
[----:B0-----:R-:W3:Y:S01]  /*a6e0*/  LDL R0, [R1+0x4] ;  /* 0x0000040001007983 */ /* 0x001ee20000100800 */
[----:B------:R-:W-:Y:S01]  /*a6f0*/  IMAD R4, R28, 0x8, R22 ;  /* 0x000000081c047824 */ /* 0x000fe200078e0216 */
[----:B------:R-:W-:Y:S01]  /*a700*/  BSSY B0, `(.L_x_245) ;  /* 0x0000006000007945 */ /* 0x000fe20003800000 */
[----:B------:R-:W-:Y:S02]  /*a710*/  SHF.R.S32.HI R27, RZ, 0x1f, R6 ;  /* 0x0000001fff1b7819 */ /* 0x000fe40000011406 */
[----:B---3--:R-:W-:-:S04]  /*a720*/  SHF.L.U32 R0, R0, 0x1f, RZ ;  /* 0x0000001f00007819 */ /* 0x008fc800000006ff */
[----:B------:R-:W0:Y:S01]  /*a730*/  SYNCS.PHASECHK.TRANS64.TRYWAIT P0, [R4+URZ+0x13280], R0 ;  /* 0x01328000040075a7 */ /* 0x000e22000800017f */
[----:B------:R1:W-:Y:S02]  /*a740*/  STL [R1+0x24], R0 ;  /* 0x0000240001007387 */ /* 0x0003e40000100800 */
[----:B01----:R-:W-:Y:S05]  /*a750*/  @!P0 BRA `(.L_x_246) ;  /* 0x00000044003c8947 */ /* 0x003fea0003800000 */
.L_x_324:
[----:B------:R-:W-:Y:S05]  /*a760*/  BSYNC B0 ;  /* 0x0000000000007941 */ /* 0x000fea0003800000 */
.L_x_245:
[----:B------:R-:W3:Y:S01]  /*a770*/  LDL.LU R7, [R1+0xc] ;  /* 0x00000c0001077983 */ /* 0x000ee20000300800 */
[----:B------:R-:W1:Y:S01]  /*a780*/  LDC R9, c[0x0][0x2f4] ;  /* 0x0000bd00ff097b82 */ /* 0x000e620000000800 */
[----:B------:R-:W-:Y:S01]  /*a790*/  ULDC.64 UR4, c[0x0][0x328] ;  /* 0x0000ca0000047ab9 */ /* 0x000fe20000000a00 */
[----:B------:R-:W2:Y:S01]  /*a7a0*/  S2R R14, SR_TID.X ;  /* 0x00000000000e7919 */ /* 0x000ea20000002100 */
[----:B-----5:R-:W-:Y:S01]  /*a7b0*/  SHF.R.S32.HI R29, RZ, 0x1f, R5 ;  /* 0x0000001fff1d7819 */ /* 0x020fe20000011405 */
[----:B------:R-:W-:Y:S01]  /*a7c0*/  ULDC.64 UR6, c[0x0][0x338] ;  /* 0x0000ce0000067ab9 */ /* 0x000fe20000000a00 */
[----:B------:R-:W-:Y:S01]  /*a7d0*/  ULDC.64 UR8, c[0x0][0x330] ;  /* 0x0000cc0000087ab9 */ /* 0x000fe20000000a00 */
[----:B------:R-:W4:Y:S01]  /*a7e0*/  LDL R3, [R1+0x8] ;  /* 0x0000080001037983 */ /* 0x000f220000100800 */
[----:B0-----:R-:W-:Y:S01]  /*a7f0*/  IMAD R0, R27, UR4, RZ ;  /* 0x000000041b007c24 */ /* 0x001fe2000f8e02ff */
[----:B------:R-:W-:Y:S01]  /*a800*/  ULDC.64 UR10, c[0x0][0x318] ;  /* 0x0000c600000a7ab9 */ /* 0x000fe20000000a00 */
[C---:B------:R-:W-:Y:S01]  /*a810*/  IMAD.WIDE.U32 R10, R6.reuse, UR4, RZ ;  /* 0x00000004060a7c25 */ /* 0x040fe2000f8e00ff */
[----:B------:R-:W4:Y:S03]  /*a820*/  LDL R13, [R1+0x18] ;  /* 0x00001800010d7983 */ /* 0x000f260000100800 */
[----:B------:R-:W-:-:S05]  /*a830*/  IMAD R0, R6, UR5, R0 ;  /* 0x0000000506007c24 */ /* 0x000fca000f8e0200 */
[----:B------:R-:W-:Y:S01]  /*a840*/  IADD3 R11, R11, R0, RZ ;  /* 0x000000000b0b7210 */ /* 0x000fe20007ffe0ff */
[----:B------:R-:W-:-:S04]  /*a850*/  IMAD R0, R29, UR6, RZ ;  /* 0x000000061d007c24 */ /* 0x000fc8000f8e02ff */
[C---:B------:R-:W-:Y:S02]  /*a860*/  IMAD R0, R5.reuse, UR7, R0 ;  /* 0x0000000705007c24 */ /* 0x040fe4000f8e0200 */
[----:B------:R-:W-:-:S04]  /*a870*/  IMAD.WIDE.U32 R10, R5, UR6, R10 ;  /* 0x00000006050a7c25 */ /* 0x000fc8000f8e000a */
[----:B------:R-:W-:Y:S02]  /*a880*/  IMAD.IADD R11, R11, 0x1, R0 ;  /* 0x000000010b0b7824 */ /* 0x000fe400078e0200 */
[----:B--2---:R-:W-:-:S05]  /*a890*/  IMAD.SHL.U32 R20, R14, 0x10, RZ ;  /* 0x000000100e147824 */ /* 0x004fca00078e00ff */
[----:B------:R-:W-:-:S04]  /*a8a0*/  LOP3.LUT R20, R20, 0x30, RZ, 0xc0, !PT ;  /* 0x0000003014147812 */ /* 0x000fc800078ec0ff */
[-C--:B-1----:R-:W-:Y:S01]  /*a8b0*/  ISETP.GE.AND P1, PT, R20, R9.reuse, PT ;  /* 0x000000091400720c */ /* 0x082fe20003f26270 */
[----:B------:R-:W-:Y:S01]  /*a8c0*/  IMAD.WIDE.U32 R10, R18, UR8, R10 ;  /* 0x00000008120a7c25 */ /* 0x000fe2000f8e000a */
[----:B------:R-:W-:Y:S02]  /*a8d0*/  SHF.R.S32.HI R26, RZ, 0x1f, R2 ;  /* 0x0000001fff1a7819 */ /* 0x000fe40000011402 */
[----:B------:R-:W-:-:S03]  /*a8e0*/  ISETP.GE.AND P0, PT, R20, R9, PT ;  /* 0x000000091400720c */ /* 0x000fc60003f06270 */
[----:B------:R-:W-:Y:S01]  /*a8f0*/  IMAD R9, R26, UR4, RZ ;  /* 0x000000041a097c24 */ /* 0x000fe2000f8e02ff */
[----:B------:R-:W-:-:S03]  /*a900*/  SHF.R.S32.HI R25, RZ, 0x1f, R8 ;  /* 0x0000001fff197819 */ /* 0x000fc60000011408 */
[----:B------:R-:W-:Y:S01]  /*a910*/  IMAD R9, R2, UR5, R9 ;  /* 0x0000000502097c24 */ /* 0x000fe2000f8e0209 */
[----:B------:R-:W-:-:S04]  /*a920*/  LOP3.LUT R14, R14, 0x7f, RZ, 0xc0, !PT ;  /* 0x0000007f0e0e7812 */ /* 0x000fc800078ec0ff */
[----:B------:R-:W-:Y:S02]  /*a930*/  SHF.R.U32.HI R14, RZ, 0x2, R14 ;  /* 0x00000002ff0e7819 */ /* 0x000fe4000001160e */
[----:B---3--:R-:W-:-:S04]  /*a940*/  LOP3.LUT R7, R7, 0xfffffffe, RZ, 0xc0, !PT ;  /* 0xfffffffe07077812 */ /* 0x008fc800078ec0ff */
[----:B------:R-:W-:Y:S01]  /*a950*/  @P1 LOP3.LUT R7, R7, 0x1, RZ, 0xfc, !PT ;  /* 0x0000000107071812 */ /* 0x000fe200078efcff */
[----:B----4-:R-:W-:Y:S01]  /*a960*/  IMAD R0, R3, UR8, RZ ;  /* 0x0000000803007c24 */ /* 0x010fe2000f8e02ff */
[----:B------:R-:W-:-:S03]  /*a970*/  IADD3 R3, P1, R10, UR10, RZ ;  /* 0x0000000a0a037c10 */ /* 0x000fc6000ff3e0ff */
[----:B------:R-:W-:Y:S01]  /*a980*/  IMAD R0, R18, UR9, R0 ;  /* 0x0000000912007c24 */ /* 0x000fe2000f8e0200 */
[----:B------:R0:W-:Y:S04]  /*a990*/  STL [R1+0xc], R7 ;  /* 0x00000c0701007387 */ /* 0x0001e80000100800 */
[----:B0-----:R-:W-:Y:S01]  /*a9a0*/  IADD3.X R7, R11, UR11, R0, P1, !PT ;  /* 0x0000000b0b077c10 */ /* 0x001fe20008ffe400 */
[----:B------:R-:W-:-:S04]  /*a9b0*/  IMAD.WIDE.U32 R10, R2, UR4, RZ ;  /* 0x00000004020a7c25 */ /* 0x000fc8000f8e00ff */
[----:B------:R-:W-:Y:S02]  /*a9c0*/  IMAD.IADD R11, R11, 0x1, R9 ;  /* 0x000000010b0b7824 */ /* 0x000fe400078e0209 */
[----:B------:R-:W-:Y:S02]  /*a9d0*/  IMAD R9, R25, UR6, RZ ;  /* 0x0000000619097c24 */ /* 0x000fe4000f8e02ff */
[----:B------:R-:W-:-:S04]  /*a9e0*/  IMAD.WIDE.U32 R10, R8, UR6, R10 ;  /* 0x00000006080a7c25 */ /* 0x000fc8000f8e000a */
[----:B------:R-:W-:-:S04]  /*a9f0*/  IMAD R9, R8, UR7, R9 ;  /* 0x0000000708097c24 */ /* 0x000fc8000f8e0209 */
[----:B------:R-:W-:Y:S02]  /*aa00*/  IMAD.IADD R11, R11, 0x1, R9 ;  /* 0x000000010b0b7824 */ /* 0x000fe400078e0209 */
[----:B------:R-:W-:Y:S02]  /*aa10*/  IMAD.MOV.U32 R9, RZ, RZ, -0xa0 ;  /* 0xffffff60ff097424 */ /* 0x000fe400078e00ff */
[----:B------:R-:W-:-:S04]  /*aa20*/  IMAD.WIDE.U32 R10, R18, UR8, R10 ;  /* 0x00000008120a7c25 */ /* 0x000fc8000f8e000a */
[----:B------:R-:W-:Y:S01]  /*aa30*/  IMAD R9, R12, R9, UR42 ;  /* 0x0000002a0c097e24 */ /* 0x000fe2000f8e0209 */
[----:B------:R-:W-:Y:S01]  /*aa40*/  IADD3 R24, P1, R10, UR10, RZ ;  /* 0x0000000a0a187c10 */ /* 0x000fe2000ff3e0ff */
[----:B------:R-:W-:Y:S02]  /*aa50*/  UMOV UR4, 0xffffffff ;  /* 0xffffffff00047882 */ /* 0x000fe40000000000 */
[----:B------:R-:W-:Y:S01]  /*aa60*/  IMAD.IADD R9, R9, 0x1, -R14 ;  /* 0x0000000109097824 */ /* 0x000fe200078e0a0e */
[----:B------:R-:W-:Y:S01]  /*aa70*/  IADD3.X R23, R0, UR11, R11, P1, !PT ;  /* 0x0000000b00177c10 */ /* 0x000fe20008ffe40b */
[----:B------:R-:W-:-:S03]  /*aa80*/  IMAD R19, R28, 0x2800, R13 ;  /* 0x000028001c137824 */ /* 0x000fc600078e020d */
[----:B------:R-:W-:Y:S01]  /*aa90*/  ISETP.GE.AND P5, PT, R9, 0x1, PT ;  /* 0x000000010900780c */ /* 0x000fe20003fa6270 */
[----:B------:R-:W-:-:S12]  /*aaa0*/  BRA.DIV UR4, `(.L_x_247) ;  /* 0x0000004204807947 */ /* 0x000fd8000b800000 */
[----:B------:R-:W2:Y:S01]  /*aab0*/  LDL.LU R14, [R1+0xc] ;  /* 0x00000c00010e7983 */ /* 0x000ea20000300800 */
[----:B------:R-:W0:Y:S03]  /*aac0*/  S2R R11, SR_TID.X ;  /* 0x00000000000b7919 */ /* 0x000e260000002100 */
[----:B------:R-:W1:Y:S04]  /*aad0*/  SHFL.IDX PT, R10, R3, RZ, 0x1c1f ;  /* 0x001c1fff030a7589 */ /* 0x000e6800000e0000 */
[----:B------:R-:W3:Y:S01]  /*aae0*/  SHFL.IDX PT, R0, R7, RZ, 0x1c1f ;  /* 0x001c1fff07007589 */ /* 0x000ee200000e0000 */
[----:B0-----:R-:W-:-:S05]  /*aaf0*/  IMAD.SHL.U32 R15, R11, 0x10, RZ ;  /* 0x000000100b0f7824 */ /* 0x001fca00078e00ff */
[----:B------:R-:W-:-:S04]  /*ab00*/  LOP3.LUT R15, R15, 0x30, RZ, 0xc0, !PT ;  /* 0x000000300f0f7812 */ /* 0x000fc800078ec0ff */
[----:B-1----:R-:W-:-:S05]  /*ab10*/  IADD3 R10, P1, R15, R10, RZ ;  /* 0x0000000a0f0a7210 */ /* 0x002fca0007f3e0ff */
[----:B---3--:R-:W-:Y:S01]  /*ab20*/  IMAD.X R11, RZ, RZ, R0, P1 ;  /* 0x000000ffff0b7224 */ /* 0x008fe200008e0600 */
[----:B------:R-:W-:Y:S01]  /*ab30*/  ISETP.LT.OR P1, PT, R9, 0x1, P0 ;  /* 0x000000010900780c */ /* 0x000fe20000721670 */
[----:B------:R-:W-:Y:S01]  /*ab40*/  IMAD.IADD R0, R22, 0x1, R19 ;  /* 0x0000000116007824 */ /* 0x000fe200078e0213 */
[----:B------:R-:W0:Y:S11]  /*ab50*/  SHFL.IDX PT, R12, R3, 0x1, 0x1c1f ;  /* 0x003c1f00030c7f89 */ /* 0x000e3600000e0000 */
[----:B------:R1:W-:Y:S04]  /*ab60*/  LDGSTS.E.BYPASS.LTC128B.128 [R0+0x6000], desc[UR48][R10.64], !P1 ;  /* 0x060000000a007fae */ /* 0x0003e8000c901d70 */
[----:B-1----:R-:W1:Y:S01]  /*ab70*/  SHFL.IDX PT, R10, R7, 0x1, 0x1c1f ;  /* 0x003c1f00070a7f89 */ /* 0x002e6200000e0000 */
[----:B0-----:R-:W-:-:S05]  /*ab80*/  IADD3 R12, P1, R15, R12, RZ ;  /* 0x0000000c0f0c7210 */ /* 0x001fca0007f3e0ff */
[----:B-1----:R-:W-:Y:S01]  /*ab90*/  IMAD.X R13, RZ, RZ, R10, P1 ;  /* 0x000000ffff0d7224 */ /* 0x002fe200008e060a */
[----:B------:R-:W-:Y:S01]  /*aba0*/  ISETP.LT.OR P1, PT, R9, 0x21, P0 ;  /* 0x000000210900780c */ /* 0x000fe20000721670 */
[----:B------:R-:W-:-:S12]  /*abb0*/  SHFL.IDX PT, R10, R7, 0x2, 0x1c1f ;  /* 0x005c1f00070a7f89 */ /* 0x000fd800000e0000 */
[----:B------:R0:W-:Y:S04]  /*abc0*/  LDGSTS.E.BYPASS.LTC128B.128 [R0+0x6800], desc[UR48][R12.64], !P1 ;  /* 0x068000000c007fae */ /* 0x0001e8000c901d70 */
[----:B0-----:R-:W0:Y:S04]  /*abd0*/  SHFL.IDX PT, R12, R3, 0x2, 0x1c1f ;  /* 0x005c1f00030c7f89 */ /* 0x001e2800000e0000 */
[----:B------:R-:W1:Y:S04]  /*abe0*/  SHFL.IDX PT, R3, R3, 0x3, 0x1c1f ;  /* 0x007c1f0003037f89 */ /* 0x000e6800000e0000 */
[----:B------:R-:W3:Y:S01]  /*abf0*/  SHFL.IDX PT, R7, R7, 0x3, 0x1c1f ;  /* 0x007c1f0007077f89 */ /* 0x000ee200000e0000 */
[----:B0-----:R-:W-:-:S05]  /*ac00*/  IADD3 R12, P1, R15, R12, RZ ;  /* 0x0000000c0f0c7210 */ /* 0x001fca0007f3e0ff */
[----:B------:R-:W-:Y:S01]  /*ac10*/  IMAD.X R13, RZ, RZ, R10, P1 ;  /* 0x000000ffff0d7224 */ /* 0x000fe200008e060a */
[C---:B------:R-:W-:Y:S02]  /*ac20*/  ISETP.LT.OR P1, PT, R9.reuse, 0x41, P0 ;  /* 0x000000410900780c */ /* 0x040fe40000721670 */
[----:B------:R-:W-:-:S11]  /*ac30*/  ISETP.GE.AND P2, PT, R9, 0x81, PT ;  /* 0x000000810900780c */ /* 0x000fd60003f46270 */
[----:B------:R-:W-:Y:S01]  /*ac40*/  LDGSTS.E.BYPASS.LTC128B.128 [R0+0x7000], desc[UR48][R12.64], !P1 ;  /* 0x070000000c007fae */ /* 0x000fe2000c901d70 */
[----:B-1----:R-:W-:-:S05]  /*ac50*/  IADD3 R10, P1, R15, R3, RZ ;  /* 0x000000030f0a7210 */ /* 0x002fca0007f3e0ff */
[----:B---3--:R-:W-:Y:S01]  /*ac60*/  IMAD.X R11, RZ, RZ, R7, P1 ;  /* 0x000000ffff0b7224 */ /* 0x008fe200008e0607 */
[----:B------:R-:W-:Y:S01]  /*ac70*/  ISETP.LT.OR P1, PT, R9, 0x61, P0 ;  /* 0x000000610900780c */ /* 0x000fe20000721670 */
[----:B------:R1:W3:-:S12]  /*ac80*/  SHFL.IDX PT, R3, R23, RZ, 0x1c1f ;  /* 0x001c1fff17037589 */ /* 0x0002d800000e0000 */
[----:B------:R0:W-:Y:S04]  /*ac90*/  LDGSTS.E.BYPASS.LTC128B.128 [R0+0x7800], desc[UR48][R10.64], !P1 ;  /* 0x078000000a007fae */ /* 0x0001e8000c901d70 */
[----:B0-----:R1:W4:Y:S01]  /*aca0*/  SHFL.IDX PT, R10, R24, RZ, 0x1c1f ;  /* 0x001c1fff180a7589 */ /* 0x00132200000e0000 */
[C---:B------:R-:W-:Y:S02]  /*acb0*/  ISETP.GE.AND P4, PT, R9.reuse, 0x21, PT ;  /* 0x000000210900780c */ /* 0x040fe40003f86270 */
[C---:B------:R-:W-:Y:S02]  /*acc0*/  ISETP.GE.AND P3, PT, R9.reuse, 0x41, PT ;  /* 0x000000410900780c */ /* 0x040fe40003f66270 */
[----:B------:R-:W-:Y:S02]  /*acd0*/  ISETP.GE.AND P1, PT, R9, 0x61, PT ;  /* 0x000000610900780c */ /* 0x000fe40003f26270 */
[----:B--2---:R-:W-:-:S04]  /*ace0*/  LOP3.LUT R14, R14, 0xffffffef, RZ, 0xc0, !PT ;  /* 0xffffffef0e0e7812 */ /* 0x004fc800078ec0ff */
[----:B------:R-:W-:-:S05]  /*acf0*/  @P2 LOP3.LUT R14, R14, 0x10, RZ, 0xfc, !PT ;  /* 0x000000100e0e2812 */ /* 0x000fca00078efcff */
[----:B---34-:R1:W-:Y:S02]  /*ad00*/  STL [R1+0xc], R14 ;  /* 0x00000c0e01007387 */ /* 0x0183e40000100800 */
.L_x_336:
[----:B------:R-:W2:Y:S01]  /*ad10*/  S2R R7, SR_TID.X ;  /* 0x0000000000077919 */ /* 0x000ea20000002100 */
[----:B------:R-:W-:Y:S01]  /*ad20*/  ISETP.LT.OR P0, PT, R9, 0x81, P0 ;  /* 0x000000810900780c */ /* 0x000fe20000701670 */
[----:B--2---:R-:W-:-:S05]  /*ad30*/  IMAD.SHL.U32 R7, R7, 0x10, RZ ;  /* 0x0000001007077824 */ /* 0x004fca00078e00ff */
[----:B------:R-:W-:-:S04]  /*ad40*/  LOP3.LUT R7, R7, 0x30, RZ, 0xc0, !PT ;  /* 0x0000003007077812 */ /* 0x000fc800078ec0ff */
[----:B------:R-:W-:-:S05]  /*ad50*/  IADD3 R10, P2, R7, R10, RZ ;  /* 0x0000000a070a7210 */ /* 0x000fca0007f5e0ff */
[----:B------:R-:W-:-:S05]  /*ad60*/  IMAD.X R11, RZ, RZ, R3, P2 ;  /* 0x000000ffff0b7224 */ /* 0x000fca00010e0603 */
[----:B------:R-:W-:Y:S01]  /*ad70*/  @!PT LDS RZ, [RZ] ;  /* 0x00000000fffff984 */ /* 0x000fe20000000800 */
[----:B------:R-:W-:Y:S01]  /*ad80*/  @!PT LDS RZ, [RZ] ;  /* 0x00000000fffff984 */ /* 0x000fe20000000800 */
[----:B------:R-:W-:Y:S01]  /*ad90*/  @!PT LDS RZ, [RZ] ;  /* 0x00000000fffff984 */ /* 0x000fe20000000800 */
[----:B------:R2:W-:Y:S01]  /*ada0*/  LDGSTS.E.BYPASS.LTC128B.128 [R0+0x8000], desc[UR48][R10.64], !P0 ;  /* 0x080000000a007fae */ /* 0x0005e2000c101d70 */
[----:B------:R-:W-:Y:S01]  /*adb0*/  PLOP3.LUT P0, PT, PT, PT, PT, 0x80, 0x0 ;  /* 0x000000000000781c */ /* 0x000fe20003f0f070 */
[----:B------:R-:W-:-:S12]  /*adc0*/  NOP ;  /* 0x0000000000007918 */ /* 0x000fd80000000000 */
.L_x_248:
[----:B------:R-:W-:Y:S02]  /*add0*/  PLOP3.LUT P2, PT, P2, P0, PT, 0xa2, 0x0 ;  /* 0x000000000000781c */ /* 0x000fe40001741472 */
[----:B------:R-:W-:-:S08]  /*ade0*/  @P0 R2UR P2, UR4, R4 ;  /* 0x00000000040402ca */ /* 0x000fd00000040000 */
[----:B------:R-:W-:-:S05]  /*adf0*/  @P0 PLOP3.LUT P0, PT, P2, PT, PT, 0x80, 0x0 ;  /* 0x000000000000081c */ /* 0x000fca000170f070 */
[----:B------:R-:W-:Y:S01]  /*ae00*/  @!P2 SYNCS.ARRIVE.TRANS64.RED.A0T1 RZ, [UR4+0x13270], RZ ;  /* 0x013270ffffffa9a7 */ /* 0x000fe20008200404 */
[----:B------:R-:W-:Y:S07]  /*ae10*/  @!P2 ARRIVES.LDGSTSBAR.64.TRANSCNT [UR4+0x13270] ;  /* 0x01327000ff00a9b0 */ /* 0x000fee0008000a84 */
[----:B------:R-:W-:Y:S05]  /*ae20*/  @P0 BRA.U.ANY `(.L_x_248) ;  /* 0xfffffffd00e80947 */ /* 0x000fea000393ffff */
[----:B------:R-:W-:Y:S01]  /*ae30*/  NOP ;  /* 0x0000000000007918 */ /* 0x000fe20000000000 */
[----:B------:R-:W-:-:S04]  /*ae40*/  MOV R3, UR46 ;  /* 0x0000002e00037c02 */ /* 0x000fc80008000f00 */
[----:B------:R-:W-:-:S13]  /*ae50*/  ISETP.NE.AND P6, PT, R3, 0x3, PT ;  /* 0x000000030300780c */ /* 0x000fda0003fc5270 */
[----:B------:R-:W-:Y:S05]  /*ae60*/  @!P6 BRA `(.L_x_249) ;  /* 0x000000000004e947 */ /* 0x000fea0003800000 */
[----:B------:R-:W-:Y:S01]  /*ae70*/  BPT.TRAP 0x1 ;  /* 0x000000040000795c */ /* 0x000fe20000300000 */
.L_x_249:
[----:B------:R3:W-:Y:S01]  /*ae80*/  SYNCS.ARRIVE.TRANS64.A1T0 RZ, [R4+URZ+0x13270], RZ ;  /* 0x013270ff04ff79a7 */ /* 0x0007e2000810003f */
[----:B------:R-:W-:Y:S05]  /*ae90*/  @!P6 BRA `(.L_x_250) ;  /* 0x000000000004e947 */ /* 0x000fea0003800000 */
[----:B------:R-:W-:Y:S01]  /*aea0*/  BPT.TRAP 0x1 ;  /* 0x000000040000795c */ /* 0x000fe20000300000 */
.L_x_250:
[----:B------:R-:W4:Y:S01]  /*aeb0*/  LDL R3, [R1+0x24] ;  /* 0x0000240001037983 */ /* 0x000f220000100800 */
[----:B------:R-:W-:Y:S01]  /*aec0*/  BSSY B0, `(.L_x_251) ;  /* 0x0000003000007945 */ /* 0x000fe20003800000 */
[----:B----4-:R-:W4:Y:S03]  /*aed0*/  SYNCS.PHASECHK.TRANS64.TRYWAIT P0, [R4+URZ+0x13240], R3 ;  /* 0x01324003040075a7 */ /* 0x010f26000800017f */
[----:B----4-:R-:W-:Y:S05]  /*aee0*/  @!P0 BRA `(.L_x_252) ;  /* 0x0000004400248947 */ /* 0x010fea0003800000 */
.L_x_337:
[----:B------:R-:W-:Y:S05]  /*aef0*/  BSYNC B0 ;  /* 0x0000000000007941 */ /* 0x000fea0003800000 */
.L_x_251:
[----:B--2---:R-:W2:Y:S01]  /*af00*/  LDL R10, [R1+0x8] ;  /* 0x00000800010a7983 */ /* 0x004ea20000100800 */
[----:B------:R-:W-:Y:S01]  /*af10*/  ULDC.64 UR4, c[0x0][0x300] ;  /* 0x0000c00000047ab9 */ /* 0x000fe20000000a00 */
[----:B------:R-:W-:Y:S01]  /*af20*/  ULDC.64 UR6, c[0x0][0x310] ;  /* 0x0000c40000067ab9 */ /* 0x000fe20000000a00 */
[----:B----4-:R-:W-:Y:S02]  /*af30*/  IMAD R3, R27, UR4, RZ ;  /* 0x000000041b037c24 */ /* 0x010fe4000f8e02ff */
[----:B------:R-:W-:Y:S02]  /*af40*/  IMAD R29, R29, UR6, RZ ;  /* 0x000000061d1d7c24 */ /* 0x000fe4000f8e02ff */
[C---:B------:R-:W-:Y:S02]  /*af50*/  IMAD R3, R6.reuse, UR5, R3 ;  /* 0x0000000506037c24 */ /* 0x040fe4000f8e0203 */
[----:B------:R-:W-:-:S04]  /*af60*/  IMAD.WIDE.U32 R6, R6, UR4, RZ ;  /* 0x0000000406067c25 */ /* 0x000fc8000f8e00ff */
[----:B------:R-:W-:Y:S02]  /*af70*/  IMAD.IADD R7, R7, 0x1, R3 ;  /* 0x0000000107077824 */ /* 0x000fe400078e0203 */
[C---:B------:R-:W-:Y:S02]  /*af80*/  IMAD R29, R5.reuse, UR7, R29 ;  /* 0x00000007051d7c24 */ /* 0x040fe4000f8e021d */
[----:B------:R-:W-:-:S04]  /*af90*/  IMAD.WIDE.U32 R6, R5, UR6, R6 ;  /* 0x0000000605067c25 */ /* 0x000fc8000f8e0006 */
[----:B------:R-:W-:Y:S02]  /*afa0*/  IMAD R5, R26, UR4, RZ ;  /* 0x000000041a057c24 */ /* 0x000fe4000f8e02ff */
[----:B------:R-:W-:Y:S02]  /*afb0*/  IMAD R9, R25, UR6, RZ ;  /* 0x0000000619097c24 */ /* 0x000fe4000f8e02ff */
[C---:B------:R-:W-:Y:S02]  /*afc0*/  IMAD R5, R2.reuse, UR5, R5 ;  /* 0x0000000502057c24 */ /* 0x040fe4000f8e0205 */
[----:B------:R-:W-:Y:S01]  /*afd0*/  IMAD.WIDE.U32 R2, R2, UR4, RZ ;  /* 0x0000000402027c25 */ /* 0x000fe2000f8e00ff */
[----:B------:R-:W-:-:S03]  /*afe0*/  ULDC.64 UR4, c[0x0][0x308] ;  /* 0x0000c20000047ab9 */ /* 0x000fc60000000a00 */
[----:B------:R-:W-:Y:S02]  /*aff0*/  IMAD.IADD R3, R3, 0x1, R5 ;  /* 0x0000000103037824 */ /* 0x000fe400078e0205 */
[----:B------:R-:W-:Y:S02]  /*b000*/  IMAD.IADD R7, R7, 0x1, R29 ;  /* 0x0000000107077824 */ /* 0x000fe400078e021d */
[C---:B------:R-:W-:Y:S02]  /*b010*/  IMAD R9, R8.reuse, UR7, R9 ;  /* 0x0000000708097c24 */ /* 0x040fe4000f8e0209 */
[----:B------:R-:W-:Y:S01]  /*b020*/  IMAD.WIDE.U32 R2, R8, UR6, R2 ;  /* 0x0000000608027c25 */ /* 0x000fe2000f8e0002 */
[----:B------:R-:W-:-:S03]  /*b030*/  ULDC.64 UR6, c[0x0][0x2e8] ;  /* 0x0000ba0000067ab9 */ /* 0x000fc60000000a00 */
[----:B------:R-:W-:-:S04]  /*b040*/  IMAD.WIDE.U32 R6, R18, UR4, R6 ;  /* 0x0000000412067c25 */ /* 0x000fc8000f8e0006 */
[----:B------:R-:W-:Y:S01]  /*b050*/  IMAD.IADD R3, R3, 0x1, R9 ;  /* 0x0000000103037824 */ /* 0x000fe200078e0209 */
[----:B------:R-:W-:Y:S01]  /*b060*/  IADD3 R6, P0, R6, UR6, RZ ;  /* 0x0000000606067c10 */ /* 0x000fe2000ff1e0ff */
[----:B------:R-:W-:-:S04]  /*b070*/  IMAD.WIDE.U32 R2, R18, UR4, R2 ;  /* 0x0000000412027c25 */ /* 0x000fc8000f8e0002 */
[----:B--2---:R-:W-:Y:S01]  /*b080*/  IMAD R8, R10, UR4, RZ ;  /* 0x000000040a087c24 */ /* 0x004fe2000f8e02ff */
[----:B------:R-:W-:-:S03]  /*b090*/  UMOV UR4, 0xffffffff ;  /* 0xffffffff00047882 */ /* 0x000fc60000000000 */
[----:B------:R-:W-:-:S05]  /*b0a0*/  IMAD R8, R18, UR5, R8 ;  /* 0x0000000512087c24 */ /* 0x000fca000f8e0208 */
[----:B------:R-:W-:Y:S02]  /*b0b0*/  IADD3.X R5, R7, UR7, R8, P0, !PT ;  /* 0x0000000707057c10 */ /* 0x000fe400087fe408 */
[----:B------:R-:W-:-:S04]  /*b0c0*/  IADD3 R9, P0, R2, UR6, RZ ;  /* 0x0000000602097c10 */ /* 0x000fc8000ff1e0ff */
[----:B------:R-:W-:Y:S01]  /*b0d0*/  IADD3.X R7, R8, UR7, R3, P0, !PT ;  /* 0x0000000708077c10 */ /* 0x000fe200087fe403 */
[----:B------:R-:W-:Y:S08]  /*b0e0*/  BRA.DIV UR4, `(.L_x_253) ;  /* 0x0000004204bc7947 */ /* 0x000ff0000b800000 */
[----:B------:R-:W2:Y:S01]  /*b0f0*/  S2R R3, SR_TID.X ;  /* 0x0000000000037919 */ /* 0x000ea20000002100 */
[----:B------:R-:W4:Y:S01]  /*b100*/  LDC R10, c[0x0][0x2f4] ;  /* 0x0000bd00ff0a7b82 */ /* 0x000f220000000800 */
[----:B------:R-:W-:Y:S04]  /*b110*/  SHFL.IDX PT, R2, R5, RZ, 0x1c1f ;  /* 0x001c1fff05027589 */ /* 0x000fe800000e0000 */
[----:B------:R-:W-:Y:S01]  /*b120*/  SHFL.IDX PT, R7, R7, RZ, 0x1c1f ;  /* 0x001c1fff07077589 */ /* 0x000fe200000e0000 */
[----:B--2---:R-:W-:-:S03]  /*b130*/  IMAD.SHL.U32 R8, R3, 0x10, RZ ;  /* 0x0000001003087824 */ /* 0x004fc600078e00ff */
[----:B------:R-:W2:Y:S02]  /*b140*/  SHFL.IDX PT, R3, R6, RZ, 0x1c1f ;  /* 0x001c1fff06037589 */ /* 0x000ea400000e0000 */
[----:B------:R-:W-:-:S04]  /*b150*/  LOP3.LUT R8, R8, 0x30, RZ, 0xc0, !PT ;  /* 0x0000003008087812 */ /* 0x000fc800078ec0ff */
[C---:B----4-:R-:W-:Y:S02]  /*b160*/  ISETP.GE.AND P2, PT, R8.reuse, R10, PT ;  /* 0x0000000a0800720c */ /* 0x050fe40003f46270 */
[----:B--2---:R-:W-:-:S05]  /*b170*/  @P5 IADD3 R3, P0, R8, R3, RZ ;  /* 0x0000000308035210 */ /* 0x004fca0007f1e0ff */
[----:B------:R-:W-:-:S05]  /*b180*/  @P5 IMAD.X R2, RZ, RZ, R2, P0 ;  /* 0x000000ffff025224 */ /* 0x000fca00000e0602 */
[----:B------:R-:W-:-:S04]  /*b190*/  @P5 LOP3.LUT R3, R3, R2, RZ, 0x3c, !PT ;  /* 0x0000000203035212 */ /* 0x000fc800078e3cff */
[----:B------:R-:W-:-:S04]  /*b1a0*/  @P5 LOP3.LUT R2, R3, R2, RZ, 0x3c, !PT ;  /* 0x0000000203025212 */ /* 0x000fc800078e3cff */
[----:B------:R-:W-:-:S05]  /*b1b0*/  @P5 LOP3.LUT R3, R3, R2, RZ, 0x3c, !PT ;  /* 0x0000000203035212 */ /* 0x000fca00078e3cff */
[----:B------:R2:W-:Y:S04]  /*b1c0*/  @P5 LDGSTS.E.BYPASS.LTC128B.128 [R0+0xe000], desc[UR48][R2.64], !P2 ;  /* 0x0e00000002005fae */ /* 0x0005e8000d101d70 */
[----:B--2---:R-:W2:Y:S04]  /*b1d0*/  SHFL.IDX PT, R3, R6, 0x1, 0x1c1f ;  /* 0x003c1f0006037f89 */ /* 0x004ea800000e0000 */
[----:B------:R-:W4:Y:S01]  /*b1e0*/  SHFL.IDX PT, R2, R5, 0x1, 0x1c1f ;  /* 0x003c1f0005027f89 */ /* 0x000f2200000e0000 */
[----:B--2---:R-:W-:-:S05]  /*b1f0*/  @P4 IADD3 R3, P0, R8, R3, RZ ;  /* 0x0000000308034210 */ /* 0x004fca0007f1e0ff */
[----:B----4-:R-:W-:-:S05]  /*b200*/  @P4 IMAD.X R2, RZ, RZ, R2, P0 ;  /* 0x000000ffff024224 */ /* 0x010fca00000e0602 */
[----:B------:R-:W-:-:S04]  /*b210*/  @P4 LOP3.LUT R3, R3, R2, RZ, 0x3c, !PT ;  /* 0x0000000203034212 */ /* 0x000fc800078e3cff */
[----:B------:R-:W-:-:S04]  /*b220*/  @P4 LOP3.LUT R2, R3, R2, RZ, 0x3c, !PT ;  /* 0x0000000203024212 */ /* 0x000fc800078e3cff */
[----:B------:R-:W-:-:S05]  /*b230*/  @P4 LOP3.LUT R3, R3, R2, RZ, 0x3c, !PT ;  /* 0x0000000203034212 */ /* 0x000fca00078e3cff */
[----:B------:R2:W-:Y:S04]  /*b240*/  @P4 LDGSTS.E.BYPASS.LTC128B.128 [R0+0xe800], desc[UR48][R2.64], !P2 ;  /* 0x0e80000002004fae */ /* 0x0005e8000d101d70 */
[----:B--2---:R-:W2:Y:S04]  /*b250*/  SHFL.IDX PT, R3, R6, 0x2, 0x1c1f ;  /* 0x005c1f0006037f89 */ /* 0x004ea800000e0000 */
[----:B------:R-:W4:Y:S04]  /*b260*/  SHFL.IDX PT, R2, R5, 0x2, 0x1c1f ;  /* 0x005c1f0005027f89 */ /* 0x000f2800000e0000 */
[----:B------:R-:W5:Y:S04]  /*b270*/  SHFL.IDX PT, R6, R6, 0x3, 0x1c1f ;  /* 0x007c1f0006067f89 */ /* 0x000f6800000e0000 */
[----:B------:R-:W0:Y:S01]  /*b280*/  SHFL.IDX PT, R5, R5, 0x3, 0x1c1f ;  /* 0x007c1f0005057f89 */ /* 0x000e2200000e0000 */
[----:B--2---:R-:W-:-:S05]  /*b290*/  @P3 IADD3 R3, P0, R8, R3, RZ ;  /* 0x0000000308033210 */ /* 0x004fca0007f1e0ff */
[----:B----4-:R-:W-:-:S05]  /*b2a0*/  @P3 IMAD.X R2, RZ, RZ, R2, P0 ;  /* 0x000000ffff023224 */ /* 0x010fca00000e0602 */
[----:B------:R-:W-:-:S04]  /*b2b0*/  @P3 LOP3.LUT R3, R3, R2, RZ, 0x3c, !PT ;  /* 0x0000000203033212 */ /* 0x000fc800078e3cff */
[----:B------:R-:W-:-:S04]  /*b2c0*/  @P3 LOP3.LUT R2, R3, R2, RZ, 0x3c, !PT ;  /* 0x0000000203023212 */ /* 0x000fc800078e3cff */
[----:B------:R-:W-:-:S05]  /*b2d0*/  @P3 LOP3.LUT R3, R3, R2, RZ, 0x3c, !PT ;  /* 0x0000000203033212 */ /* 0x000fca00078e3cff */
[----:B------:R5:W-:Y:S02]  /*b2e0*/  @P3 LDGSTS.E.BYPASS.LTC128B.128 [R0+0xf000], desc[UR48][R2.64], !P2 ;  /* 0x0f00000002003fae */ /* 0x000be4000d101d70 */
[----:B-----5:R-:W-:-:S05]  /*b2f0*/  @P1 IADD3 R2, P0, R8, R6, RZ ;  /* 0x0000000608021210 */ /* 0x020fca0007f1e0ff */
[----:B0-----:R-:W-:-:S05]  /*b300*/  @P1 IMAD.X R3, RZ, RZ, R5, P0 ;  /* 0x000000ffff031224 */ /* 0x001fca00000e0605 */
[----:B------:R0:W-:Y:S04]  /*b310*/  @P1 LDGSTS.E.BYPASS.LTC128B.128 [R0+0xf800], desc[UR48][R2.64], !P2 ;  /* 0x0f80000002001fae */ /* 0x0001e8000d101d70 */
[----:B0-----:R0:W2:Y:S02]  /*b320*/  SHFL.IDX PT, R2, R9, RZ, 0x1c1f ;  /* 0x001c1fff09027589 */ /* 0x0010a400000e0000 */
.L_x_349:
[----:B------:R-:W4:Y:S01]  /*b330*/  LDL R3, [R1+0xc] ;  /* 0x00000c0001037983 */ /* 0x000f220000100800 */
[----:B------:R-:W-:Y:S01]  /*b340*/  BSSY B0, `(.L_x_254) ;  /* 0x000000e000007945 */ /* 0x000fe20003800000 */
[----:B----4-:R-:W-:-:S13]  /*b350*/  LOP3.LUT P0, RZ, R3, 0x10, RZ, 0xc0, !PT ;  /* 0x0000001003ff7812 */ /* 0x010fda000780c0ff */
[----:B------:R-:W-:Y:S05]  /*b360*/  @!P0 BRA `(.L_x_255) ;  /* 0x00000000002c8947 */ /* 0x000fea0003800000 */
[----:B------:R-:W4:Y:S01]  /*b370*/  S2R R3, SR_TID.X ;  /* 0x0000000000037919 */ /* 0x000f220000002100 */
[----:B------:R-:W5:Y:S01]  /*b380*/  LDC R5, c[0x0][0x2f4] ;  /* 0x0000bd00ff057b82 */ /* 0x000f620000000800 */
[----:B----4-:R-:W-:-:S05]  /*b390*/  IMAD.SHL.U32 R3, R3, 0x10, RZ ;  /* 0x0000001003037824 */ /* 0x010fca00078e00ff */
[----:B------:R-:W-:-:S04]  /*b3a0*/  LOP3.LUT R3, R3, 0x30, RZ, 0xc0, !PT ;  /* 0x0000003003037812 */ /* 0x000fc800078ec0ff */
[C---:B-----5:R-:W-:Y:S02]  /*b3b0*/  ISETP.GE.AND P1, PT, R3.reuse, R5, PT ;  /* 0x000000050300720c */ /* 0x060fe40003f26270 */
[----:B--2---:R-:W-:-:S05]  /*b3c0*/  IADD3 R2, P0, R3, R2, RZ ;  /* 0x0000000203027210 */ /* 0x004fca0007f1e0ff */
[----:B------:R-:W-:-:S06]  /*b3d0*/  IMAD.X R3, RZ, RZ, R7, P0 ;  /* 0x000000ffff037224 */ /* 0x000fcc00000e0607 */
[----:B------:R-:W-:Y:S01]  /*b3e0*/  @!PT LDS RZ, [RZ] ;  /* 0x00000000fffff984 */ /* 0x000fe20000000800 */
[----:B------:R-:W-:Y:S01]  /*b3f0*/  @!PT LDS RZ, [RZ] ;  /* 0x00000000fffff984 */ /* 0x000fe20000000800 */
[----:B------:R-:W-:Y:S01]  /*b400*/  @!PT LDS RZ, [RZ] ;  /* 0x00000000fffff984 */ /* 0x000fe20000000800 */
[----:B------:R4:W-:Y:S02]  /*b410*/  LDGSTS.E.BYPASS.LTC128B.128 [R0+0x10000], desc[UR48][R2.64], !P1 ;  /* 0x1000000002007fae */ /* 0x0009e4000c901d70 */
.L_x_255:
[----:B------:R-:W-:Y:S05]  /*b420*/  BSYNC B0 ;  /* 0x0000000000007941 */ /* 0x000fea0003800000 */
.L_x_254:
[----:B------:R-:W-:Y:S01]  /*b430*/  NOP ;  /* 0x0000000000007918 */ /* 0x000fe20000000000 */
[----:B------:R-:W-:-:S13]  /*b440*/  PLOP3.LUT P0, PT, PT, PT, PT, 0x80, 0x0 ;  /* 0x000000000000781c */ /* 0x000fda0003f0f070 */
.L_x_256:
        /* <DEDUP_REMOVED lines=11> */
.L_x_257:
[----:B------:R4:W-:Y:S02]  /*b500*/  SYNCS.ARRIVE.TRANS64.A1T0 RZ, [R4+URZ+0x13230], RZ ;  /* 0x013230ff04ff79a7 */ /* 0x0009e4000810003f */
[----:B------:R-:W-:Y:S05]  /*b510*/  WARPSYNC.ALL ;  /* 0x0000000000007948 */ /* 0x000fea0003800000 */
[----:B------:R-:W5:Y:S01]  /*b520*/  LDL.LU R0, [R1+0x28] ;  /* 0x0000280001007983 */ /* 0x000f620000300800 */
[----:B------:R-:W-:Y:S01]  /*b530*/  ULDC.64 UR6, c[0x0][0x298] ;  /* 0x0000a60000067ab9 */ /* 0x000fe20000000a00 */
[----:B------:R-:W-:Y:S01]  /*b540*/  UISETP.NE.AND UP0, UPT, UR47, URZ, UPT ;  /* 0x0000003f2f00728c */ /* 0x000fe2000bf05270 */
[----:B------:R-:W-:Y:S03]  /*b550*/  BSSY B6, `(.L_x_258) ;  /* 0x000001e000067945 */ /* 0x000fe60003800000 */
[----:B------:R-:W-:-:S02]  /*b560*/  USEL UR44, UR44, URZ, !UP0 ;  /* 0x0000003f2c2c7287 */ /* 0x000fc4000c000000 */
[----:B------:R-:W-:Y:S01]  /*b570*/  USEL UR45, UR45, URZ, !UP0 ;  /* 0x0000003f2d2d7287 */ /* 0x000fe2000c000000 */
[----:B------:R-:W-:Y:S01]  /*b580*/  BAR.SYNC.DEFER_BLOCKING 0x8, 0x200 ;  /* 0x0208000000007b1d */ /* 0x000fe20000010000 */
[C---:B-----5:R-:W-:Y:S02]  /*b590*/  R2UR UR5, R0.reuse ;  /* 0x00000000000572ca */ /* 0x060fe400000e0000 */
[----:B------:R-:W-:Y:S01]  /*b5a0*/  R2UR UR36, R0 ;  /* 0x00000000002472ca */ /* 0x000fe200000e0000 */
[----:B------:R-:W-:-:S05]  /*b5b0*/  VIADD R0, R22, 0xb000 ;  /* 0x0000b00016007836 */ /* 0x000fca0000000000 */
[----:B------:R-:W-:-:S05]  /*b5c0*/  LOP3.LUT P0, RZ, R0, 0x1bf, RZ, 0xc0, !PT ;  /* 0x000001bf00ff7812 */ /* 0x000fca000780c0ff */
[----:B------:R-:W-:Y:S02]  /*b5d0*/  USHF.R.S32.HI UR4, URZ, 0x1f, UR5 ;  /* 0x0000001f3f047899 */ /* 0x000fe40008011405 */
[----:B------:R-:W-:Y:S02]  /*b5e0*/  UIMAD.WIDE.U32 UR36, UR36, UR6, URZ ;  /* 0x00000006242472a5 */ /* 0x000fe4000f8e003f */
[----:B------:R-:W-:-:S04]  /*b5f0*/  UIMAD UR4, UR4, UR6, URZ ;  /* 0x00000006040472a4 */ /* 0x000fc8000f8e023f */
[----:B------:R-:W-:-:S04]  /*b600*/  UIMAD UR4, UR5, UR7, UR4 ;  /* 0x00000007050472a4 */ /* 0x000fc8000f8e0204 */
[----:B------:R-:W-:Y:S01]  /*b610*/  UIADD3 UR47, UR37, UR4, URZ ;  /* 0x00000004252f7290 */ /* 0x000fe2000fffe03f */
[----:B------:R-:W-:Y:S11]  /*b620*/  @!P0 BRA `(.L_x_259) ;  /* 0x0000000000408947 */ /* 0x000ff60003800000 */
[----:B--2---:R-:W-:Y:S01]  /*b630*/  MOV R2, 0x0 ;  /* 0x0000000000027802 */ /* 0x004fe20000000f00 */
[----:B------:R-:W-:Y:S01]  /*b640*/  ULDC.64 UR6, c[0x4][0x98] ;  /* 0x0100260000067ab9 */ /* 0x000fe20000000a00 */
[----:B------:R-:W-:Y:S01]  /*b650*/  ULDC.64 UR8, c[0x4][0xa0] ;  /* 0x0100280000087ab9 */ /* 0x000fe20000000a00 */
[----:B------:R-:W-:Y:S01]  /*b660*/  ULDC.64 UR4, c[0x4][0x28] ;  /* 0x01000a0000047ab9 */ /* 0x000fe20000000a00 */
[----:B---34-:R-:W-:Y:S01]  /*b670*/  IMAD.U32 R4, RZ, RZ, UR6 ;  /* 0x00000006ff047e24 */ /* 0x018fe2000f8e00ff */
[----:B------:R-:W-:Y:S01]  /*b680*/  MOV R5, UR7 ;  /* 0x0000000700057c02 */ /* 0x000fe20008000f00 */
[----:B------:R-:W2:Y:S01]  /*b690*/  LDC.64 R2, c[0x4][R2] ;  /* 0x0100000002027b82 */ /* 0x000ea20000000a00 */
        /* <DEDUP_REMOVED lines=8> */
[----:B012---:R-:W-:Y:S05]  /*b720*/  CALL.ABS.NOINC R2 ;  /* 0x0000000002007343 */ /* 0x007fea0003c00000 */
.L_x_259:
[----:B------:R-:W-:Y:S05]  /*b730*/  BSYNC B6 ;  /* 0x0000000000067941 */ /* 0x000fea0003800000 */
.L_x_258:
[----:B------:R-:W3:Y:S01]  /*b740*/  LDL R19, [R1+0x8] ;  /* 0x0000080001137983 */ /* 0x000ee20000100800 */
[----:B------:R-:W0:Y:S03]  /*b750*/  LDC R8, c[0x0][0x448] ;  /* 0x00011200ff087b82 */ /* 0x000e260000000800 */
[----:B------:R0:W5:Y:S01]  /*b760*/  LDL R10, [R1+0x2c] ;  /* 0x00002c00010a7983 */ /* 0x0001620000100800 */
[----:B--2---:R-:W2:Y:S01]  /*b770*/  S2R R2, SR_TID.X ;  /* 0x0000000000027919 */ /* 0x004ea20000002100 */
[----:B------:R-:W-:Y:S01]  /*b780*/  R2UR UR7, R18 ;  /* 0x00000000120772ca */ /* 0x000fe200000e0000 */
[----:B------:R-:W-:Y:S01]  /*b790*/  ULDC.64 UR8, c[0x0][0x2d8] ;  /* 0x0000b60000087ab9 */ /* 0x000fe20000000a00 */
[----:B0-----:R-:W-:Y:S02]  /*b7a0*/  ISETP.NE.AND P0, PT, R8, 0x1, PT ;  /* 0x000000010800780c */ /* 0x001fe40003f05270 */
[----:B------:R-:W-:-:S11]  /*b7b0*/  R2UR UR10, R18 ;  /* 0x00000000120a72ca */ /* 0x000fd600000e0000 */
[----:B------:R-:W0:Y:S01]  /*b7c0*/  @P0 LDC R3, c[0x0][0x44c] ;  /* 0x00011300ff030b82 */ /* 0x000e220000000800 */
[C---:B--2---:R-:W-:Y:S01]  /*b7d0*/  LOP3.LUT R20, R2.reuse, 0x7f, RZ, 0xc0, !PT ;  /* 0x0000007f02147812 */ /* 0x044fe200078ec0ff */
[----:B------:R-:W-:-:S06]  /*b7e0*/  IMAD.SHL.U32 R2, R2, 0x20, RZ ;  /* 0x0000002002027824 */ /* 0x000fcc00078e00ff */
[----:B------:R-:W2:Y:S01]  /*b7f0*/  @P0 LDC R0, c[0x0][0x450] ;  /* 0x00011400ff000b82 */ /* 0x000ea20000000800 */
[----:B------:R-:W-:Y:S01]  /*b800*/  SHF.R.U32.HI R20, RZ, 0x2, R20 ;  /* 0x00000002ff147819 */ /* 0x000fe20000011614 */
[----:B------:R-:W-:-:S03]  /*b810*/  UMOV UR4, UR36 ;  /* 0x0000002400047c82 */ /* 0x000fc60008000000 */
[----:B------:R-:W-:Y:S01]  /*b820*/  LOP3.LUT R2, R20, 0x60, R2, 0xf8, !PT ;  /* 0x0000006014027812 */ /* 0x000fe200078ef802 */
[----:B------:R-:W-:Y:S02]  /*b830*/  UMOV UR5, UR47 ;  /* 0x0000002f00057c82 */ /* 0x000fe40008000000 */
[----:B------:R-:W-:Y:S02]  /*b840*/  UIMAD.WIDE.U32 UR4, UR7, UR8, UR4 ;  /* 0x00000008070472a5 */ /* 0x000fe4000f8e0004 */
[----:B------:R-:W-:-:S04]  /*b850*/  IMAD R6, R17, 0xc0, R2 ;  /* 0x000000c011067824 */ /* 0x000fc800078e0202 */
[----:B0-----:R-:W-:-:S04]  /*b860*/  @P0 IMAD.HI.U32 R3, R6, R3, RZ ;  /* 0x0000000306030227 */ /* 0x001fc800078e00ff */
[----:B------:R-:W-:Y:S01]  /*b870*/  IMAD.MOV.U32 R2, RZ, RZ, R6 ;  /* 0x000000ffff027224 */ /* 0x000fe200078e0006 */
[----:B--2---:R-:W-:-:S04]  /*b880*/  @P0 SHF.R.U32.HI R2, RZ, R0, R3 ;  /* 0x00000000ff020219 */ /* 0x004fc80000011603 */
[--C-:B---34-:R-:W-:Y:S01]  /*b890*/  SHF.R.S32.HI R4, RZ, 0x1f, R2.reuse ;  /* 0x0000001fff047819 */ /* 0x118fe20000011402 */
[----:B------:R-:W-:-:S04]  /*b8a0*/  IMAD.MOV R0, RZ, RZ, -R2 ;  /* 0x000000ffff007224 */ /* 0x000fc800078e0a02 */
[----:B------:R-:W-:Y:S02]  /*b8b0*/  IMAD R0, R8, R0, R6 ;  /* 0x0000000008007224 */ /* 0x000fe400078e0206 */
[----:B------:R-:W-:Y:S01]  /*b8c0*/  VIADD R6, R6, 0x80 ;  /* 0x0000008006067836 */ /* 0x000fe20000000000 */
[----:B------:R-:W0:Y:S01]  /*b8d0*/  S2R R20, SR_TID.X ;  /* 0x0000000000147919 */ /* 0x000e220000002100 */
[----:B------:R-:W-:-:S13]  /*b8e0*/  R2UR UR6, R19 ;  /* 0x00000000130672ca */ /* 0x000fda00000e0000 */
[----:B------:R-:W-:-:S04]  /*b8f0*/  UIMAD UR6, UR6, UR8, URZ ;  /* 0x00000008060672a4 */ /* 0x000fc8000f8e023f */
[----:B------:R-:W-:-:S03]  /*b900*/  UIMAD UR6, UR10, UR9, UR6 ;  /* 0x000000090a0672a4 */ /* 0x000fc6000f8e0206 */
[----:B------:R-:W-:Y:S01]  /*b910*/  ULDC.64 UR8, c[0x0][0x2e0] ;  /* 0x0000b80000087ab9 */ /* 0x000fe20000000a00 */
[----:B------:R-:W-:Y:S02]  /*b920*/  UIADD3 UR5, UR5, UR6, URZ ;  /* 0x0000000605057290 */ /* 0x000fe4000fffe03f */
[----:B------:R-:W-:Y:S02]  /*b930*/  UIMAD UR6, UR45, UR8, URZ ;  /* 0x000000082d0672a4 */ /* 0x000fe4000f8e023f */
[----:B------:R-:W-:Y:S02]  /*b940*/  UIMAD.WIDE.U32 UR4, UR44, UR8, UR4 ;  /* 0x000000082c0472a5 */ /* 0x000fe4000f8e0004 */
[----:B------:R-:W-:Y:S01]  /*b950*/  UIMAD UR6, UR44, UR9, UR6 ;  /* 0x000000092c0672a4 */ /* 0x000fe2000f8e0206 */
[----:B------:R-:W-:Y:S02]  /*b960*/  ULDC.64 UR10, c[0x0][0x280] ;  /* 0x0000a000000a7ab9 */ /* 0x000fe40000000a00 */
[----:B------:R-:W-:Y:S01]  /*b970*/  ULDC.64 UR8, c[0x0][0x2c8] ;  /* 0x0000b20000087ab9 */ /* 0x000fe20000000a00 */
[----:B------:R-:W-:-:S03]  /*b980*/  UIADD3 UR5, UR5, UR6, URZ ;  /* 0x0000000605057290 */ /* 0x000fc6000fffe03f */
[----:B------:R-:W-:Y:S02]  /*b990*/  ULDC.64 UR6, c[0x0][0x2d0] ;  /* 0x0000b40000067ab9 */ /* 0x000fe40000000a00 */
[----:B------:R-:W-:Y:S02]  /*b9a0*/  IMAD R4, R4, UR6, RZ ;  /* 0x0000000604047c24 */ /* 0x000fe4000f8e02ff */
[----:B------:R-:W-:Y:S02]  /*b9b0*/  IMAD.U32 R5, RZ, RZ, UR6 ;  /* 0x00000006ff057e24 */ /* 0x000fe4000f8e00ff */
[C---:B------:R-:W-:Y:S02]  /*b9c0*/  IMAD R4, R2.reuse, UR7, R4 ;  /* 0x0000000702047c24 */ /* 0x040fe4000f8e0204 */
[----:B------:R-:W-:-:S04]  /*b9d0*/  IMAD.WIDE.U32 R2, R2, R5, UR4 ;  /* 0x0000000402027e25 */ /* 0x000fc8000f8e0005 */
[----:B------:R-:W-:Y:S01]  /*b9e0*/  IMAD.IADD R3, R3, 0x1, R4 ;  /* 0x0000000103037824 */ /* 0x000fe200078e0204 */
[----:B------:R-:W-:Y:S01]  /*b9f0*/  SHF.R.S32.HI R4, RZ, 0x1f, R0 ;  /* 0x0000001fff047819 */ /* 0x000fe20000011400 */
[----:B------:R-:W-:-:S04]  /*ba00*/  IMAD.WIDE.U32 R2, R0, UR8, R2 ;  /* 0x0000000800027c25 */ /* 0x000fc8000f8e0002 */
[----:B------:R-:W-:-:S04]  /*ba10*/  IMAD R4, R4, UR8, RZ ;  /* 0x0000000804047c24 */ /* 0x000fc8000f8e02ff */
        /* <DEDUP_REMOVED lines=14> */
[----:B------:R-:W-:Y:S01]  /*bb00*/  SHF.R.S32.HI R5, RZ, 0x1f, R6 ;  /* 0x0000001fff057819 */ /* 0x000fe20000011406 */
[----:B------:R-:W-:Y:S02]  /*bb10*/  ULDC UR4, c[0x0][0x2b8] ;  /* 0x0000ae0000047ab9 */ /* 0x000fe40000000800 */
[----:B------:R-:W-:Y:S02]  /*bb20*/  IMAD.IADD R3, R3, 0x1, R7 ;  /* 0x0000000103037824 */ /* 0x000fe400078e0207 */
[----:B------:R-:W-:Y:S02]  /*bb30*/  IMAD R5, R5, UR8, RZ ;  /* 0x0000000805057c24 */ /* 0x000fe4000f8e02ff */
[----:B------:R-:W-:-:S04]  /*bb40*/  IMAD.WIDE.U32 R2, R6, UR8, R2 ;  /* 0x0000000806027c25 */ /* 0x000fc8000f8e0002 */
[----:B0-----:R-:W-:Y:S02]  /*bb50*/  IMAD.SHL.U32 R19, R20, 0x10, RZ ;  /* 0x0000001014137824 */ /* 0x001fe400078e00ff */
[----:B------:R-:W-:Y:S01]  /*bb60*/  IMAD R7, R6, UR9, R5 ;  /* 0x0000000906077c24 */ /* 0x000fe2000f8e0205 */
[----:B------:R-:W-:Y:S02]  /*bb70*/  IADD3 R5, P0, R2, UR10, RZ ;  /* 0x0000000a02057c10 */ /* 0x000fe4000ff1e0ff */
[----:B------:R-:W-:Y:S02]  /*bb80*/  LOP3.LUT R19, R19, 0x30, RZ, 0xc0, !PT ;  /* 0x0000003013137812 */ /* 0x000fe400078ec0ff */
[----:B------:R-:W-:Y:S02]  /*bb90*/  IADD3.X R7, R3, UR11, R7, P0, !PT ;  /* 0x0000000b03077c10 */ /* 0x000fe400087fe407 */
[----:B------:R-:W-:Y:S01]  /*bba0*/  ISETP.GE.AND P0, PT, R19, UR4, PT ;  /* 0x0000000413007c0c */ /* 0x000fe2000bf06270 */
[----:B------:R-:W-:Y:S01]  /*bbb0*/  UMOV UR4, 0xffffffff ;  /* 0xffffffff00047882 */ /* 0x000fe20000000000 */
[----:B------:R-:W-:-:S04]  /*bbc0*/  LOP3.LUT R20, R20, 0x7f, RZ, 0xc0, !PT ;  /* 0x0000007f14147812 */ /* 0x000fc800078ec0ff */
[----:B------:R-:W-:Y:S01]  /*bbd0*/  SHF.R.U32.HI R20, RZ, 0x2, R20 ;  /* 0x00000002ff147819 */ /* 0x000fe20000011614 */
[----:B------:R-:W-:Y:S06]  /*bbe0*/  BRA.DIV UR4, `(.L_x_260) ;  /* 0x0000003e04907947 */ /* 0x000fec000b800000 */
[----:B------:R-:W0:Y:S01]  /*bbf0*/  SHFL.IDX PT, R3, R0, RZ, 0x1c1f ;  /* 0x001c1fff00037589 */ /* 0x000e2200000e0000 */
[----:B------:R-:W-:Y:S02]  /*bc00*/  IMAD R17, R17, 0xc0, R20 ;  /* 0x000000c011117824 */ /* 0x000fe400078e0214 */
[----:B------:R-:W-:Y:S01]  /*bc10*/  IMAD R6, R8, UR41, RZ ;  /* 0x0000002908067c24 */ /* 0x000fe2000f8e02ff */
[----:B------:R-:W2:Y:S04]  /*bc20*/  SHFL.IDX PT, R2, R4, RZ, 0x1c1f ;  /* 0x001c1fff04027589 */ /* 0x000ea800000e0000 */
[----:B------:R-:W-:Y:S01]  /*bc30*/  ISETP.GE.AND P2, PT, R17, R6, PT ;  /* 0x000000061100720c */ /* 0x000fe20003f46270 */
[----:B-1----:R-:W-:-:S12]  /*bc40*/  SHFL.IDX PT, R14, R5, 0x1, 0x1c1f ;  /* 0x003c1f00050e7f89 */ /* 0x002fd800000e0000 */
[----:B0-----:R-:W-:-:S05]  /*bc50*/  @!P2 IADD3 R3, P1, R19, R3, RZ ;  /* 0x000000031303a210 */ /* 0x001fca0007f3e0ff */
[----:B--2---:R-:W-:-:S05]  /*bc60*/  @!P2 IMAD.X R2, RZ, RZ, R2, P1 ;  /* 0x000000ffff02a224 */ /* 0x004fca00008e0602 */
[----:B------:R-:W-:-:S04]  /*bc70*/  @!P2 LOP3.LUT R3, R3, R2, RZ, 0x3c, !PT ;  /* 0x000000020303a212 */ /* 0x000fc800078e3cff */
[----:B------:R-:W-:-:S04]  /*bc80*/  @!P2 LOP3.LUT R2, R3, R2, RZ, 0x3c, !PT ;  /* 0x000000020302a212 */ /* 0x000fc800078e3cff */
[----:B------:R-:W-:-:S05]  /*bc90*/  @!P2 LOP3.LUT R3, R3, R2, RZ, 0x3c, !PT ;  /* 0x000000020303a212 */ /* 0x000fca00078e3cff */
[----:B-----5:R0:W-:Y:S02]  /*bca0*/  @!P2 LDGSTS.E.BYPASS.LTC128B.128 [R10+0xb000], desc[UR48][R2.64], !P0 ;  /* 0x0b000000020aafae */ /* 0x0201e4000c101d70 */
[----:B0-----:R-:W-:Y:S02]  /*bcb0*/  VIADD R2, R17, 0x20 ;  /* 0x0000002011027836 */ /* 0x001fe40000000000 */
[----:B------:R-:W0:Y:S03]  /*bcc0*/  SHFL.IDX PT, R3, R0, 0x1, 0x1c1f ;  /* 0x003c1f0000037f89 */ /* 0x000e2600000e0000 */
[----:B------:R-:W-:Y:S02]  /*bcd0*/  ISETP.GE.AND P2, PT, R2, R6, PT ;  /* 0x000000060200720c */ /* 0x000fe40003f46270 */
[----:B------:R-:W1:Y:S11]  /*bce0*/  SHFL.IDX PT, R2, R4, 0x1, 0x1c1f ;  /* 0x003c1f0004027f89 */ /* 0x000e7600000e0000 */
[----:B0-----:R-:W-:-:S05]  /*bcf0*/  @!P2 IADD3 R3, P1, R19, R3, RZ ;  /* 0x000000031303a210 */ /* 0x001fca0007f3e0ff */
[----:B-1----:R-:W-:-:S05]  /*bd00*/  @!P2 IMAD.X R2, RZ, RZ, R2, P1 ;  /* 0x000000ffff02a224 */ /* 0x002fca00008e0602 */
[----:B------:R-:W-:-:S04]  /*bd10*/  @!P2 LOP3.LUT R3, R3, R2, RZ, 0x3c, !PT ;  /* 0x000000020303a212 */ /* 0x000fc800078e3cff */
[----:B------:R-:W-:-:S04]  /*bd20*/  @!P2 LOP3.LUT R2, R3, R2, RZ, 0x3c, !PT ;  /* 0x000000020302a212 */ /* 0x000fc800078e3cff */
[----:B------:R-:W-:-:S05]  /*bd30*/  @!P2 LOP3.LUT R3, R3, R2, RZ, 0x3c, !PT ;  /* 0x000000020303a212 */ /* 0x000fca00078e3cff */
[----:B------:R0:W-:Y:S02]  /*bd40*/  @!P2 LDGSTS.E.BYPASS.LTC128B.128 [R10+0xb800], desc[UR48][R2.64], !P0 ;  /* 0x0b800000020aafae */ /* 0x0001e4000c101d70 */
[----:B0-----:R-:W-:Y:S02]  /*bd50*/  VIADD R2, R17, 0x40 ;  /* 0x0000004011027836 */ /* 0x001fe40000000000 */
[----:B------:R-:W0:Y:S03]  /*bd60*/  SHFL.IDX PT, R3, R0, 0x2, 0x1c1f ;  /* 0x005c1f0000037f89 */ /* 0x000e2600000e0000 */
[----:B------:R-:W-:Y:S01]  /*bd70*/  ISETP.GE.AND P2, PT, R2, R6, PT ;  /* 0x000000060200720c */ /* 0x000fe20003f46270 */
[----:B------:R-:W-:Y:S04]  /*bd80*/  SHFL.IDX PT, R0, R0, 0x3, 0x1c1f ;  /* 0x007c1f0000007f89 */ /* 0x000fe800000e0000 */
[----:B------:R-:W1:Y:S04]  /*bd90*/  SHFL.IDX PT, R2, R4, 0x2, 0x1c1f ;  /* 0x005c1f0004027f89 */ /* 0x000e6800000e0000 */
[----:B------:R-:W2:Y:S04]  /*bda0*/  SHFL.IDX PT, R4, R4, 0x3, 0x1c1f ;  /* 0x007c1f0004047f89 */ /* 0x000ea800000e0000 */
[----:B0-----:R-:W-:-:S05]  /*bdb0*/  @!P2 IADD3 R3, P1, R19, R3, RZ ;  /* 0x000000031303a210 */ /* 0x001fca0007f3e0ff */
[----:B-1----:R-:W-:-:S05]  /*bdc0*/  @!P2 IMAD.X R2, RZ, RZ, R2, P1 ;  /* 0x000000ffff02a224 */ /* 0x002fca00008e0602 */
[----:B------:R-:W-:-:S04]  /*bdd0*/  @!P2 LOP3.LUT R3, R3, R2, RZ, 0x3c, !PT ;  /* 0x000000020303a212 */ /* 0x000fc800078e3cff */
[----:B------:R-:W-:-:S04]  /*bde0*/  @!P2 LOP3.LUT R2, R3, R2, RZ, 0x3c, !PT ;  /* 0x000000020302a212 */ /* 0x000fc800078e3cff */
[----:B------:R-:W-:-:S05]  /*bdf0*/  @!P2 LOP3.LUT R3, R3, R2, RZ, 0x3c, !PT ;  /* 0x000000020303a212 */ /* 0x000fca00078e3cff */
[----:B------:R0:W-:Y:S02]  /*be00*/  @!P2 LDGSTS.E.BYPASS.LTC128B.128 [R10+0xc000], desc[UR48][R2.64], !P0 ;  /* 0x0c000000020aafae */ /* 0x0001e4000c101d70 */
[----:B0-----:R-:W-:-:S05]  /*be10*/  VIADD R2, R17, 0x60 ;  /* 0x0000006011027836 */ /* 0x001fca0000000000 */
[----:B------:R-:W-:-:S13]  /*be20*/  ISETP.GE.AND P2, PT, R2, R6, PT ;  /* 0x000000060200720c */ /* 0x000fda0003f46270 */
[----:B------:R-:W-:-:S05]  /*be30*/  @!P2 IADD3 R0, P1, R19, R0, RZ ;  /* 0x000000001300a210 */ /* 0x000fca0007f3e0ff */
[----:B--2---:R-:W-:-:S04]  /*be40*/  @!P2 IMAD.X R2, RZ, RZ, R4, P1 ;  /* 0x000000ffff02a224 */ /* 0x004fc800008e0604 */
[----:B------:R-:W-:Y:S02]  /*be50*/  @!P2 IMAD.MOV.U32 R3, RZ, RZ, R2 ;  /* 0x000000ffff03a224 */ /* 0x000fe400078e0002 */
[----:B------:R-:W-:Y:S02]  /*be60*/  @!P2 IMAD.MOV.U32 R2, RZ, RZ, R0 ;  /* 0x000000ffff02a224 */ /* 0x000fe400078e0000 */
[----:B------:R-:W-:-:S03]  /*be70*/  VIADD R0, R17, 0x80 ;  /* 0x0000008011007836 */ /* 0x000fc60000000000 */
[----:B------:R0:W-:Y:S02]  /*be80*/  @!P2 LDGSTS.E.BYPASS.LTC128B.128 [R10+0xc800], desc[UR48][R2.64], !P0 ;  /* 0x0c800000020aafae */ /* 0x0001e4000c101d70 */
[----:B------:R-:W-:Y:S02]  /*be90*/  ISETP.GE.AND P2, PT, R0, R6, PT ;  /* 0x000000060000720c */ /* 0x000fe40003f46270 */
[----:B------:R-:W-:Y:S04]  /*bea0*/  SHFL.IDX PT, R0, R7, RZ, 0x1c1f ;  /* 0x001c1fff07007589 */ /* 0x000fe800000e0000 */
[----:B------:R-:W-:Y:S04]  /*beb0*/  SHFL.IDX PT, R7, R7, 0x1, 0x1c1f ;  /* 0x003c1f0007077f89 */ /* 0x000fe800000e0000 */
[----:B0-----:R-:W0:Y:S03]  /*bec0*/  SHFL.IDX PT, R2, R5, RZ, 0x1c1f ;  /* 0x001c1fff05027589 */ /* 0x001e2600000e0000 */
[----:B0-----:R-:W-:-:S05]  /*bed0*/  @!P2 IADD3 R2, P1, R19, R2, RZ ;  /* 0x000000021302a210 */ /* 0x001fca0007f3e0ff */
[----:B------:R-:W-:-:S04]  /*bee0*/  @!P2 IMAD.X R0, RZ, RZ, R0, P1 ;  /* 0x000000ffff00a224 */ /* 0x000fc800008e0600 */
[----:B------:R-:W-:-:S05]  /*bef0*/  @!P2 IMAD.MOV.U32 R3, RZ, RZ, R0 ;  /* 0x000000ffff03a224 */ /* 0x000fca00078e0000 */
[----:B------:R0:W-:Y:S02]  /*bf00*/  @!P2 LDGSTS.E.BYPASS.LTC128B.128 [R10+0xd000], desc[UR48][R2.64], !P0 ;  /* 0x0d000000020aafae */ /* 0x0001e4000c101d70 */
.L_x_362:
[----:B------:R-:W-:-:S04]  /*bf10*/  IADD3 R17, R17, 0xa0, RZ ;  /* 0x000000a011117810 */ /* 0x000fc80007ffe0ff */
[----:B------:R-:W-:-:S13]  /*bf20*/  ISETP.GE.AND P1, PT, R17, R6, PT ;  /* 0x000000061100720c */ /* 0x000fda0003f26270 */
[----:B0-----:R-:W-:-:S05]  /*bf30*/  @!P1 IADD3 R2, P2, R19, R14, RZ ;  /* 0x0000000e13029210 */ /* 0x001fca0007f5e0ff */
[----:B------:R-:W-:-:S05]  /*bf40*/  @!P1 IMAD.X R3, RZ, RZ, R7, P2 ;  /* 0x000000ffff039224 */ /* 0x000fca00010e0607 */
[----:B------:R-:W-:Y:S01]  /*bf50*/  @!PT LDS RZ, [RZ] ;  /* 0x00000000fffff984 */ /* 0x000fe20000000800 */
[----:B------:R-:W-:Y:S01]  /*bf60*/  @!PT LDS RZ, [RZ] ;  /* 0x00000000fffff984 */ /* 0x000fe20000000800 */
[----:B------:R-:W-:Y:S01]  /*bf70*/  @!PT LDS RZ, [RZ] ;  /* 0x00000000fffff984 */ /* 0x000fe20000000800 */
[----:B------:R0:W-:Y:S01]  /*bf80*/  @!P1 LDGSTS.E.BYPASS.LTC128B.128 [R10+0xd800], desc[UR48][R2.64], !P0 ;  /* 0x0d800000020a9fae */ /* 0x0001e2000c101d70 */
[----:B------:R-:W-:Y:S01]  /*bf90*/  PLOP3.LUT P0, PT, PT, PT, PT, 0x80, 0x0 ;  /* 0x000000000000781c */ /* 0x000fe20003f0f070 */
[----:B------:R-:W-:-:S12]  /*bfa0*/  NOP ;  /* 0x0000000000007918 */ /* 0x000fd80000000000 */
.L_x_261:
[----:B------:R-:W-:Y:S02]  /*bfb0*/  PLOP3.LUT P1, PT, P1, P0, PT, 0xa2, 0x0 ;  /* 0x000000000000781c */ /* 0x000fe40000f21472 */
[----:B------:R-:W-:-:S08]  /*bfc0*/  @P0 R2UR P1, UR4, R22 ;  /* 0x00000000160402ca */ /* 0x000fd00000020000 */
[----:B------:R-:W-:-:S05]  /*bfd0*/  @P0 PLOP3.LUT P0, PT, P1, PT, PT, 0x80, 0x0 ;  /* 0x000000000000081c */ /* 0x000fca0000f0f070 */
[----:B------:R-:W-:Y:S01]  /*bfe0*/  @!P1 SYNCS.ARRIVE.TRANS64.RED.A0T1 RZ, [UR4+0x13200], RZ ;  /* 0x013200ffffff99a7 */ /* 0x000fe20008200404 */
[----:B------:R-:W-:Y:S07]  /*bff0*/  @!P1 ARRIVES.LDGSTSBAR.64.TRANSCNT [UR4+0x13200] ;  /* 0x01320000ff0099b0 */ /* 0x000fee0008000a84 */
[----:B------:R-:W-:Y:S05]  /*c000*/  @P0 BRA.U.ANY `(.L_x_261) ;  /* 0xfffffffd00e80947 */ /* 0x000fea000393ffff */
[----:B0-----:R-:W2:Y:S02]  /*c010*/  LDL.LU R2, [R1+0x30] ;  /* 0x0000300001027983 */ /* 0x001ea40000300800 */
[----:B--2---:R-:W-:-:S05]  /*c020*/  VIADD R2, R2, 0x1 ;  /* 0x0000000102027836 */ /* 0x004fca0000000000 */
[----:B------:R0:W-:Y:S01]  /*c030*/  STL [R1+0x30], R2 ;  /* 0x0000300201007387 */ /* 0x0001e20000100800 */
[----:B------:R-:W-:-:S04]  /*c040*/  LEA.HI R0, R2, R2, RZ, 0x1 ;  /* 0x0000000202007211 */ /* 0x000fc800078f08ff */
[----:B------:R-:W-:-:S05]  /*c050*/  LOP3.LUT R0, R0, 0xfffffffe, RZ, 0xc0, !PT ;  /* 0xfffffffe00007812 */ /* 0x000fca00078ec0ff */
[----:B------:R-:W-:-:S05]  /*c060*/  IMAD.IADD R0, R2, 0x1, -R0 ;  /* 0x0000000102007824 */ /* 0x000fca00078e0a00 */
[----:B------:R-:W-:Y:S01]  /*c070*/  SHF.L.U32 R3, R0, 0x1f, RZ ;  /* 0x0000001f00037819 */ /* 0x000fe200000006ff */
[----:B------:R-:W-:Y:S01]  /*c080*/  NOP ;  /* 0x0000000000007918 */ /* 0x000fe20000000000 */
[----:B------:R0:W-:Y:S01]  /*c090*/  SYNCS.ARRIVE.TRANS64.A1T0 RZ, [R22+URZ+0x13200], RZ ;  /* 0x013200ff16ff79a7 */ /* 0x0001e2000810003f */
[----:B------:R-:W-:Y:S01]  /*c0a0*/  BSSY B0, `(.L_x_262) ;  /* 0x0000003000007945 */ /* 0x000fe20003800000 */
[----:B------:R-:W1:Y:S03]  /*c0b0*/  SYNCS.PHASECHK.TRANS64.TRYWAIT P0, [R22+URZ+0x13220], R3 ;  /* 0x01322003160075a7 */ /* 0x000e66000800017f */
[----:B01----:R-:W-:Y:S05]  /*c0c0*/  @!P0 BRA `(.L_x_263) ;  /* 0x00000040003c8947 */ /* 0x003fea0003800000 */
.L_x_363:
[----:B------:R-:W-:Y:S05]  /*c0d0*/  BSYNC B0 ;  /* 0x0000000000007941 */ /* 0x000fea0003800000 */
.L_x_262:
[----:B------:R-:W-:-:S06]  /*c0e0*/  UISETP.GE.AND UP0, UPT, UR42, 0xa1, UPT ;  /* 0x000000a12a00788c */ /* 0x000fcc000bf06270 */
[----:B------:R-:W-:-:S13]  /*c0f0*/  PLOP3.LUT P0, PT, PT, PT, UP0, 0x80, 0x0 ;  /* 0x000000000000781c */ /* 0x000fda0003f0f008 */
[----:B------:R-:W-:Y:S05]  /*c100*/  @!P0 BRA `(.L_x_264) ;  /* 0x0000001400288947 */ /* 0x000fea0003800000 */
[----:B------:R1:W5:Y:S01]  /*c110*/  LDL.LU R21, [R1+0x4] ;  /* 0x0000040001157983 */ /* 0x0003620000300800 */
[----:B------:R-:W-:Y:S01]  /*c120*/  UIADD3 UR4, UR43, -0x2, URZ ;  /* 0xfffffffe2b047890 */ /* 0x000fe2000fffe03f */
[----:B------:R-:W-:-:S05]  /*c130*/  IMAD.MOV.U32 R20, RZ, RZ, R28 ;  /* 0x000000ffff147224 */ /* 0x000fca00078e001c */
[----:B------:R-:W-:-:S07]  /*c140*/  IMAD.U32 R29, RZ, RZ, UR4 ;  /* 0x00000004ff1d7e24 */ /* 0x000fce000f8e00ff */
.L_x_284:
[----:B0-2---:R-:W2:Y:S01]  /*c150*/  LDL R11, [R1+0x10] ;  /* 0x00001000010b7983 */ /* 0x005ea20000100800 */
[----:B------:R-:W3:Y:S03]  /*c160*/  LDC R2, c[0x0][0x430] ;  /* 0x00010c00ff027b82 */ /* 0x000ee60000000800 */
[----:B------:R-:W4:Y:S01]  /*c170*/  LDL R8, [R1] ;  /* 0x0000000001087983 */ /* 0x000f220000100800 */
[----:B------:R-:W0:Y:S01]  /*c180*/  S2R R0, SR_TID.X ;  /* 0x0000000000007919 */ /* 0x000e220000002100 */
[----:B-1----:R-:W1:Y:S01]  /*c190*/  S2R R6, SR_TID.X ;  /* 0x0000000000067919 */ /* 0x002e620000002100 */
[----:B---3--:R-:W-:Y:S01]  /*c1a0*/  ISETP.NE.AND P0, PT, R2, 0x1, PT ;  /* 0x000000010200780c */ /* 0x008fe20003f05270 */
[----:B------:R-:W-:-:S12]  /*c1b0*/  IMAD.MOV.U32 R9, RZ, RZ, 0xa0 ;  /* 0x000000a0ff097424 */ /* 0x000fd800078e00ff */
[----:B------:R-:W3:Y:S01]  /*c1c0*/  @P0 LDC R5, c[0x0][0x434] ;  /* 0x00010d00ff050b82 */ /* 0x000ee20000000800 */
[----:B0-----:R-:W-:-:S04]  /*c1d0*/  LOP3.LUT R0, R0, 0x7f, RZ, 0xc0, !PT ;  /* 0x0000007f00007812 */ /* 0x001fc800078ec0ff */
[----:B------:R-:W-:Y:S01]  /*c1e0*/  SHF.R.U32.HI R2, RZ, 0x2, R0 ;  /* 0x00000002ff027819 */ /* 0x000fe20000011600 */
[C---:B-1----:R-:W-:Y:S01]  /*c1f0*/  IMAD.SHL.U32 R7, R6.reuse, 0x20, RZ ;  /* 0x0000002006077824 */ /* 0x042fe200078e00ff */
[----:B------:R-:W-:Y:S01]  /*c200*/  LOP3.LUT R0, R6, 0x7f, RZ, 0xc0, !PT ;  /* 0x0000007f06007812 */ /* 0x000fe200078ec0ff */
[----:B------:R-:W0:Y:S03]  /*c210*/  @P0 LDC R3, c[0x0][0x434] ;  /* 0x00010d00ff030b82 */ /* 0x000e260000000800 */
[----:B------:R-:W-:Y:S02]  /*c220*/  LOP3.LUT R7, R2, 0x60, R7, 0xf8, !PT ;  /* 0x0000006002077812 */ /* 0x000fe400078ef807 */
[----:B------:R-:W-:-:S03]  /*c230*/  SHF.R.U32.HI R2, RZ, 0x2, R0 ;  /* 0x00000002ff027819 */ /* 0x000fc60000011600 */
[----:B------:R-:W1:Y:S01]  /*c240*/  @P0 LDC R4, c[0x0][0x438] ;  /* 0x00010e00ff040b82 */ /* 0x000e620000000800 */
[----:B------:R-:W-:-:S07]  /*c250*/  IMAD.SHL.U32 R10, R6, 0x20, RZ ;  /* 0x00000020060a7824 */ /* 0x000fce00078e00ff */
[----:B------:R-:W1:Y:S01]  /*c260*/  @P0 LDC R0, c[0x0][0x438] ;  /* 0x00010e00ff000b82 */ /* 0x000e620000000800 */
[----:B------:R-:W-:Y:S01]  /*c270*/  LOP3.LUT R10, R2, 0x60, R10, 0xf8, !PT ;  /* 0x00000060020a7812 */ /* 0x000fe200078ef80a */
[----:B------:R-:W-:-:S03]  /*c280*/  IMAD R9, R29, R9, UR38 ;  /* 0x000000261d097e24 */ /* 0x000fc6000f8e0209 */
[----:B------:R-:W-:Y:S01]  /*c290*/  LOP3.LUT R10, R10, 0x80, RZ, 0xfc, !PT ;  /* 0x000000800a0a7812 */ /* 0x000fe200078efcff */
[----:B------:R-:W-:-:S04]  /*c2a0*/  IMAD.IADD R7, R7, 0x1, R9 ;  /* 0x0000000107077824 */ /* 0x000fc800078e0209 */
[----:B------:R-:W-:Y:S02]  /*c2b0*/  IMAD.IADD R9, R10, 0x1, R9 ;  /* 0x000000010a097824 */ /* 0x000fe400078e0209 */
[----:B---3--:R-:W-:-:S04]  /*c2c0*/  @P0 IMAD.HI.U32 R5, R7, R5, RZ ;  /* 0x0000000507050227 */ /* 0x008fc800078e00ff */
[----:B0-----:R-:W-:Y:S01]  /*c2d0*/  @P0 IMAD.HI.U32 R3, R9, R3, RZ ;  /* 0x0000000309030227 */ /* 0x001fe200078e00ff */
[----:B------:R-:W-:Y:S05]  /*c2e0*/  YIELD ;  /* 0x0000000000007946 */ /* 0x000fea0003800000 */
[----:B------:R-:W-:Y:S01]  /*c2f0*/  IMAD.MOV.U32 R2, RZ, RZ, R7 ;  /* 0x000000ffff027224 */ /* 0x000fe200078e0007 */
[----:B-1----:R-:W-:Y:S01]  /*c300*/  @P0 SHF.R.U32.HI R2, RZ, R4, R5 ;  /* 0x00000004ff020219 */ /* 0x002fe20000011605 */
[----:B------:R-:W-:Y:S01]  /*c310*/  IMAD.MOV.U32 R6, RZ, RZ, R9 ;  /* 0x000000ffff067224 */ /* 0x000fe200078e0009 */
[----:B------:R-:W-:Y:S01]  /*c320*/  @P0 SHF.R.U32.HI R6, RZ, R0, R3 ;  /* 0x00000000ff060219 */ /* 0x000fe20000011603 */
[----:B------:R-:W-:Y:S01]  /*c330*/  ULDC.64 UR6, c[0x0][0x428] ;  /* 0x00010a0000067ab9 */ /* 0x000fe20000000a00 */
[--C-:B------:R-:W-:Y:S01]  /*c340*/  SHF.R.S32.HI R3, RZ, 0x1f, R2.reuse ;  /* 0x0000001fff037819 */ /* 0x100fe20000011402 */
[----:B------:R-:W-:Y:S01]  /*c350*/  IMAD.MOV R4, RZ, RZ, -R2 ;  /* 0x000000ffff047224 */ /* 0x000fe200078e0a02 */
[----:B------:R-:W-:Y:S01]  /*c360*/  ULDC UR4, c[0x0][0x430] ;  /* 0x00010c0000047ab9 */ /* 0x000fe20000000800 */
[----:B------:R-:W-:-:S02]  /*c370*/  ULDC.64 UR8, c[0x0][0x418] ;  /* 0x0001060000087ab9 */ /* 0x000fc40000000a00 */
[----:B------:R-:W-:Y:S02]  /*c380*/  IMAD R7, R4, UR4, R7 ;  /* 0x0000000404077c24 */ /* 0x000fe4000f8e0207 */
[----:B--2---:R-:W-:-:S04]  /*c390*/  IMAD R0, R11, UR6, RZ ;  /* 0x000000060b007c24 */ /* 0x004fc8000f8e02ff */
[C---:B----4-:R-:W-:Y:S02]  /*c3a0*/  IMAD R0, R8.reuse, UR7, R0 ;  /* 0x0000000708007c24 */ /* 0x050fe4000f8e0200 */
[----:B------:R-:W-:-:S04]  /*c3b0*/  IMAD.WIDE.U32 R2, R8, UR6, R2 ;  /* 0x0000000608027c25 */ /* 0x000fc8000f8e0002 */
[----:B------:R-:W-:Y:S01]  /*c3c0*/  IMAD.IADD R3, R0, 0x1, R3 ;  /* 0x0000000100037824 */ /* 0x000fe200078e0203 */
[----:B------:R-:W-:-:S04]  /*c3d0*/  LEA R4, P0, R2, UR8, 0x2 ;  /* 0x0000000802047c11 */ /* 0x000fc8000f8010ff */
[----:B------:R-:W-:-:S05]  /*c3e0*/  LEA.HI.X R5, R2, UR9, R3, 0x2, P0 ;  /* 0x0000000902057c11 */ /* 0x000fca00080f1403 */
[----:B------:R0:W2:Y:S01]  /*c3f0*/  LDG.E R4, desc[UR48][R4.64] ;  /* 0x0000003004047981 */ /* 0x0000a2000c1e1900 */
[----:B------:R-:W-:Y:S01]  /*c400*/  ISETP.GT.U32.AND P1, PT, R10, 0x9f, PT ;  /* 0x0000009f0a00780c */ /* 0x000fe20003f24070 */
[----:B------:R-:W-:-:S12]  /*c410*/  VIADD R28, R20, 0x1 ;  /* 0x00000001141c7836 */ /* 0x000fd80000000000 */
[--C-:B------:R-:W-:Y:S01]  /*c420*/  @!P1 SHF.R.S32.HI R3, RZ, 0x1f, R6.reuse ;  /* 0x0000001fff039819 */ /* 0x100fe20000011406 */
[----:B------:R-:W-:-:S04]  /*c430*/  @!P1 IMAD.MOV.U32 R2, RZ, RZ, R6 ;  /* 0x000000ffff029224 */ /* 0x000fc800078e0006 */
[----:B------:R-:W-:-:S04]  /*c440*/  @!P1 IMAD.WIDE.U32 R2, R8, UR6, R2 ;  /* 0x0000000608029c25 */ /* 0x000fc8000f8e0002 */
[----:B------:R-:W-:Y:S01]  /*c450*/  @!P1 IMAD.IADD R0, R0, 0x1, R3 ;  /* 0x0000000100009824 */ /* 0x000fe200078e0203 */
[----:B------:R-:W-:Y:S01]  /*c460*/  @!P1 LEA R10, P0, R2, UR8, 0x2 ;  /* 0x00000008020a9c11 */ /* 0x000fe2000f8010ff */
[----:B------:R-:W-:-:S03]  /*c470*/  IMAD.MOV.U32 R8, RZ, RZ, RZ ;  /* 0x000000ffff087224 */ /* 0x000fc600078e00ff */
[----:B------:R-:W-:Y:S01]  /*c480*/  @!P1 LEA.HI.X R11, R2, UR9, R0, 0x2, P0 ;  /* 0x00000009020b9c11 */ /* 0x000fe200080f1400 */
[----:B------:R-:W-:Y:S01]  /*c490*/  IMAD.MOV.U32 R0, RZ, RZ, R29 ;  /* 0x000000ffff007224 */ /* 0x000fe200078e001d */
[----:B------:R-:W-:-:S03]  /*c4a0*/  ISETP.NE.AND P0, PT, R28, 0x2, PT ;  /* 0x000000021c00780c */ /* 0x000fc60003f05270 */
[----:B-----5:R1:W5:Y:S01]  /*c4b0*/  @!P1 LDG.E R8, desc[UR48][R10.64] ;  /* 0x000000300a089981 */ /* 0x020362000c1e1900 */
[----:B------:R-:W-:Y:S02]  /*c4c0*/  ISETP.GT.AND P1, PT, R0, RZ, PT ;  /* 0x000000ff0000720c */ /* 0x000fe40003f24270 */
[----:B------:R-:W-:-:S04]  /*c4d0*/  SEL R0, RZ, 0x1, P0 ;  /* 0x00000001ff007807 */ /* 0x000fc80000000000 */
[----:B------:R-:W-:Y:S01]  /*c4e0*/  LOP3.LUT R2, R21, R0, RZ, 0x3c, !PT ;  /* 0x0000000015027212 */ /* 0x000fe200078e3cff */
[----:B------:R-:W-:-:S04]  /*c4f0*/  IMAD.U32 R12, RZ, RZ, UR46 ;  /* 0x0000002eff0c7e24 */ /* 0x000fc8000f8e00ff */
[----:B------:R1:W-:Y:S01]  /*c500*/  STL [R1+0x4], R2 ;  /* 0x0000040201007387 */ /* 0x0003e20000100800 */
[----:B------:R-:W-:Y:S02]  /*c510*/  ISETP.NE.AND P2, PT, R12, 0x3, PT ;  /* 0x000000030c00780c */ /* 0x000fe40003f45270 */
[----:B0-----:R-:W-:Y:S01]  /*c520*/  IADD3 R5, -R6, RZ, RZ ;  /* 0x000000ff06057210 */ /* 0x001fe20007ffe1ff */
[----:B------:R-:W-:Y:S01]  /*c530*/  VIADD R29, R29, 0xffffffff ;  /* 0xffffffff1d1d7836 */ /* 0x000fe20000000000 */
[----:B------:R-:W-:-:S03]  /*c540*/  SEL R28, R28, RZ, P0 ;  /* 0x000000ff1c1c7207 */ /* 0x000fc60000000000 */
[----:B------:R-:W-:Y:S01]  /*c550*/  IMAD R9, R5, UR4, R9 ;  /* 0x0000000405097c24 */ /* 0x000fe2000f8e0209 */
[----:B--2---:R-:W-:-:S05]  /*c560*/  SHF.R.S32.HI R26, RZ, 0x1f, R4 ;  /* 0x0000001fff1a7819 */ /* 0x004fca0000011404 */
[----:B-1----:R-:W-:Y:S05]  /*c570*/  @!P2 BRA `(.L_x_265) ;  /* 0x000000000004a947 */ /* 0x002fea0003800000 */
[----:B------:R-:W-:Y:S01]  /*c580*/  BPT.TRAP 0x1 ;  /* 0x000000040000795c */ /* 0x000fe20000300000 */
.L_x_265:
[----:B------:R-:W-:Y:S01]  /*c590*/  IMAD R0, R28, 0x8, R22 ;  /* 0x000000081c007824 */ /* 0x000fe200078e0216 */
[----:B------:R-:W-:Y:S01]  /*c5a0*/  SHF.L.U32 R27, R2, 0x1f, RZ ;  /* 0x0000001f021b7819 */ /* 0x000fe200000006ff */
[----:B------:R-:W-:Y:S01]  /*c5b0*/  BSSY B0, `(.L_x_266) ;  /* 0x0000004000007945 */ /* 0x000fe20003800000 */
[----:B------:R-:W-:Y:S02]  /*c5c0*/  SHF.R.S32.HI R25, RZ, 0x1f, R7 ;  /* 0x0000001fff197819 */ /* 0x000fe40000011407 */
[----:B------:R-:W0:Y:S02]  /*c5d0*/  SYNCS.PHASECHK.TRANS64.TRYWAIT P0, [R0+URZ+0x13280], R27 ;  /* 0x0132801b000075a7 */ /* 0x000e24000800017f */
[----:B0-----:R-:W-:Y:S05]  /*c5e0*/  @!P0 BRA `(.L_x_267) ;  /* 0x0000003c00088947 */ /* 0x001fea0003800000 */
.L_x_364:
[----:B------:R-:W-:Y:S05]  /*c5f0*/  BSYNC B0 ;  /* 0x0000000000007941 */ /* 0x000fea0003800000 */
.L_x_266:
[----:B------:R-:W2:Y:S01]  /*c600*/  LDL R6, [R1+0x8] ;  /* 0x0000080001067983 */ /* 0x000ea20000100800 */
[----:B------:R-:W-:Y:S01]  /*c610*/  ULDC.64 UR4, c[0x0][0x328] ;  /* 0x0000ca0000047ab9 */ /* 0x000fe20000000a00 */
[----:B------:R-:W-:Y:S02]  /*c620*/  ULDC.64 UR6, c[0x0][0x338] ;  /* 0x0000ce0000067ab9 */ /* 0x000fe40000000a00 */
[----:B------:R-:W3:Y:S01]  /*c630*/  LDL R13, [R1+0x18] ;  /* 0x00001800010d7983 */ /* 0x000ee20000100800 */
[----:B------:R-:W-:Y:S01]  /*c640*/  IMAD R5, R25, UR4, RZ ;  /* 0x0000000419057c24 */ /* 0x000fe2000f8e02ff */
[----:B------:R-:W-:Y:S01]  /*c650*/  ULDC.64 UR8, c[0x0][0x330] ;  /* 0x0000cc0000087ab9 */ /* 0x000fe20000000a00 */
[C---:B------:R-:W-:Y:S01]  /*c660*/  IMAD.WIDE.U32 R2, R7.reuse, UR4, RZ ;  /* 0x0000000407027c25 */ /* 0x040fe2000f8e00ff */
[----:B------:R-:W1:Y:S01]  /*c670*/  S2R R11, SR_TID.X ;  /* 0x00000000000b7919 */ /* 0x000e620000002100 */
[----:B------:R-:W-:Y:S01]  /*c680*/  SHF.R.S32.HI R24, RZ, 0x1f, R9 ;  /* 0x0000001fff187819 */ /* 0x000fe20000011409 */
[----:B------:R-:W-:Y:S01]  /*c690*/  ULDC.64 UR10, c[0x0][0x318] ;  /* 0x0000c600000a7ab9 */ /* 0x000fe20000000a00 */
[----:B------:R-:W-:Y:S01]  /*c6a0*/  IMAD R5, R7, UR5, R5 ;  /* 0x0000000507057c24 */ /* 0x000fe2000f8e0205 */
[----:B-----5:R-:W-:Y:S01]  /*c6b0*/  SHF.R.S32.HI R23, RZ, 0x1f, R8 ;  /* 0x0000001fff177819 */ /* 0x020fe20000011408 */
[----:B------:R-:W4:Y:S02]  /*c6c0*/  LDC R12, c[0x0][0x2f4] ;  /* 0x0000bd00ff0c7b82 */ /* 0x000f240000000800 */
[----:B------:R-:W-:-:S02]  /*c6d0*/  IMAD.IADD R3, R3, 0x1, R5 ;  /* 0x0000000103037824 */ /* 0x000fc400078e0205 */
[----:B------:R-:W-:Y:S02]  /*c6e0*/  IMAD R5, R26, UR6, RZ ;  /* 0x000000061a057c24 */ /* 0x000fe4000f8e02ff */
[----:B------:R-:W-:-:S04]  /*c6f0*/  IMAD.WIDE.U32 R2, R4, UR6, R2 ;  /* 0x0000000604027c25 */ /* 0x000fc8000f8e0002 */
[----:B------:R-:W-:-:S04]  /*c700*/  IMAD R5, R4, UR7, R5 ;  /* 0x0000000704057c24 */ /* 0x000fc8000f8e0205 */
[----:B------:R-:W-:Y:S02]  /*c710*/  IMAD.IADD R3, R3, 0x1, R5 ;  /* 0x0000000103037824 */ /* 0x000fe400078e0205 */
[----:B------:R-:W-:-:S03]  /*c720*/  IMAD.WIDE.U32 R2, R18, UR8, R2 ;  /* 0x0000000812027c25 */ /* 0x000fc6000f8e0002 */
[----:B------:R-:W-:Y:S01]  /*c730*/  IADD3 R5, P0, R2, UR10, RZ ;  /* 0x0000000a02057c10 */ /* 0x000fe2000ff1e0ff */
[----:B-1----:R-:W-:-:S05]  /*c740*/  IMAD.SHL.U32 R11, R11, 0x10, RZ ;  /* 0x000000100b0b7824 */ /* 0x002fca00078e00ff */
[----:B------:R-:W-:-:S04]  /*c750*/  LOP3.LUT R11, R11, 0x30, RZ, 0xc0, !PT ;  /* 0x000000300b0b7812 */ /* 0x000fc800078ec0ff */
[----:B----4-:R-:W-:Y:S01]  /*c760*/  ISETP.GE.AND P2, PT, R11, R12, PT ;  /* 0x0000000c0b00720c */ /* 0x010fe20003f46270 */
[----:B--2---:R-:W-:Y:S02]  /*c770*/  IMAD R17, R6, UR8, RZ ;  /* 0x0000000806117c24 */ /* 0x004fe4000f8e02ff */
[----:B------:R-:W-:Y:S02]  /*c780*/  IMAD R6, R24, UR4, RZ ;  /* 0x0000000418067c24 */ /* 0x000fe4000f8e02ff */
[----:B------:R-:W-:Y:S02]  /*c790*/  IMAD R17, R18, UR9, R17 ;  /* 0x0000000912117c24 */ /* 0x000fe4000f8e0211 */
[----:B------:R-:W-:-:S03]  /*c7a0*/  IMAD R6, R9, UR5, R6 ;  /* 0x0000000509067c24 */ /* 0x000fc6000f8e0206 */
        /* <DEDUP_REMOVED lines=14> */
[----:B------:R-:W-:Y:S01]  /*c890*/  IMAD.IADD R6, R22, 0x1, R6 ;  /* 0x0000000116067824 */ /* 0x000fe200078e0206 */
[----:B------:R-:W2:Y:S04]  /*c8a0*/  SHFL.IDX PT, R2, R5, RZ, 0x1c1f ;  /* 0x001c1fff05027589 */ /* 0x000ea800000e0000 */
[----:B------:R-:W-:Y:S01]  /*c8b0*/  SHFL.IDX PT, R17, R17, RZ, 0x1c1f ;  /* 0x001c1fff11117589 */ /* 0x000fe200000e0000 */
[----:B-1----:R-:W-:-:S03]  /*c8c0*/  IMAD.SHL.U32 R11, R3, 0x10, RZ ;  /* 0x00000010030b7824 */ /* 0x002fc600078e00ff */
[----:B------:R-:W1:Y:S02]  /*c8d0*/  SHFL.IDX PT, R3, R10, RZ, 0x1c1f ;  /* 0x001c1fff0a037589 */ /* 0x000e6400000e0000 */
[----:B------:R-:W-:-:S04]  /*c8e0*/  LOP3.LUT R11, R11, 0x30, RZ, 0xc0, !PT ;  /* 0x000000300b0b7812 */ /* 0x000fc800078ec0ff */
[----:B--2---:R-:W-:-:S04]  /*c8f0*/  IADD3 R2, P0, R11, R2, RZ ;  /* 0x000000020b027210 */ /* 0x004fc80007f1e0ff */
[----:B-1----:R-:W-:-:S05]  /*c900*/  IADD3.X R3, RZ, R3, RZ, P0, !PT ;  /* 0x00000003ff037210 */ /* 0x002fca00007fe4ff */
        /* <DEDUP_REMOVED lines=17> */
.L_x_376:
        /* <DEDUP_REMOVED lines=11> */
.L_x_269:
        /* <DEDUP_REMOVED lines=11> */
.L_x_270:
[----:B------:R2:W-:Y:S01]  /*cb80*/  SYNCS.ARRIVE.TRANS64.A1T0 RZ, [R0+URZ+0x13270], RZ ;  /* 0x013270ff00ff79a7 */ /* 0x0005e2000810003f */
[----:B------:R-:W-:Y:S05]  /*cb90*/  @!P3 BRA `(.L_x_271) ;  /* 0x000000000004b947 */ /* 0x000fea0003800000 */
[----:B------:R-:W-:Y:S01]  /*cba0*/  BPT.TRAP 0x1 ;  /* 0x000000040000795c */ /* 0x000fe20000300000 */
.L_x_271:
[----:B------:R-:W3:Y:S01]  /*cbb0*/  SYNCS.PHASECHK.TRANS64.TRYWAIT P0, [R0+URZ+0x13240], R27 ;  /* 0x0132401b000075a7 */ /* 0x000ee2000800017f */
[----:B------:R-:W-:Y:S04]  /*cbc0*/  BSSY B0, `(.L_x_272) ;  /* 0x0000002000007945 */ /* 0x000fe80003800000 */
[----:B---3--:R-:W-:Y:S05]  /*cbd0*/  @!P0 BRA `(.L_x_273) ;  /* 0x0000003c003c8947 */ /* 0x008fea0003800000 */
.L_x_377:
[----:B------:R-:W-:Y:S05]  /*cbe0*/  BSYNC B0 ;  /* 0x0000000000007941 */ /* 0x000fea0003800000 */
.L_x_272:
[----:B------:R-:W4:Y:S01]  /*cbf0*/  LDL R10, [R1+0x8] ;  /* 0x00000800010a7983 */ /* 0x000f220000100800 */
[----:B------:R-:W-:Y:S01]  /*cc00*/  ULDC.64 UR4, c[0x0][0x300] ;  /* 0x0000c00000047ab9 */ /* 0x000fe20000000a00 */
[----:B------:R-:W-:Y:S01]  /*cc10*/  ULDC.64 UR6, c[0x0][0x310] ;  /* 0x0000c40000067ab9 */ /* 0x000fe20000000a00 */
[----:B------:R-:W-:Y:S01]  /*cc20*/  IMAD R5, R25, UR4, RZ ;  /* 0x0000000419057c24 */ /* 0x000fe2000f8e02ff */
[----:B------:R-:W5:Y:S01]  /*cc30*/  LDC R11, c[0x0][0x2f4] ;  /* 0x0000bd00ff0b7b82 */ /* 0x000f620000000800 */
[----:B------:R-:W-:-:S04]  /*cc40*/  IMAD.WIDE.U32 R2, R7, UR4, RZ ;  /* 0x0000000407027c25 */ /* 0x000fc8000f8e00ff */
[----:B------:R-:W-:Y:S02]  /*cc50*/  IMAD R5, R7, UR5, R5 ;  /* 0x0000000507057c24 */ /* 0x000fe4000f8e0205 */
[----:B------:R-:W-:Y:S02]  /*cc60*/  IMAD R26, R26, UR6, RZ ;  /* 0x000000061a1a7c24 */ /* 0x000fe4000f8e02ff */
[----:B------:R-:W-:Y:S02]  /*cc70*/  IMAD.IADD R3, R3, 0x1, R5 ;  /* 0x0000000103037824 */ /* 0x000fe400078e0205 */
[----:B------:R-:W-:Y:S02]  /*cc80*/  IMAD R7, R24, UR4, RZ ;  /* 0x0000000418077c24 */ /* 0x000fe4000f8e02ff */
[----:B------:R-:W-:-:S04]  /*cc90*/  IMAD.WIDE.U32 R2, R4, UR6, R2 ;  /* 0x0000000604027c25 */ /* 0x000fc8000f8e0002 */
[----:B------:R-:W-:Y:S02]  /*cca0*/  IMAD R4, R4, UR7, R26 ;  /* 0x0000000704047c24 */ /* 0x000fe4000f8e021a */
[----:B------:R-:W-:Y:S02]  /*ccb0*/  IMAD R7, R9, UR5, R7 ;  /* 0x0000000509077c24 */ /* 0x000fe4000f8e0207 */
        /* <DEDUP_REMOVED lines=21> */
[----:B------:R-:W-:-:S04]  /*ce10*/  LOP3.LUT R10, R10, 0x30, RZ, 0xc0, !PT ;  /* 0x000000300a0a7812 */ /* 0x000fc800078ec0ff */
[----:B-----5:R-:W-:Y:S01]  /*ce20*/  ISETP.GE.AND P2, PT, R10, R11, PT ;  /* 0x0000000b0a00720c */ /* 0x020fe20003f46270 */
[----:B------:R-:W-:-:S12]  /*ce30*/  BRA.DIV UR4, `(.L_x_274) ;  /* 0x0000003a04b87947 */ /* 0x000fd8000b800000 */
[----:B------:R-:W4:Y:S04]  /*ce40*/  SHFL.IDX PT, R2, R7, RZ, 0x1c1f ;  /* 0x001c1fff07027589 */ /* 0x000f2800000e0000 */
[----:B------:R-:W5:Y:S04]  /*ce50*/  SHFL.IDX PT, R3, R8, RZ, 0x1c1f ;  /* 0x001c1fff08037589 */ /* 0x000f6800000e0000 */
[----:B------:R-:W-:Y:S01]  /*ce60*/  SHFL.IDX PT, R5, R5, RZ, 0x1c1f ;  /* 0x001c1fff05057589 */ /* 0x000fe200000e0000 */
[----:B----4-:R-:W-:-:S05]  /*ce70*/  IADD3 R2, P0, R10, R2, RZ ;  /* 0x000000020a027210 */ /* 0x010fca0007f1e0ff */
[----:B-----5:R-:W-:-:S05]  /*ce80*/  IMAD.X R3, RZ, RZ, R3, P0 ;  /* 0x000000ffff037224 */ /* 0x020fca00000e0603 */
[----:B------:R4:W-:Y:S04]  /*ce90*/  LDGSTS.E.BYPASS.LTC128B.128 [R6+0xe000], desc[UR48][R2.64], !P2 ;  /* 0x0e00000002067fae */ /* 0x0009e8000d101d70 */
[----:B----4-:R-:W4:Y:S04]  /*cea0*/  SHFL.IDX PT, R2, R7, 0x1, 0x1c1f ;  /* 0x003c1f0007027f89 */ /* 0x010f2800000e0000 */
[----:B------:R-:W5:Y:S01]  /*ceb0*/  SHFL.IDX PT, R3, R8, 0x1, 0x1c1f ;  /* 0x003c1f0008037f89 */ /* 0x000f6200000e0000 */
[----:B----4-:R-:W-:-:S04]  /*cec0*/  IADD3 R2, P0, R10, R2, RZ ;  /* 0x000000020a027210 */ /* 0x010fc80007f1e0ff */
[----:B-----5:R-:W-:-:S05]  /*ced0*/  IADD3.X R3, RZ, R3, RZ, P0, !PT ;  /* 0x00000003ff037210 */ /* 0x020fca00007fe4ff */
        /* <DEDUP_REMOVED lines=8> */
[----:B----4-:R-:W-:-:S05]  /*cf60*/  IADD3 R2, P0, R10, R2, RZ ;  /* 0x000000020a027210 */ /* 0x010fca0007f1e0ff */
[----:B------:R-:W-:-:S05]  /*cf70*/  IMAD.X R3, RZ, RZ, R8, P0 ;  /* 0x000000ffff037224 */ /* 0x000fca00000e0608 */
[----:B------:R4:W-:Y:S04]  /*cf80*/  LDGSTS.E.BYPASS.LTC128B.128 [R6+0xf800], desc[UR48][R2.64], !P2 ;  /* 0x0f80000002067fae */ /* 0x0009e8000d101d70 */
[----:B----4-:R4:W0:Y:S02]  /*cf90*/  SHFL.IDX PT, R2, R4, RZ, 0x1c1f ;  /* 0x001c1fff04027589 */ /* 0x01082400000e0000 */
.L_x_389:
[----:B0-----:R-:W-:-:S05]  /*cfa0*/  IADD3 R2, P0, R10, R2, RZ ;  /* 0x000000020a027210 */ /* 0x001fca0007f1e0ff */
[----:B------:R-:W-:Y:S01]  /*cfb0*/  IMAD.X R3, RZ, RZ, R5, P0 ;  /* 0x000000ffff037224 */ /* 0x000fe200000e0605 */
[----:B------:R-:W-:-:S04]  /*cfc0*/  PLOP3.LUT P0, PT, PT, PT, PT, 0x80, 0x0 ;  /* 0x000000000000781c */ /* 0x000fc80003f0f070 */
[----:B------:R-:W-:Y:S01]  /*cfd0*/  @!PT LDS RZ, [RZ] ;  /* 0x00000000fffff984 */ /* 0x000fe20000000800 */
[----:B------:R-:W-:Y:S01]  /*cfe0*/  @!PT LDS RZ, [RZ] ;  /* 0x00000000fffff984 */ /* 0x000fe20000000800 */
[----:B------:R-:W-:Y:S01]  /*cff0*/  @!PT LDS RZ, [RZ] ;  /* 0x00000000fffff984 */ /* 0x000fe20000000800 */
[----:B------:R0:W-:Y:S01]  /*d000*/  LDGSTS.E.BYPASS.LTC128B.128 [R6+0x10000], desc[UR48][R2.64], !P2 ;  /* 0x1000000002067fae */ /* 0x0001e2000d101d70 */
[----:B------:R-:W-:-:S08]  /*d010*/  NOP ;  /* 0x0000000000007918 */ /* 0x000fd00000000000 */
.L_x_275:
[----:B------:R-:W-:Y:S02]  /*d020*/  PLOP3.LUT P2, PT, P2, P0, PT, 0xa2, 0x0 ;  /* 0x000000000000781c */ /* 0x000fe40001741472 */
[----:B------:R-:W-:-:S08]  /*d030*/  @P0 R2UR P2, UR4, R0 ;  /* 0x00000000000402ca */ /* 0x000fd00000040000 */
[----:B------:R-:W-:-:S05]  /*d040*/  @P0 PLOP3.LUT P0, PT, P2, PT, PT, 0x80, 0x0 ;  /* 0x000000000000081c */ /* 0x000fca000170f070 */
[----:B------:R-:W-:Y:S01]  /*d050*/  @!P2 SYNCS.ARRIVE.TRANS64.RED.A0T1 RZ, [UR4+0x13230], RZ ;  /* 0x013230ffffffa9a7 */ /* 0x000fe20008200404 */
[----:B------:R-:W-:Y:S07]  /*d060*/  @!P2 ARRIVES.LDGSTSBAR.64.TRANSCNT [UR4+0x13230] ;  /* 0x01323000ff00a9b0 */ /* 0x000fee0008000a84 */
[----:B------:R-:W-:Y:S05]  /*d070*/  @P0 BRA.U.ANY `(.L_x_275) ;  /* 0xfffffffd00e80947 */ /* 0x000fea000393ffff */
[----:B------:R-:W-:Y:S01]  /*d080*/  NOP ;  /* 0x0000000000007918 */ /* 0x000fe20000000000 */
[----:B0-----:R-:W-:-:S05]  /*d090*/  IMAD.U32 R2, RZ, RZ, UR46 ;  /* 0x0000002eff027e24 */ /* 0x001fca000f8e00ff */
[----:B------:R-:W-:-:S13]  /*d0a0*/  ISETP.NE.AND P3, PT, R2, 0x3, PT ;  /* 0x000000030200780c */ /* 0x000fda0003f65270 */
[----:B------:R-:W-:Y:S05]  /*d0b0*/  @!P3 BRA `(.L_x_276) ;  /* 0x000000000004b947 */ /* 0x000fea0003800000 */
[----:B------:R-:W-:Y:S01]  /*d0c0*/  BPT.TRAP 0x1 ;  /* 0x000000040000795c */ /* 0x000fe20000300000 */
.L_x_276:
[----:B------:R2:W-:Y:S02]  /*d0d0*/  SYNCS.ARRIVE.TRANS64.A1T0 RZ, [R0+URZ+0x13230], RZ ;  /* 0x013230ff00ff79a7 */ /* 0x0005e4000810003f */
[----:B--23--:R-:W-:-:S05]  /*d0e0*/  IMAD.U32 R0, RZ, RZ, UR50 ;  /* 0x00000032ff007e24 */ /* 0x00cfca000f8e00ff */
[----:B------:R-:W-:-:S13]  /*d0f0*/  ISETP.NE.AND P0, PT, R0, 0x3, PT ;  /* 0x000000030000780c */ /* 0x000fda0003f05270 */
[----:B------:R-:W-:Y:S05]  /*d100*/  @!P0 BRA `(.L_x_277) ;  /* 0x0000000000048947 */ /* 0x000fea0003800000 */
[----:B------:R-:W-:Y:S01]  /*d110*/  BPT.TRAP 0x1 ;  /* 0x000000040000795c */ /* 0x000fe20000300000 */
.L_x_277:
[----:B------:R-:W-:Y:S01]  /*d120*/  LOP3.LUT R0, R21, 0x1, RZ, 0x3c, !PT ;  /* 0x0000000115007812 */ /* 0x000fe200078e3cff */
[----:B------:R-:W-:Y:S01]  /*d130*/  IMAD R2, R20, 0x8, R22 ;  /* 0x0000000814027824 */ /* 0x000fe200078e0216 */
[----:B------:R-:W-:Y:S02]  /*d140*/  BSSY B0, `(.L_x_278) ;  /* 0x0000004000007945 */ /* 0x000fe40003800000 */
[----:B------:R-:W-:-:S04]  /*d150*/  SHF.L.U32 R0, R0, 0x1f, RZ ;  /* 0x0000001f00007819 */ /* 0x000fc800000006ff */
[----:B------:R-:W0:Y:S02]  /*d160*/  SYNCS.PHASECHK.TRANS64.TRYWAIT P2, [R2+URZ+0x13270], R0 ;  /* 0x01327000020075a7 */ /* 0x000e24000804017f */
[----:B0-----:R-:W-:Y:S05]  /*d170*/  @!P2 BRA `(.L_x_279) ;  /* 0x0000003c0044a947 */ /* 0x001fea0003800000 */
.L_x_390:
[----:B------:R-:W-:Y:S05]  /*d180*/  BSYNC B0 ;  /* 0x0000000000007941 */ /* 0x000fea0003800000 */
.L_x_278:
[----:B------:R-:W-:-:S05]  /*d190*/  IMAD.U32 R3, RZ, RZ, UR46 ;  /* 0x0000002eff037e24 */ /* 0x000fca000f8e00ff */
[----:B------:R-:W-:-:S13]  /*d1a0*/  ISETP.NE.AND P2, PT, R3, 0x3, PT ;  /* 0x000000030300780c */ /* 0x000fda0003f45270 */
[----:B------:R-:W-:Y:S05]  /*d1b0*/  @!P2 BRA `(.L_x_280) ;  /* 0x000000000004a947 */ /* 0x000fea0003800000 */
[----:B------:R-:W-:Y:S01]  /*d1c0*/  BPT.TRAP 0x1 ;  /* 0x000000040000795c */ /* 0x000fe20000300000 */
.L_x_280:
[----:B0-----:R-:W-:Y:S01]  /*d1d0*/  SHF.L.U32 R0, R21, 0x1f, RZ ;  /* 0x0000001f15007819 */ /* 0x001fe200000006ff */
[----:B------:R-:W-:-:S03]  /*d1e0*/  IMAD R3, R20, 0x2800, RZ ;  /* 0x0000280014037824 */ /* 0x000fc600078e02ff */
[----:B------:R-:W0:Y:S02]  /*d1f0*/  SYNCS.PHASECHK.TRANS64.TRYWAIT P2, [R2+URZ+0x13260], R0 ;  /* 0x01326000020075a7 */ /* 0x000e24000804017f */
[----:B0-----:R-:W-:Y:S05]  /*d200*/  @!P2 BRA `(.L_x_281) ;  /* 0x0000003c0034a947 */ /* 0x001fea0003800000 */
.L_x_391:
[----:B----4-:R-:W2:Y:S04]  /*d210*/  LDL R4, [R1+0x20] ;  /* 0x0000200001047983 */ /* 0x010ea80000100800 */
[----:B------:R-:W3:Y:S01]  /*d220*/  LDL R10, [R1+0x1c] ;  /* 0x00001c00010a7983 */ /* 0x000ee20000100800 */
[----:B------:R-:W-:Y:S05]  /*d230*/  WARPSYNC.ALL ;  /* 0x0000000000007948 */ /* 0x000fea0003800000 */
[----:B------:R-:W-:-:S05]  /*d240*/  IMAD.U32 R12, RZ, RZ, UR46 ;  /* 0x0000002eff0c7e24 */ /* 0x000fca000f8e00ff */
[----:B------:R-:W-:Y:S02]  /*d250*/  ISETP.NE.AND P2, PT, R12, 0x3, PT ;  /* 0x000000030c00780c */ /* 0x000fe40003f45270 */
[C---:B--2---:R-:W-:Y:S02]  /*d260*/  LOP3.LUT R5, R3.reuse, R4, RZ, 0xfc, !PT ;  /* 0x0000000403057212 */ /* 0x044fe400078efcff */
[----:B---3--:R-:W-:-:S03]  /*d270*/  LOP3.LUT R3, R3, R10, RZ, 0xfc, !PT ;  /* 0x0000000a03037212 */ /* 0x008fc600078efcff */
[C---:B0-----:R-:W-:Y:S02]  /*d280*/  IMAD.IADD R0, R22.reuse, 0x1, R5 ;  /* 0x0000000116007824 */ /* 0x041fe400078e0205 */
[----:B------:R-:W-:-:S03]  /*d290*/  IMAD.IADD R3, R22, 0x1, R3 ;  /* 0x0000000116037824 */ /* 0x000fc600078e0203 */
[----:B------:R-:W0:Y:S02]  /*d2a0*/  LDSM.16.MT88.4 R4, [R0+0x6000] ;  /* 0x006000000004783b */ /* 0x000e240000004200 */
[C-C-:B0-----:R-:W-:Y:S02]  /*d2b0*/  PRMT R8, R4.reuse, 0x6420, R5.reuse ;  /* 0x0000642004087816 */ /* 0x141fe40000000005 */
[----:B------:R-:W-:Y:S02]  /*d2c0*/  PRMT R9, R4, 0x7531, R5 ;  /* 0x0000753104097816 */ /* 0x000fe40000000005 */
[C-C-:B------:R-:W-:Y:S02]  /*d2d0*/  PRMT R10, R6.reuse, 0x6420, R7.reuse ;  /* 0x00006420060a7816 */ /* 0x140fe40000000007 */
[----:B------:R-:W-:-:S05]  /*d2e0*/  PRMT R11, R6, 0x7531, R7 ;  /* 0x00007531060b7816 */ /* 0x000fca0000000007 */
[----:B------:R-:W-:Y:S04]  /*d2f0*/  STSM.16.M88.4 [R3+0x1000], R8 ;  /* 0x0010000803007844 */ /* 0x000fe80000000200 */
[----:B------:R-:W0:Y:S02]  /*d300*/  LDSM.16.MT88.4 R4, [R0+0x6800] ;  /* 0x006800000004783b */ /* 0x000e240000004200 */
[C-C-:B0-----:R-:W-:Y:S02]  /*d310*/  PRMT R8, R4.reuse, 0x6420, R5.reuse ;  /* 0x0000642004087816 */ /* 0x141fe40000000005 */
[----:B------:R-:W-:Y:S02]  /*d320*/  PRMT R9, R4, 0x7531, R5 ;  /* 0x0000753104097816 */ /* 0x000fe40000000005 */
[----:B------:R-:W-:-:S02]  /*d330*/  PRMT R10, R6, 0x6420, R7 ;  /* 0x00006420060a7816 */ /* 0x000fc40000000007 */
        /* <DEDUP_REMOVED lines=28> */
.L_x_282:
[----:B--2---:R2:W-:Y:S01]  /*d500*/  SYNCS.ARRIVE.TRANS64.A1T0 RZ, [R2+URZ+0x13250], RZ ;  /* 0x013250ff02ff79a7 */ /* 0x0045e2000810003f */
[----:B------:R-:W-:Y:S06]  /*d510*/  BAR.SYNC.DEFER_BLOCKING 0x2, 0x80 ;  /* 0x0082000000007b1d */ /* 0x000fec0000010000 */
[----:B------:R-:W-:Y:S05]  /*d520*/  @!P0 BRA `(.L_x_283) ;  /* 0x0000000000048947 */ /* 0x000fea0003800000 */
[----:B------:R-:W-:Y:S01]  /*d530*/  BPT.TRAP 0x1 ;  /* 0x000000040000795c */ /* 0x000fe20000300000 */
.L_x_283:
[----:B------:R-:W3:Y:S01]  /*d540*/  LDL R0, [R1+0x14] ;  /* 0x0000140001007983 */ /* 0x000ee20000100800 */
[----:B--2---:R-:W-:-:S03]  /*d550*/  VIADD R2, R2, 0x13280 ;  /* 0x0001328002027836 */ /* 0x004fc60000000000 */
[----:B------:R2:W5:Y:S01]  /*d560*/  LDL R21, [R1+0x4] ;  /* 0x0000040001157983 */ /* 0x0005620000100800 */
[----:B------:R-:W-:Y:S01]  /*d570*/  IMAD.MOV.U32 R20, RZ, RZ, R28 ;  /* 0x000000ffff147224 */ /* 0x000fe200078e001c */
[----:B---3--:R-:W-:-:S04]  /*d580*/  PRMT R2, R0, 0x654, R2 ;  /* 0x0000065400027816 */ /* 0x008fc80000000002 */
[----:B------:R2:W-:Y:S01]  /*d590*/  SYNCS.ARRIVE.TRANS64.RED.A1T0 RZ, [R2+URZ], RZ ;  /* 0x000000ff02ff79a7 */ /* 0x0005e2000810043f */
[----:B------:R-:W-:Y:S05]  /*d5a0*/  @P1 BRA `(.L_x_284) ;  /* 0xffffffe800e81947 */ /* 0x000fea000383ffff */
.L_x_264:
[----:B------:R-:W2:Y:S01]  /*d5b0*/  S2R R0, SR_TID.X ;  /* 0x0000000000007919 */ /* 0x000ea20000002100 */
[----:B------:R-:W-:Y:S01]  /*d5c0*/  BSSY B0, `(.L_x_285) ;  /* 0x0000012000007945 */ /* 0x000fe20003800000 */
[----:B--2---:R-:W-:Y:S01]  /*d5d0*/  LOP3.LUT R2, R0, 0x7f, RZ, 0xc0, !PT ;  /* 0x0000007f00027812 */ /* 0x004fe200078ec0ff */
[----:B------:R-:W-:-:S03]  /*d5e0*/  IMAD.U32 R0, RZ, RZ, UR50 ;  /* 0x00000032ff007e24 */ /* 0x000fc6000f8e00ff */
[----:B------:R-:W-:Y:S02]  /*d5f0*/  ISETP.NE.AND P1, PT, R2, RZ, PT ;  /* 0x000000ff0200720c */ /* 0x000fe40003f25270 */
[----:B------:R-:W-:-:S11]  /*d600*/  ISETP.NE.AND P0, PT, R0, 0x3, PT ;  /* 0x000000030000780c */ /* 0x000fd60003f05270 */
[----:B------:R-:W-:Y:S05]  /*d610*/  @P1 BRA `(.L_x_286) ;  /* 0x0000000000301947 */ /* 0x000fea0003800000 */
[----:B------:R-:W2:Y:S01]  /*d620*/  S2R R5, SR_LANEID ;  /* 0x0000000000057919 */ /* 0x000ea20000000000 */
[----:B------:R-:W-:Y:S01]  /*d630*/  VOTEU.ANY UR4, UPT, PT ;  /* 0x0000000000047886 */ /* 0x000fe200038e0100 */
[----:B0-----:R-:W0:Y:S01]  /*d640*/  LDC.64 R2, c[0x0][0xc60] ;  /* 0x00031800ff027b82 */ /* 0x001e220000000a00 */
[----:B------:R-:W2:Y:S02]  /*d650*/  FLO.U32 R0, UR4 ;  /* 0x0000000400007d00 */ /* 0x000ea400080e0000 */
[----:B--2---:R-:W-:-:S06]  /*d660*/  ISETP.EQ.U32.AND P1, PT, R0, R5, PT ;  /* 0x000000050000720c */ /* 0x004fcc0003f22070 */
[----:B------:R-:W0:Y:S07]  /*d670*/  POPC R5, UR4 ;  /* 0x0000000400057d09 */ /* 0x000e2e0008000000 */
[----:B0-----:R-:W2:Y:S01]  /*d680*/  @P1 ATOMG.E.ADD.STRONG.GPU PT, R3, desc[UR48][R2.64], R5 ;  /* 0x00000005020319a8 */ /* 0x001ea200081ee1f0 */
[----:B------:R-:W0:Y:S02]  /*d690*/  S2R R4, SR_LTMASK ;  /* 0x0000000000047919 */ /* 0x000e240000003900 */
[----:B0-----:R-:W-:-:S04]  /*d6a0*/  LOP3.LUT R4, R4, UR4, RZ, 0xc0, !PT ;  /* 0x0000000404047c12 */ /* 0x001fc8000f8ec0ff */
[----:B------:R-:W0:Y:S01]  /*d6b0*/  POPC R7, R4 ;  /* 0x0000000400077309 */ /* 0x000e220000000000 */
[----:B--2---:R-:W0:Y:S02]  /*d6c0*/  SHFL.IDX PT, R0, R3, R0, 0x1f ;  /* 0x00001f0003007589 */ /* 0x004e2400000e0000 */
[----:B0-----:R-:W-:-:S07]  /*d6d0*/  IADD3 R16, R0, UR51, R7 ;  /* 0x0000003300107c10 */ /* 0x001fce000fffe007 */
.L_x_286:
[----:B------:R-:W-:Y:S05]  /*d6e0*/  BSYNC B0 ;  /* 0x0000000000007941 */ /* 0x000fea0003800000 */
.L_x_285:
[----:B------:R-:W-:Y:S05]  /*d6f0*/  @!P0 BRA `(.L_x_287) ;  /* 0x0000000000048947 */ /* 0x000fea0003800000 */
[----:B------:R-:W-:Y:S01]  /*d700*/  BPT.TRAP 0x1 ;  /* 0x000000040000795c */ /* 0x000fe20000300000 */
.L_x_287:
[----:B------:R-:W2:Y:S01]  /*d710*/  LDL R0, [R1+0x4] ;  /* 0x0000040001007983 */ /* 0x000ea20000100800 */
[----:B0-----:R-:W-:Y:S01]  /*d720*/  IMAD R3, R28, 0x8, R22 ;  /* 0x000000081c037824 */ /* 0x001fe200078e0216 */
[----:B------:R-:W-:Y:S01]  /*d730*/  BSSY B0, `(.L_x_288) ;  /* 0x0000005000007945 */ /* 0x000fe20003800000 */
[----:B--2---:R-:W-:-:S04]  /*d740*/  LOP3.LUT R0, R0, 0x1, RZ, 0x3c, !PT ;  /* 0x0000000100007812 */ /* 0x004fc800078e3cff */
[----:B------:R-:W-:-:S04]  /*d750*/  SHF.L.U32 R0, R0, 0x1f, RZ ;  /* 0x0000001f00007819 */ /* 0x000fc800000006ff */
[----:B------:R-:W0:Y:S02]  /*d760*/  SYNCS.PHASECHK.TRANS64.TRYWAIT P1, [R3+URZ+0x13270], R0 ;  /* 0x01327000030075a7 */ /* 0x000e24000802017f */
[----:B0-----:R-:W-:Y:S05]  /*d770*/  @!P1 BRA `(.L_x_289) ;  /* 0x0000003400ec9947 */ /* 0x001fea0003800000 */
.L_x_392:
[----:B------:R-:W-:Y:S05]  /*d780*/  BSYNC B0 ;  /* 0x0000000000007941 */ /* 0x000fea0003800000 */
.L_x_288:
[----:B------:R-:W-:-:S04]  /*d790*/  MOV R2, UR46 ;  /* 0x0000002e00027c02 */ /* 0x000fc80008000f00 */
[----:B------:R-:W-:-:S13]  /*d7a0*/  ISETP.NE.AND P1, PT, R2, 0x3, PT ;  /* 0x000000030200780c */ /* 0x000fda0003f25270 */
[----:B------:R-:W-:Y:S05]  /*d7b0*/  @!P1 BRA `(.L_x_290) ;  /* 0x0000000000049947 */ /* 0x000fea0003800000 */
[----:B------:R-:W-:Y:S01]  /*d7c0*/  BPT.TRAP 0x1 ;  /* 0x000000040000795c */ /* 0x000fe20000300000 */
.L_x_290:
[----:B0-----:R-:W2:Y:S02]  /*d7d0*/  LDL R0, [R1+0x4] ;  /* 0x0000040001007983 */ /* 0x001ea40000100800 */
[----:B--2---:R-:W-:-:S04]  /*d7e0*/  SHF.L.U32 R0, R0, 0x1f, RZ ;  /* 0x0000001f00007819 */ /* 0x004fc800000006ff */
[----:B------:R-:W0:Y:S02]  /*d7f0*/  SYNCS.PHASECHK.TRANS64.TRYWAIT P1, [R3+URZ+0x13260], R0 ;  /* 0x01326000030075a7 */ /* 0x000e24000802017f */
[----:B0-----:R-:W-:Y:S05]  /*d800*/  @!P1 BRA `(.L_x_291) ;  /* 0x0000003400dc9947 */ /* 0x001fea0003800000 */
.L_x_393:
[----:B------:R-:W2:Y:S04]  /*d810*/  LDL R4, [R1+0x20] ;  /* 0x0000200001047983 */ /* 0x000ea80000100800 */
[----:B------:R-:W3:Y:S01]  /*d820*/  LDL R10, [R1+0x1c] ;  /* 0x00001c00010a7983 */ /* 0x000ee20000100800 */
[----:B------:R-:W-:Y:S01]  /*d830*/  IMAD R2, R28, 0x2800, RZ ;  /* 0x000028001c027824 */ /* 0x000fe200078e02ff */
[----:B------:R-:W-:Y:S05]  /*d840*/  WARPSYNC.ALL ;  /* 0x0000000000007948 */ /* 0x000fea0003800000 */
[----:B------:R-:W-:-:S05]  /*d850*/  IMAD.U32 R12, RZ, RZ, UR46 ;  /* 0x0000002eff0c7e24 */ /* 0x000fca000f8e00ff */
[----:B------:R-:W-:Y:S02]  /*d860*/  ISETP.NE.AND P1, PT, R12, 0x3, PT ;  /* 0x000000030c00780c */ /* 0x000fe40003f25270 */
[----:B--2---:R-:W-:-:S05]  /*d870*/  LOP3.LUT R5, R2, R4, RZ, 0xfc, !PT ;  /* 0x0000000402057212 */ /* 0x004fca00078efcff */
[----:B0-----:R-:W-:-:S05]  /*d880*/  IMAD.IADD R0, R22, 0x1, R5 ;  /* 0x0000000116007824 */ /* 0x001fca00078e0205 */
[----:B------:R-:W0:Y:S02]  /*d890*/  LDSM.16.MT88.4 R4, [R0+0x6000] ;  /* 0x006000000004783b */ /* 0x000e240000004200 */
[C-C-:B0-----:R-:W-:Y:S02]  /*d8a0*/  PRMT R8, R4.reuse, 0x6420, R5.reuse ;  /* 0x0000642004087816 */ /* 0x141fe40000000005 */
[----:B------:R-:W-:Y:S02]  /*d8b0*/  PRMT R9, R4, 0x7531, R5 ;  /* 0x0000753104097816 */ /* 0x000fe40000000005 */
[----:B---3--:R-:W-:Y:S02]  /*d8c0*/  LOP3.LUT R5, R2, R10, RZ, 0xfc, !PT ;  /* 0x0000000a02057212 */ /* 0x008fe400078efcff */
[C-C-:B------:R-:W-:Y:S02]  /*d8d0*/  PRMT R10, R6.reuse, 0x6420, R7.reuse ;  /* 0x00006420060a7816 */ /* 0x140fe40000000007 */
[----:B------:R-:W-:Y:S01]  /*d8e0*/  PRMT R11, R6, 0x7531, R7 ;  /* 0x00007531060b7816 */ /* 0x000fe20000000007 */
[----:B------:R-:W-:-:S05]  /*d8f0*/  IMAD.IADD R2, R22, 0x1, R5 ;  /* 0x0000000116027824 */ /* 0x000fca00078e0205 */
        /* <DEDUP_REMOVED lines=33> */
.L_x_292:
[----:B--2---:R2:W-:Y:S01]  /*db10*/  SYNCS.ARRIVE.TRANS64.A1T0 RZ, [R3+URZ+0x13250], RZ ;  /* 0x013250ff03ff79a7 */ /* 0x0045e2000810003f */
[----:B------:R-:W-:Y:S06]  /*db20*/  BAR.SYNC.DEFER_BLOCKING 0x2, 0x80 ;  /* 0x0082000000007b1d */ /* 0x000fec0000010000 */
[----:B------:R-:W-:Y:S05]  /*db30*/  @!P0 BRA `(.L_x_293) ;  /* 0x0000000000048947 */ /* 0x000fea0003800000 */
[----:B------:R-:W-:Y:S01]  /*db40*/  BPT.TRAP 0x1 ;  /* 0x000000040000795c */ /* 0x000fe20000300000 */
.L_x_293:
[----:B------:R-:W3:Y:S04]  /*db50*/  LDL R0, [R1+0x14] ;  /* 0x0000140001007983 */ /* 0x000ee80000100800 */
[----:B0-----:R-:W4:Y:S01]  /*db60*/  LDL.LU R2, [R1+0x4] ;  /* 0x0000040001027983 */ /* 0x001f220000300800 */
[----:B------:R-:W-:Y:S02]  /*db70*/  VIADD R28, R28, 0x1 ;  /* 0x000000011c1c7836 */ /* 0x000fe40000000000 */
[----:B--2---:R-:W-:-:S03]  /*db80*/  VIADD R3, R3, 0x13280 ;  /* 0x0001328003037836 */ /* 0x004fc60000000000 */
[----:B------:R-:W-:-:S04]  /*db90*/  ISETP.NE.AND P0, PT, R28, 0x2, PT ;  /* 0x000000021c00780c */ /* 0x000fc80003f05270 */
[----:B------:R-:W-:Y:S02]  /*dba0*/  SEL R28, R28, RZ, P0 ;  /* 0x000000ff1c1c7207 */ /* 0x000fe40000000000 */
[----:B---3--:R-:W-:Y:S02]  /*dbb0*/  PRMT R3, R0, 0x654, R3 ;  /* 0x0000065400037816 */ /* 0x008fe40000000003 */
[----:B------:R-:W-:Y:S02]  /*dbc0*/  SEL R0, RZ, 0x1, P0 ;  /* 0x00000001ff007807 */ /* 0x000fe40000000000 */
[----:B------:R2:W-:Y:S02]  /*dbd0*/  SYNCS.ARRIVE.TRANS64.RED.A1T0 RZ, [R3+URZ], RZ ;  /* 0x000000ff03ff79a7 */ /* 0x0005e4000810043f */
[----:B----4-:R-:W-:-:S05]  /*dbe0*/  LOP3.LUT R2, R2, R0, RZ, 0x3c, !PT ;  /* 0x0000000002027212 */ /* 0x010fca00078e3cff */
[----:B------:R2:W-:Y:S02]  /*dbf0*/  STL [R1+0x4], R2 ;  /* 0x0000040201007387 */ /* 0x0005e40000100800 */
.L_x_234:
[----:B------:R-:W-:Y:S05]  /*dc00*/  BSYNC B7 ;  /* 0x0000000000077941 */ /* 0x000fea0003800000 */
.L_x_232:
[----:B------:R-:W3:Y:S02]  /*dc10*/  LDL R0, [R1+0xc] ;  /* 0x00000c0001007983 */ /* 0x000ee40000100800 */
[----:B---3--:R-:W-:-:S13]  /*dc20*/  LOP3.LUT P0, RZ, R0, 0x20, RZ, 0xc0, !PT ;  /* 0x0000002000ff7812 */ /* 0x008fda000780c0ff */
[----:B------:R-:W-:Y:S05]  /*dc30*/  @!P0 BRA `(.L_x_294) ;  /* 0x0000000000288947 */ /* 0x000fea0003800000 */
[----:B------:R-:W3:Y:S08]  /*dc40*/  S2UR UR4, SR_CgaCtaId ;  /* 0x00000000000479c3 */ /* 0x000ef00000008800 */
[----:B------:R-:W-:Y:S01]  /*dc50*/  BAR.SYNC.DEFER_BLOCKING 0x5, 0x200 ;  /* 0x0148000000007b1d */ /* 0x000fe20000010000 */
[----:B------:R-:W-:Y:S01]  /*dc60*/  MOV R22, 0x400 ;  /* 0x0000040000167802 */ /* 0x000fe20000000f00 */
[----:B---3--:R-:W-:-:S05]  /*dc70*/  IMAD.U32 R0, RZ, RZ, UR4 ;  /* 0x00000004ff007e24 */ /* 0x008fca000f8e00ff */
[----:B------:R-:W-:Y:S01]  /*dc80*/  LEA R22, R0, R22, 0x18 ;  /* 0x0000001600167211 */ /* 0x000fe200078ec0ff */
[----:B------:R-:W-:Y:S04]  /*dc90*/  STL [R1+0x14], R0 ;  /* 0x0000140001007387 */ /* 0x000fe80000100800 */
[----:B-1----:R-:W1:Y:S02]  /*dca0*/  LDS.128 R16, [R22+0x132d0] ;  /* 0x0132d00016107984 */ /* 0x002e640000000c00 */
[----:B-1----:R-:W-:Y:S01]  /*dcb0*/  R2UR UR40, R19 ;  /* 0x00000000132872ca */ /* 0x002fe200000e0000 */
[----:B------:R-:W-:Y:S06]  /*dcc0*/  BAR.ARV 0x4, 0x200 ;  /* 0x0108000000007b1d */ /* 0x000fec0000002000 */
[----:B------:R-:W-:Y:S08]  /*dcd0*/  BRA `(.L_x_295) ;  /* 0x0000000800207947 */ /* 0x000ff00003800000 */
.L_x_294:
[----:B------:R-:W3:Y:S01]  /*dce0*/  S2R R0, SR_TID.X ;  /* 0x0000000000007919 */ /* 0x000ee20000002100 */
[----:B------:R-:W-:Y:S01]  /*dcf0*/  ULDC UR4, c[0x0][0xc3c] ;  /* 0x00030f0000047ab9 */ /* 0x000fe20000000800 */
[----:B---3--:R-:W-:Y:S01]  /*dd00*/  LOP3.LUT R8, R0, 0x1f, RZ, 0xc0, !PT ;  /* 0x0000001f00087812 */ /* 0x008fe200078ec0ff */
[----:B------:R-:W-:-:S03]  /*dd10*/  IMAD.MOV.U32 R0, RZ, RZ, RZ ;  /* 0x000000ffff007224 */ /* 0x000fc600078e00ff */
[C---:B------:R-:W-:Y:S01]  /*dd20*/  ISETP.NE.AND P0, PT, R8.reuse, 0x1f, PT ;  /* 0x0000001f0800780c */ /* 0x040fe20003f05270 */
[----:B0-----:R-:W-:-:S05]  /*dd30*/  VIADD R5, R8, UR40 ;  /* 0x0000002808057c36 */ /* 0x001fca0008000000 */
[----:B------:R-:W-:Y:S01]  /*dd40*/  ISETP.GE.OR P1, PT, R5, UR4, !P0 ;  /* 0x0000000405007c0c */ /* 0x000fe2000c726670 */
[----:B------:R-:W-:-:S12]  /*dd50*/  ULDC UR4, c[0x0][0xc3c] ;  /* 0x00030f0000047ab9 */ /* 0x000fd80000000800 */
[----:B--2---:R-:W0:Y:S02]  /*dd60*/  @!P1 LDC.64 R2, c[0x0][0xc80] ;  /* 0x00032000ff029b82 */ /* 0x004e240000000a00 */
[----:B0-----:R-:W-:-:S05]  /*dd70*/  @!P1 IMAD.WIDE R2, R5, 0x4, R2 ;  /* 0x0000000405029825 */ /* 0x001fca00078e0202 */
[----:B------:R-:W2:Y:S01]  /*dd80*/  @!P1 LDG.E R0, desc[UR48][R2.64] ;  /* 0x0000003002009981 */ /* 0x000ea2000c1e1900 */
[C---:B------:R-:W-:Y:S02]  /*dd90*/  ISETP.NE.AND P1, PT, R8.reuse, RZ, PT ;  /* 0x000000ff0800720c */ /* 0x040fe40003f25270 */
[C---:B------:R-:W-:Y:S02]  /*dda0*/  ISETP.GE.U32.AND P2, PT, R8.reuse, 0x2, PT ;  /* 0x000000020800780c */ /* 0x040fe40003f46070 */
        /* <DEDUP_REMOVED lines=8> */
[----:B------:R-:W-:Y:S02]  /*de30*/  IMAD.IADD R4, R5, 0x1, R4 ;  /* 0x0000000105047824 */ /* 0x000fe400078e0204 */
[----:B------:R-:W-:Y:S04]  /*de40*/  SHFL.IDX PT, R5, R16, RZ, 0x1f ;  /* 0x00001fff10057589 */ /* 0x000fe800000e0000 */
[----:B------:R-:W0:Y:S02]  /*de50*/  SHFL.UP PT, R6, R4, 0x4, RZ ;  /* 0x0480000004067989 */ /* 0x000e2400000e00ff */
[----:B0-----:R-:W-:-:S05]  /*de60*/  SEL R3, R6, RZ, P3 ;  /* 0x000000ff06037207 */ /* 0x001fca0001800000 */
[----:B------:R-:W-:Y:S02]  /*de70*/  IMAD.IADD R6, R4, 0x1, R3 ;  /* 0x0000000104067824 */ /* 0x000fe400078e0203 */
[----:B------:R-:W-:Y:S04]  /*de80*/  SHFL.IDX PT, R4, R16, 0x1, 0x1f ;  /* 0x00201f0010047f89 */ /* 0x000fe800000e0000 */
        /* <DEDUP_REMOVED lines=11> */
[----:B------:R-:W-:Y:S05]  /*df40*/  @P6 BRA `(.L_x_296) ;  /* 0x0000000000906947 */ /* 0x000fea0003800000 */
.L_x_300:
[----:B------:R-:W-:-:S04]  /*df50*/  UIADD3 UR40, UR40, 0x1f, URZ ;  /* 0x0000001f28287890 */ /* 0x000fc8000fffe03f */
[----:B------:R-:W-:-:S06]  /*df60*/  UISETP.GE.AND UP0, UPT, UR40, UR4, UPT ;  /* 0x000000042800728c */ /* 0x000fcc000bf06270 */
[----:B------:R-:W-:-:S13]  /*df70*/  PLOP3.LUT P6, PT, PT, PT, UP0, 0x40, 0x0 ;  /* 0x000000000000781c */ /* 0x000fda0003fce808 */
[----:B------:R-:W-:Y:S05]  /*df80*/  @!P6 BRA `(.L_x_297) ;  /* 0x000000040034e947 */ /* 0x000fea0003800000 */
[----:B------:R-:W0:Y:S01]  /*df90*/  S2R R0, SR_TID.X ;  /* 0x0000000000007919 */ /* 0x000e220000002100 */
[----:B------:R-:W-:Y:S01]  /*dfa0*/  BSSY B0, `(.L_x_298) ;  /* 0x0000009000007945 */ /* 0x000fe20003800000 */
[----:B0-----:R-:W-:-:S04]  /*dfb0*/  LOP3.LUT R0, R0, 0x1f, RZ, 0xc0, !PT ;  /* 0x0000001f00007812 */ /* 0x001fc800078ec0ff */
[----:B------:R-:W-:Y:S01]  /*dfc0*/  IADD3 R7, R0, UR40, RZ ;  /* 0x0000002800077c10 */ /* 0x000fe2000fffe0ff */
[----:B------:R-:W-:-:S03]  /*dfd0*/  IMAD.MOV.U32 R0, RZ, RZ, RZ ;  /* 0x000000ffff007224 */ /* 0x000fc600078e00ff */
[----:B------:R-:W-:-:S13]  /*dfe0*/  ISETP.GE.OR P6, PT, R7, UR4, !P0 ;  /* 0x0000000407007c0c */ /* 0x000fda000c7c6670 */
[----:B------:R-:W-:Y:S05]  /*dff0*/  @P6 BRA `(.L_x_299) ;  /* 0x00000000000c6947 */ /* 0x000fea0003800000 */
[----:B------:R-:W0:Y:S02]  /*e000*/  LDC.64 R2, c[0x0][0xc80] ;  /* 0x00032000ff027b82 */ /* 0x000e240000000a00 */
[----:B0-----:R-:W-:-:S05]  /*e010*/  IMAD.WIDE R2, R7, 0x4, R2 ;  /* 0x0000000407027825 */ /* 0x001fca00078e0202 */
[----:B------:R0:W5:Y:S02]  /*e020*/  LDG.E R0, desc[UR48][R2.64] ;  /* 0x0000003002007981 */ /* 0x000164000c1e1900 */
.L_x_299:
[----:B------:R-:W-:Y:S05]  /*e030*/  BSYNC B0 ;  /* 0x0000000000007941 */ /* 0x000fea0003800000 */
.L_x_298:
        /* <DEDUP_REMOVED lines=13> */
[----:B0-----:R-:W-:Y:S02]  /*e110*/  SEL R9, R2, RZ, P5 ;  /* 0x000000ff02097207 */ /* 0x001fe40002800000 */
[----:B------:R-:W0:Y:S03]  /*e120*/  LDC R2, c[0x0][0xc38] ;  /* 0x00030e00ff027b82 */ /* 0x000e260000000800 */
[----:B------:R-:W-:-:S05]  /*e130*/  IMAD.IADD R3, R8, 0x1, R9 ;  /* 0x0000000108037824 */ /* 0x000fca00078e0209 */
[----:B------:R-:W0:Y:S02]  /*e140*/  SHFL.IDX PT, R9, R3, 0x1f, 0x1f ;  /* 0x03e01f0003097f89 */ /* 0x000e2400000e0000 */
[----:B0-----:R-:W-:-:S04]  /*e150*/  IMAD R9, R9, R2, RZ ;  /* 0x0000000209097224 */ /* 0x001fc800078e02ff */
[----:B------:R-:W-:-:S05]  /*e160*/  IMAD.IADD R4, R9, 0x1, R4 ;  /* 0x0000000109047824 */ /* 0x000fca00078e0204 */
[----:B------:R-:W-:-:S13]  /*e170*/  ISETP.GT.AND P6, PT, R4, R5, PT ;  /* 0x000000050400720c */ /* 0x000fda0003fc4270 */
[----:B------:R-:W-:Y:S05]  /*e180*/  @!P6 BRA `(.L_x_300) ;  /* 0xfffffffc0070e947 */ /* 0x000fea000383ffff */
.L_x_296:
[----:B------:R-:W-:Y:S02]  /*e190*/  IMAD.IADD R7, R4, 0x1, -R9 ;  /* 0x0000000104077824 */ /* 0x000fe400078e0a09 */
[----:B------:R-:W-:Y:S02]  /*e1a0*/  IMAD.MOV.U32 R16, RZ, RZ, RZ ;  /* 0x000000ffff107224 */ /* 0x000fe400078e00ff */
        /* <DEDUP_REMOVED lines=10> */
[----:B0-----:R-:W-:-:S06]  /*e250*/  VIADD R9, R6, 0xffffffe ;  /* 0x0ffffffe06097836 */ /* 0x001fcc0000000000 */
[----:B------:R-:W0:Y:S01]  /*e260*/  F2I.FTZ.U32.TRUNC.NTZ R9, R9 ;  /* 0x0000000900097305 */ /* 0x000e22000021f000 */
[----:B------:R-:W-:Y:S05]  /*e270*/  @!P0 BRA `(.L_x_301) ;  /* 0x00000000000c8947 */ /* 0x000fea0003800000 */
[----:B------:R-:W-:-:S06]  /*e280*/  UIADD3 UR5, UR4, -0x1, URZ ;  /* 0xffffffff04057890 */ /* 0x000fcc000fffe03f */
[----:B------:R-:W-:-:S06]  /*e290*/  IMAD.U32 R16, RZ, RZ, UR5 ;  /* 0x00000005ff107e24 */ /* 0x000fcc000f8e00ff */
[----:B------:R2:W3:Y:S02]  /*e2a0*/  SHFL.IDX PT, R16, R3, R16, 0x1f ;  /* 0x00001f1003107589 */ /* 0x0004e400000e0000 */
.L_x_301:
[----:B0-2---:R-:W-:Y:S01]  /*e2b0*/  IMAD.MOV R3, RZ, RZ, -R9 ;  /* 0x000000ffff037224 */ /* 0x005fe200078e0a09 */
[----:B------:R-:W-:Y:S01]  /*e2c0*/  UIADD3 UR40, UR4, UR40, URZ ;  /* 0x0000002804287290 */ /* 0x000fe2000fffe03f */
[----:B---3--:R-:W-:Y:S02]  /*e2d0*/  IMAD R16, R16, R2, R7 ;  /* 0x0000000210107224 */ /* 0x008fe400078e0207 */
[----:B------:R-:W-:Y:S01]  /*e2e0*/  IMAD R6, R3, R4, RZ ;  /* 0x0000000403067224 */ /* 0x000fe200078e02ff */
[----:B------:R-:W-:Y:S01]  /*e2f0*/  MOV R3, R9 ;  /* 0x0000000900037202 */ /* 0x000fe20000000f00 */
[----:B------:R-:W-:Y:S02]  /*e300*/  IMAD.MOV.U32 R2, RZ, RZ, RZ ;  /* 0x000000ffff027224 */ /* 0x000fe400078e00ff */
[----:B------:R-:W-:Y:S02]  /*e310*/  IMAD.IADD R17, R5, 0x1, -R16 ;  /* 0x0000000105117824 */ /* 0x000fe400078e0a10 */
[----:B------:R-:W-:Y:S01]  /*e320*/  IMAD.HI.U32 R9, R9, R6, R2 ;  /* 0x0000000609097227 */ /* 0x000fe200078e0002 */
[----:B------:R-:W-:-:S02]  /*e330*/  IABS R3, R0 ;  /* 0x0000000000037213 */ /* 0x000fc40000000000 */
[----:B------:R-:W-:-:S03]  /*e340*/  IABS R2, R17 ;  /* 0x0000001100027213 */ /* 0x000fc60000000000 */
[----:B------:R-:W-:Y:S02]  /*e350*/  IMAD.MOV R3, RZ, RZ, -R3 ;  /* 0x000000ffff037224 */ /* 0x000fe400078e0a03 */
[----:B------:R-:W-:-:S04]  /*e360*/  IMAD.HI.U32 R9, R9, R2, RZ ;  /* 0x0000000209097227 */ /* 0x000fc800078e00ff */
[----:B------:R-:W-:Y:S01]  /*e370*/  IMAD R3, R9, R3, R2 ;  /* 0x0000000309037224 */ /* 0x000fe200078e0202 */
[----:B------:R-:W-:-:S04]  /*e380*/  LOP3.LUT R2, R17, R0, RZ, 0x3c, !PT ;  /* 0x0000000011027212 */ /* 0x000fc800078e3cff */
[----:B------:R-:W-:Y:S02]  /*e390*/  ISETP.GT.U32.AND P1, PT, R4, R3, PT ;  /* 0x000000030400720c */ /* 0x000fe40003f24070 */
[----:B------:R-:W-:-:S11]  /*e3a0*/  ISETP.GE.AND P2, PT, R2, RZ, PT ;  /* 0x000000ff0200720c */ /* 0x000fd60003f46270 */
[----:B------:R-:W-:Y:S02]  /*e3b0*/  @!P1 IMAD.IADD R3, R3, 0x1, -R4 ;  /* 0x0000000103039824 */ /* 0x000fe400078e0a04 */
[----:B------:R-:W-:Y:S01]  /*e3c0*/  @!P1 VIADD R9, R9, 0x1 ;  /* 0x0000000109099836 */ /* 0x000fe20000000000 */
[----:B------:R-:W-:Y:S02]  /*e3d0*/  ISETP.NE.AND P1, PT, R0, RZ, PT ;  /* 0x000000ff0000720c */ /* 0x000fe40003f25270 */
[----:B------:R-:W-:-:S13]  /*e3e0*/  ISETP.GE.U32.AND P0, PT, R3, R4, PT ;  /* 0x000000040300720c */ /* 0x000fda0003f06070 */
[----:B------:R-:W-:-:S04]  /*e3f0*/  @P0 VIADD R9, R9, 0x1 ;  /* 0x0000000109090836 */ /* 0x000fc80000000000 */
[----:B------:R-:W-:Y:S01]  /*e400*/  @!P2 IMAD.MOV R9, RZ, RZ, -R9 ;  /* 0x000000ffff09a224 */ /* 0x000fe200078e0a09 */
[----:B------:R-:W-:-:S05]  /*e410*/  @!P1 LOP3.LUT R9, RZ, R0, RZ, 0x33, !PT ;  /* 0x00000000ff099212 */ /* 0x000fca00078e33ff */
[--C-:B------:R-:W-:Y:S02]  /*e420*/  IMAD.MOV R2, RZ, RZ, -R9.reuse ;  /* 0x000000ffff027224 */ /* 0x100fe400078e0a09 */
[----:B------:R-:W-:Y:S02]  /*e430*/  IMAD.MOV.U32 R18, RZ, RZ, R9 ;  /* 0x000000ffff127224 */ /* 0x000fe400078e0009 */
[----:B------:R-:W-:Y:S01]  /*e440*/  IMAD R17, R0, R2, R17 ;  /* 0x0000000200117224 */ /* 0x000fe200078e0211 */
[----:B------:R-:W-:Y:S06]  /*e450*/  BRA `(.L_x_302) ;  /* 0x0000000000107947 */ /* 0x000fec0003800000 */
.L_x_297:
[----:B------:R-:W-:Y:S01]  /*e460*/  IMAD.MOV.U32 R16, RZ, RZ, R5 ;  /* 0x000000ffff107224 */ /* 0x000fe200078e0005 */
[----:B------:R-:W-:Y:S01]  /*e470*/  ULDC UR40, c[0x0][0xc3c] ;  /* 0x00030f0000287ab9 */ /* 0x000fe20000000800 */
[----:B------:R-:W-:Y:S02]  /*e480*/  IMAD.MOV.U32 R17, RZ, RZ, RZ ;  /* 0x000000ffff117224 */ /* 0x000fe400078e00ff */
[----:B------:R-:W-:-:S07]  /*e490*/  IMAD.MOV.U32 R18, RZ, RZ, RZ ;  /* 0x000000ffff127224 */ /* 0x000fce00078e00ff */
.L_x_302:
[----:B------:R3:W2:Y:S01]  /*e4a0*/  LDL R2, [R1+0x14] ;  /* 0x0000140001027983 */ /* 0x0006a20000100800 */
[----:B------:R-:W0:Y:S02]  /*e4b0*/  S2R R0, SR_TID.X ;  /* 0x0000000000007919 */ /* 0x000e240000002100 */
[----:B0-----:R-:W-:Y:S01]  /*e4c0*/  LOP3.LUT R0, R0, 0x1f, RZ, 0xc0, !PT ;  /* 0x0000001f00007812 */ /* 0x001fe200078ec0ff */
[----:B------:R-:W-:Y:S03]  /*e4d0*/  BAR.SYNC.DEFER_BLOCKING 0x4, 0x200 ;  /* 0x0108000000007b1d */ /* 0x000fe60000010000 */
[----:B------:R-:W-:Y:S01]  /*e4e0*/  ISETP.NE.AND P0, PT, R0, RZ, PT ;  /* 0x000000ff0000720c */ /* 0x000fe20003f05270 */
[----:B-1----:R-:W-:-:S12]  /*e4f0*/  IMAD.U32 R19, RZ, RZ, UR40 ;  /* 0x00000028ff137e24 */ /* 0x002fd8000f8e00ff */
[----:B------:R-:W-:Y:S01]  /*e500*/  @!P0 MOV R0, 0x400 ;  /* 0x0000040000008802 */ /* 0x000fe20000000f00 */
[----:B--2---:R-:W0:Y:S03]  /*e510*/  @!P0 S2R R2, SR_CgaCtaId ;  /* 0x0000000000028919 */ /* 0x004e260000008800 */
[----:B0-----:R-:W-:Y:S01]  /*e520*/  @!P0 LEA R22, R2, R0, 0x18 ;  /* 0x0000000002168211 */ /* 0x001fe200078ec0ff */
[----:B------:R3:W-:Y:S04]  /*e530*/  @!P0 STL [R1+0x14], R2 ;  /* 0x0000140201008387 */ /* 0x0007e80000100800 */
[----:B------:R3:W-:Y:S01]  /*e540*/  @!P0 STS.128 [R22+0x132d0], R16 ;  /* 0x0132d01016008388 */ /* 0x0007e20000000c00 */
[----:B------:R-:W-:Y:S06]  /*e550*/  BAR.ARV 0x5, 0x200 ;  /* 0x0148000000007b1d */ /* 0x000fec0000002000 */
.L_x_295:
[----:B------:R-:W-:Y:S02]  /*e560*/  ULDC UR4, c[0x0][0xc3c] ;  /* 0x00030f0000047ab9 */ /* 0x000fe40000000800 */
[----:B------:R-:W-:-:S06]  /*e570*/  UISETP.GE.AND UP0, UPT, UR40, UR4, UPT ;  /* 0x000000042800728c */ /* 0x000fcc000bf06270 */
[----:B------:R-:W-:-:S13]  /*e580*/  PLOP3.LUT P0, PT, PT, PT, UP0, 0x80, 0x0 ;  /* 0x000000000000781c */ /* 0x000fda0003f0f008 */
[----:B------:R-:W-:Y:S05]  /*e590*/  @!P0 BRA `(.L_x_303) ;  /* 0xffffffac00cc8947 */ /* 0x000fea000383ffff */
.L_x_228:
[----:B------:R-:W4:Y:S01]  /*e5a0*/  LDL.LU R0, [R1+0x30] ;  /* 0x0000300001007983 */ /* 0x000f220000300800 */
[----:B------:R-:W-:Y:S01]  /*e5b0*/  BSSY B0, `(.L_x_304) ;  /* 0x000000b000007945 */ /* 0x000fe20003800000 */
[----:B0-----:R-:W0:Y:S01]  /*e5c0*/  S2R R5, SR_CgaCtaId ;  /* 0x0000000000057919 */ /* 0x001e220000008800 */
[----:B----4-:R-:W-:-:S05]  /*e5d0*/  VIADD R0, R0, 0x1 ;  /* 0x0000000100007836 */ /* 0x010fca0000000000 */
[----:B--23--:R-:W-:-:S04]  /*e5e0*/  LEA.HI R2, R0, R0, RZ, 0x1 ;  /* 0x0000000000027211 */ /* 0x00cfc800078f08ff */
[----:B------:R-:W-:Y:S02]  /*e5f0*/  LOP3.LUT R3, R2, 0xfffffffe, RZ, 0xc0, !PT ;  /* 0xfffffffe02037812 */ /* 0x000fe400078ec0ff */
[----:B------:R-:W-:Y:S02]  /*e600*/  MOV R2, 0x400 ;  /* 0x0000040000027802 */ /* 0x000fe40000000f00 */
[----:B------:R-:W-:Y:S02]  /*e610*/  IADD3 R0, R0, -R3, RZ ;  /* 0x8000000300007210 */ /* 0x000fe40007ffe0ff */
[----:B0-----:R-:W-:Y:S02]  /*e620*/  LEA R5, R5, R2, 0x18 ;  /* 0x0000000205057211 */ /* 0x001fe400078ec0ff */
[----:B------:R-:W-:-:S04]  /*e630*/  SHF.L.U32 R0, R0, 0x1f, RZ ;  /* 0x0000001f00007819 */ /* 0x000fc800000006ff */
[----:B------:R-:W0:Y:S02]  /*e640*/  SYNCS.PHASECHK.TRANS64.TRYWAIT P0, [R5+URZ+0x13220], R0 ;  /* 0x01322000050075a7 */ /* 0x000e24000800017f */
[----:B0-----:R-:W-:Y:S05]  /*e650*/  @!P0 BRA `(.L_x_305) ;  /* 0x00000028005c8947 */ /* 0x001fea0003800000 */
.L_x_394:
[----:B------:R-:W-:Y:S05]  /*e660*/  BSYNC B0 ;  /* 0x0000000000007941 */ /* 0x000fea0003800000 */
.L_x_304:
[----:B------:R-:W-:-:S03]  /*e670*/  UMOV UR4, 0xffffffff ;  /* 0xffffffff00047882 */ /* 0x000fc60000000000 */
[----:B------:R-:W-:Y:S05]  /*e680*/  BRA.DIV UR4, `(.L_x_306) ;  /* 0x0000002a04647947 */ /* 0x000fea000b800000 */
[----:B0-----:R-:W0:Y:S02]  /*e690*/  S2R R0, SR_TID.X ;  /* 0x0000000000007919 */ /* 0x001e240000002100 */
[----:B0-----:R-:W-:-:S04]  /*e6a0*/  SHF.R.U32.HI R0, RZ, 0x5, R0 ;  /* 0x00000005ff007819 */ /* 0x001fc80000011600 */
[----:B------:R-:W-:-:S05]  /*e6b0*/  LOP3.LUT R0, R0, 0x3, RZ, 0xc0, !PT ;  /* 0x0000000300007812 */ /* 0x000fca00078ec0ff */
[----:B------:R0:W1:Y:S02]  /*e6c0*/  SHFL.IDX PT, R14, R0, RZ, 0x1f ;  /* 0x00001fff000e7589 */ /* 0x00006400000e0000 */
.L_x_397:
[----:B-1----:R-:W-:Y:S01]  /*e6d0*/  ISETP.NE.AND P0, PT, R14, RZ, PT ;  /* 0x000000ff0e00720c */ /* 0x002fe20003f05270 */
[----:B------:R-:W-:-:S12]  /*e6e0*/  BSSY B0, `(.L_x_307) ;  /* 0x000002e000007945 */ /* 0x000fd80003800000 */
[----:B------:R-:W-:Y:S05]  /*e6f0*/  @P0 BRA `(.L_x_308) ;  /* 0x0000000000b00947 */ /* 0x000fea0003800000 */
[----:B------:R-:W-:-:S03]  /*e700*/  UMOV UR4, 0xffffffff ;  /* 0xffffffff00047882 */ /* 0x000fc60000000000 */
[----:B------:R-:W-:Y:S05]  /*e710*/  BRA.DIV UR4, `(.L_x_309) ;  /* 0x0000002a04747947 */ /* 0x000fea000b800000 */
[----:B------:R-:W-:-:S13]  /*e720*/  ELECT P6, URZ, PT ;  /* 0x00000000003f782f */ /* 0x000fda00038c0000 */
.L_x_400:
[----:B------:R-:W-:Y:S05]  /*e730*/  @!P6 BRA `(.L_x_308) ;  /* 0x0000000000a0e947 */ /* 0x000fea0003800000 */
[----:B------:R-:W-:-:S06]  /*e740*/  ULOP3.LUT UR4, UR39, 0x2, URZ, 0xfc, !UPT ;  /* 0x0000000227047892 */ /* 0x000fcc000f8efc3f */
[----:B0-----:R-:W-:-:S05]  /*e750*/  IMAD.U32 R0, RZ, RZ, UR4 ;  /* 0x00000004ff007e24 */ /* 0x001fca000f8e00ff */
[----:B------:R-:W-:-:S13]  /*e760*/  ISETP.NE.AND P0, PT, R0, 0x3, PT ;  /* 0x000000030000780c */ /* 0x000fda0003f05270 */
[----:B------:R-:W-:Y:S05]  /*e770*/  @!P0 BRA `(.L_x_310) ;  /* 0x0000000000048947 */ /* 0x000fea0003800000 */
[----:B------:R-:W-:Y:S01]  /*e780*/  BPT.TRAP 0x1 ;  /* 0x000000040000795c */ /* 0x000fe20000300000 */
.L_x_310:
[----:B------:R-:W2:Y:S01]  /*e790*/  LDL R0, [R1+0x4] ;  /* 0x0000040001007983 */ /* 0x000ea20000100800 */
[C---:B------:R-:W-:Y:S02]  /*e7a0*/  IMAD R3, R28.reuse, 0x8, R5 ;  /* 0x000000081c037824 */ /* 0x040fe400078e0205 */
[----:B------:R-:W-:-:S05]  /*e7b0*/  VIADD R28, R28, 0x1 ;  /* 0x000000011c1c7836 */ /* 0x000fca0000000000 */
[----:B------:R-:W-:Y:S02]  /*e7c0*/  ISETP.NE.AND P2, PT, R28, 0x2, PT ;  /* 0x000000021c00780c */ /* 0x000fe40003f45270 */
[----:B--2---:R-:W-:Y:S02]  /*e7d0*/  SHF.L.U32 R2, R0, 0x1f, RZ ;  /* 0x0000001f00027819 */ /* 0x004fe400000006ff */
[----:B------:R-:W-:Y:S02]  /*e7e0*/  SEL R0, RZ, 0x1, P2 ;  /* 0x00000001ff007807 */ /* 0x000fe40001000000 */
[----:B------:R-:W0:Y:S02]  /*e7f0*/  SYNCS.PHASECHK.TRANS64.TRYWAIT P1, [R3+URZ+0x13240], R2 ;  /* 0x01324002030075a7 */ /* 0x000e24000802017f */
[----:B0-----:R-:W-:Y:S05]  /*e800*/  @!P1 BRA `(.L_x_311) ;  /* 0x0000002800589947 */ /* 0x001fea0003800000 */
.L_x_401:
[----:B------:R-:W2:Y:S01]  /*e810*/  LDL.LU R4, [R1+0x4] ;  /* 0x0000040001047983 */ /* 0x000ea20000300800 */
[----:B------:R-:W-:Y:S02]  /*e820*/  SEL R28, R28, RZ, P2 ;  /* 0x000000ff1c1c7207 */ /* 0x000fe40001000000 */
[----:B--2---:R-:W-:Y:S01]  /*e830*/  LOP3.LUT R0, R4, R0, RZ, 0x3c, !PT ;  /* 0x0000000004007212 */ /* 0x004fe200078e3cff */
[----:B------:R-:W-:Y:S06]  /*e840*/  @!P0 BRA `(.L_x_312) ;  /* 0x0000000000048947 */ /* 0x000fec0003800000 */
[----:B------:R-:W-:Y:S01]  /*e850*/  BPT.TRAP 0x1 ;  /* 0x000000040000795c */ /* 0x000fe20000300000 */
.L_x_312:
[----:B------:R-:W-:Y:S01]  /*e860*/  IMAD R5, R28, 0x8, R5 ;  /* 0x000000081c057824 */ /* 0x000fe200078e0205 */
[----:B------:R-:W-:-:S04]  /*e870*/  SHF.L.U32 R0, R0, 0x1f, RZ ;  /* 0x0000001f00007819 */ /* 0x000fc800000006ff */
[----:B------:R-:W1:Y:S02]  /*e880*/  SYNCS.PHASECHK.TRANS64.TRYWAIT P1, [R5+URZ+0x13240], R0 ;  /* 0x01324000050075a7 */ /* 0x000e64000802017f */
[----:B-1----:R-:W-:Y:S05]  /*e890*/  @!P1 BRA `(.L_x_313) ;  /* 0x0000002800489947 */ /* 0x002fea0003800000 */
.L_x_402:
[----:B------:R-:W-:Y:S05]  /*e8a0*/  @!P0 BRA `(.L_x_314) ;  /* 0x0000000000048947 */ /* 0x000fea0003800000 */
[----:B------:R-:W-:Y:S01]  /*e8b0*/  BPT.TRAP 0x1 ;  /* 0x000000040000795c */ /* 0x000fe20000300000 */
.L_x_314:
[----:B------:R-:W2:Y:S02]  /*e8c0*/  SYNCS.PHASECHK.TRANS64.TRYWAIT P1, [R3+URZ+0x13260], R2 ;  /* 0x01326002030075a7 */ /* 0x000ea4000802017f */
[----:B--2---:R-:W-:Y:S05]  /*e8d0*/  @!P1 BRA `(.L_x_315) ;  /* 0x00000028004c9947 */ /* 0x004fea0003800000 */
.L_x_403:
[----:B------:R-:W-:Y:S05]  /*e8e0*/  @!P0 BRA `(.L_x_316) ;  /* 0x0000000000048947 */ /* 0x000fea0003800000 */
[----:B------:R-:W-:Y:S01]  /*e8f0*/  BPT.TRAP 0x1 ;  /* 0x000000040000795c */ /* 0x000fe20000300000 */
.L_x_316:
[----:B------:R-:W3:Y:S02]  /*e900*/  SYNCS.PHASECHK.TRANS64.TRYWAIT P1, [R5+URZ+0x13260], R0 ;  /* 0x01326000050075a7 */ /* 0x000ee4000802017f */
[----:B---3--:R-:W-:Y:S05]  /*e910*/  @!P1 BRA `(.L_x_317) ;  /* 0x0000002800509947 */ /* 0x008fea0003800000 */
.L_x_404:
[----:B------:R-:W-:Y:S05]  /*e920*/  @!P0 BRA `(.L_x_318) ;  /* 0x0000000000048947 */ /* 0x000fea0003800000 */
[----:B------:R-:W-:Y:S01]  /*e930*/  BPT.TRAP 0x1 ;  /* 0x000000040000795c */ /* 0x000fe20000300000 */
.L_x_318:
[----:B------:R-:W4:Y:S02]  /*e940*/  SYNCS.PHASECHK.TRANS64.TRYWAIT P1, [R3+URZ+0x13280], R2 ;  /* 0x01328002030075a7 */ /* 0x000f24000802017f */
[----:B----4-:R-:W-:Y:S05]  /*e950*/  @!P1 BRA `(.L_x_319) ;  /* 0x0000002800549947 */ /* 0x010fea0003800000 */
.L_x_405:
[----:B------:R-:W-:Y:S05]  /*e960*/  @!P0 BRA `(.L_x_320) ;  /* 0x0000000000048947 */ /* 0x000fea0003800000 */
[----:B------:R-:W-:Y:S01]  /*e970*/  BPT.TRAP 0x1 ;  /* 0x000000040000795c */ /* 0x000fe20000300000 */
.L_x_320:
[----:B------:R0:W0:Y:S02]  /*e980*/  SYNCS.PHASECHK.TRANS64.TRYWAIT P0, [R5+URZ+0x13280], R0 ;  /* 0x01328000050075a7 */ /* 0x000024000800017f */
[----:B0-----:R-:W-:Y:S05]  /*e990*/  @!P0 NANOSLEEP.SYNCS 0x989680 ;  /* 0x009896800000895d */ /* 0x001fea0003900000 */
[----:B------:R-:W0:Y:S02]  /*e9a0*/  @!P0 SYNCS.PHASECHK.TRANS64 P0, [R5+URZ+0x13280], R0 ;  /* 0x01328000050085a7 */ /* 0x000e24000800007f */
[----:B0-----:R-:W-:Y:S05]  /*e9b0*/  @!P0 BRA `(.L_x_320) ;  /* 0xfffffffc00f08947 */ /* 0x001fea000383ffff */
.L_x_308:
[----:B------:R-:W-:Y:S05]  /*e9c0*/  BSYNC B0 ;  /* 0x0000000000007941 */ /* 0x000fea0003800000 */
.L_x_307:
[----:B------:R-:W-:Y:S05]  /*e9d0*/  EXIT ;  /* 0x000000000000794d */ /* 0x000fea0003800000 */
.L_x_189:
[----:B0-----:R0:W1:Y:S02]  /*e9e0*/  SYNCS.PHASECHK.TRANS64.TRYWAIT P1, [R25+URZ+0x13200], R0 ;  /* 0x01320000190075a7 */ /* 0x001064000802017f */
[----:B-1----:R-:W-:Y:S05]  /*e9f0*/  @!P1 NANOSLEEP.SYNCS 0x989680 ;  /* 0x009896800000995d */ /* 0x002fea0003900000 */
[----:B------:R-:W1:Y:S02]  /*ea00*/  @!P1 SYNCS.PHASECHK.TRANS64 P1, [R25+URZ+0x13200], R0 ;  /* 0x01320000190095a7 */ /* 0x000e64000802007f */
[----:B-1----:R-:W-:Y:S05]  /*ea10*/  @!P1 BRA `(.L_x_189) ;  /* 0xfffffffc00f09947 */ /* 0x002fea000383ffff */
[----:B------:R-:W-:Y:S05]  /*ea20*/  BRA `(.L_x_321) ;  /* 0xffffff2c00307947 */ /* 0x000fea000383ffff */
.L_x_193:
[----:B0-----:R0:W2:Y:S02]  /*ea30*/  SYNCS.PHASECHK.TRANS64.TRYWAIT P1, [R4+URZ+0x13230], R3 ;  /* 0x01323003040075a7 */ /* 0x0010a4000802017f */
[----:B--2---:R-:W-:Y:S05]  /*ea40*/  @!P1 NANOSLEEP.SYNCS 0x989680 ;  /* 0x009896800000995d */ /* 0x004fea0003900000 */
[----:B------:R-:W2:Y:S02]  /*ea50*/  @!P1 SYNCS.PHASECHK.TRANS64 P1, [R4+URZ+0x13230], R3 ;  /* 0x01323003040095a7 */ /* 0x000ea4000802007f */
[----:B--2---:R-:W-:Y:S05]  /*ea60*/  @!P1 BRA `(.L_x_193) ;  /* 0xfffffffc00f09947 */ /* 0x004fea000383ffff */
[----:B------:R-:W-:Y:S05]  /*ea70*/  BRA `(.L_x_192) ;  /* 0xffffff2c005c7947 */ /* 0x000fea000383ffff */
.L_x_199:
[----:B-1----:R-:W-:-:S04]  /*ea80*/  IMAD.U32 R6, RZ, RZ, UR21 ;  /* 0x00000015ff067e24 */ /* 0x002fc8000f8e00ff */
[----:B------:R1:W2:Y:S03]  /*ea90*/  SYNCS.PHASECHK.TRANS64.TRYWAIT P1, [R6+URZ+0x13230], R3 ;  /* 0x01323003060075a7 */ /* 0x0002a6000802017f */
[----:B--2---:R-:W-:Y:S05]  /*eaa0*/  @!P1 NANOSLEEP.SYNCS 0x989680 ;  /* 0x009896800000995d */ /* 0x004fea0003900000 */
[----:B------:R-:W2:Y:S02]  /*eab0*/  @!P1 SYNCS.PHASECHK.TRANS64 P1, [R6+URZ+0x13230], R3 ;  /* 0x01323003060095a7 */ /* 0x000ea4000802007f */
[----:B--2---:R-:W-:Y:S05]  /*eac0*/  @!P1 BRA `(.L_x_199) ;  /* 0xfffffffc00ec9947 */ /* 0x004fea000383ffff */
[----:B------:R-:W-:Y:S05]  /*ead0*/  BRA `(.L_x_198) ;  /* 0xffffff54007c7947 */ /* 0x000fea000383ffff */
.L_x_203:
[----:B-1----:R-:W-:-:S04]  /*eae0*/  IMAD.U32 R6, RZ, RZ, UR11 ;  /* 0x0000000bff067e24 */ /* 0x002fc8000f8e00ff */
[----:B------:R1:W2:Y:S03]  /*eaf0*/  SYNCS.PHASECHK.TRANS64.TRYWAIT P1, [R6+URZ+0x13250], R3 ;  /* 0x01325003060075a7 */ /* 0x0002a6000802017f */
[----:B--2---:R-:W-:Y:S05]  /*eb00*/  @!P1 NANOSLEEP.SYNCS 0x989680 ;  /* 0x009896800000995d */ /* 0x004fea0003900000 */
[----:B------:R-:W2:Y:S02]  /*eb10*/  @!P1 SYNCS.PHASECHK.TRANS64 P1, [R6+URZ+0x13250], R3 ;  /* 0x01325003060095a7 */ /* 0x000ea4000802007f */
[----:B--2---:R-:W-:Y:S05]  /*eb20*/  @!P1 BRA `(.L_x_203) ;  /* 0xfffffffc00ec9947 */ /* 0x004fea000383ffff */
[----:B------:R-:W-:Y:S05]  /*eb30*/  BRA `(.L_x_202) ;  /* 0xffffff5800887947 */ /* 0x000fea000383ffff */
.L_x_210:
[----:B-1----:R-:W-:-:S04]  /*eb40*/  IMAD.U32 R7, RZ, RZ, UR14 ;  /* 0x0000000eff077e24 */ /* 0x002fc8000f8e00ff */
[----:B------:R1:W2:Y:S03]  /*eb50*/  SYNCS.PHASECHK.TRANS64.TRYWAIT P1, [R7+URZ+0x13250], R0 ;  /* 0x01325000070075a7 */ /* 0x0002a6000802017f */
[----:B--2---:R-:W-:Y:S05]  /*eb60*/  @!P1 NANOSLEEP.SYNCS 0x989680 ;  /* 0x009896800000995d */ /* 0x004fea0003900000 */
[----:B------:R-:W2:Y:S02]  /*eb70*/  @!P1 SYNCS.PHASECHK.TRANS64 P1, [R7+URZ+0x13250], R0 ;  /* 0x01325000070095a7 */ /* 0x000ea4000802007f */
[----:B--2---:R-:W-:Y:S05]  /*eb80*/  @!P1 BRA `(.L_x_210) ;  /* 0xfffffffc00ec9947 */ /* 0x004fea000383ffff */
[----:B------:R-:W-:Y:S05]  /*eb90*/  BRA `(.L_x_209) ;  /* 0xffffff7400d07947 */ /* 0x000fea000383ffff */
.L_x_243:
[----:B------:R-:W1:Y:S01]  /*eba0*/  S2R R21, SR_TID.X ;  /* 0x0000000000157919 */ /* 0x000e620000002100 */
[----:B------:R-:W-:Y:S02]  /*ebb0*/  IMAD.MOV.U32 R12, RZ, RZ, RZ ;  /* 0x000000ffff0c7224 */ /* 0x000fe400078e00ff */
[----:B------:R-:W-:Y:S02]  /*ebc0*/  IMAD.MOV.U32 R11, RZ, RZ, 0x1f ;  /* 0x0000001fff0b7424 */ /* 0x000fe400078e00ff */
[----:B------:R-:W-:Y:S01]  /*ebd0*/  IMAD.MOV.U32 R15, RZ, RZ, -0x1 ;  /* 0xffffffffff0f7424 */ /* 0x000fe200078e00ff */
[----:B-1----:R-:W-:-:S04]  /*ebe0*/  SHF.R.U32.HI R21, RZ, 0x5, R21 ;  /* 0x00000005ff157819 */ /* 0x002fc80000011615 */
[----:B------:R-:W-:-:S05]  /*ebf0*/  LOP3.LUT R21, R21, 0x3, RZ, 0xc0, !PT ;  /* 0x0000000315157812 */ /* 0x000fca00078ec0ff */
[----:B------:R-:W-:-:S07]  /*ec00*/  IMAD.MOV.U32 R13, RZ, RZ, R21 ;  /* 0x000000ffff0d7224 */ /* 0x000fce00078e0015 */
[----:B0-2---:R-:W-:Y:S05]  /*ec10*/  WARPSYNC.COLLECTIVE R15, `(.L_x_322) ;  /* 0x000000000f087348 */ /* 0x005fea0003c00000 */
[----:B------:R1:W3:Y:S02]  /*ec20*/  SHFL.IDX P6, R14, R13, R12, R11 ;  /* 0x0000000c0d0e7389 */ /* 0x0002e400000c000b */
[----:B0123--:R-:W-:Y:S01]  /*ec30*/  ENDCOLLECTIVE ;  /* 0x000000000000791b */ /* 0x00ffe20003800000 */
.L_x_322:
[----:B------:R-:W-:Y:S05]  /*ec40*/  BRA `(.L_x_323) ;  /* 0xffffffb400787947 */ /* 0x000fea000383ffff */
.L_x_246:
[----:B0-----:R-:W3:Y:S02]  /*ec50*/  LDL R0, [R1+0x24] ;  /* 0x0000240001007983 */ /* 0x001ee40000100800 */
[----:B---3--:R0:W1:Y:S02]  /*ec60*/  SYNCS.PHASECHK.TRANS64.TRYWAIT P0, [R4+URZ+0x13280], R0 ;  /* 0x01328000040075a7 */ /* 0x008064000800017f */
[----:B-1----:R-:W-:Y:S05]  /*ec70*/  @!P0 NANOSLEEP.SYNCS 0x989680 ;  /* 0x009896800000895d */ /* 0x002fea0003900000 */
[----:B------:R-:W1:Y:S02]  /*ec80*/  @!P0 SYNCS.PHASECHK.TRANS64 P0, [R4+URZ+0x13280], R0 ;  /* 0x01328000040085a7 */ /* 0x000e64000800007f */
[----:B-1----:R-:W-:Y:S05]  /*ec90*/  @!P0 BRA `(.L_x_246) ;  /* 0xfffffffc00ec8947 */ /* 0x002fea000383ffff */
[----:B------:R-:W-:Y:S05]  /*eca0*/  BRA `(.L_x_324) ;  /* 0xffffffb800ac7947 */ /* 0x000fea000383ffff */
.L_x_247:
[----:B------:R-:W-:Y:S01]  /*ecb0*/  BSSY B0, `(.L_x_325) ;  /* 0x0000008000007945 */ /* 0x000fe20003800000 */
[----:B------:R-:W-:Y:S01]  /*ecc0*/  IMAD.MOV.U32 R13, RZ, RZ, R7 ;  /* 0x000000ffff0d7224 */ /* 0x000fe200078e0007 */
[----:B------:R-:W-:Y:S01]  /*ecd0*/  MOV R11, 0x1c1f ;  /* 0x00001c1f000b7802 */ /* 0x000fe20000000f00 */
[----:B------:R-:W-:Y:S02]  /*ece0*/  IMAD.MOV.U32 R12, RZ, RZ, RZ ;  /* 0x000000ffff0c7224 */ /* 0x000fe400078e00ff */
[----:B------:R-:W-:-:S07]  /*ecf0*/  IMAD.MOV.U32 R15, RZ, RZ, -0x1 ;  /* 0xffffffffff0f7424 */ /* 0x000fce00078e00ff */
[----:B------:R-:W-:Y:S05]  /*ed00*/  WARPSYNC.COLLECTIVE R15, `(.L_x_326) ;  /* 0x000000000f087348 */ /* 0x000fea0003c00000 */
[----:B------:R0:W1:Y:S02]  /*ed10*/  SHFL.IDX P6, R14, R13, R12, R11 ;  /* 0x0000000c0d0e7389 */ /* 0x00006400000c000b */
[----:B01----:R-:W-:Y:S01]  /*ed20*/  ENDCOLLECTIVE ;  /* 0x000000000000791b */ /* 0x003fe20003800000 */
.L_x_326:
[----:B------:R-:W-:Y:S05]  /*ed30*/  BSYNC B0 ;  /* 0x0000000000007941 */ /* 0x000fea0003800000 */
.L_x_325:
[----:B------:R-:W-:Y:S02]  /*ed40*/  IMAD.MOV.U32 R13, RZ, RZ, R3 ;  /* 0x000000ffff0d7224 */ /* 0x000fe400078e0003 */
[----:B------:R-:W-:Y:S02]  /*ed50*/  IMAD.MOV.U32 R12, RZ, RZ, RZ ;  /* 0x000000ffff0c7224 */ /* 0x000fe400078e00ff */
[----:B------:R-:W-:Y:S02]  /*ed60*/  IMAD.MOV.U32 R11, RZ, RZ, 0x1c1f ;  /* 0x00001c1fff0b7424 */ /* 0x000fe400078e00ff */
[----:B------:R-:W-:Y:S02]  /*ed70*/  IMAD.MOV.U32 R15, RZ, RZ, -0x1 ;  /* 0xffffffffff0f7424 */ /* 0x000fe400078e00ff */
[----:B------:R-:W-:-:S07]  /*ed80*/  IMAD.MOV.U32 R0, RZ, RZ, R14 ;  /* 0x000000ffff007224 */ /* 0x000fce00078e000e */
[----:B------:R-:W-:Y:S05]  /*ed90*/  WARPSYNC.COLLECTIVE R15, `(.L_x_327) ;  /* 0x000000000f087348 */ /* 0x000fea0003c00000 */
[----:B------:R0:W1:Y:S02]  /*eda0*/  SHFL.IDX P6, R14, R13, R12, R11 ;  /* 0x0000000c0d0e7389 */ /* 0x00006400000c000b */
[----:B01----:R-:W-:Y:S01]  /*edb0*/  ENDCOLLECTIVE ;  /* 0x000000000000791b */ /* 0x003fe20003800000 */
.L_x_327:
[----:B------:R-:W-:-:S05]  /*edc0*/  IMAD.MOV.U32 R10, RZ, RZ, R14 ;  /* 0x000000ffff0a7224 */ /* 0x000fca00078e000e */
[----:B------:R-:W-:-:S05]  /*edd0*/  IADD3 R20, P1, R20, R10, RZ ;  /* 0x0000000a14147210 */ /* 0x000fca0007f3e0ff */
[----:B------:R-:W-:Y:S02]  /*ede0*/  IMAD.X R21, RZ, RZ, R0, P1 ;  /* 0x000000ffff157224 */ /* 0x000fe400008e0600 */
[----:B------:R-:W-:Y:S02]  /*edf0*/  IMAD.IADD R0, R22, 0x1, R19 ;  /* 0x0000000116007824 */ /* 0x000fe400078e0213 */
[----:B------:R0:W5:Y:S01]  /*ee00*/  LDL.LU R19, [R1+0xc] ;  /* 0x00000c0001137983 */ /* 0x0001620000300800 */
[----:B------:R-:W-:Y:S01]  /*ee10*/  IMAD.MOV.U32 R13, RZ, RZ, R7 ;  /* 0x000000ffff0d7224 */ /* 0x000fe200078e0007 */
[C---:B------:R-:W-:Y:S01]  /*ee20*/  ISETP.LT.OR P1, PT, R9.reuse, 0x1, P0 ;  /* 0x000000010900780c */ /* 0x040fe20000721670 */
[----:B------:R-:W-:Y:S01]  /*ee30*/  IMAD.MOV.U32 R12, RZ, RZ, 0x1 ;  /* 0x00000001ff0c7424 */ /* 0x000fe200078e00ff */
[C---:B------:R-:W-:Y:S02]  /*ee40*/  ISETP.GE.AND P2, PT, R9.reuse, 0x81, PT ;  /* 0x000000810900780c */ /* 0x040fe40003f46270 */
[----:B------:R-:W-:-:S13]  /*ee50*/  ISETP.GE.AND P4, PT, R9, 0x21, PT ;  /* 0x000000210900780c */ /* 0x000fda0003f86270 */
[----:B0----5:R-:W-:Y:S05]  /*ee60*/  WARPSYNC.COLLECTIVE R15, `(.L_x_328) ;  /* 0x000000000f087348 */ /* 0x021fea0003c00000 */
[----:B------:R1:W2:Y:S02]  /*ee70*/  SHFL.IDX P6, R14, R13, R12, R11 ;  /* 0x0000000c0d0e7389 */ /* 0x0002a400000c000b */
[----:B012--5:R-:W-:Y:S01]  /*ee80*/  ENDCOLLECTIVE ;  /* 0x000000000000791b */ /* 0x027fe20003800000 */
.L_x_328:
[----:B------:R-:W-:Y:S01]  /*ee90*/  ISETP.GE.AND P3, PT, R9, 0x41, PT ;  /* 0x000000410900780c */ /* 0x000fe20003f66270 */
[----:B------:R-:W-:Y:S01]  /*eea0*/  @!PT LDS RZ, [RZ] ;  /* 0x00000000fffff984 */ /* 0x000fe20000000800 */
[----:B------:R-:W-:Y:S01]  /*eeb0*/  @!PT LDS RZ, [RZ] ;  /* 0x00000000fffff984 */ /* 0x000fe20000000800 */
[----:B------:R-:W-:Y:S01]  /*eec0*/  @!PT LDS RZ, [RZ] ;  /* 0x00000000fffff984 */ /* 0x000fe20000000800 */
[----:B------:R0:W-:Y:S01]  /*eed0*/  LDGSTS.E.BYPASS.LTC128B.128 [R0+0x6000], desc[UR48][R20.64], !P1 ;  /* 0x0600000014007fae */ /* 0x0001e2000c901d70 */
[----:B------:R-:W-:Y:S01]  /*eee0*/  IMAD.MOV.U32 R13, RZ, RZ, R3 ;  /* 0x000000ffff0d7224 */ /* 0x000fe200078e0003 */
[----:B0-----:R-:W0:Y:S01]  /*eef0*/  S2R R21, SR_TID.X ;  /* 0x0000000000157919 */ /* 0x001e220000002100 */
[----:B------:R-:W-:-:S09]  /*ef00*/  IMAD.MOV.U32 R10, RZ, RZ, R14 ;  /* 0x000000ffff0a7224 */ /* 0x000fd200078e000e */
[----:B0-----:R-:W-:Y:S05]  /*ef10*/  WARPSYNC.COLLECTIVE R15, `(.L_x_329) ;  /* 0x000000000f087348 */ /* 0x001fea0003c00000 */
[----:B------:R1:W2:Y:S02]  /*ef20*/  SHFL.IDX P6, R14, R13, R12, R11 ;  /* 0x0000000c0d0e7389 */ /* 0x0002a400000c000b */
[----:B012---:R-:W-:Y:S01]  /*ef30*/  ENDCOLLECTIVE ;  /* 0x000000000000791b */ /* 0x007fe20003800000 */
.L_x_329:
[----:B------:R-:W-:Y:S02]  /*ef40*/  IMAD.MOV.U32 R13, RZ, RZ, R7 ;  /* 0x000000ffff0d7224 */ /* 0x000fe400078e0007 */
[----:B------:R-:W-:Y:S01]  /*ef50*/  IMAD.MOV.U32 R12, RZ, RZ, R14 ;  /* 0x000000ffff0c7224 */ /* 0x000fe200078e000e */
[----:B------:R-:W-:-:S04]  /*ef60*/  SHF.L.U32 R21, R21, 0x4, RZ ;  /* 0x0000000415157819 */ /* 0x000fc800000006ff */
[----:B------:R-:W-:-:S04]  /*ef70*/  LOP3.LUT R21, R21, 0x30, RZ, 0xc0, !PT ;  /* 0x0000003015157812 */ /* 0x000fc800078ec0ff */
[----:B------:R-:W-:Y:S01]  /*ef80*/  IADD3 R20, P1, R21, R12, RZ ;  /* 0x0000000c15147210 */ /* 0x000fe20007f3e0ff */
[----:B------:R-:W-:-:S04]  /*ef90*/  IMAD.MOV.U32 R12, RZ, RZ, 0x2 ;  /* 0x00000002ff0c7424 */ /* 0x000fc800078e00ff */
[----:B------:R-:W-:Y:S01]  /*efa0*/  IMAD.X R21, RZ, RZ, R10, P1 ;  /* 0x000000ffff157224 */ /* 0x000fe200008e060a */
[----:B------:R-:W-:-:S13]  /*efb0*/  ISETP.LT.OR P1, PT, R9, 0x21, P0 ;  /* 0x000000210900780c */ /* 0x000fda0000721670 */
[----:B------:R-:W-:Y:S05]  /*efc0*/  WARPSYNC.COLLECTIVE R15, `(.L_x_330) ;  /* 0x000000000f087348 */ /* 0x000fea0003c00000 */
[----:B------:R0:W1:Y:S02]  /*efd0*/  SHFL.IDX P6, R14, R13, R12, R11 ;  /* 0x0000000c0d0e7389 */ /* 0x00006400000c000b */
[----:B01----:R-:W-:Y:S01]  /*efe0*/  ENDCOLLECTIVE ;  /* 0x000000000000791b */ /* 0x003fe20003800000 */
.L_x_330:
        /* <DEDUP_REMOVED lines=10> */
.L_x_331:
[----:B------:R-:W-:Y:S02]  /*f090*/  IMAD.MOV.U32 R13, RZ, RZ, R7 ;  /* 0x000000ffff0d7224 */ /* 0x000fe400078e0007 */
[----:B------:R-:W-:Y:S02]  /*f0a0*/  IMAD.MOV.U32 R12, RZ, RZ, R14 ;  /* 0x000000ffff0c7224 */ /* 0x000fe400078e000e */
[----:B------:R-:W-:-:S05]  /*f0b0*/  IMAD.SHL.U32 R21, R21, 0x10, RZ ;  /* 0x0000001015157824 */ /* 0x000fca00078e00ff */
[----:B------:R-:W-:-:S04]  /*f0c0*/  LOP3.LUT R21, R21, 0x30, RZ, 0xc0, !PT ;  /* 0x0000003015157812 */ /* 0x000fc800078ec0ff */
[----:B------:R-:W-:Y:S01]  /*f0d0*/  IADD3 R20, P1, R21, R12, RZ ;  /* 0x0000000c15147210 */ /* 0x000fe20007f3e0ff */
[----:B------:R-:W-:-:S04]  /*f0e0*/  IMAD.MOV.U32 R12, RZ, RZ, 0x3 ;  /* 0x00000003ff0c7424 */ /* 0x000fc800078e00ff */
[----:B------:R-:W-:-:S08]  /*f0f0*/  IMAD.X R21, RZ, RZ, R10, P1 ;  /* 0x000000ffff157224 */ /* 0x000fd000008e060a */
[----:B------:R-:W-:Y:S05]  /*f100*/  WARPSYNC.COLLECTIVE R15, `(.L_x_332) ;  /* 0x000000000f087348 */ /* 0x000fea0003c00000 */
[----:B------:R0:W1:Y:S02]  /*f110*/  SHFL.IDX P6, R14, R13, R12, R11 ;  /* 0x0000000c0d0e7389 */ /* 0x00006400000c000b */
[----:B01----:R-:W-:Y:S01]  /*f120*/  ENDCOLLECTIVE ;  /* 0x000000000000791b */ /* 0x003fe20003800000 */
.L_x_332:
[----:B------:R-:W-:Y:S01]  /*f130*/  ISETP.LT.OR P1, PT, R9, 0x41, P0 ;  /* 0x000000410900780c */ /* 0x000fe20000721670 */
[----:B------:R-:W0:Y:S01]  /*f140*/  S2R R10, SR_TID.X ;  /* 0x00000000000a7919 */ /* 0x000e220000002100 */
[----:B------:R-:W-:-:S11]  /*f150*/  IMAD.MOV.U32 R13, RZ, RZ, R3 ;  /* 0x000000ffff0d7224 */ /* 0x000fd600078e0003 */
[----:B------:R-:W-:Y:S01]  /*f160*/  @!PT LDS RZ, [RZ] ;  /* 0x00000000fffff984 */ /* 0x000fe20000000800 */
[----:B------:R-:W-:Y:S01]  /*f170*/  @!PT LDS RZ, [RZ] ;  /* 0x00000000fffff984 */ /* 0x000fe20000000800 */
[----:B------:R-:W-:Y:S01]  /*f180*/  @!PT LDS RZ, [RZ] ;  /* 0x00000000fffff984 */ /* 0x000fe20000000800 */
[----:B------:R1:W-:Y:S01]  /*f190*/  LDGSTS.E.BYPASS.LTC128B.128 [R0+0x7000], desc[UR48][R20.64], !P1 ;  /* 0x0700000014007fae */ /* 0x0003e2000c901d70 */
[----:B------:R-:W-:-:S07]  /*f1a0*/  IMAD.MOV.U32 R7, RZ, RZ, R14 ;  /* 0x000000ffff077224 */ /* 0x000fce00078e000e */
[----:B01----:R-:W-:Y:S05]  /*f1b0*/  WARPSYNC.COLLECTIVE R15, `(.L_x_333) ;  /* 0x000000000f087348 */ /* 0x003fea0003c00000 */
[----:B------:R2:W3:Y:S02]  /*f1c0*/  SHFL.IDX P6, R14, R13, R12, R11 ;  /* 0x0000000c0d0e7389 */ /* 0x0004e400000c000b */
[----:B0123--:R-:W-:Y:S01]  /*f1d0*/  ENDCOLLECTIVE ;  /* 0x000000000000791b */ /* 0x00ffe20003800000 */
.L_x_333:
[----:B------:R-:W-:Y:S01]  /*f1e0*/  SHF.L.U32 R10, R10, 0x4, RZ ;  /* 0x000000040a0a7819 */ /* 0x000fe200000006ff */
[----:B------:R-:W-:-:S03]  /*f1f0*/  IMAD.MOV.U32 R13, RZ, RZ, R23 ;  /* 0x000000ffff0d7224 */ /* 0x000fc600078e0017 */
[----:B------:R-:W-:Y:S01]  /*f200*/  LOP3.LUT R10, R10, 0x30, RZ, 0xc0, !PT ;  /* 0x000000300a0a7812 */ /* 0x000fe200078ec0ff */
[----:B------:R-:W-:Y:S02]  /*f210*/  IMAD.MOV.U32 R12, RZ, RZ, RZ ;  /* 0x000000ffff0c7224 */ /* 0x000fe400078e00ff */
[----:B------:R-:W-:-:S07]  /*f220*/  IMAD.MOV.U32 R3, RZ, RZ, R14 ;  /* 0x000000ffff037224 */ /* 0x000fce00078e000e */
[----:B------:R-:W-:Y:S05]  /*f230*/  WARPSYNC.COLLECTIVE R15, `(.L_x_334) ;  /* 0x000000000f087348 */ /* 0x000fea0003c00000 */
[----:B------:R0:W1:Y:S02]  /*f240*/  SHFL.IDX P6, R14, R13, R12, R11 ;  /* 0x0000000c0d0e7389 */ /* 0x00006400000c000b */
[----:B01----:R-:W-:Y:S01]  /*f250*/  ENDCOLLECTIVE ;  /* 0x000000000000791b */ /* 0x003fe20003800000 */
.L_x_334:
[----:B------:R-:W-:-:S05]  /*f260*/  IADD3 R20, P1, R10, R3, RZ ;  /* 0x000000030a147210 */ /* 0x000fca0007f3e0ff */
[----:B------:R-:W-:Y:S01]  /*f270*/  IMAD.X R21, RZ, RZ, R7, P1 ;  /* 0x000000ffff157224 */ /* 0x000fe200008e0607 */
[----:B------:R-:W-:Y:S01]  /*f280*/  ISETP.LT.OR P1, PT, R9, 0x61, P0 ;  /* 0x000000610900780c */ /* 0x000fe20000721670 */
[----:B------:R-:W-:-:S12]  /*f290*/  IMAD.MOV.U32 R13, RZ, RZ, R24 ;  /* 0x000000ffff0d7224 */ /* 0x000fd800078e0018 */
[----:B------:R-:W-:Y:S01]  /*f2a0*/  @!PT LDS RZ, [RZ] ;  /* 0x00000000fffff984 */ /* 0x000fe20000000800 */
[----:B------:R-:W-:Y:S01]  /*f2b0*/  @!PT LDS RZ, [RZ] ;  /* 0x00000000fffff984 */ /* 0x000fe20000000800 */
[----:B------:R-:W-:Y:S01]  /*f2c0*/  @!PT LDS RZ, [RZ] ;  /* 0x00000000fffff984 */ /* 0x000fe20000000800 */
[----:B------:R0:W-:Y:S01]  /*f2d0*/  LDGSTS.E.BYPASS.LTC128B.128 [R0+0x7800], desc[UR48][R20.64], !P1 ;  /* 0x0780000014007fae */ /* 0x0001e2000c901d70 */
[----:B------:R-:W-:Y:S01]  /*f2e0*/  ISETP.GE.AND P1, PT, R9, 0x61, PT ;  /* 0x000000610900780c */ /* 0x000fe20003f26270 */
[----:B------:R-:W-:-:S12]  /*f2f0*/  IMAD.MOV.U32 R3, RZ, RZ, R14 ;  /* 0x000000ffff037224 */ /* 0x000fd800078e000e */
[----:B0-----:R-:W-:Y:S05]  /*f300*/  WARPSYNC.COLLECTIVE R15, `(.L_x_335) ;  /* 0x000000000f087348 */ /* 0x001fea0003c00000 */
[----:B------:R1:W2:Y:S02]  /*f310*/  SHFL.IDX P6, R14, R13, R12, R11 ;  /* 0x0000000c0d0e7389 */ /* 0x0002a400000c000b */
[----:B012---:R-:W-:Y:S01]  /*f320*/  ENDCOLLECTIVE ;  /* 0x000000000000791b */ /* 0x007fe20003800000 */
.L_x_335:
[----:B------:R-:W-:Y:S01]  /*f330*/  IMAD.MOV.U32 R10, RZ, RZ, R14 ;  /* 0x000000ffff0a7224 */ /* 0x000fe200078e000e */
[----:B------:R-:W-:-:S04]  /*f340*/  LOP3.LUT R19, R19, 0xffffffef, RZ, 0xc0, !PT ;  /* 0xffffffef13137812 */ /* 0x000fc800078ec0ff */
[----:B------:R-:W-:-:S05]  /*f350*/  @P2 LOP3.LUT R19, R19, 0x10, RZ, 0xfc, !PT ;  /* 0x0000001013132812 */ /* 0x000fca00078efcff */
[----:B------:R0:W-:Y:S01]  /*f360*/  STL [R1+0xc], R19 ;  /* 0x00000c1301007387 */ /* 0x0001e20000100800 */
[----:B------:R-:W-:Y:S05]  /*f370*/  BRA `(.L_x_336) ;  /* 0xffffffb800647947 */ /* 0x000fea000383ffff */
.L_x_252:
[----:B----4-:R-:W4:Y:S02]  /*f380*/  LDL R3, [R1+0x24] ;  /* 0x0000240001037983 */ /* 0x010f240000100800 */
[----:B----4-:R4:W0:Y:S02]  /*f390*/  SYNCS.PHASECHK.TRANS64.TRYWAIT P0, [R4+URZ+0x13240], R3 ;  /* 0x01324003040075a7 */ /* 0x010824000800017f */
[----:B0-----:R-:W-:Y:S05]  /*f3a0*/  @!P0 NANOSLEEP.SYNCS 0x989680 ;  /* 0x009896800000895d */ /* 0x001fea0003900000 */
[----:B------:R-:W0:Y:S02]  /*f3b0*/  @!P0 SYNCS.PHASECHK.TRANS64 P0, [R4+URZ+0x13240], R3 ;  /* 0x01324003040085a7 */ /* 0x000e24000800007f */
[----:B0-----:R-:W-:Y:S05]  /*f3c0*/  @!P0 BRA `(.L_x_252) ;  /* 0xfffffffc00ec8947 */ /* 0x001fea000383ffff */
[----:B------:R-:W-:Y:S05]  /*f3d0*/  BRA `(.L_x_337) ;  /* 0xffffffb800c47947 */ /* 0x000fea000383ffff */
.L_x_253:
[----:B------:R-:W-:Y:S01]  /*f3e0*/  BSSY B0, `(.L_x_338) ;  /* 0x0000008000007945 */ /* 0x000fe20003800000 */
[----:B------:R-:W-:Y:S02]  /*f3f0*/  IMAD.MOV.U32 R13, RZ, RZ, R5 ;  /* 0x000000ffff0d7224 */ /* 0x000fe400078e0005 */
[----:B------:R-:W-:Y:S02]  /*f400*/  IMAD.MOV.U32 R12, RZ, RZ, RZ ;  /* 0x000000ffff0c7224 */ /* 0x000fe400078e00ff */
[----:B------:R-:W-:Y:S02]  /*f410*/  IMAD.MOV.U32 R11, RZ, RZ, 0x1c1f ;  /* 0x00001c1fff0b7424 */ /* 0x000fe400078e00ff */
[----:B------:R-:W-:-:S07]  /*f420*/  IMAD.MOV.U32 R15, RZ, RZ, -0x1 ;  /* 0xffffffffff0f7424 */ /* 0x000fce00078e00ff */
[----:B01-3--:R-:W-:Y:S05]  /*f430*/  WARPSYNC.COLLECTIVE R15, `(.L_x_339) ;  /* 0x000000000f087348 */ /* 0x00bfea0003c00000 */
[----:B-1----:R1:W2:Y:S02]  /*f440*/  SHFL.IDX P6, R14, R13, R12, R11 ;  /* 0x0000000c0d0e7389 */ /* 0x0022a400000c000b */
[----:B0123--:R-:W-:Y:S01]  /*f450*/  ENDCOLLECTIVE ;  /* 0x000000000000791b */ /* 0x00ffe20003800000 */
.L_x_339:
[----:B------:R-:W-:Y:S05]  /*f460*/  BSYNC B0 ;  /* 0x0000000000007941 */ /* 0x000fea0003800000 */
.L_x_338:
[----:B------:R-:W0:Y:S01]  /*f470*/  S2R R10, SR_TID.X ;  /* 0x00000000000a7919 */ /* 0x000e220000002100 */
[----:B------:R-:W-:Y:S01]  /*f480*/  IMAD.MOV.U32 R13, RZ, RZ, R6 ;  /* 0x000000ffff0d7224 */ /* 0x000fe200078e0006 */
[----:B------:R-:W-:Y:S01]  /*f490*/  MOV R12, RZ ;  /* 0x000000ff000c7202 */ /* 0x000fe20000000f00 */
[----:B------:R-:W-:Y:S01]  /*f4a0*/  IMAD.MOV.U32 R11, RZ, RZ, 0x1c1f ;  /* 0x00001c1fff0b7424 */ /* 0x000fe200078e00ff */
[----:B------:R-:W1:Y:S01]  /*f4b0*/  LDC R19, c[0x0][0x2f4] ;  /* 0x0000bd00ff137b82 */ /* 0x000e620000000800 */
[----:B------:R-:W-:Y:S02]  /*f4c0*/  IMAD.MOV.U32 R15, RZ, RZ, -0x1 ;  /* 0xffffffffff0f7424 */ /* 0x000fe400078e00ff */
[----:B------:R-:W-:-:S07]  /*f4d0*/  IMAD.MOV.U32 R2, RZ, RZ, R14 ;  /* 0x000000ffff027224 */ /* 0x000fce00078e000e */
[----:B01----:R-:W-:Y:S05]  /*f4e0*/  WARPSYNC.COLLECTIVE R15, `(.L_x_340) ;  /* 0x000000000f087348 */ /* 0x003fea0003c00000 */
[----:B------:R2:W3:Y:S02]  /*f4f0*/  SHFL.IDX P6, R14, R13, R12, R11 ;  /* 0x0000000c0d0e7389 */ /* 0x0004e400000c000b */
[----:B0123--:R-:W-:Y:S01]  /*f500*/  ENDCOLLECTIVE ;  /* 0x000000000000791b */ /* 0x00ffe20003800000 */
.L_x_340:
[----:B------:R-:W-:Y:S02]  /*f510*/  IMAD.MOV.U32 R13, RZ, RZ, R5 ;  /* 0x000000ffff0d7224 */ /* 0x000fe400078e0005 */
[----:B------:R-:W-:Y:S02]  /*f520*/  IMAD.MOV.U32 R12, RZ, RZ, 0x1 ;  /* 0x00000001ff0c7424 */ /* 0x000fe400078e00ff */
[----:B------:R-:W-:Y:S02]  /*f530*/  IMAD.SHL.U32 R10, R10, 0x10, RZ ;  /* 0x000000100a0a7824 */ /* 0x000fe400078e00ff */
[----:B------:R-:W-:-:S07]  /*f540*/  IMAD.MOV.U32 R3, RZ, RZ, R14 ;  /* 0x000000ffff037224 */ /* 0x000fce00078e000e */
[----:B------:R-:W-:Y:S05]  /*f550*/  WARPSYNC.COLLECTIVE R15, `(.L_x_341) ;  /* 0x000000000f087348 */ /* 0x000fea0003c00000 */
[----:B------:R0:W1:Y:S02]  /*f560*/  SHFL.IDX P6, R14, R13, R12, R11 ;  /* 0x0000000c0d0e7389 */ /* 0x00006400000c000b */
[----:B01----:R-:W-:Y:S01]  /*f570*/  ENDCOLLECTIVE ;  /* 0x000000000000791b */ /* 0x003fe20003800000 */
.L_x_341:
[----:B------:R-:W-:-:S04]  /*f580*/  LOP3.LUT R10, R10, 0x30, RZ, 0xc0, !PT ;  /* 0x000000300a0a7812 */ /* 0x000fc800078ec0ff */
[C---:B------:R-:W-:Y:S02]  /*f590*/  @P5 IADD3 R3, P0, R10.reuse, R3, RZ ;  /* 0x000000030a035210 */ /* 0x040fe40007f1e0ff */
[----:B------:R-:W-:-:S03]  /*f5a0*/  ISETP.GE.AND P2, PT, R10, R19, PT ;  /* 0x000000130a00720c */ /* 0x000fc60003f46270 */
[----:B------:R-:W-:Y:S02]  /*f5b0*/  @P5 IMAD.X R2, RZ, RZ, R2, P0 ;  /* 0x000000ffff025224 */ /* 0x000fe400000e0602 */
[----:B------:R-:W-:-:S03]  /*f5c0*/  IMAD.MOV.U32 R13, RZ, RZ, R6 ;  /* 0x000000ffff0d7224 */ /* 0x000fc600078e0006 */
[----:B------:R-:W-:-:S04]  /*f5d0*/  @P5 LOP3.LUT R3, R3, R2, RZ, 0x3c, !PT ;  /* 0x0000000203035212 */ /* 0x000fc800078e3cff */
[----:B------:R-:W-:-:S04]  /*f5e0*/  @P5 LOP3.LUT R2, R3, R2, RZ, 0x3c, !PT ;  /* 0x0000000203025212 */ /* 0x000fc800078e3cff */
[----:B------:R-:W-:-:S05]  /*f5f0*/  @P5 LOP3.LUT R3, R3, R2, RZ, 0x3c, !PT ;  /* 0x0000000203035212 */ /* 0x000fca00078e3cff */
[----:B------:R-:W-:Y:S01]  /*f600*/  @!PT LDS RZ, [RZ] ;  /* 0x00000000fffff984 */ /* 0x000fe20000000800 */
[----:B------:R-:W-:Y:S01]  /*f610*/  @!PT LDS RZ, [RZ] ;  /* 0x00000000fffff984 */ /* 0x000fe20000000800 */
[----:B------:R-:W-:Y:S01]  /*f620*/  @!PT LDS RZ, [RZ] ;  /* 0x00000000fffff984 */ /* 0x000fe20000000800 */
[----:B------:R0:W-:Y:S02]  /*f630*/  @P5 LDGSTS.E.BYPASS.LTC128B.128 [R0+0xe000], desc[UR48][R2.64], !P2 ;  /* 0x0e00000002005fae */ /* 0x0001e4000d101d70 */
[----:B0-----:R-:W-:-:S07]  /*f640*/  IMAD.MOV.U32 R2, RZ, RZ, R14 ;  /* 0x000000ffff027224 */ /* 0x001fce00078e000e */
[----:B------:R-:W-:Y:S05]  /*f650*/  WARPSYNC.COLLECTIVE R15, `(.L_x_342) ;  /* 0x000000000f087348 */ /* 0x000fea0003c00000 */
[----:B------:R0:W1:Y:S02]  /*f660*/  SHFL.IDX P6, R14, R13, R12, R11 ;  /* 0x0000000c0d0e7389 */ /* 0x00006400000c000b */
[----:B01----:R-:W-:Y:S01]  /*f670*/  ENDCOLLECTIVE ;  /* 0x000000000000791b */ /* 0x003fe20003800000 */
.L_x_342:
[----:B------:R-:W-:Y:S02]  /*f680*/  IMAD.MOV.U32 R13, RZ, RZ, R5 ;  /* 0x000000ffff0d7224 */ /* 0x000fe400078e0005 */
[----:B------:R-:W-:Y:S02]  /*f690*/  IMAD.MOV.U32 R12, RZ, RZ, 0x2 ;  /* 0x00000002ff0c7424 */ /* 0x000fe400078e00ff */
[----:B------:R-:W-:-:S07]  /*f6a0*/  IMAD.MOV.U32 R3, RZ, RZ, R14 ;  /* 0x000000ffff037224 */ /* 0x000fce00078e000e */
[----:B------:R-:W-:Y:S05]  /*f6b0*/  WARPSYNC.COLLECTIVE R15, `(.L_x_343) ;  /* 0x000000000f087348 */ /* 0x000fea0003c00000 */
[----:B------:R0:W1:Y:S02]  /*f6c0*/  SHFL.IDX P6, R14, R13, R12, R11 ;  /* 0x0000000c0d0e7389 */ /* 0x00006400000c000b */
[----:B01----:R-:W-:Y:S01]  /*f6d0*/  ENDCOLLECTIVE ;  /* 0x000000000000791b */ /* 0x003fe20003800000 */
.L_x_343:
[----:B------:R-:W-:-:S05]  /*f6e0*/  @P4 IADD3 R3, P0, R10, R3, RZ ;  /* 0x000000030a034210 */ /* 0x000fca0007f1e0ff */
[----:B------:R-:W-:-:S05]  /*f6f0*/  @P4 IMAD.X R2, RZ, RZ, R2, P0 ;  /* 0x000000ffff024224 */ /* 0x000fca00000e0602 */
[----:B------:R-:W-:Y:S01]  /*f700*/  @P4 LOP3.LUT R3, R3, R2, RZ, 0x3c, !PT ;  /* 0x0000000203034212 */ /* 0x000fe200078e3cff */
[----:B------:R-:W-:-:S03]  /*f710*/  IMAD.MOV.U32 R13, RZ, RZ, R6 ;  /* 0x000000ffff0d7224 */ /* 0x000fc600078e0006 */
[----:B------:R-:W-:-:S04]  /*f720*/  @P4 LOP3.LUT R2, R3, R2, RZ, 0x3c, !PT ;  /* 0x0000000203024212 */ /* 0x000fc800078e3cff */
[----:B------:R-:W-:-:S05]  /*f730*/  @P4 LOP3.LUT R3, R3, R2, RZ, 0x3c, !PT ;  /* 0x0000000203034212 */ /* 0x000fca00078e3cff */
[----:B------:R-:W-:Y:S01]  /*f740*/  @!PT LDS RZ, [RZ] ;  /* 0x00000000fffff984 */ /* 0x000fe20000000800 */
[----:B------:R-:W-:Y:S01]  /*f750*/  @!PT LDS RZ, [RZ] ;  /* 0x00000000fffff984 */ /* 0x000fe20000000800 */
[----:B------:R-:W-:Y:S01]  /*f760*/  @!PT LDS RZ, [RZ] ;  /* 0x00000000fffff984 */ /* 0x000fe20000000800 */
[----:B------:R0:W-:Y:S02]  /*f770*/  @P4 LDGSTS.E.BYPASS.LTC128B.128 [R0+0xe800], desc[UR48][R2.64], !P2 ;  /* 0x0e80000002004fae */ /* 0x0001e4000d101d70 */
[----:B0-----:R-:W-:-:S07]  /*f780*/  MOV R2, R14 ;  /* 0x0000000e00027202 */ /* 0x001fce0000000f00 */
[----:B------:R-:W-:Y:S05]  /*f790*/  WARPSYNC.COLLECTIVE R15, `(.L_x_344) ;  /* 0x000000000f087348 */ /* 0x000fea0003c00000 */
[----:B------:R0:W1:Y:S02]  /*f7a0*/  SHFL.IDX P6, R14, R13, R12, R11 ;  /* 0x0000000c0d0e7389 */ /* 0x00006400000c000b */
[----:B01----:R-:W-:Y:S01]  /*f7b0*/  ENDCOLLECTIVE ;  /* 0x000000000000791b */ /* 0x003fe20003800000 */
.L_x_344:
[----:B------:R-:W-:Y:S02]  /*f7c0*/  IMAD.MOV.U32 R13, RZ, RZ, R5 ;  /* 0x000000ffff0d7224 */ /* 0x000fe400078e0005 */
[----:B------:R-:W-:Y:S02]  /*f7d0*/  IMAD.MOV.U32 R12, RZ, RZ, 0x3 ;  /* 0x00000003ff0c7424 */ /* 0x000fe400078e00ff */
[----:B------:R-:W-:-:S07]  /*f7e0*/  IMAD.MOV.U32 R3, RZ, RZ, R14 ;  /* 0x000000ffff037224 */ /* 0x000fce00078e000e */
[----:B------:R-:W-:Y:S05]  /*f7f0*/  WARPSYNC.COLLECTIVE R15, `(.L_x_345) ;  /* 0x000000000f087348 */ /* 0x000fea0003c00000 */
[----:B------:R0:W1:Y:S02]  /*f800*/  SHFL.IDX P6, R14, R13, R12, R11 ;  /* 0x0000000c0d0e7389 */ /* 0x00006400000c000b */
[----:B01----:R-:W-:Y:S01]  /*f810*/  ENDCOLLECTIVE ;  /* 0x000000000000791b */ /* 0x003fe20003800000 */
.L_x_345:
[----:B------:R-:W-:-:S05]  /*f820*/  @P3 IADD3 R3, P0, R10, R3, RZ ;  /* 0x000000030a033210 */ /* 0x000fca0007f1e0ff */
[----:B------:R-:W-:-:S05]  /*f830*/  @P3 IMAD.X R2, RZ, RZ, R2, P0 ;  /* 0x000000ffff023224 */ /* 0x000fca00000e0602 */
[----:B------:R-:W-:Y:S01]  /*f840*/  @P3 LOP3.LUT R3, R3, R2, RZ, 0x3c, !PT ;  /* 0x0000000203033212 */ /* 0x000fe200078e3cff */
[----:B------:R-:W-:-:S03]  /*f850*/  IMAD.MOV.U32 R13, RZ, RZ, R6 ;  /* 0x000000ffff0d7224 */ /* 0x000fc600078e0006 */
[----:B------:R-:W-:-:S04]  /*f860*/  @P3 LOP3.LUT R2, R3, R2, RZ, 0x3c, !PT ;  /* 0x0000000203023212 */ /* 0x000fc800078e3cff */
[----:B------:R-:W-:Y:S01]  /*f870*/  @P3 LOP3.LUT R3, R3, R2, RZ, 0x3c, !PT ;  /* 0x0000000203033212 */ /* 0x000fe200078e3cff */
[----:B------:R-:W-:-:S07]  /*f880*/  IMAD.MOV.U32 R5, RZ, RZ, R14 ;  /* 0x000000ffff057224 */ /* 0x000fce00078e000e */
[----:B------:R-:W-:Y:S05]  /*f890*/  WARPSYNC.COLLECTIVE R15, `(.L_x_346) ;  /* 0x000000000f087348 */ /* 0x000fea0003c00000 */
[----:B------:R0:W1:Y:S02]  /*f8a0*/  SHFL.IDX P6, R14, R13, R12, R11 ;  /* 0x0000000c0d0e7389 */ /* 0x00006400000c000b */
[----:B01----:R-:W-:Y:S01]  /*f8b0*/  ENDCOLLECTIVE ;  /* 0x000000000000791b */ /* 0x003fe20003800000 */
.L_x_346:
[----:B------:R-:W-:Y:S01]  /*f8c0*/  @!PT LDS RZ, [RZ] ;  /* 0x00000000fffff984 */ /* 0x000fe20000000800 */
[----:B------:R-:W-:Y:S01]  /*f8d0*/  @!PT LDS RZ, [RZ] ;  /* 0x00000000fffff984 */ /* 0x000fe20000000800 */
[----:B------:R-:W-:Y:S01]  /*f8e0*/  @!PT LDS RZ, [RZ] ;  /* 0x00000000fffff984 */ /* 0x000fe20000000800 */
[----:B------:R0:W-:Y:S01]  /*f8f0*/  @P3 LDGSTS.E.BYPASS.LTC128B.128 [R0+0xf000], desc[UR48][R2.64], !P2 ;  /* 0x0f00000002003fae */ /* 0x0001e2000d101d70 */
[----:B------:R-:W-:Y:S02]  /*f900*/  IMAD.MOV.U32 R13, RZ, RZ, R7 ;  /* 0x000000ffff0d7224 */ /* 0x000fe400078e0007 */
[----:B------:R-:W-:Y:S02]  /*f910*/  IMAD.MOV.U32 R12, RZ, RZ, RZ ;  /* 0x000000ffff0c7224 */ /* 0x000fe400078e00ff */
[----:B------:R-:W-:-:S07]  /*f920*/  IMAD.MOV.U32 R6, RZ, RZ, R14 ;  /* 0x000000ffff067224 */ /* 0x000fce00078e000e */
[----:B0-----:R-:W-:Y:S05]  /*f930*/  WARPSYNC.COLLECTIVE R15, `(.L_x_347) ;  /* 0x000000000f087348 */ /* 0x001fea0003c00000 */
[----:B------:R1:W2:Y:S02]  /*f940*/  SHFL.IDX P6, R14, R13, R12, R11 ;  /* 0x0000000c0d0e7389 */ /* 0x0002a400000c000b */
[----:B012---:R-:W-:Y:S01]  /*f950*/  ENDCOLLECTIVE ;  /* 0x000000000000791b */ /* 0x007fe20003800000 */
.L_x_347:
[----:B------:R-:W-:-:S05]  /*f960*/  @P1 IADD3 R2, P0, R10, R6, RZ ;  /* 0x000000060a021210 */ /* 0x000fca0007f1e0ff */
[----:B------:R-:W-:-:S05]  /*f970*/  @P1 IMAD.X R3, RZ, RZ, R5, P0 ;  /* 0x000000ffff031224 */ /* 0x000fca00000e0605 */
[----:B------:R-:W-:Y:S01]  /*f980*/  @!PT LDS RZ, [RZ] ;  /* 0x00000000fffff984 */ /* 0x000fe20000000800 */
[----:B------:R-:W-:Y:S01]  /*f990*/  @!PT LDS RZ, [RZ] ;  /* 0x00000000fffff984 */ /* 0x000fe20000000800 */
[----:B------:R-:W-:Y:S01]  /*f9a0*/  @!PT LDS RZ, [RZ] ;  /* 0x00000000fffff984 */ /* 0x000fe20000000800 */
[----:B------:R0:W-:Y:S01]  /*f9b0*/  @P1 LDGSTS.E.BYPASS.LTC128B.128 [R0+0xf800], desc[UR48][R2.64], !P2 ;  /* 0x0f80000002001fae */ /* 0x0001e2000d101d70 */
[----:B------:R-:W-:Y:S02]  /*f9c0*/  IMAD.MOV.U32 R13, RZ, RZ, R9 ;  /* 0x000000ffff0d7224 */ /* 0x000fe400078e0009 */
[----:B------:R-:W-:-:S07]  /*f9d0*/  IMAD.MOV.U32 R7, RZ, RZ, R14 ;  /* 0x000000ffff077224 */ /* 0x000fce00078e000e */
[----:B0-----:R-:W-:Y:S05]  /*f9e0*/  WARPSYNC.COLLECTIVE R15, `(.L_x_348) ;  /* 0x000000000f087348 */ /* 0x001fea0003c00000 */
[----:B------:R1:W2:Y:S02]  /*f9f0*/  SHFL.IDX P6, R14, R13, R12, R11 ;  /* 0x0000000c0d0e7389 */ /* 0x0002a400000c000b */
[----:B012---:R-:W-:Y:S01]  /*fa00*/  ENDCOLLECTIVE ;  /* 0x000000000000791b */ /* 0x007fe20003800000 */
.L_x_348:
[----:B------:R-:W-:Y:S01]  /*fa10*/  MOV R2, R14 ;  /* 0x0000000e00027202 */ /* 0x000fe20000000f00 */
[----:B------:R-:W-:Y:S06]  /*fa20*/  BRA `(.L_x_349) ;  /* 0xffffffb800407947 */ /* 0x000fec000383ffff */
.L_x_260:
[----:B------:R-:W-:Y:S02]  /*fa30*/  IMAD.MOV.U32 R13, RZ, RZ, R4 ;  /* 0x000000ffff0d7224 */ /* 0x000fe400078e0004 */
[----:B------:R-:W-:Y:S02]  /*fa40*/  IMAD.MOV.U32 R12, RZ, RZ, RZ ;  /* 0x000000ffff0c7224 */ /* 0x000fe400078e00ff */
[----:B------:R-:W-:Y:S02]  /*fa50*/  IMAD.MOV.U32 R11, RZ, RZ, 0x1c1f ;  /* 0x00001c1fff0b7424 */ /* 0x000fe400078e00ff */
[----:B------:R-:W-:Y:S02]  /*fa60*/  IMAD.MOV.U32 R15, RZ, RZ, -0x1 ;  /* 0xffffffffff0f7424 */ /* 0x000fe400078e00ff */
[----:B------:R-:W-:Y:S02]  /*fa70*/  IMAD R17, R17, 0xc0, R20 ;  /* 0x000000c011117824 */ /* 0x000fe400078e0214 */
[----:B------:R-:W-:-:S07]  /*fa80*/  IMAD R6, R8, UR41, RZ ;  /* 0x0000002908067c24 */ /* 0x000fce000f8e02ff */
[----:B-1---5:R-:W-:Y:S05]  /*fa90*/  WARPSYNC.COLLECTIVE R15, `(.L_x_350) ;  /* 0x000000000f087348 */ /* 0x022fea0003c00000 */
[----:B-1----:R0:W1:Y:S02]  /*faa0*/  SHFL.IDX P6, R14, R13, R12, R11 ;  /* 0x0000000c0d0e7389 */ /* 0x00206400000c000b */
[----:B01---5:R-:W-:Y:S01]  /*fab0*/  ENDCOLLECTIVE ;  /* 0x000000000000791b */ /* 0x023fe20003800000 */
.L_x_350:
[C---:B------:R-:W-:Y:S01]  /*fac0*/  VIADD R9, R17.reuse, 0x20 ;  /* 0x0000002011097836 */ /* 0x040fe20000000000 */
[----:B------:R-:W-:Y:S01]  /*fad0*/  ISETP.GE.AND P2, PT, R17, R6, PT ;  /* 0x000000061100720c */ /* 0x000fe20003f46270 */
[----:B------:R-:W-:Y:S02]  /*fae0*/  IMAD.MOV.U32 R13, RZ, RZ, R0 ;  /* 0x000000ffff0d7224 */ /* 0x000fe400078e0000 */
[----:B------:R-:W-:-:S10]  /*faf0*/  IMAD.MOV.U32 R2, RZ, RZ, R14 ;  /* 0x000000ffff027224 */ /* 0x000fd400078e000e */
[----:B------:R-:W-:Y:S05]  /*fb00*/  WARPSYNC.COLLECTIVE R15, `(.L_x_351) ;  /* 0x000000000f087348 */ /* 0x000fea0003c00000 */
[----:B------:R0:W1:Y:S02]  /*fb10*/  SHFL.IDX P6, R14, R13, R12, R11 ;  /* 0x0000000c0d0e7389 */ /* 0x00006400000c000b */
[----:B01----:R-:W-:Y:S01]  /*fb20*/  ENDCOLLECTIVE ;  /* 0x000000000000791b */ /* 0x003fe20003800000 */
.L_x_351:
[----:B------:R-:W-:Y:S02]  /*fb30*/  IMAD.MOV.U32 R13, RZ, RZ, R4 ;  /* 0x000000ffff0d7224 */ /* 0x000fe400078e0004 */
[----:B------:R-:W-:Y:S02]  /*fb40*/  IMAD.MOV.U32 R12, RZ, RZ, 0x1 ;  /* 0x00000001ff0c7424 */ /* 0x000fe400078e00ff */
[----:B------:R-:W-:-:S07]  /*fb50*/  IMAD.MOV.U32 R3, RZ, RZ, R14 ;  /* 0x000000ffff037224 */ /* 0x000fce00078e000e */
[----:B------:R-:W-:Y:S05]  /*fb60*/  WARPSYNC.COLLECTIVE R15, `(.L_x_352) ;  /* 0x000000000f087348 */ /* 0x000fea0003c00000 */
[----:B------:R0:W1:Y:S02]  /*fb70*/  SHFL.IDX P6, R14, R13, R12, R11 ;  /* 0x0000000c0d0e7389 */ /* 0x00006400000c000b */
[----:B01----:R-:W-:Y:S01]  /*fb80*/  ENDCOLLECTIVE ;  /* 0x000000000000791b */ /* 0x003fe20003800000 */
.L_x_352:
[----:B------:R-:W-:-:S05]  /*fb90*/  @!P2 IADD3 R3, P1, R19, R3, RZ ;  /* 0x000000031303a210 */ /* 0x000fca0007f3e0ff */
[----:B------:R-:W-:-:S05]  /*fba0*/  @!P2 IMAD.X R2, RZ, RZ, R2, P1 ;  /* 0x000000ffff02a224 */ /* 0x000fca00008e0602 */
[----:B------:R-:W-:Y:S01]  /*fbb0*/  @!P2 LOP3.LUT R3, R3, R2, RZ, 0x3c, !PT ;  /* 0x000000020303a212 */ /* 0x000fe200078e3cff */
[----:B------:R-:W-:-:S03]  /*fbc0*/  IMAD.MOV.U32 R13, RZ, RZ, R0 ;  /* 0x000000ffff0d7224 */ /* 0x000fc600078e0000 */
[----:B------:R-:W-:-:S04]  /*fbd0*/  @!P2 LOP3.LUT R2, R3, R2, RZ, 0x3c, !PT ;  /* 0x000000020302a212 */ /* 0x000fc800078e3cff */
[----:B------:R-:W-:-:S05]  /*fbe0*/  @!P2 LOP3.LUT R3, R3, R2, RZ, 0x3c, !PT ;  /* 0x000000020303a212 */ /* 0x000fca00078e3cff */
[----:B------:R-:W-:Y:S01]  /*fbf0*/  @!PT LDS RZ, [RZ] ;  /* 0x00000000fffff984 */ /* 0x000fe20000000800 */
[----:B------:R-:W-:Y:S01]  /*fc00*/  @!PT LDS RZ, [RZ] ;  /* 0x00000000fffff984 */ /* 0x000fe20000000800 */
[----:B------:R-:W-:Y:S01]  /*fc10*/  @!PT LDS RZ, [RZ] ;  /* 0x00000000fffff984 */ /* 0x000fe20000000800 */
[----:B------:R0:W-:Y:S01]  /*fc20*/  @!P2 LDGSTS.E.BYPASS.LTC128B.128 [R10+0xb000], desc[UR48][R2.64], !P0 ;  /* 0x0b000000020aafae */ /* 0x0001e2000c101d70 */
[----:B------:R-:W-:Y:S01]  /*fc30*/  ISETP.GE.AND P2, PT, R9, R6, PT ;  /* 0x000000060900720c */ /* 0x000fe20003f46270 */
[----:B0-----:R-:W-:-:S12]  /*fc40*/  IMAD.MOV.U32 R2, RZ, RZ, R14 ;  /* 0x000000ffff027224 */ /* 0x001fd800078e000e */
[----:B------:R-:W-:Y:S05]  /*fc50*/  WARPSYNC.COLLECTIVE R15, `(.L_x_353) ;  /* 0x000000000f087348 */ /* 0x000fea0003c00000 */
[----:B------:R0:W1:Y:S02]  /*fc60*/  SHFL.IDX P6, R14, R13, R12, R11 ;  /* 0x0000000c0d0e7389 */ /* 0x00006400000c000b */
[----:B01----:R-:W-:Y:S01]  /*fc70*/  ENDCOLLECTIVE ;  /* 0x000000000000791b */ /* 0x003fe20003800000 */
.L_x_353:
[----:B------:R-:W-:Y:S02]  /*fc80*/  IMAD.MOV.U32 R13, RZ, RZ, R4 ;  /* 0x000000ffff0d7224 */ /* 0x000fe400078e0004 */
[----:B------:R-:W-:Y:S01]  /*fc90*/  IMAD.MOV.U32 R12, RZ, RZ, 0x2 ;  /* 0x00000002ff0c7424 */ /* 0x000fe200078e00ff */
[----:B------:R-:W-:-:S07]  /*fca0*/  MOV R3, R14 ;  /* 0x0000000e00037202 */ /* 0x000fce0000000f00 */
[----:B------:R-:W-:Y:S05]  /*fcb0*/  WARPSYNC.COLLECTIVE R15, `(.L_x_354) ;  /* 0x000000000f087348 */ /* 0x000fea0003c00000 */
[----:B------:R0:W1:Y:S02]  /*fcc0*/  SHFL.IDX P6, R14, R13, R12, R11 ;  /* 0x0000000c0d0e7389 */ /* 0x00006400000c000b */
[----:B01----:R-:W-:Y:S01]  /*fcd0*/  ENDCOLLECTIVE ;  /* 0x000000000000791b */ /* 0x003fe20003800000 */
.L_x_354:
        /* <DEDUP_REMOVED lines=9> */
[----:B------:R0:W-:Y:S02]  /*fd70*/  @!P2 LDGSTS.E.BYPASS.LTC128B.128 [R10+0xb800], desc[UR48][R2.64], !P0 ;  /* 0x0b800000020aafae */ /* 0x0001e4000c101d70 */
[----:B0-----:R-:W-:-:S05]  /*fd80*/  VIADD R2, R17, 0x40 ;  /* 0x0000004011027836 */ /* 0x001fca0000000000 */
[----:B------:R-:W-:Y:S01]  /*fd90*/  ISETP.GE.AND P2, PT, R2, R6, PT ;  /* 0x000000060200720c */ /* 0x000fe20003f46270 */
[----:B------:R-:W-:-:S12]  /*fda0*/  IMAD.MOV.U32 R2, RZ, RZ, R14 ;  /* 0x000000ffff027224 */ /* 0x000fd800078e000e */
[----:B------:R-:W-:Y:S05]  /*fdb0*/  WARPSYNC.COLLECTIVE R15, `(.L_x_355) ;  /* 0x000000000f087348 */ /* 0x000fea0003c00000 */
[----:B------:R0:W1:Y:S02]  /*fdc0*/  SHFL.IDX P6, R14, R13, R12, R11 ;  /* 0x0000000c0d0e7389 */ /* 0x00006400000c000b */
[----:B01----:R-:W-:Y:S01]  /*fdd0*/  ENDCOLLECTIVE ;  /* 0x000000000000791b */ /* 0x003fe20003800000 */
.L_x_355:
[----:B------:R-:W-:Y:S02]  /*fde0*/  IMAD.MOV.U32 R13, RZ, RZ, R4 ;  /* 0x000000ffff0d7224 */ /* 0x000fe400078e0004 */
[----:B------:R-:W-:Y:S02]  /*fdf0*/  IMAD.MOV.U32 R12, RZ, RZ, 0x3 ;  /* 0x00000003ff0c7424 */ /* 0x000fe400078e00ff */
[----:B------:R-:W-:-:S07]  /*fe00*/  IMAD.MOV.U32 R3, RZ, RZ, R14 ;  /* 0x000000ffff037224 */ /* 0x000fce00078e000e */
[----:B------:R-:W-:Y:S05]  /*fe10*/  WARPSYNC.COLLECTIVE R15, `(.L_x_356) ;  /* 0x000000000f087348 */ /* 0x000fea0003c00000 */
[----:B------:R0:W1:Y:S02]  /*fe20*/  SHFL.IDX P6, R14, R13, R12, R11 ;  /* 0x0000000c0d0e7389 */ /* 0x00006400000c000b */
[----:B01----:R-:W-:Y:S01]  /*fe30*/  ENDCOLLECTIVE ;  /* 0x000000000000791b */ /* 0x003fe20003800000 */
.L_x_356:
[----:B------:R-:W-:-:S05]  /*fe40*/  @!P2 IADD3 R3, P1, R19, R3, RZ ;  /* 0x000000031303a210 */ /* 0x000fca0007f3e0ff */
[----:B------:R-:W-:-:S05]  /*fe50*/  @!P2 IMAD.X R2, RZ, RZ, R2, P1 ;  /* 0x000000ffff02a224 */ /* 0x000fca00008e0602 */
[----:B------:R-:W-:Y:S01]  /*fe60*/  @!P2 LOP3.LUT R3, R3, R2, RZ, 0x3c, !PT ;  /* 0x000000020303a212 */ /* 0x000fe200078e3cff */
[----:B------:R-:W-:-:S03]  /*fe70*/  IMAD.MOV.U32 R13, RZ, RZ, R0 ;  /* 0x000000ffff0d7224 */ /* 0x000fc600078e0000 */
[----:B------:R-:W-:-:S04]  /*fe80*/  @!P2 LOP3.LUT R2, R3, R2, RZ, 0x3c, !PT ;  /* 0x000000020302a212 */ /* 0x000fc800078e3cff */
[----:B------:R-:W-:Y:S01]  /*fe90*/  @!P2 LOP3.LUT R3, R3, R2, RZ, 0x3c, !PT ;  /* 0x000000020303a212 */ /* 0x000fe200078e3cff */
[----:B------:R-:W-:-:S07]  /*fea0*/  IMAD.MOV.U32 R4, RZ, RZ, R14 ;  /* 0x000000ffff047224 */ /* 0x000fce00078e000e */
[----:B------:R-:W-:Y:S05]  /*feb0*/  WARPSYNC.COLLECTIVE R15, `(.L_x_357) ;  /* 0x000000000f087348 */ /* 0x000fea0003c00000 */
[----:B------:R0:W1:Y:S02]  /*fec0*/  SHFL.IDX P6, R14, R13, R12, R11 ;  /* 0x0000000c0d0e7389 */ /* 0x00006400000c000b */
[----:B01----:R-:W-:Y:S01]  /*fed0*/  ENDCOLLECTIVE ;  /* 0x000000000000791b */ /* 0x003fe20003800000 */
.L_x_357:
[----:B------:R-:W-:Y:S01]  /*fee0*/  @!PT LDS RZ, [RZ] ;  /* 0x00000000fffff984 */ /* 0x000fe20000000800 */
[----:B------:R-:W-:Y:S01]  /*fef0*/  @!PT LDS RZ, [RZ] ;  /* 0x00000000fffff984 */ /* 0x000fe20000000800 */
[----:B------:R-:W-:Y:S01]  /*ff00*/  @!PT LDS RZ, [RZ] ;  /* 0x00000000fffff984 */ /* 0x000fe20000000800 */
[----:B------:R0:W-:Y:S01]  /*ff10*/  @!P2 LDGSTS.E.BYPASS.LTC128B.128 [R10+0xc000], desc[UR48][R2.64], !P0 ;  /* 0x0c000000020aafae */ /* 0x0001e2000c101d70 */
[----:B------:R-:W-:Y:S02]  /*ff20*/  IMAD.MOV.U32 R13, RZ, RZ, R7 ;  /* 0x000000ffff0d7224 */ /* 0x000fe400078e0007 */
[----:B------:R-:W-:Y:S01]  /*ff30*/  IMAD.MOV.U32 R12, RZ, RZ, RZ ;  /* 0x000000ffff0c7224 */ /* 0x000fe200078e00ff */
[----:B0-----:R-:W-:-:S04]  /*ff40*/  IADD3 R2, R17, 0x60, RZ ;  /* 0x0000006011027810 */ /* 0x001fc80007ffe0ff */
[----:B------:R-:W-:Y:S01]  /*ff50*/  ISETP.GE.AND P2, PT, R2, R6, PT ;  /* 0x000000060200720c */ /* 0x000fe20003f46270 */
[----:B------:R-:W-:-:S12]  /*ff60*/  IMAD.MOV.U32 R0, RZ, RZ, R14 ;  /* 0x000000ffff007224 */ /* 0x000fd800078e000e */
[----:B------:R-:W-:Y:S05]  /*ff70*/  WARPSYNC.COLLECTIVE R15, `(.L_x_358) ;  /* 0x000000000f087348 */ /* 0x000fea0003c00000 */
[----:B------:R0:W1:Y:S02]  /*ff80*/  SHFL.IDX P6, R14, R13, R12, R11 ;  /* 0x0000000c0d0e7389 */ /* 0x00006400000c000b */
[----:B01----:R-:W-:Y:S01]  /*ff90*/  ENDCOLLECTIVE ;  /* 0x000000000000791b */ /* 0x003fe20003800000 */
.L_x_358:
[----:B------:R-:W-:-:S05]  /*ffa0*/  @!P2 IADD3 R0, P1, R19, R0, RZ ;  /* 0x000000001300a210 */ /* 0x000fca0007f3e0ff */
[----:B------:R-:W-:Y:S02]  /*ffb0*/  @!P2 IMAD.X R2, RZ, RZ, R4, P1 ;  /* 0x000000ffff02a224 */ /* 0x000fe400008e0604 */
[----:B------:R-:W-:Y:S02]  /*ffc0*/  IMAD.MOV.U32 R13, RZ, RZ, R5 ;  /* 0x000000ffff0d7224 */ /* 0x000fe400078e0005 */
[----:B------:R-:W-:Y:S02]  /*ffd0*/  @!P2 IMAD.MOV.U32 R3, RZ, RZ, R2 ;  /* 0x000000ffff03a224 */ /* 0x000fe400078e0002 */
[----:B------:R-:W-:Y:S02]  /*ffe0*/  @!P2 IMAD.MOV.U32 R2, RZ, RZ, R0 ;  /* 0x000000ffff02a224 */ /* 0x000fe400078e0000 */
[----:B------:R-:W-:-:S03]  /*fff0*/  IMAD.MOV.U32 R0, RZ, RZ, R14 ;  /* 0x000000ffff007224 */ /* 0x000fc600078e000e */
[----:B------:R-:W-:Y:S01]  /*10000*/  @!PT LDS RZ, [RZ] ;  /* 0x00000000fffff984 */ /* 0x000fe20000000800 */
[----:B------:R-:W-:Y:S01]  /*10010*/  @!PT LDS RZ, [RZ] ;  /* 0x00000000fffff984 */ /* 0x000fe20000000800 */
[----:B------:R-:W-:Y:S01]  /*10020*/  @!PT LDS RZ, [RZ] ;  /* 0x00000000fffff984 */ /* 0x000fe20000000800 */
[----:B------:R0:W-:Y:S04]  /*10030*/  @!P2 LDGSTS.E.BYPASS.LTC128B.128 [R10+0xc800], desc[UR48][R2.64], !P0 ;  /* 0x0c800000020aafae */ /* 0x0001e8000c101d70 */
[----:B0-----:R-:W-:Y:S05]  /*10040*/  WARPSYNC.COLLECTIVE R15, `(.L_x_359) ;  /* 0x000000000f087348 */ /* 0x001fea0003c00000 */
[----:B------:R1:W2:Y:S02]  /*10050*/  SHFL.IDX P6, R14, R13, R12, R11 ;  /* 0x0000000c0d0e7389 */ /* 0x0002a400000c000b */
[----:B012---:R-:W-:Y:S01]  /*10060*/  ENDCOLLECTIVE ;  /* 0x000000000000791b */ /* 0x007fe20003800000 */
.L_x_359:
[----:B------:R-:W-:-:S05]  /*10070*/  VIADD R3, R17, 0x80 ;  /* 0x0000008011037836 */ /* 0x000fca0000000000 */
[----:B------:R-:W-:Y:S01]  /*10080*/  ISETP.GE.AND P2, PT, R3, R6, PT ;  /* 0x000000060300720c */ /* 0x000fe20003f46270 */
[----:B------:R-:W-:Y:S02]  /*10090*/  IMAD.MOV.U32 R13, RZ, RZ, R7 ;  /* 0x000000ffff0d7224 */ /* 0x000fe400078e0007 */
[----:B------:R-:W-:Y:S02]  /*100a0*/  IMAD.MOV.U32 R12, RZ, RZ, 0x1 ;  /* 0x00000001ff0c7424 */ /* 0x000fe400078e00ff */
[----:B------:R-:W-:-:S08]  /*100b0*/  IMAD.MOV.U32 R2, RZ, RZ, R14 ;  /* 0x000000ffff027224 */ /* 0x000fd000078e000e */
[----:B------:R-:W-:Y:S05]  /*100c0*/  WARPSYNC.COLLECTIVE R15, `(.L_x_360) ;  /* 0x000000000f087348 */ /* 0x000fea0003c00000 */
[----:B------:R0:W1:Y:S02]  /*100d0*/  SHFL.IDX P6, R14, R13, R12, R11 ;  /* 0x0000000c0d0e7389 */ /* 0x00006400000c000b */
[----:B01----:R-:W-:Y:S01]  /*100e0*/  ENDCOLLECTIVE ;  /* 0x000000000000791b */ /* 0x003fe20003800000 */
.L_x_360:
[----:B------:R-:W-:-:S05]  /*100f0*/  @!P2 IADD3 R2, P1, R19, R2, RZ ;  /* 0x000000021302a210 */ /* 0x000fca0007f3e0ff */
[----:B------:R-:W-:-:S04]  /*10100*/  @!P2 IMAD.X R0, RZ, RZ, R0, P1 ;  /* 0x000000ffff00a224 */ /* 0x000fc800008e0600 */
[----:B------:R-:W-:Y:S02]  /*10110*/  @!P2 IMAD.MOV.U32 R3, RZ, RZ, R0 ;  /* 0x000000ffff03a224 */ /* 0x000fe400078e0000 */
[----:B------:R-:W-:-:S03]  /*10120*/  IMAD.MOV.U32 R13, RZ, RZ, R5 ;  /* 0x000000ffff0d7224 */ /* 0x000fc600078e0005 */
[----:B------:R-:W-:Y:S01]  /*10130*/  @!PT LDS RZ, [RZ] ;  /* 0x00000000fffff984 */ /* 0x000fe20000000800 */
[----:B------:R-:W-:Y:S01]  /*10140*/  @!PT LDS RZ, [RZ] ;  /* 0x00000000fffff984 */ /* 0x000fe20000000800 */
[----:B------:R-:W-:Y:S01]  /*10150*/  @!PT LDS RZ, [RZ] ;  /* 0x00000000fffff984 */ /* 0x000fe20000000800 */
[----:B------:R0:W-:Y:S01]  /*10160*/  @!P2 LDGSTS.E.BYPASS.LTC128B.128 [R10+0xd000], desc[UR48][R2.64], !P0 ;  /* 0x0d000000020aafae */ /* 0x0001e2000c101d70 */
[----:B------:R-:W-:-:S07]  /*10170*/  MOV R7, R14 ;  /* 0x0000000e00077202 */ /* 0x000fce0000000f00 */
[----:B0-----:R-:W-:Y:S05]  /*10180*/  WARPSYNC.COLLECTIVE R15, `(.L_x_361) ;  /* 0x000000000f087348 */ /* 0x001fea0003c00000 */
[----:B------:R1:W2:Y:S02]  /*10190*/  SHFL.IDX P6, R14, R13, R12, R11 ;  /* 0x0000000c0d0e7389 */ /* 0x0002a400000c000b */
[----:B012---:R-:W-:Y:S01]  /*101a0*/  ENDCOLLECTIVE ;  /* 0x000000000000791b */ /* 0x007fe20003800000 */
.L_x_361:
[----:B------:R-:W-:Y:S05]  /*101b0*/  BRA `(.L_x_362) ;  /* 0xffffffbc00547947 */ /* 0x000fea000383ffff */
.L_x_263:
[----:B0-----:R0:W1:Y:S02]  /*101c0*/  SYNCS.PHASECHK.TRANS64.TRYWAIT P0, [R22+URZ+0x13220], R3 ;  /* 0x01322003160075a7 */ /* 0x001064000800017f */
[----:B-1----:R-:W-:Y:S05]  /*101d0*/  @!P0 NANOSLEEP.SYNCS 0x989680 ;  /* 0x009896800000895d */ /* 0x002fea0003900000 */
[----:B------:R-:W1:Y:S02]  /*101e0*/  @!P0 SYNCS.PHASECHK.TRANS64 P0, [R22+URZ+0x13220], R3 ;  /* 0x01322003160085a7 */ /* 0x000e64000800007f */
[----:B-1----:R-:W-:Y:S05]  /*101f0*/  @!P0 BRA `(.L_x_263) ;  /* 0xfffffffc00f08947 */ /* 0x002fea000383ffff */
[----:B------:R-:W-:Y:S05]  /*10200*/  BRA `(.L_x_363) ;  /* 0xffffffbc00b07947 */ /* 0x000fea000383ffff */
.L_x_267:
[----:B0-----:R0:W1:Y:S02]  /*10210*/  SYNCS.PHASECHK.TRANS64.TRYWAIT P0, [R0+URZ+0x13280], R27 ;  /* 0x0132801b000075a7 */ /* 0x001064000800017f */
[----:B-1----:R-:W-:Y:S05]  /*10220*/  @!P0 NANOSLEEP.SYNCS 0x989680 ;  /* 0x009896800000895d */ /* 0x002fea0003900000 */
[----:B------:R-:W1:Y:S02]  /*10230*/  @!P0 SYNCS.PHASECHK.TRANS64 P0, [R0+URZ+0x13280], R27 ;  /* 0x0132801b000085a7 */ /* 0x000e64000800007f */
[----:B-1----:R-:W-:Y:S05]  /*10240*/  @!P0 BRA `(.L_x_267) ;  /* 0xfffffffc00f08947 */ /* 0x002fea000383ffff */
[----:B------:R-:W-:Y:S05]  /*10250*/  BRA `(.L_x_364) ;  /* 0xffffffc000e47947 */ /* 0x000fea000383ffff */
.L_x_268:
        /* <DEDUP_REMOVED lines=8> */
.L_x_366:
[----:B------:R-:W-:Y:S05]  /*102e0*/  BSYNC B0 ;  /* 0x0000000000007941 */ /* 0x000fea0003800000 */
.L_x_365:
[----:B------:R-:W0:Y:S01]  /*102f0*/  S2R R2, SR_TID.X ;  /* 0x0000000000027919 */ /* 0x000e220000002100 */
[----:B------:R-:W-:Y:S01]  /*10300*/  IMAD.MOV.U32 R13, RZ, RZ, R5 ;  /* 0x000000ffff0d7224 */ /* 0x000fe200078e0005 */
[----:B------:R-:W-:Y:S01]  /*10310*/  IADD3 R6, R22, R6, RZ ;  /* 0x0000000616067210 */ /* 0x000fe20007ffe0ff */
[----:B------:R-:W-:Y:S02]  /*10320*/  IMAD.MOV.U32 R12, RZ, RZ, RZ ;  /* 0x000000ffff0c7224 */ /* 0x000fe400078e00ff */
[----:B------:R-:W-:Y:S02]  /*10330*/  IMAD.MOV.U32 R11, RZ, RZ, 0x1c1f ;  /* 0x00001c1fff0b7424 */ /* 0x000fe400078e00ff */
[----:B------:R-:W-:Y:S02]  /*10340*/  IMAD.MOV.U32 R15, RZ, RZ, -0x1 ;  /* 0xffffffffff0f7424 */ /* 0x000fe400078e00ff */
[----:B------:R-:W-:-:S07]  /*10350*/  IMAD.MOV.U32 R3, RZ, RZ, R14 ;  /* 0x000000ffff037224 */ /* 0x000fce00078e000e */
[----:B0-----:R-:W-:Y:S05]  /*10360*/  WARPSYNC.COLLECTIVE R15, `(.L_x_367) ;  /* 0x000000000f087348 */ /* 0x001fea0003c00000 */
[----:B------:R1:W2:Y:S02]  /*10370*/  SHFL.IDX P6, R14, R13, R12, R11 ;  /* 0x0000000c0d0e7389 */ /* 0x0002a400000c000b */
[----:B012---:R-:W-:Y:S01]  /*10380*/  ENDCOLLECTIVE ;  /* 0x000000000000791b */ /* 0x007fe20003800000 */
.L_x_367:
[----:B------:R-:W-:Y:S02]  /*10390*/  IMAD.MOV.U32 R13, RZ, RZ, R10 ;  /* 0x000000ffff0d7224 */ /* 0x000fe400078e000a */
        /* <DEDUP_REMOVED lines=10> */
.L_x_368:
        /* <DEDUP_REMOVED lines=10> */
.L_x_369:
        /* <DEDUP_REMOVED lines=11> */
.L_x_370:
        /* <DEDUP_REMOVED lines=10> */
.L_x_371:
[----:B------:R-:W-:Y:S02]  /*10630*/  IMAD.MOV.U32 R13, RZ, RZ, R10 ;  /* 0x000000ffff0d7224 */ /* 0x000fe400078e000a */
[----:B------:R-:W-:Y:S01]  /*10640*/  IMAD.MOV.U32 R12, RZ, RZ, 0x3 ;  /* 0x00000003ff0c7424 */ /* 0x000fe200078e00ff */
[----:B------:R-:W-:Y:S01]  /*10650*/  SHF.L.U32 R15, R2, 0x4, RZ ;  /* 0x00000004020f7819 */ /* 0x000fe200000006ff */
        /* <DEDUP_REMOVED lines=8> */
.L_x_372:
        /* <DEDUP_REMOVED lines=10> */
.L_x_373:
[----:B------:R-:W-:Y:S02]  /*10780*/  IMAD.MOV.U32 R13, RZ, RZ, R17 ;  /* 0x000000ffff0d7224 */ /* 0x000fe400078e0011 */
[----:B------:R-:W-:Y:S02]  /*10790*/  IMAD.MOV.U32 R12, RZ, RZ, RZ ;  /* 0x000000ffff0c7224 */ /* 0x000fe400078e00ff */
[----:B------:R-:W-:Y:S02]  /*107a0*/  IMAD.SHL.U32 R3, R3, 0x10, RZ ;  /* 0x0000001003037824 */ /* 0x000fe400078e00ff */
[----:B------:R-:W-:-:S07]  /*107b0*/  IMAD.MOV.U32 R2, RZ, RZ, R14 ;  /* 0x000000ffff027224 */ /* 0x000fce00078e000e */
[----:B------:R-:W-:Y:S05]  /*107c0*/  WARPSYNC.COLLECTIVE R15, `(.L_x_374) ;  /* 0x000000000f087348 */ /* 0x000fea0003c00000 */
[----:B------:R0:W1:Y:S02]  /*107d0*/  SHFL.IDX P6, R14, R13, R12, R11 ;  /* 0x0000000c0d0e7389 */ /* 0x00006400000c000b */
[----:B01----:R-:W-:Y:S01]  /*107e0*/  ENDCOLLECTIVE ;  /* 0x000000000000791b */ /* 0x003fe20003800000 */
.L_x_374:
        /* <DEDUP_REMOVED lines=12> */
.L_x_375:
[----:B------:R-:W-:Y:S01]  /*108b0*/  IMAD.MOV.U32 R2, RZ, RZ, R14 ;  /* 0x000000ffff027224 */ /* 0x000fe200078e000e */
[----:B------:R-:W-:Y:S06]  /*108c0*/  BRA `(.L_x_376) ;  /* 0xffffffc000547947 */ /* 0x000fec000383ffff */
.L_x_273:
[----:B---3--:R3:W4:Y:S02]  /*108d0*/  SYNCS.PHASECHK.TRANS64.TRYWAIT P0, [R0+URZ+0x13240], R27 ;  /* 0x0132401b000075a7 */ /* 0x008724000800017f */
[----:B----4-:R-:W-:Y:S05]  /*108e0*/  @!P0 NANOSLEEP.SYNCS 0x989680 ;  /* 0x009896800000895d */ /* 0x010fea0003900000 */
[----:B------:R-:W4:Y:S02]  /*108f0*/  @!P0 SYNCS.PHASECHK.TRANS64 P0, [R0+URZ+0x13240], R27 ;  /* 0x0132401b000085a7 */ /* 0x000f24000800007f */
[----:B----4-:R-:W-:Y:S05]  /*10900*/  @!P0 BRA `(.L_x_273) ;  /* 0xfffffffc00f08947 */ /* 0x010fea000383ffff */
[----:B------:R-:W-:Y:S05]  /*10910*/  BRA `(.L_x_377) ;  /* 0xffffffc000b07947 */ /* 0x000fea000383ffff */
.L_x_274:
        /* <DEDUP_REMOVED lines=8> */
.L_x_379:
[----:B------:R-:W-:Y:S05]  /*109a0*/  BSYNC B0 ;  /* 0x0000000000007941 */ /* 0x000fea0003800000 */
.L_x_378:
        /* <DEDUP_REMOVED lines=8> */
.L_x_380:
[----:B------:R-:W-:Y:S01]  /*10a30*/  IMAD.MOV.U32 R13, RZ, RZ, R8 ;  /* 0x000000ffff0d7224 */ /* 0x000fe200078e0008 */
[----:B------:R-:W-:Y:S01]  /*10a40*/  MOV R12, 0x1 ;  /* 0x00000001000c7802 */ /* 0x000fe20000000f00 */
[----:B------:R-:W-:-:S07]  /*10a50*/  IMAD.MOV.U32 R2, RZ, RZ, R14 ;  /* 0x000000ffff027224 */ /* 0x000fce00078e000e */
[----:B------:R-:W-:Y:S05]  /*10a60*/  WARPSYNC.COLLECTIVE R15, `(.L_x_381) ;  /* 0x000000000f087348 */ /* 0x000fea0003c00000 */
[----:B------:R0:W1:Y:S02]  /*10a70*/  SHFL.IDX P6, R14, R13, R12, R11 ;  /* 0x0000000c0d0e7389 */ /* 0x00006400000c000b */
[----:B01----:R-:W-:Y:S01]  /*10a80*/  ENDCOLLECTIVE ;  /* 0x000000000000791b */ /* 0x003fe20003800000 */
.L_x_381:
        /* <DEDUP_REMOVED lines=11> */
.L_x_382:
[----:B------:R-:W-:Y:S02]  /*10b40*/  IMAD.MOV.U32 R13, RZ, RZ, R8 ;  /* 0x000000ffff0d7224 */ /* 0x000fe400078e0008 */
[----:B------:R-:W-:Y:S02]  /*10b50*/  IMAD.MOV.U32 R12, RZ, RZ, 0x2 ;  /* 0x00000002ff0c7424 */ /* 0x000fe400078e00ff */
[----:B------:R-:W-:-:S07]  /*10b60*/  IMAD.MOV.U32 R2, RZ, RZ, R14 ;  /* 0x000000ffff027224 */ /* 0x000fce00078e000e */
[----:B------:R-:W-:Y:S05]  /*10b70*/  WARPSYNC.COLLECTIVE R15, `(.L_x_383) ;  /* 0x000000000f087348 */ /* 0x000fea0003c00000 */
[----:B------:R0:W1:Y:S02]  /*10b80*/  SHFL.IDX P6, R14, R13, R12, R11 ;  /* 0x0000000c0d0e7389 */ /* 0x00006400000c000b */
[----:B01----:R-:W-:Y:S01]  /*10b90*/  ENDCOLLECTIVE ;  /* 0x000000000000791b */ /* 0x003fe20003800000 */
.L_x_383:
        /* <DEDUP_REMOVED lines=11> */
.L_x_384:
[----:B------:R-:W-:Y:S02]  /*10c50*/  IMAD.MOV.U32 R13, RZ, RZ, R8 ;  /* 0x000000ffff0d7224 */ /* 0x000fe400078e0008 */
[----:B------:R-:W-:Y:S02]  /*10c60*/  IMAD.MOV.U32 R12, RZ, RZ, 0x3 ;  /* 0x00000003ff0c7424 */ /* 0x000fe400078e00ff */
[----:B------:R-:W-:-:S07]  /*10c70*/  IMAD.MOV.U32 R2, RZ, RZ, R14 ;  /* 0x000000ffff027224 */ /* 0x000fce00078e000e */
[----:B------:R-:W-:Y:S05]  /*10c80*/  WARPSYNC.COLLECTIVE R15, `(.L_x_385) ;  /* 0x000000000f087348 */ /* 0x000fea0003c00000 */
[----:B------:R0:W1:Y:S02]  /*10c90*/  SHFL.IDX P6, R14, R13, R12, R11 ;  /* 0x0000000c0d0e7389 */ /* 0x00006400000c000b */
[----:B01----:R-:W-:Y:S01]  /*10ca0*/  ENDCOLLECTIVE ;  /* 0x000000000000791b */ /* 0x003fe20003800000 */
.L_x_385:
        /* <DEDUP_REMOVED lines=11> */
.L_x_386:
[----:B------:R-:W-:Y:S02]  /*10d60*/  IMAD.MOV.U32 R13, RZ, RZ, R5 ;  /* 0x000000ffff0d7224 */ /* 0x000fe400078e0005 */
[----:B------:R-:W-:Y:S02]  /*10d70*/  IMAD.MOV.U32 R12, RZ, RZ, RZ ;  /* 0x000000ffff0c7224 */ /* 0x000fe400078e00ff */
[----:B------:R-:W-:-:S07]  /*10d80*/  IMAD.MOV.U32 R2, RZ, RZ, R14 ;  /* 0x000000ffff027224 */ /* 0x000fce00078e000e */
[----:B------:R-:W-:Y:S05]  /*10d90*/  WARPSYNC.COLLECTIVE R15, `(.L_x_387) ;  /* 0x000000000f087348 */ /* 0x000fea0003c00000 */
[----:B------:R0:W1:Y:S02]  /*10da0*/  SHFL.IDX P6, R14, R13, R12, R11 ;  /* 0x0000000c0d0e7389 */ /* 0x00006400000c000b */
[----:B01----:R-:W-:Y:S01]  /*10db0*/  ENDCOLLECTIVE ;  /* 0x000000000000791b */ /* 0x003fe20003800000 */
.L_x_387:
        /* <DEDUP_REMOVED lines=11> */
.L_x_388:
[----:B------:R-:W-:Y:S01]  /*10e70*/  IMAD.MOV.U32 R2, RZ, RZ, R14 ;  /* 0x000000ffff027224 */ /* 0x000fe200078e000e */
[----:B------:R-:W-:Y:S06]  /*10e80*/  BRA `(.L_x_389) ;  /* 0xffffffc000447947 */ /* 0x000fec000383ffff */
.L_x_279:
[----:B0-----:R0:W2:Y:S02]  /*10e90*/  SYNCS.PHASECHK.TRANS64.TRYWAIT P2, [R2+URZ+0x13270], R0 ;  /* 0x01327000020075a7 */ /* 0x0010a4000804017f */
[----:B--2---:R-:W-:Y:S05]  /*10ea0*/  @!P2 NANOSLEEP.SYNCS 0x989680 ;  /* 0x009896800000a95d */ /* 0x004fea0003900000 */
[----:B------:R-:W2:Y:S02]  /*10eb0*/  @!P2 SYNCS.PHASECHK.TRANS64 P2, [R2+URZ+0x13270], R0 ;  /* 0x013270000200a5a7 */ /* 0x000ea4000804007f */
[----:B--2---:R-:W-:Y:S05]  /*10ec0*/  @!P2 BRA `(.L_x_279) ;  /* 0xfffffffc00f0a947 */ /* 0x004fea000383ffff */
[----:B------:R-:W-:Y:S05]  /*10ed0*/  BRA `(.L_x_390) ;  /* 0xffffffc000a87947 */ /* 0x000fea000383ffff */
.L_x_281:
[----:B0-----:R0:W2:Y:S02]  /*10ee0*/  SYNCS.PHASECHK.TRANS64.TRYWAIT P2, [R2+URZ+0x13260], R0 ;  /* 0x01326000020075a7 */ /* 0x0010a4000804017f */
[----:B--2---:R-:W-:Y:S05]  /*10ef0*/  @!P2 NANOSLEEP.SYNCS 0x989680 ;  /* 0x009896800000a95d */ /* 0x004fea0003900000 */
[----:B------:R-:W2:Y:S02]  /*10f00*/  @!P2 SYNCS.PHASECHK.TRANS64 P2, [R2+URZ+0x13260], R0 ;  /* 0x013260000200a5a7 */ /* 0x000ea4000804007f */
[----:B--2---:R-:W-:Y:S05]  /*10f10*/  @!P2 BRA `(.L_x_281) ;  /* 0xfffffffc00f0a947 */ /* 0x004fea000383ffff */
[----:B------:R-:W-:Y:S05]  /*10f20*/  BRA `(.L_x_391) ;  /* 0xffffffc000b87947 */ /* 0x000fea000383ffff */
.L_x_289:
[----:B0-----:R0:W2:Y:S02]  /*10f30*/  SYNCS.PHASECHK.TRANS64.TRYWAIT P1, [R3+URZ+0x13270], R0 ;  /* 0x01327000030075a7 */ /* 0x0010a4000802017f */
[----:B--2---:R-:W-:Y:S05]  /*10f40*/  @!P1 NANOSLEEP.SYNCS 0x989680 ;  /* 0x009896800000995d */ /* 0x004fea0003900000 */
[----:B------:R-:W2:Y:S02]  /*10f50*/  @!P1 SYNCS.PHASECHK.TRANS64 P1, [R3+URZ+0x13270], R0 ;  /* 0x01327000030095a7 */ /* 0x000ea4000802007f */
[----:B--2---:R-:W-:Y:S05]  /*10f60*/  @!P1 BRA `(.L_x_289) ;  /* 0xfffffffc00f09947 */ /* 0x004fea000383ffff */
[----:B------:R-:W-:Y:S05]  /*10f70*/  BRA `(.L_x_392) ;  /* 0xffffffc800007947 */ /* 0x000fea000383ffff */
.L_x_291:
[----:B0-----:R0:W2:Y:S02]  /*10f80*/  SYNCS.PHASECHK.TRANS64.TRYWAIT P1, [R3+URZ+0x13260], R0 ;  /* 0x01326000030075a7 */ /* 0x0010a4000802017f */
[----:B--2---:R-:W-:Y:S05]  /*10f90*/  @!P1 NANOSLEEP.SYNCS 0x989680 ;  /* 0x009896800000995d */ /* 0x004fea0003900000 */
[----:B------:R-:W2:Y:S02]  /*10fa0*/  @!P1 SYNCS.PHASECHK.TRANS64 P1, [R3+URZ+0x13260], R0 ;  /* 0x01326000030095a7 */ /* 0x000ea4000802007f */
[----:B--2---:R-:W-:Y:S05]  /*10fb0*/  @!P1 BRA `(.L_x_291) ;  /* 0xfffffffc00f09947 */ /* 0x004fea000383ffff */
[----:B------:R-:W-:Y:S05]  /*10fc0*/  BRA `(.L_x_393) ;  /* 0xffffffc800107947 */ /* 0x000fea000383ffff */
.L_x_305:
[----:B0-----:R0:W1:Y:S02]  /*10fd0*/  SYNCS.PHASECHK.TRANS64.TRYWAIT P0, [R5+URZ+0x13220], R0 ;  /* 0x01322000050075a7 */ /* 0x001064000800017f */
[----:B-1----:R-:W-:Y:S05]  /*10fe0*/  @!P0 NANOSLEEP.SYNCS 0x989680 ;  /* 0x009896800000895d */ /* 0x002fea0003900000 */
[----:B------:R-:W1:Y:S02]  /*10ff0*/  @!P0 SYNCS.PHASECHK.TRANS64 P0, [R5+URZ+0x13220], R0 ;  /* 0x01322000050085a7 */ /* 0x000e64000800007f */
[----:B-1----:R-:W-:Y:S05]  /*11000*/  @!P0 BRA `(.L_x_305) ;  /* 0xfffffffc00f08947 */ /* 0x002fea000383ffff */
[----:B------:R-:W-:Y:S05]  /*11010*/  BRA `(.L_x_394) ;  /* 0xffffffd400907947 */ /* 0x000fea000383ffff */
.L_x_306:
[----:B------:R-:W1:Y:S01]  /*11020*/  S2R R2, SR_TID.X ;  /* 0x0000000000027919 */ /* 0x000e620000002100 */
[----:B------:R-:W-:Y:S01]  /*11030*/  BSSY B0, `(.L_x_395) ;  /* 0x000000a000007945 */ /* 0x000fe20003800000 */
[----:B------:R-:W-:Y:S02]  /*11040*/  IMAD.MOV.U32 R12, RZ, RZ, RZ ;  /* 0x000000ffff0c7224 */ /* 0x000fe400078e00ff */
[----:B------:R-:W-:Y:S02]  /*11050*/  IMAD.MOV.U32 R11, RZ, RZ, 0x1f ;  /* 0x0000001fff0b7424 */ /* 0x000fe400078e00ff */
[----:B------:R-:W-:Y:S01]  /*11060*/  IMAD.MOV.U32 R15, RZ, RZ, -0x1 ;  /* 0xffffffffff0f7424 */ /* 0x000fe200078e00ff */
[----:B-1----:R-:W-:-:S04]  /*11070*/  SHF.R.U32.HI R2, RZ, 0x5, R2 ;  /* 0x00000005ff027819 */ /* 0x002fc80000011602 */
[----:B------:R-:W-:-:S05]  /*11080*/  LOP3.LUT R2, R2, 0x3, RZ, 0xc0, !PT ;  /* 0x0000000302027812 */ /* 0x000fca00078ec0ff */
[----:B------:R-:W-:-:S07]  /*11090*/  IMAD.MOV.U32 R13, RZ, RZ, R2 ;  /* 0x000000ffff0d7224 */ /* 0x000fce00078e0002 */
[----:B0----5:R-:W-:Y:S05]  /*110a0*/  WARPSYNC.COLLECTIVE R15, `(.L_x_396) ;  /* 0x000000000f087348 */ /* 0x021fea0003c00000 */
[----:B------:R1:W2:Y:S02]  /*110b0*/  SHFL.IDX P6, R14, R13, R12, R11 ;  /* 0x0000000c0d0e7389 */ /* 0x0002a400000c000b */
[----:B012--5:R-:W-:Y:S01]  /*110c0*/  ENDCOLLECTIVE ;  /* 0x000000000000791b */ /* 0x027fe20003800000 */
.L_x_396:
[----:B------:R-:W-:Y:S05]  /*110d0*/  BSYNC B0 ;  /* 0x0000000000007941 */ /* 0x000fea0003800000 */
.L_x_395:
[----:B------:R-:W-:Y:S05]  /*110e0*/  BRA `(.L_x_397) ;  /* 0xffffffd400787947 */ /* 0x000fea000383ffff */
.L_x_309:
[----:B------:R-:W-:Y:S01]  /*110f0*/  BSSY B1, `(.L_x_398) ;  /* 0x0000006000017945 */ /* 0x000fe20003800000 */
[----:B------:R-:W-:-:S07]  /*11100*/  IMAD.MOV.U32 R15, RZ, RZ, -0x1 ;  /* 0xffffffffff0f7424 */ /* 0x000fce00078e00ff */
[----:B0----5:R-:W-:Y:S05]  /*11110*/  WARPSYNC.COLLECTIVE R15, `(.L_x_399) ;  /* 0x000000000f0c7348 */ /* 0x021fea0003c00000 */
[----:B------:R-:W-:Y:S02]  /*11120*/  ELECT P6, UR62, PT ;  /* 0x00000000003e782f */ /* 0x000fe400038c0000 */
[----:B------:R-:W-:Y:S01]  /*11130*/  MOV R14, UR62 ;  /* 0x0000003e000e7c02 */ /* 0x000fe20008000f00 */
[----:B0----5:R-:W-:Y:S10]  /*11140*/  ENDCOLLECTIVE ;  /* 0x000000000000791b */ /* 0x021ff40003800000 */
.L_x_399:
[----:B------:R-:W-:Y:S05]  /*11150*/  BSYNC B1 ;  /* 0x0000000000017941 */ /* 0x000fea0003800000 */
.L_x_398:
[----:B------:R-:W-:Y:S05]  /*11160*/  BRA `(.L_x_400) ;  /* 0xffffffd400707947 */ /* 0x000fea000383ffff */
.L_x_311:
[----:B0-----:R0:W1:Y:S02]  /*11170*/  SYNCS.PHASECHK.TRANS64.TRYWAIT P1, [R3+URZ+0x13240], R2 ;  /* 0x01324002030075a7 */ /* 0x001064000802017f */
[----:B-1----:R-:W-:Y:S05]  /*11180*/  @!P1 NANOSLEEP.SYNCS 0x989680 ;  /* 0x009896800000995d */ /* 0x002fea0003900000 */
[----:B------:R-:W1:Y:S02]  /*11190*/  @!P1 SYNCS.PHASECHK.TRANS64 P1, [R3+URZ+0x13240], R2 ;  /* 0x01324002030095a7 */ /* 0x000e64000802007f */
[----:B-1----:R-:W-:Y:S05]  /*111a0*/  @!P1 BRA `(.L_x_311) ;  /* 0xfffffffc00f09947 */ /* 0x002fea000383ffff */
[----:B------:R-:W-:Y:S05]  /*111b0*/  BRA `(.L_x_401) ;  /* 0xffffffd400947947 */ /* 0x000fea000383ffff */
.L_x_313:
[----:B-1----:R1:W2:Y:S02]  /*111c0*/  SYNCS.PHASECHK.TRANS64.TRYWAIT P1, [R5+URZ+0x13240], R0 ;  /* 0x01324000050075a7 */ /* 0x0022a4000802017f */
[----:B--2---:R-:W-:Y:S05]  /*111d0*/  @!P1 NANOSLEEP.SYNCS 0x989680 ;  /* 0x009896800000995d */ /* 0x004fea0003900000 */
[----:B------:R-:W2:Y:S02]  /*111e0*/  @!P1 SYNCS.PHASECHK.TRANS64 P1, [R5+URZ+0x13240], R0 ;  /* 0x01324000050095a7 */ /* 0x000ea4000802007f */
[----:B--2---:R-:W-:Y:S05]  /*111f0*/  @!P1 BRA `(.L_x_313) ;  /* 0xfffffffc00f09947 */ /* 0x004fea000383ffff */
[----:B------:R-:W-:Y:S05]  /*11200*/  BRA `(.L_x_402) ;  /* 0xffffffd400a47947 */ /* 0x000fea000383ffff */
.L_x_315:
[----:B--2---:R2:W3:Y:S02]  /*11210*/  SYNCS.PHASECHK.TRANS64.TRYWAIT P1, [R3+URZ+0x13260], R2 ;  /* 0x01326002030075a7 */ /* 0x0044e4000802017f */
[----:B---3--:R-:W-:Y:S05]  /*11220*/  @!P1 NANOSLEEP.SYNCS 0x989680 ;  /* 0x009896800000995d */ /* 0x008fea0003900000 */
[----:B------:R-:W3:Y:S02]  /*11230*/  @!P1 SYNCS.PHASECHK.TRANS64 P1, [R3+URZ+0x13260], R2 ;  /* 0x01326002030095a7 */ /* 0x000ee4000802007f */
[----:B---3--:R-:W-:Y:S05]  /*11240*/  @!P1 BRA `(.L_x_315) ;  /* 0xfffffffc00f09947 */ /* 0x008fea000383ffff */
[----:B------:R-:W-:Y:S05]  /*11250*/  BRA `(.L_x_403) ;  /* 0xffffffd400a07947 */ /* 0x000fea000383ffff */
.L_x_317:
[----:B---3--:R3:W4:Y:S02]  /*11260*/  SYNCS.PHASECHK.TRANS64.TRYWAIT P1, [R5+URZ+0x13260], R0 ;  /* 0x01326000050075a7 */ /* 0x008724000802017f */
[----:B----4-:R-:W-:Y:S05]  /*11270*/  @!P1 NANOSLEEP.SYNCS 0x989680 ;  /* 0x009896800000995d */ /* 0x010fea0003900000 */
[----:B------:R-:W4:Y:S02]  /*11280*/  @!P1 SYNCS.PHASECHK.TRANS64 P1, [R5+URZ+0x13260], R0 ;  /* 0x01326000050095a7 */ /* 0x000f24000802007f */
[----:B----4-:R-:W-:Y:S05]  /*11290*/  @!P1 BRA `(.L_x_317) ;  /* 0xfffffffc00f09947 */ /* 0x010fea000383ffff */
[----:B------:R-:W-:Y:S05]  /*112a0*/  BRA `(.L_x_404) ;  /* 0xffffffd4009c7947 */ /* 0x000fea000383ffff */
.L_x_319:
[----:B----4-:R4:W0:Y:S02]  /*112b0*/  SYNCS.PHASECHK.TRANS64.TRYWAIT P1, [R3+URZ+0x13280], R2 ;  /* 0x01328002030075a7 */ /* 0x010824000802017f */
[----:B0-----:R-:W-:Y:S05]  /*112c0*/  @!P1 NANOSLEEP.SYNCS 0x989680 ;  /* 0x009896800000995d */ /* 0x001fea0003900000 */
[----:B------:R-:W0:Y:S02]  /*112d0*/  @!P1 SYNCS.PHASECHK.TRANS64 P1, [R3+URZ+0x13280], R2 ;  /* 0x01328002030095a7 */ /* 0x000e24000802007f */
[----:B0-----:R-:W-:Y:S05]  /*112e0*/  @!P1 BRA `(.L_x_319) ;  /* 0xfffffffc00f09947 */ /* 0x001fea000383ffff */
[----:B------:R-:W-:Y:S05]  /*112f0*/  BRA `(.L_x_405) ;  /* 0xffffffd400987947 */ /* 0x000fea000383ffff */
.L_x_406:
        /* <DEDUP_REMOVED lines=16> */
.L_x_2748:


//--------------------- .text._ZN7cutlass13device_kernelIN5flash11enable_sm90INS1_16FlashAttnFwdSm90INS1_25CollectiveMainloopFwdSm90ILi2EN4cute5tupleIJNS5_1CILi1EEES8_S8_EEENS6_IJNS7_ILi192EEENS7_ILi160EEENS7_ILi64EEEEEELi64ENS_12float_e4m3_tEfNS_4arch4Sm90ELb0ELb0ELb0ELb1ELb1ELb1ELb0ELb1ELb1ELb1ELb0ELb0EEENS1_21CollectiveEpilogueFwdINS6_IJSA_SC_SB_EEES9_NS_10bfloat16_tESG_Li384ELb1ELb1ELb0ELb1EEENS1_36VarlenDynamicPersistentTileSchedulerILi192ELi160ELi384ELi128ELb0ELb1ELb1ELb0ELb1ELb1EEEEEEEEEvNT_6ParamsE --------------------------
	.section	.text._ZN7cutlass13device_kernelIN5flash11enable_sm90INS1_16FlashAttnFwdSm90INS1_25CollectiveMainloopFwdSm90ILi2EN4cute5tupleIJNS5_1CILi1EEES8_S8_EEENS6_IJNS7_ILi192EEENS7_ILi160EEENS7_ILi64EEEEEELi64ENS_12float_e4m3_tEfNS_4arch4Sm90ELb0ELb0ELb0ELb1ELb1ELb1ELb0ELb1ELb1ELb1ELb0ELb0EEENS1_21CollectiveEpilogueFwdINS6_IJSA_SC_SB_EEES9_NS_10bfloat16_tESG_Li384ELb1ELb1ELb0ELb1EEENS1_36VarlenDynamicPersistentTileSchedulerILi192ELi160ELi384ELi128ELb0ELb1ELb1ELb0ELb1ELb1EEEEEEEEEvNT_6ParamsE,"ax",@progbits
	.align	128
.text._ZN7cutlass13device_kernelIN5flash11enable_sm90INS1_16FlashAttnFwdSm90INS1_25CollectiveMainloopFwdSm90ILi2EN4cute5tupleIJNS5_1CILi1EEES8_S8_EEENS6_IJNS7_ILi192EEENS7_ILi160EEENS7_ILi64EEEEEELi64ENS_12float_e4m3_tEfNS_4arch4Sm90ELb0ELb0ELb0ELb1ELb1ELb1ELb0ELb1ELb1ELb1ELb0ELb0EEENS1_21CollectiveEpilogueFwdINS6_IJSA_SC_SB_EEES9_NS_10bfloat16_tESG_Li384ELb1ELb1ELb0ELb1EEENS1_36VarlenDynamicPersistentTileSchedulerILi192ELi160ELi384ELi128ELb0ELb1ELb1ELb0ELb1ELb1EEEEEEEEEvNT_6ParamsE:
        .type           _ZN7cutlass13device_kernelIN5flash11enable_sm90INS1_16FlashAttnFwdSm90INS1_25CollectiveMainloopFwdSm90ILi2EN4cute5tupleIJNS5_1CILi1EEES8_S8_EEENS6_IJNS7_ILi192EEENS7_ILi160EEENS7_ILi64EEEEEELi64ENS_12float_e4m3_tEfNS_4arch4Sm90ELb0ELb0ELb0ELb1ELb1ELb1ELb0ELb1ELb1ELb1ELb0ELb0EEENS1_21CollectiveEpilogueFwdINS6_IJSA_SC_SB_EEES9_NS_10bfloat16_tESG_Li384ELb1ELb1ELb0ELb1EEENS1_36VarlenDynamicPersistentTileSchedulerILi192ELi160ELi384ELi128ELb0ELb1ELb1ELb0ELb1ELb1EEEEEEEEEvNT_6ParamsE,@function
        .size           _ZN7cutlass13device_kernelIN5flash11enable_sm90INS1_16FlashAttnFwdSm90INS1_25CollectiveMainloopFwdSm90ILi2EN4cute5tupleIJNS5_1CILi1EEES8_S8_EEENS6_IJNS7_ILi192EEENS7_ILi160EEENS7_ILi64EEEEEELi64ENS_12float_e4m3_tEfNS_4arch4Sm90ELb0ELb0ELb0ELb1ELb1ELb1ELb0ELb1ELb1ELb1ELb0ELb0EEENS1_21CollectiveEpilogueFwdINS6_IJSA_SC_SB_EEES9_NS_10bfloat16_tESG_Li384ELb1ELb1ELb0ELb1EEENS1_36VarlenDynamicPersistentTileSchedulerILi192ELi160ELi384ELi128ELb0ELb1ELb1ELb0ELb1ELb1EEEEEEEEEvNT_6ParamsE,(.L_x_2749 - _ZN7cutlass13device_kernelIN5flash11enable_sm90INS1_16FlashAttnFwdSm90INS1_25CollectiveMainloopFwdSm90ILi2EN4cute5tupleIJNS5_1CILi1EEES8_S8_EEENS6_IJNS7_ILi192EEENS7_ILi160EEENS7_ILi64EEEEEELi64ENS_12float_e4m3_tEfNS_4arch4Sm90ELb0ELb0ELb0ELb1ELb1ELb1ELb0ELb1ELb1ELb1ELb0ELb0EEENS1_21CollectiveEpilogueFwdINS6_IJSA_SC_SB_EEES9_NS_10bfloat16_tESG_Li384ELb1ELb1ELb0ELb1EEENS1_36VarlenDynamicPersistentTileSchedulerILi192ELi160ELi384ELi128ELb0ELb1ELb1ELb0ELb1ELb1EEEEEEEEEvNT_6ParamsE)
        .other          _ZN7cutlass13device_kernelIN5flash11enable_sm90INS1_16FlashAttnFwdSm90INS1_25CollectiveMainloopFwdSm90ILi2EN4cute5tupleIJNS5_1CILi1EEES8_S8_EEENS6_IJNS7_ILi192EEENS7_ILi160EEENS7_ILi64EEEEEELi64ENS_12float_e4m3_tEfNS_4arch4Sm90ELb0ELb0ELb0ELb1ELb1ELb1ELb0ELb1ELb1ELb1ELb0ELb0EEENS1_21CollectiveEpilogueFwdINS6_IJSA_SC_SB_EEES9_NS_10bfloat16_tESG_Li384ELb1ELb1ELb0ELb1EEENS1_36VarlenDynamicPersistentTileSchedulerILi192ELi160ELi384ELi128ELb0ELb1ELb1ELb0ELb1ELb1EEEEEEEEEvNT_6ParamsE,@"STO_CUDA_ENTRY STV_DEFAULT"
_ZN7cutlass13device_kernelIN5flash11enable_sm90INS1_16FlashAttnFwdSm90INS1_25CollectiveMainloopFwdSm90ILi2EN4cute5tupleIJNS5_1CILi1EEES8_S8_EEENS6_IJNS7_ILi192EEENS7_ILi160EEENS7_ILi64EEEEEELi64ENS_12float_e4m3_tEfNS_4arch4Sm90ELb0ELb0ELb0ELb1ELb1ELb1ELb0ELb1ELb1ELb1ELb0ELb0EEENS1_21CollectiveEpilogueFwdINS6_IJSA_SC_SB_EEES9_NS_10bfloat16_tESG_Li384ELb1ELb1ELb0ELb1EEENS1_36VarlenDynamicPersistentTileSchedulerILi192ELi160ELi384ELi128ELb0ELb1ELb1ELb0ELb1ELb1EEEEEEEEEvNT_6ParamsE:
[----:B------:R-:W0:Y:S02]  /*0000*/  LDC R1, c[0x0][0x28] ;  /* 0x00000a00ff017b82 */ /* 0x000e240000000800 */
[----:B0-----:R-:W-:Y:S01]  /*0010*/  VIADD R1, R1, 0xffffff70 ;  /* 0xffffff7001017836 */ /* 0x001fe20000000000 */
[----:B------:R-:W0:Y:S01]  /*0020*/  S2R R3, SR_TID.X ;  /* 0x0000000000037919 */ /* 0x000e220000002100 */
[----:B------:R-:W-:Y:S01]  /*0030*/  ELECT P0, URZ, PT ;  /* 0x00000000003f782f */ /* 0x000fe20003800000 */
[----:B------:R-:W-:Y:S01]  /*0040*/  BSSY B0, `(.L_x_407) ;  /* 0x000000d000007945 */ /* 0x000fe20003800000 */
[----:B0-----:R-:W-:-:S05]  /*0050*/  SHF.R.U32.HI R0, RZ, 0x5, R3 ;  /* 0x00000005ff007819 */ /* 0x001fca0000011603 */
[----:B------:R-:W0:Y:S02]  /*0060*/  SHFL.IDX PT, R2, R0, RZ, 0x1f ;  /* 0x00001fff00027589 */ /* 0x000e2400000e0000 */
[----:B0-----:R-:W-:-:S13]  /*0070*/  ISETP.EQ.AND P0, PT, R2, RZ, P0 ;  /* 0x000000ff0200720c */ /* 0x001fda0000702270 */
[----:B------:R-:W-:Y:S05]  /*0080*/  @!P0 BRA `(.L_x_408) ;  /* 0x0000000000208947 */ /* 0x000fea0003800000 */
[----:B------:R-:W-:Y:S02]  /*0090*/  ULDC.64 UR4, c[0x0][0x198] ;  /* 0x0000660000047ab9 */ /* 0x000fe40000000a00 */
[----:B------:R-:W-:Y:S02]  /*00a0*/  UIADD3 UR6, UP0, UR4, 0x570, URZ ;  /* 0x0000057004067890 */ /* 0x000fe4000ff1e03f */
[----:B------:R-:W-:Y:S02]  /*00b0*/  UIADD3 UR4, UP1, UR4, 0x670, URZ ;  /* 0x0000067004047890 */ /* 0x000fe4000ff3e03f */
[----:B------:R-:W-:Y:S02]  /*00c0*/  UIADD3.X UR7, URZ, UR5, URZ, UP0, !UPT ;  /* 0x000000053f077290 */ /* 0x000fe400087fe43f */
[----:B------:R-:W-:-:S07]  /*00d0*/  UIADD3.X UR5, URZ, UR5, URZ, UP1, !UPT ;  /* 0x000000053f057290 */ /* 0x000fce0008ffe43f */
[----:B------:R0:W-:Y:S02]  /*00e0*/  UTMACCTL.PF [UR6] ;  /* 0x00000000060079b9 */ /* 0x0001e40008040000 */
[----:B------:R0:W-:Y:S02]  /*00f0*/  UTMACCTL.PF [UR4] ;  /* 0x00000000040079b9 */ /* 0x0001e40008040000 */
[----:B0-----:R-:W-:Y:S01]  /*0100*/  NOP ;  /* 0x0000000000007918 */ /* 0x001fe20000000000 */
.L_x_408:
[----:B------:R-:W-:Y:S05]  /*0110*/  BSYNC B0 ;  /* 0x0000000000007941 */ /* 0x000fea0003800000 */
.L_x_407:
[----:B------:R-:W-:Y:S01]  /*0120*/  VOTEU.ANY UP0, P0 ;  /* 0x00000000003f7886 */ /* 0x000fe20000000100 */
[----:B------:R-:W0:Y:S01]  /*0130*/  SHFL.IDX PT, R2, R0, RZ, 0x1f ;  /* 0x00001fff00027589 */ /* 0x000e2200000e0000 */
[----:B------:R-:W-:Y:S01]  /*0140*/  UMOV UR4, 0x80 ;  /* 0x0000008000047882 */ /* 0x000fe20000000000 */
[----:B------:R-:W-:Y:S01]  /*0150*/  UMOV UR7, 0x180 ;  /* 0x0000018000077882 */ /* 0x000fe20000000000 */
[----:B------:R-:W-:Y:S01]  /*0160*/  SHF.R.U32.HI R3, RZ, 0x7, R3 ;  /* 0x00000007ff037819 */ /* 0x000fe20000011603 */
[----:B------:R-:W1:Y:S01]  /*0170*/  @UP0 S2UR UR8, SR_CgaCtaId ;  /* 0x00000000000809c3 */ /* 0x000e620000008800 */
[----:B------:R-:W-:Y:S01]  /*0180*/  @UP0 UMOV UR6, 0x400 ;  /* 0x0000040000060882 */ /* 0x000fe20000000000 */
[----:B------:R-:W-:-:S04]  /*0190*/  @UP0 UIADD3 UR4, -UR4, 0x100000, URZ ;  /* 0x0010000004040890 */ /* 0x000fc8000fffe13f */
[----:B------:R-:W-:Y:S02]  /*01a0*/  @UP0 USHF.L.U32 UR5, UR4, 0xb, URZ ;  /* 0x0000000b04050899 */ /* 0x000fe4000800063f */
[----:B------:R-:W-:Y:S01]  /*01b0*/  @UP0 USHF.L.U32 UR4, UR4, 0x1, URZ ;  /* 0x0000000104040899 */ /* 0x000fe2000800063f */
[----:B------:R-:W-:Y:S01]  /*01c0*/  VOTEU.ANY UP1, P0 ;  /* 0x00000000003f7886 */ /* 0x000fe20000020100 */
[----:B0-----:R-:W-:Y:S02]  /*01d0*/  ISETP.NE.AND P1, PT, R2, RZ, PT ;  /* 0x000000ff0200720c */ /* 0x001fe40003f25270 */
[----:B------:R0:W2:Y:S01]  /*01e0*/  SHFL.IDX PT, R2, R3, RZ, 0x1f ;  /* 0x00001fff03027589 */ /* 0x0000a200000e0000 */
[----:B-1----:R-:W-:Y:S02]  /*01f0*/  @UP0 ULEA UR8, UR8, UR6, 0x18 ;  /* 0x0000000608080291 */ /* 0x002fe4000f8ec03f */
[----:B------:R-:W-:-:S04]  /*0200*/  @UP0 UIADD3 UR6, -UR7, 0x100000, URZ ;  /* 0x0010000007060890 */ /* 0x000fc8000fffe13f */
[----:B------:R-:W-:Y:S02]  /*0210*/  @UP0 USHF.L.U32 UR7, UR6, 0xb, URZ ;  /* 0x0000000b06070899 */ /* 0x000fe4000800063f */
[----:B------:R-:W-:Y:S01]  /*0220*/  @UP0 USHF.L.U32 UR6, UR6, 0x1, URZ ;  /* 0x0000000106060899 */ /* 0x000fe2000800063f */
[----:B------:R-:W-:Y:S01]  /*0230*/  VOTEU.ANY UP0, P0 ;  /* 0x00000000003f7886 */ /* 0x000fe20000000100 */
[----:B------:R-:W1:Y:S04]  /*0240*/  FENCE.VIEW.ASYNC.S ;  /* 0x00000000000073c6 */ /* 0x000e680000000000 */
[----:B-1----:R0:W1:Y:S06]  /*0250*/  @UP0 SYNCS.EXCH.64 URZ, [UR8+0x13200], UR4 ;  /* 0x01320004083f05b2 */ /* 0x00206c0008000100 */
[----:B------:R0:W3:Y:S02]  /*0260*/  @UP1 SYNCS.EXCH.64 URZ, [UR8+0x13220], UR6 ;  /* 0x01322006083f15b2 */ /* 0x0000e40008000100 */
        /* <DEDUP_REMOVED lines=14> */
[----:B0-----:R0:W4:Y:S08]  /*0350*/  SYNCS.EXCH.64 URZ, [UR8+0x13230], UR4 ;  /* 0x01323004083f75b2 */ /* 0x0011300008000100 */
[----:B------:R0:W0:Y:S01]  /*0360*/  SYNCS.EXCH.64 URZ, [UR8+0x13240], UR6 ;  /* 0x01324006083f75b2 */ /* 0x0000220008000100 */
[----:B------:R0:W0:Y:S01]  /*0370*/  SYNCS.EXCH.64 URZ, [UR8+0x13238], UR4 ;  /* 0x01323804083f75b2 */ /* 0x0000220008000100 */
[----:B------:R0:W0:Y:S01]  /*0380*/  SYNCS.EXCH.64 URZ, [UR8+0x13248], UR6 ;  /* 0x01324806083f75b2 */ /* 0x0000220008000100 */
[----:B------:R-:W-:Y:S01]  /*0390*/  NOP ;  /* 0x0000000000007918 */ /* 0x000fe20000000000 */
.L_x_409:
        /* <DEDUP_REMOVED lines=22> */
.L_x_410:
        /* <DEDUP_REMOVED lines=18> */
.L_x_411:
        /* <DEDUP_REMOVED lines=22> */
.L_x_412:
[----:B------:R-:W5:Y:S01]  /*0780*/  SHFL.IDX PT, R4, R0, RZ, 0x1f ;  /* 0x00001fff00047589 */ /* 0x000f6200000e0000 */
        /* <DEDUP_REMOVED lines=22> */
.L_x_413:
[----:B--2---:R-:W-:Y:S01]  /*08f0*/  ISETP.NE.AND P0, PT, R2, RZ, PT ;  /* 0x000000ff0200720c */ /* 0x004fe20003f05270 */
[----:B------:R-:W-:Y:S01]  /*0900*/  IMAD.MOV.U32 R2, RZ, RZ, 0x1 ;  /* 0x00000001ff027424 */ /* 0x000fe200078e00ff */
[----:B------:R-:W-:Y:S01]  /*0910*/  NOP ;  /* 0x0000000000007918 */ /* 0x000fe20000000000 */
[----:B------:R-:W-:Y:S01]  /*0920*/  ULDC.64 UR40, c[0x0][0x208] ;  /* 0x0000820000287ab9 */ /* 0x000fe20000000a00 */
[----:B------:R-:W-:Y:S02]  /*0930*/  BSSY B8, `(.L_x_414) ;  /* 0x00015df000087945 */ /* 0x000fe40003800000 */
[----:B------:R-:W-:-:S05]  /*0940*/  SEL R2, R2, 0x2, !P0 ;  /* 0x0000000202027807 */ /* 0x000fca0004000000 */
[----:B------:R2:W-:Y:S01]  /*0950*/  STL [R1+0x34], R2 ;  /* 0x0000340201007387 */ /* 0x0005e20000100800 */
[----:B01-34-:R-:W-:Y:S06]  /*0960*/  BAR.SYNC.DEFER_BLOCKING 0x0 ;  /* 0x0000000000007b1d */ /* 0x01bfec0000010000 */
[----:B------:R-:W-:Y:S05]  /*0970*/  @!P0 BRA `(.L_x_415) ;  /* 0x000000ec00548947 */ /* 0x000fea0003800000 */
.L_x_416:
[----:B------:R-:W-:-:S08]  /*0980*/  NOP ;  /* 0x0000000000007918 */ /* 0x000fd00000000000 */
[----:B------:R-:W0:Y:S02]  /*0990*/  USETMAXREG.TRY_ALLOC.CTAPOOL UP0, 0xa0 ;  /* 0x000000a0000079c8 */ /* 0x000e240008000600 */
[----:B0-----:R-:W-:-:S13]  /*09a0*/  PLOP3.LUT P0, PT, PT, PT, UP0, 0x80, 0x0 ;  /* 0x000000000000781c */ /* 0x001fda0003f0f008 */
[----:B------:R-:W-:Y:S05]  /*09b0*/  @!P0 BRA `(.L_x_416) ;  /* 0xfffffffc00f08947 */ /* 0x000fea000383ffff */
[----:B------:R-:W0:Y:S08]  /*09c0*/  S2UR UR4, SR_CgaCtaId ;  /* 0x00000000000479c3 */ /* 0x000e300000008800 */
[----:B------:R-:W-:Y:S06]  /*09d0*/  BAR.ARV 0x8, 0x200 ;  /* 0x0208000000007b1d */ /* 0x000fec0000002000 */
[----:B------:R-:W-:-:S02]  /*09e0*/  MOV R18, 0x400 ;  /* 0x0000040000127802 */ /* 0x000fc40000000f00 */
[----:B------:R-:W-:Y:S01]  /*09f0*/  BAR.SYNC.DEFER_BLOCKING 0x5, 0x200 ;  /* 0x0148000000007b1d */ /* 0x000fe20000010000 */
[----:B0-----:R-:W-:-:S05]  /*0a00*/  IMAD.U32 R0, RZ, RZ, UR4 ;  /* 0x00000004ff007e24 */ /* 0x001fca000f8e00ff */
[----:B------:R-:W-:Y:S01]  /*0a10*/  ULDC UR4, c[0x0][0xc3c] ;  /* 0x00030f0000047ab9 */ /* 0x000fe20000000800 */
[----:B------:R-:W-:Y:S01]  /*0a20*/  LEA R18, R0, R18, 0x18 ;  /* 0x0000001200127211 */ /* 0x000fe200078ec0ff */
[----:B------:R-:W-:Y:S04]  /*0a30*/  STL [R1+0x2c], R0 ;  /* 0x00002c0001007387 */ /* 0x000fe80000100800 */
[----:B------:R-:W0:Y:S01]  /*0a40*/  LDS.128 R12, [R18+0x132d0] ;  /* 0x0132d000120c7984 */ /* 0x000e220000000c00 */
[----:B------:R-:W-:Y:S06]  /*0a50*/  BAR.ARV 0x4, 0x200 ;  /* 0x0108000000007b1d */ /* 0x000fec0000002000 */
[----:B0-----:R-:W-:-:S13]  /*0a60*/  ISETP.GE.AND P0, PT, R15, UR4, PT ;  /* 0x000000040f007c0c */ /* 0x001fda000bf06270 */
[----:B------:R-:W-:Y:S05]  /*0a70*/  @P0 BRA `(.L_x_417) ;  /* 0x0000015c00280947 */ /* 0x000fea0003800000 */
[----:B------:R-:W3:Y:S01]  /*0a80*/  LDL.LU R19, [R1+0x34] ;  /* 0x0000340001137983 */ /* 0x000ee20000300800 */
[----:B------:R-:W0:Y:S02]  /*0a90*/  S2R R0, SR_TID.X ;  /* 0x0000000000007919 */ /* 0x000e240000002100 */
[----:B0-----:R-:W-:-:S05]  /*0aa0*/  VIADD R21, R0, 0xffffff80 ;  /* 0xffffff8000157836 */ /* 0x001fca0000000000 */
[----:B------:R-:W-:-:S04]  /*0ab0*/  SHF.R.S32.HI R0, RZ, 0x1f, R21 ;  /* 0x0000001fff007819 */ /* 0x000fc80000011415 */
[CC--:B--2---:R-:W-:Y:S02]  /*0ac0*/  LEA.HI R2, R0.reuse, R21.reuse, RZ, 0x5 ;  /* 0x0000001500027211 */ /* 0x0c4fe400078f28ff */
[----:B------:R-:W-:-:S03]  /*0ad0*/  LEA.HI R7, R0, R21, RZ, 0x4 ;  /* 0x0000001500077211 */ /* 0x000fc600078f20ff */
[----:B------:R-:W-:Y:S01]  /*0ae0*/  IMAD.SHL.U32 R4, R2, 0x20, RZ ;  /* 0x0000002002047824 */ /* 0x000fe200078e00ff */
[-C--:B------:R-:W-:Y:S02]  /*0af0*/  LEA.HI R2, R0, R21.reuse, RZ, 0x7 ;  /* 0x0000001500027211 */ /* 0x080fe400078f38ff */
[----:B------:R-:W-:Y:S02]  /*0b00*/  LOP3.LUT R3, R7, 0x3fffff0, RZ, 0xc0, !PT ;  /* 0x03fffff007037812 */ /* 0x000fe400078ec0ff */
[----:B------:R-:W-:Y:S02]  /*0b10*/  LOP3.LUT R6, R2, 0xffffff80, RZ, 0xc0, !PT ;  /* 0xffffff8002067812 */ /* 0x000fe400078ec0ff */
[----:B------:R-:W-:Y:S01]  /*0b20*/  LOP3.LUT R5, R4, 0xfffffc00, RZ, 0xc0, !PT ;  /* 0xfffffc0004057812 */ /* 0x000fe200078ec0ff */
[C---:B------:R-:W-:Y:S02]  /*0b30*/  IMAD.IADD R4, R21.reuse, 0x1, -R3 ;  /* 0x0000000115047824 */ /* 0x040fe400078e0a03 */
[C---:B------:R-:W-:Y:S01]  /*0b40*/  IMAD.IADD R24, R21.reuse, 0x1, -R6 ;  /* 0x0000000115187824 */ /* 0x040fe200078e0a06 */
[-C--:B------:R-:W-:Y:S01]  /*0b50*/  LEA.HI R3, R21, R21.reuse, RZ, 0x1 ;  /* 0x0000001515037211 */ /* 0x080fe200078f08ff */
[----:B------:R-:W-:Y:S01]  /*0b60*/  IMAD R10, R4, 0x40, R5 ;  /* 0x00000040040a7824 */ /* 0x000fe200078e0205 */
[----:B------:R-:W-:-:S02]  /*0b70*/  LEA.HI R4, R0, R21, RZ, 0x2 ;  /* 0x0000001500047211 */ /* 0x000fc400078f10ff */
[----:B------:R-:W-:Y:S02]  /*0b80*/  SHF.R.S32.HI R9, RZ, 0x1f, R24 ;  /* 0x0000001fff097819 */ /* 0x000fe40000011418 */
[----:B------:R-:W-:Y:S02]  /*0b90*/  SHF.R.S32.HI R20, RZ, 0x1, R3 ;  /* 0x00000001ff147819 */ /* 0x000fe40000011403 */
[----:B------:R-:W-:Y:S02]  /*0ba0*/  LEA.HI R11, R9, R24, RZ, 0x2 ;  /* 0x00000018090b7211 */ /* 0x000fe400078f10ff */
[----:B------:R-:W-:Y:S02]  /*0bb0*/  SHF.R.S32.HI R22, RZ, 0x7, R2 ;  /* 0x00000007ff167819 */ /* 0x000fe40000011402 */
[----:B------:R-:W-:Y:S02]  /*0bc0*/  SHF.R.S32.HI R8, RZ, 0x4, R7 ;  /* 0x00000004ff087819 */ /* 0x000fe40000011407 */
[----:B------:R-:W-:-:S02]  /*0bd0*/  SHF.R.S32.HI R2, RZ, 0x2, R4 ;  /* 0x00000002ff027819 */ /* 0x000fc40000011404 */
[----:B------:R-:W-:Y:S02]  /*0be0*/  SHF.R.S32.HI R5, RZ, 0x1f, R4 ;  /* 0x0000001fff057819 */ /* 0x000fe40000011404 */
[----:B------:R-:W-:Y:S02]  /*0bf0*/  LEA.HI R6, R3, R20, RZ, 0x1 ;  /* 0x0000001403067211 */ /* 0x000fe400078f08ff */
[--C-:B------:R-:W-:Y:S02]  /*0c00*/  SHF.R.S32.HI R12, RZ, 0x2, R11.reuse ;  /* 0x00000002ff0c7819 */ /* 0x100fe4000001140b */
[----:B------:R-:W-:Y:S02]  /*0c10*/  SHF.R.S32.HI R17, RZ, 0x1f, R11 ;  /* 0x0000001fff117819 */ /* 0x000fe4000001140b */
[----:B------:R-:W-:Y:S02]  /*0c20*/  LOP3.LUT R16, R4, 0xfffffffc, RZ, 0xc0, !PT ;  /* 0xfffffffc04107812 */ /* 0x000fe400078ec0ff */
[----:B------:R-:W-:-:S02]  /*0c30*/  LEA.HI R7, R7, R8, RZ, 0x1 ;  /* 0x0000000807077211 */ /* 0x000fc400078f08ff */
[----:B------:R-:W-:Y:S02]  /*0c40*/  LEA.HI R5, R5, R2, RZ, 0x2 ;  /* 0x0000000205057211 */ /* 0x000fe400078f10ff */
[----:B------:R-:W-:Y:S02]  /*0c50*/  LOP3.LUT R6, R6, 0x3fffffe, RZ, 0xc0, !PT ;  /* 0x03fffffe06067812 */ /* 0x000fe400078ec0ff */
[----:B------:R-:W-:Y:S01]  /*0c60*/  LEA.HI R17, R17, R12, RZ, 0x3 ;  /* 0x0000000c11117211 */ /* 0x000fe200078f18ff */
[----:B------:R-:W-:Y:S01]  /*0c70*/  IMAD.HI R4, R22, 0x55555556, RZ ;  /* 0x5555555616047827 */ /* 0x000fe200078e02ff */
[----:B------:R-:W-:Y:S02]  /*0c80*/  LOP3.LUT R7, R7, 0x1ffffffe, RZ, 0xc0, !PT ;  /* 0x1ffffffe07077812 */ /* 0x000fe400078ec0ff */
[----:B------:R-:W-:Y:S01]  /*0c90*/  LOP3.LUT R5, R5, 0xfffffffc, RZ, 0xc0, !PT ;  /* 0xfffffffc05057812 */ /* 0x000fe200078ec0ff */
[----:B------:R-:W-:Y:S01]  /*0ca0*/  IMAD.IADD R16, R21, 0x1, -R16 ;  /* 0x0000000115107824 */ /* 0x000fe200078e0a10 */
[----:B------:R-:W-:-:S02]  /*0cb0*/  IADD3 R6, R20, -R6, RZ ;  /* 0x8000000614067210 */ /* 0x000fc40007ffe0ff */
[----:B------:R-:W-:Y:S02]  /*0cc0*/  LOP3.LUT R17, R17, 0xfffffff8, RZ, 0xc0, !PT ;  /* 0xfffffff811117812 */ /* 0x000fe400078ec0ff */
[----:B------:R-:W-:Y:S02]  /*0cd0*/  LEA.HI R9, R9, R24, RZ, 0x5 ;  /* 0x0000001809097211 */ /* 0x000fe400078f28ff */
[----:B------:R-:W-:Y:S01]  /*0ce0*/  LOP3.LUT R11, R11, 0x7ffffffc, RZ, 0xc0, !PT ;  /* 0x7ffffffc0b0b7812 */ /* 0x000fe200078ec0ff */
[----:B------:R-:W-:Y:S01]  /*0cf0*/  IMAD.IADD R7, R8, 0x1, -R7 ;  /* 0x0000000108077824 */ /* 0x000fe200078e0a07 */
[----:B------:R-:W-:Y:S01]  /*0d00*/  LEA.HI R4, R4, R4, RZ, 0x1 ;  /* 0x0000000404047211 */ /* 0x000fe200078f08ff */
[----:B------:R-:W-:Y:S01]  /*0d10*/  IMAD.IADD R20, R2, 0x1, -R5 ;  /* 0x0000000102147824 */ /* 0x000fe200078e0a05 */
[----:B------:R-:W-:Y:S01]  /*0d20*/  LEA.HI R2, R16, R16, RZ, 0x1 ;  /* 0x0000001010027211 */ /* 0x000fe200078f08ff */
[----:B------:R-:W-:Y:S01]  /*0d30*/  IMAD R6, R8, 0x8, R6 ;  /* 0x0000000808067824 */ /* 0x000fe200078e0206 */
[----:B------:R-:W-:Y:S01]  /*0d40*/  SHF.R.S32.HI R9, RZ, 0x5, R9 ;  /* 0x00000005ff097819 */ /* 0x000fe20000011409 */
[----:B------:R-:W-:-:S02]  /*0d50*/  IMAD.IADD R12, R12, 0x1, -R17 ;  /* 0x000000010c0c7824 */ /* 0x000fc400078e0a11 */
[----:B------:R-:W-:Y:S02]  /*0d60*/  IMAD.MOV.U32 R8, RZ, RZ, -0x2 ;  /* 0xfffffffeff087424 */ /* 0x000fe400078e00ff */
[----:B------:R-:W-:Y:S01]  /*0d70*/  IMAD.IADD R11, R24, 0x1, -R11 ;  /* 0x00000001180b7824 */ /* 0x000fe200078e0a0b */
[----:B------:R-:W-:Y:S01]  /*0d80*/  LOP3.LUT R5, R2, 0x1ffffffe, RZ, 0xc0, !PT ;  /* 0x1ffffffe02057812 */ /* 0x000fe200078ec0ff */
[----:B------:R-:W-:Y:S01]  /*0d90*/  IMAD R4, R4, -0x3, R22 ;  /* 0xfffffffd04047824 */ /* 0x000fe200078e0216 */
[----:B------:R-:W-:Y:S01]  /*0da0*/  LEA R7, R7, R10, 0x3 ;  /* 0x0000000a07077211 */ /* 0x000fe200078e18ff */
[----:B------:R-:W-:Y:S02]  /*0db0*/  IMAD R9, R9, 0x10, R12 ;  /* 0x0000001009097824 */ /* 0x000fe400078e020c */
[----:B------:R-:W-:Y:S01]  /*0dc0*/  IMAD R2, R11, R8, 0xa0 ;  /* 0x000000a00b027424 */ /* 0x000fe200078e0208 */
[----:B------:R-:W-:Y:S01]  /*0dd0*/  STL [R1+0x68], R20 ;  /* 0x0000681401007387 */ /* 0x000fe20000100800 */
[----:B------:R-:W-:-:S03]  /*0de0*/  IMAD R4, R4, 0x40, R9 ;  /* 0x0000004004047824 */ /* 0x000fc600078e0209 */
[----:B------:R0:W-:Y:S01]  /*0df0*/  STL [R1+0x84], R7 ;  /* 0x0000840701007387 */ /* 0x0001e20000100800 */
[----:B------:R-:W-:-:S03]  /*0e00*/  LEA.HI R0, R0, R21, RZ, 0x3 ;  /* 0x0000001500007211 */ /* 0x000fc600078f18ff */
[----:B------:R3:W-:Y:S04]  /*0e10*/  STL [R1+0x80], R2 ;  /* 0x0000800201007387 */ /* 0x0007e80000100800 */
[----:B------:R-:W-:Y:S01]  /*0e20*/  STL [R1+0x4], R13 ;  /* 0x0000040d01007387 */ /* 0x000fe20000100800 */
[----:B------:R-:W-:-:S03]  /*0e30*/  LOP3.LUT R3, R3, 0xfffffffe, RZ, 0xc0, !PT ;  /* 0xfffffffe03037812 */ /* 0x000fc600078ec0ff */
[----:B------:R-:W-:Y:S04]  /*0e40*/  STL [R1+0x8], R14 ;  /* 0x0000080e01007387 */ /* 0x000fe80000100800 */
[----:B------:R-:W-:Y:S04]  /*0e50*/  STL [R1+0xc], R15 ;  /* 0x00000c0f01007387 */ /* 0x000fe80000100800 */
[----:B------:R-:W-:Y:S04]  /*0e60*/  STL [R1+0x78], R4 ;  /* 0x0000780401007387 */ /* 0x000fe80000100800 */
[----:B------:R-:W-:Y:S01]  /*0e70*/  STL [R1+0x54], RZ ;  /* 0x000054ff01007387 */ /* 0x000fe20000100800 */
[----:B0-----:R-:W-:Y:S01]  /*0e80*/  IMAD.IADD R7, R21, 0x1, -R3 ;  /* 0x0000000115077824 */ /* 0x001fe200078e0a03 */
[----:B------:R-:W-:Y:S01]  /*0e90*/  SHF.R.S32.HI R3, RZ, 0x3, R0 ;  /* 0x00000003ff037819 */ /* 0x000fe20000011400 */
[----:B------:R-:W-:-:S03]  /*0ea0*/  IMAD.IADD R5, R16, 0x1, -R5 ;  /* 0x0000000110057824 */ /* 0x000fc600078e0a05 */
[C---:B------:R-:W-:Y:S01]  /*0eb0*/  SHF.L.U32 R22, R7.reuse, 0x3, RZ ;  /* 0x0000000307167819 */ /* 0x040fe200000006ff */
[----:B------:R-:W-:-:S04]  /*0ec0*/  IMAD.SHL.U32 R16, R7, 0x10, RZ ;  /* 0x0000001007107824 */ /* 0x000fc800078e00ff */
[----:B------:R-:W-:Y:S02]  /*0ed0*/  VIADD R7, R22, 0x10 ;  /* 0x0000001016077836 */ /* 0x000fe40000000000 */
[----:B------:R-:W-:Y:S02]  /*0ee0*/  VIADD R156, R16, 0x20 ;  /* 0x00000020109c7836 */ /* 0x000fe40000000000 */
[----:B------:R-:W-:Y:S01]  /*0ef0*/  IMAD.SHL.U32 R6, R6, 0x40, RZ ;  /* 0x0000004006067824 */ /* 0x000fe200078e00ff */
[----:B------:R-:W-:Y:S01]  /*0f00*/  SHF.R.S32.HI R17, RZ, 0x1f, R16 ;  /* 0x0000001fff117819 */ /* 0x000fe20000011410 */
[----:B------:R-:W-:Y:S01]  /*0f10*/  IMAD.MOV.U32 R157, RZ, RZ, RZ ;  /* 0x000000ffff9d7224 */ /* 0x000fe200078e00ff */
[----:B---3--:R-:W-:-:S05]  /*0f20*/  LOP3.LUT R2, R19, 0x1, RZ, 0xfc, !PT ;  /* 0x0000000113027812 */ /* 0x008fca00078efcff */
[----:B------:R0:W-:Y:S02]  /*0f30*/  STL [R1+0x18], R2 ;  /* 0x0000180201007387 */ /* 0x0001e40000100800 */
[----:B0-----:R-:W-:Y:S01]  /*0f40*/  LOP3.LUT R2, R0, 0xfffffff8, RZ, 0xc0, !PT ;  /* 0xfffffff800027812 */ /* 0x001fe200078ec0ff */
[----:B------:R-:W-:-:S04]  /*0f50*/  IMAD.SHL.U32 R0, R20, 0x80, RZ ;  /* 0x0000008014007824 */ /* 0x000fc800078e00ff */
[----:B------:R-:W-:Y:S01]  /*0f60*/  IMAD.IADD R2, R21, 0x1, -R2 ;  /* 0x0000000115027824 */ /* 0x000fe200078e0a02 */
[----:B------:R-:W-:Y:S03]  /*0f70*/  STL [R1+0x1c], RZ ;  /* 0x00001cff01007387 */ /* 0x000fe60000100800 */
[----:B------:R-:W-:Y:S01]  /*0f80*/  IMAD.SHL.U32 R8, R2, 0x8, RZ ;  /* 0x0000000802087824 */ /* 0x000fe200078e00ff */
[----:B------:R-:W-:Y:S01]  /*0f90*/  LOP3.LUT R2, R0, 0x180, RZ, 0xc0, !PT ;  /* 0x0000018000027812 */ /* 0x000fe200078ec0ff */
[----:B------:R-:W-:Y:S03]  /*0fa0*/  STL [R1+0x14], RZ ;  /* 0x000014ff01007387 */ /* 0x000fe60000100800 */
[----:B------:R-:W-:Y:S01]  /*0fb0*/  SHF.R.U32.HI R3, RZ, 0x3, R2 ;  /* 0x00000003ff037819 */ /* 0x000fe20000011602 */
[----:B------:R0:W-:Y:S01]  /*0fc0*/  STL [R1+0x60], R8 ;  /* 0x0000600801007387 */ /* 0x0001e20000100800 */
[----:B------:R-:W-:-:S03]  /*0fd0*/  LOP3.LUT R0, R2, 0x10, R16, 0xf8, !PT ;  /* 0x0000001002007812 */ /* 0x000fc600078ef810 */
[----:B------:R1:W-:Y:S01]  /*0fe0*/  STL [R1+0x34], R2 ;  /* 0x0000340201007387 */ /* 0x0003e20000100800 */
[----:B------:R-:W-:-:S03]  /*0ff0*/  LOP3.LUT R0, R0, R3, RZ, 0x3c, !PT ;  /* 0x0000000300007212 */ /* 0x000fc600078e3cff */
[----:B------:R-:W-:Y:S01]  /*1000*/  STL [R1+0x24], R7 ;  /* 0x0000240701007387 */ /* 0x000fe20000100800 */
[----:B0-----:R-:W-:Y:S02]  /*1010*/  SHF.R.S32.HI R8, RZ, 0x1f, R8 ;  /* 0x0000001fff087819 */ /* 0x001fe40000011408 */
[----:B-1----:R-:W-:Y:S01]  /*1020*/  LOP3.LUT R2, R2, 0x30, R16, 0xf8, !PT ;  /* 0x0000003002027812 */ /* 0x002fe200078ef810 */
[----:B------:R0:W-:Y:S04]  /*1030*/  STL [R1+0x38], R3 ;  /* 0x0000380301007387 */ /* 0x0001e80000100800 */
[----:B------:R1:W-:Y:S01]  /*1040*/  STL [R1+0x88], R8 ;  /* 0x0000880801007387 */ /* 0x0003e20000100800 */
[----:B0-----:R-:W-:Y:S02]  /*1050*/  LOP3.LUT R3, R2, R3, RZ, 0x3c, !PT ;  /* 0x0000000302037212 */ /* 0x001fe400078e3cff */
[----:B------:R-:W-:Y:S01]  /*1060*/  SHF.R.S32.HI R2, RZ, 0x1f, R156 ;  /* 0x0000001fff027819 */ /* 0x000fe2000001149c */
[----:B------:R-:W-:Y:S01]  /*1070*/  STL [R1+0x3c], R6 ;  /* 0x00003c0601007387 */ /* 0x000fe20000100800 */
[----:B-1----:R-:W-:Y:S01]  /*1080*/  SHF.R.S32.HI R8, RZ, 0x1f, R7 ;  /* 0x0000001fff087819 */ /* 0x002fe20000011407 */
[----:B------:R-:W-:-:S02]  /*1090*/  IMAD.IADD R7, R6, 0x1, R0 ;  /* 0x0000000106077824 */ /* 0x000fc400078e0200 */
[----:B------:R0:W-:Y:S01]  /*10a0*/  STL [R1+0x20], R2 ;  /* 0x0000200201007387 */ /* 0x0001e20000100800 */
[----:B------:R-:W-:-:S03]  /*10b0*/  IMAD R0, R5, 0x8, R4 ;  /* 0x0000000805007824 */ /* 0x000fc600078e0204 */
[----:B------:R1:W-:Y:S01]  /*10c0*/  STL [R1+0x6c], R8 ;  /* 0x00006c0801007387 */ /* 0x0003e20000100800 */
[----:B0-----:R-:W-:-:S03]  /*10d0*/  IADD3 R2, R18, R6, R3 ;  /* 0x0000000612027210 */ /* 0x001fc60007ffe003 */
[----:B------:R1:W-:Y:S04]  /*10e0*/  STL [R1+0x28], R7 ;  /* 0x0000280701007387 */ /* 0x0003e80000100800 */
[----:B------:R1:W-:Y:S04]  /*10f0*/  STL [R1+0x7c], R0 ;  /* 0x00007c0001007387 */ /* 0x0003e80000100800 */
[----:B------:R1:W-:Y:S01]  /*1100*/  STL [R1+0x70], R2 ;  /* 0x0000700201007387 */ /* 0x0003e20000100800 */
[----:B------:R-:W-:-:S07]  /*1110*/  IMAD.MOV.U32 R19, RZ, RZ, RZ ;  /* 0x000000ffff137224 */ /* 0x000fce00078e00ff */
.L_x_519:
[----:B-12---:R-:W2:Y:S01]  /*1120*/  LDL.LU R0, [R1+0xc] ;  /* 0x00000c0001007983 */ /* 0x006ea20000300800 */
[----:B0-----:R-:W2:Y:S01]  /*1130*/  LDC.64 R2, c[0x0][0xc88] ;  /* 0x00032200ff027b82 */ /* 0x001ea20000000a00 */
[----:B------:R-:W-:Y:S01]  /*1140*/  ULDC.64 UR4, c[0x0][0xa28] ;  /* 0x00028a0000047ab9 */ /* 0x000fe20000000a00 */
[----:B------:R-:W-:Y:S01]  /*1150*/  ULDC.64 UR8, c[0x0][0xa18] ;  /* 0x0002860000087ab9 */ /* 0x000fe20000000a00 */
[----:B------:R-:W-:Y:S01]  /*1160*/  ISETP.NE.U32.AND P2, PT, RZ, UR4, PT ;  /* 0x00000004ff007c0c */ /* 0x000fe2000bf45070 */
[----:B------:R-:W-:Y:S01]  /*1170*/  IMAD.MOV.U32 R9, RZ, RZ, RZ ;  /* 0x000000ffff097224 */ /* 0x000fe200078e00ff */
[----:B------:R-:W3:Y:S01]  /*1180*/  LDL R44, [R1+0x8] ;  /* 0x00000800012c7983 */ /* 0x000ee20000100800 */
[----:B------:R-:W-:Y:S01]  /*1190*/  ULDC.64 UR6, c[0x0][0xa08] ;  /* 0x0002820000067ab9 */ /* 0x000fe20000000a00 */
[----:B------:R-:W-:Y:S01]  /*11a0*/  ISETP.NE.AND.EX P2, PT, RZ, UR5, PT, P2 ;  /* 0x00000005ff007c0c */ /* 0x000fe2000bf45320 */
[----:B--2---:R-:W-:-:S05]  /*11b0*/  IMAD.WIDE R2, R0, 0x4, R2 ;  /* 0x0000000400027825 */ /* 0x004fca00078e0202 */
[----:B------:R-:W2:Y:S01]  /*11c0*/  LDG.E R0, desc[UR40][R2.64] ;  /* 0x0000002802007981 */ /* 0x000ea2000c1e1900 */
[----:B------:R-:W-:Y:S02]  /*11d0*/  ISETP.NE.U32.AND P1, PT, RZ, UR8, PT ;  /* 0x00000008ff007c0c */ /* 0x000fe4000bf25070 */
[----:B------:R-:W-:Y:S02]  /*11e0*/  ISETP.NE.U32.AND P0, PT, RZ, UR6, PT ;  /* 0x00000006ff007c0c */ /* 0x000fe4000bf05070 */
[----:B------:R-:W-:Y:S02]  /*11f0*/  ISETP.NE.AND.EX P1, PT, RZ, UR9, PT, P1 ;  /* 0x00000009ff007c0c */ /* 0x000fe4000bf25310 */
[----:B------:R-:W-:Y:S02]  /*1200*/  ISETP.NE.AND.EX P0, PT, RZ, UR7, PT, P0 ;  /* 0x00000007ff007c0c */ /* 0x000fe4000bf05300 */
[----:B------:R-:W-:Y:S02]  /*1210*/  MOV R25, RZ ;  /* 0x000000ff00197202 */ /* 0x000fe40000000f00 */
[----:B--2--5:R-:W-:Y:S01]  /*1220*/  SHF.R.S32.HI R4, RZ, 0x1f, R0 ;  /* 0x0000001fff047819 */ /* 0x024fe20000011400 */
[C---:B------:R-:W-:Y:S01]  /*1230*/  IMAD.SHL.U32 R27, R0.reuse, 0x4, RZ ;  /* 0x00000004001b7824 */ /* 0x040fe200078e00ff */
[C---:B------:R-:W-:Y:S01]  /*1240*/  @P2 LEA R2, P3, R0.reuse, UR4, 0x2 ;  /* 0x0000000400022c11 */ /* 0x040fe2000f8610ff */
[----:B------:R-:W-:Y:S01]  /*1250*/  STL [R1+0x40], R0 ;  /* 0x0000400001007387 */ /* 0x000fe20000100800 */
[----:B------:R-:W-:-:S02]  /*1260*/  SHF.L.U64.HI R26, R0, 0x2, R4 ;  /* 0x00000002001a7819 */ /* 0x000fc40000010204 */
[----:B------:R-:W-:Y:S01]  /*1270*/  @P2 LEA.HI.X R3, R0, UR5, R4, 0x2, P3 ;  /* 0x0000000500032c11 */ /* 0x000fe200098f1404 */
[----:B------:R0:W-:Y:S01]  /*1280*/  STL [R1+0x5c], R4 ;  /* 0x00005c0401007387 */ /* 0x0001e20000100800 */
[----:B------:R-:W-:-:S03]  /*1290*/  IADD3 R6, P4, R27, UR6, RZ ;  /* 0x000000061b067c10 */ /* 0x000fc6000ff9e0ff */
[----:B------:R1:W-:Y:S01]  /*12a0*/  STL [R1+0x48], R27 ;  /* 0x0000481b01007387 */ /* 0x0003e20000100800 */
[----:B------:R-:W-:Y:S01]  /*12b0*/  ULDC UR4, c[0x0][0x288] ;  /* 0x0000a20000047ab9 */ /* 0x000fe20000000800 */
[C---:B------:R-:W-:Y:S02]  /*12c0*/  IADD3.X R7, R26.reuse, UR7, RZ, P4, !PT ;  /* 0x000000071a077c10 */ /* 0x040fe4000a7fe4ff */
[----:B------:R1:W-:Y:S04]  /*12d0*/  STL [R1+0x4c], R26 ;  /* 0x00004c1a01007387 */ /* 0x0003e80000100800 */
[----:B------:R1:W5:Y:S01]  /*12e0*/  @P2 LDG.E R9, desc[UR40][R2.64] ;  /* 0x0000002802092981 */ /* 0x000362000c1e1900 */
[----:B0-----:R-:W-:Y:S01]  /*12f0*/  @P1 IADD3 R4, P2, R27, UR8, RZ ;  /* 0x000000081b041c10 */ /* 0x001fe2000ff5e0ff */
[----:B------:R-:W-:Y:S01]  /*1300*/  IMAD.U32 R29, RZ, RZ, UR4 ;  /* 0x00000004ff1d7e24 */ /* 0x000fe2000f8e00ff */
[----:B------:R-:W-:Y:S01]  /*1310*/  ULDC.64 UR4, c[0x0][0x418] ;  /* 0x0001060000047ab9 */ /* 0x000fe20000000a00 */
[----:B------:R1:W5:Y:S01]  /*1320*/  @P0 LDG.E R25, desc[UR40][R6.64] ;  /* 0x0000002806190981 */ /* 0x000362000c1e1900 */
[----:B------:R-:W-:-:S03]  /*1330*/  @P1 IADD3.X R5, R26, UR9, RZ, P2, !PT ;  /* 0x000000091a051c10 */ /* 0x000fc600097fe4ff */
[----:B------:R-:W2:Y:S01]  /*1340*/  LDL R2, [R1+0x4] ;  /* 0x0000040001027983 */ /* 0x000ea20000100800 */
[----:B------:R-:W-:Y:S01]  /*1350*/  UISETP.NE.U32.AND UP0, UPT, UR4, URZ, UPT ;  /* 0x0000003f0400728c */ /* 0x000fe2000bf05070 */
[----:B------:R-:W-:Y:S02]  /*1360*/  ULDC.64 UR8, c[0x0][0xa20] ;  /* 0x0002880000087ab9 */ /* 0x000fe40000000a00 */
[----:B------:R1:W5:Y:S01]  /*1370*/  @P1 LDG.E R29, desc[UR40][R4.64] ;  /* 0x00000028041d1981 */ /* 0x000362000c1e1900 */
[----:B------:R-:W-:Y:S01]  /*1380*/  UISETP.NE.AND.EX UP0, UPT, UR5, URZ, UPT, UP0 ;  /* 0x0000003f0500728c */ /* 0x000fe2000bf05300 */
[----:B------:R-:W-:Y:S01]  /*1390*/  ISETP.NE.U32.AND P2, PT, RZ, UR8, PT ;  /* 0x00000008ff007c0c */ /* 0x000fe2000bf45070 */
[----:B------:R-:W-:Y:S01]  /*13a0*/  ULDC UR4, c[0x0][0x424] ;  /* 0x0001090000047ab9 */ /* 0x000fe20000000800 */
[----:B---3--:R1:W-:Y:S01]  /*13b0*/  STL [R1+0x44], R44 ;  /* 0x0000442c01007387 */ /* 0x0083e20000100800 */
[----:B------:R-:W-:Y:S01]  /*13c0*/  USEL UR4, UR4, 0x1, UP0 ;  /* 0x0000000104047887 */ /* 0x000fe20008000000 */
[----:B------:R-:W-:Y:S01]  /*13d0*/  ISETP.NE.AND.EX P2, PT, RZ, UR9, PT, P2 ;  /* 0x00000009ff007c0c */ /* 0x000fe2000bf45320 */
[----:B------:R-:W-:-:S02]  /*13e0*/  ULDC UR5, c[0x0][0x2f0] ;  /* 0x0000bc0000057ab9 */ /* 0x000fc40000000800 */
[----:B------:R-:W-:-:S03]  /*13f0*/  UIMAD UR4, UR4, UR5, URZ ;  /* 0x00000005040472a4 */ /* 0x000fc6000f8e023f */
[----:B------:R-:W-:Y:S01]  /*1400*/  ULDC UR5, c[0x0][0x348] ;  /* 0x0000d20000057ab9 */ /* 0x000fe20000000800 */
[----:B------:R-:W-:Y:S01]  /*1410*/  IMAD.MOV.U32 R41, RZ, RZ, R0 ;  /* 0x000000ffff297224 */ /* 0x000fe200078e0000 */
[----:B--2---:R1:W-:Y:S01]  /*1420*/  STL [R1+0x58], R2 ;  /* 0x0000580201007387 */ /* 0x0043e20000100800 */
[----:B------:R-:W-:Y:S06]  /*1430*/  @P1 BRA `(.L_x_418) ;  /* 0x0000000000241947 */ /* 0x000fec0003800000 */
[----:B------:R-:W-:Y:S02]  /*1440*/  ULDC.64 UR6, c[0x0][0xa00] ;  /* 0x0002800000067ab9 */ /* 0x000fe40000000a00 */
[----:B------:R-:W-:-:S04]  /*1450*/  ISETP.NE.U32.AND P1, PT, RZ, UR6, PT ;  /* 0x00000006ff007c0c */ /* 0x000fc8000bf25070 */
[----:B------:R-:W-:-:S13]  /*1460*/  ISETP.NE.AND.EX P1, PT, RZ, UR7, PT, P1 ;  /* 0x00000007ff007c0c */ /* 0x000fda000bf25310 */
[----:B------:R-:W-:Y:S05]  /*1470*/  @!P1 BRA `(.L_x_418) ;  /* 0x0000000000149947 */ /* 0x000fea0003800000 */
[----:B-1----:R-:W0:Y:S02]  /*1480*/  LDC.64 R2, c[0x0][0xa00] ;  /* 0x00028000ff027b82 */ /* 0x002e240000000a00 */
[----:B0-----:R-:W-:-:S05]  /*1490*/  IMAD.WIDE R2, R41, 0x4, R2 ;  /* 0x0000000429027825 */ /* 0x001fca00078e0202 */
[----:B-----5:R-:W2:Y:S04]  /*14a0*/  LDG.E R29, desc[UR40][R2.64] ;  /* 0x00000028021d7981 */ /* 0x020ea8000c1e1900 */
[----:B------:R-:W2:Y:S02]  /*14b0*/  LDG.E R0, desc[UR40][R2.64+0x4] ;  /* 0x0000042802007981 */ /* 0x000ea4000c1e1900 */
[----:B--2---:R-:W-:-:S07]  /*14c0*/  IMAD.IADD R29, R0, 0x1, -R29 ;  /* 0x00000001001d7824 */ /* 0x004fce00078e0a1d */
.L_x_418:
[----:B------:R-:W-:Y:S02]  /*14d0*/  IMAD.U32 R31, RZ, RZ, UR5 ;  /* 0x00000005ff1f7e24 */ /* 0x000fe4000f8e00ff */
[----:B------:R-:W-:Y:S01]  /*14e0*/  IMAD.U32 R24, RZ, RZ, UR4 ;  /* 0x00000004ff187e24 */ /* 0x000fe2000f8e00ff */
[----:B------:R-:W-:Y:S06]  /*14f0*/  @!P2 BRA `(.L_x_419) ;  /* 0x000000000010a947 */ /* 0x000fec0003800000 */
[----:B-1----:R-:W-:-:S04]  /*1500*/  IADD3 R2, P0, R27, UR8, RZ ;  /* 0x000000081b027c10 */ /* 0x002fc8000ff1e0ff */
[----:B------:R-:W-:-:S05]  /*1510*/  IADD3.X R3, R26, UR9, RZ, P0, !PT ;  /* 0x000000091a037c10 */ /* 0x000fca00087fe4ff */
[----:B------:R0:W5:Y:S01]  /*1520*/  LDG.E R24, desc[UR40][R2.64] ;  /* 0x0000002802187981 */ /* 0x000162000c1e1900 */
[----:B------:R-:W-:Y:S05]  /*1530*/  BRA `(.L_x_420) ;  /* 0x0000000000107947 */ /* 0x000fea0003800000 */
.L_x_419:
[----:B------:R-:W-:Y:S05]  /*1540*/  @!P0 BRA `(.L_x_420) ;  /* 0x00000000000c8947 */ /* 0x000fea0003800000 */
[----:B-1----:R-:W2:Y:S04]  /*1550*/  LDG.E R3, desc[UR40][R6.64] ;  /* 0x0000002806037981 */ /* 0x002ea8000c1e1900 */
[----:B------:R-:W2:Y:S02]  /*1560*/  LDG.E R24, desc[UR40][R6.64+0x4] ;  /* 0x0000042806187981 */ /* 0x000ea4000c1e1900 */
[----:B--2---:R-:W-:-:S07]  /*1570*/  IMAD.IADD R24, R24, 0x1, -R3 ;  /* 0x0000000118187824 */ /* 0x004fce00078e0a03 */
.L_x_420:
[----:B------:R-:W-:Y:S02]  /*1580*/  ULDC.64 UR4, c[0x0][0xa10] ;  /* 0x0002840000047ab9 */ /* 0x000fe40000000a00 */
[----:B------:R-:W-:-:S04]  /*1590*/  ISETP.NE.U32.AND P0, PT, RZ, UR4, PT ;  /* 0x00000004ff007c0c */ /* 0x000fc8000bf05070 */
[----:B------:R-:W-:Y:S01]  /*15a0*/  ISETP.NE.AND.EX P0, PT, RZ, UR5, PT, P0 ;  /* 0x00000005ff007c0c */ /* 0x000fe2000bf05300 */
[----:B-----5:R-:W-:Y:S01]  /*15b0*/  IMAD.IADD R9, R24, 0x1, -R9 ;  /* 0x0000000118097824 */ /* 0x020fe200078e0a09 */
[----:B------:R-:W-:-:S11]  /*15c0*/  ULDC.64 UR4, c[0x0][0xa30] ;  /* 0x00028c0000047ab9 */ /* 0x000fd60000000a00 */
[----:B01----:R-:W0:Y:S02]  /*15d0*/  @P0 LDC.64 R2, c[0x0][0xa10] ;  /* 0x00028400ff020b82 */ /* 0x003e240000000a00 */
[----:B0-----:R-:W-:-:S05]  /*15e0*/  @P0 IMAD.WIDE R2, R41, 0x4, R2 ;  /* 0x0000000429020825 */ /* 0x001fca00078e0202 */
[----:B------:R-:W2:Y:S04]  /*15f0*/  @P0 LDG.E R0, desc[UR40][R2.64] ;  /* 0x0000002802000981 */ /* 0x000ea8000c1e1900 */
[----:B------:R0:W2:Y:S01]  /*1600*/  @P0 LDG.E R7, desc[UR40][R2.64+0x4] ;  /* 0x0000042802070981 */ /* 0x0000a2000c1e1900 */
[----:B------:R-:W-:Y:S01]  /*1610*/  ISETP.NE.U32.AND P1, PT, RZ, UR4, PT ;  /* 0x00000004ff007c0c */ /* 0x000fe2000bf25070 */
[----:B------:R-:W-:-:S03]  /*1620*/  IMAD.MOV.U32 R28, RZ, RZ, R24 ;  /* 0x000000ffff1c7224 */ /* 0x000fc600078e0018 */
[----:B------:R-:W-:Y:S01]  /*1630*/  ISETP.NE.AND.EX P1, PT, RZ, UR5, PT, P1 ;  /* 0x00000005ff007c0c */ /* 0x000fe2000bf25310 */
[----:B0-----:R-:W-:-:S12]  /*1640*/  IMAD.MOV R2, RZ, RZ, -R9 ;  /* 0x000000ffff027224 */ /* 0x001fd800078e0a09 */
[----:B------:R-:W-:-:S04]  /*1650*/  @P1 IADD3 R4, P2, R27, UR4, RZ ;  /* 0x000000041b041c10 */ /* 0x000fc8000ff5e0ff */
[----:B------:R-:W-:Y:S02]  /*1660*/  @P1 IADD3.X R5, R26, UR5, RZ, P2, !PT ;  /* 0x000000051a051c10 */ /* 0x000fe400097fe4ff */
[----:B------:R-:W-:-:S03]  /*1670*/  VIMNMX R2, RZ, R2, !PT ;  /* 0x00000002ff027248 */ /* 0x000fc60007fe0100 */
[----:B------:R0:W5:Y:S01]  /*1680*/  @P1 LDG.E R28, desc[UR40][R4.64] ;  /* 0x00000028041c1981 */ /* 0x000162000c1e1900 */
[----:B------:R-:W-:Y:S02]  /*1690*/  PLOP3.LUT P3, PT, PT, PT, PT, 0x80, 0x0 ;  /* 0x000000000000781c */ /* 0x000fe40003f6f070 */
[----:B--2---:R-:W-:-:S05]  /*16a0*/  @P0 IADD3 R31, -R0, R7, RZ ;  /* 0x00000007001f0210 */ /* 0x004fca0007ffe1ff */
[----:B------:R-:W-:-:S04]  /*16b0*/  IMAD.IADD R40, R9, 0x1, R31 ;  /* 0x0000000109287824 */ /* 0x000fc800078e021f */
[----:B------:R-:W-:-:S04]  /*16c0*/  VIADD R0, R40, 0x9f ;  /* 0x0000009f28007836 */ /* 0x000fc80000000000 */
[----:B------:R-:W-:-:S05]  /*16d0*/  IMAD.HI R0, R0, 0x66666667, RZ ;  /* 0x6666666700007827 */ /* 0x000fca00078e02ff */
[----:B------:R-:W-:-:S04]  /*16e0*/  SHF.R.U32.HI R3, RZ, 0x1f, R0 ;  /* 0x0000001fff037819 */ /* 0x000fc80000011600 */
[----:B------:R-:W-:-:S05]  /*16f0*/  LEA.HI.SX32 R120, R0, R3, 0x1a ;  /* 0x0000000300787211 */ /* 0x000fca00078fd2ff */
[----:B------:R-:W-:-:S05]  /*1700*/  IMAD R0, R120, 0xa0, -R9 ;  /* 0x000000a078007824 */ /* 0x000fca00078e0a09 */
[----:B0-----:R-:W-:-:S04]  /*1710*/  VIMNMX R5, R0, R31, PT ;  /* 0x0000001f00057248 */ /* 0x001fc80003fe0100 */
[----:B------:R-:W-:Y:S01]  /*1720*/  ISETP.GT.AND P0, PT, R5, R2, PT ;  /* 0x000000020500720c */ /* 0x000fe20003f04270 */
[----:B------:R-:W-:-:S05]  /*1730*/  IMAD.WIDE.U32 R2, R2, -0x33333333, RZ ;  /* 0xcccccccd02027825 */ /* 0x000fca00078e00ff */
[----:B------:R-:W-:-:S05]  /*1740*/  SHF.R.U32.HI R30, RZ, 0x7, R3 ;  /* 0x00000007ff1e7819 */ /* 0x000fca0000011603 */
[----:B------:R-:W-:Y:S02]  /*1750*/  IMAD.MOV.U32 R2, RZ, RZ, R30 ;  /* 0x000000ffff027224 */ /* 0x000fe400078e001e */
[----:B------:R-:W-:-:S04]  /*1760*/  @P0 VIADD R0, R5, 0x9f ;  /* 0x0000009f05000836 */ /* 0x000fc80000000000 */
[----:B------:R-:W-:-:S05]  /*1770*/  @P0 IMAD.HI R0, R0, 0x66666667, RZ ;  /* 0x6666666700000827 */ /* 0x000fca00078e02ff */
[----:B------:R-:W-:-:S04]  /*1780*/  @P0 SHF.R.U32.HI R3, RZ, 0x1f, R0 ;  /* 0x0000001fff030819 */ /* 0x000fc80000011600 */
[----:B------:R-:W-:-:S04]  /*1790*/  @P0 LEA.HI.SX32 R2, R0, R3, 0x1a ;  /* 0x0000000300020211 */ /* 0x000fc800078fd2ff */
[----:B------:R-:W-:-:S13]  /*17a0*/  ISETP.GT.AND P0, PT, R2, R30, PT ;  /* 0x0000001e0200720c */ /* 0x000fda0003f04270 */
[----:B------:R-:W-:Y:S05]  /*17b0*/  @!P0 BRA `(.L_x_421) ;  /* 0x0000003400e08947 */ /* 0x000fea0003800000 */
[----:B------:R-:W-:Y:S01]  /*17c0*/  VIADD R0, R18, 0xe000 ;  /* 0x0000e00012007836 */ /* 0x000fe20000000000 */
[----:B------:R-:W-:Y:S04]  /*17d0*/  BSSY B6, `(.L_x_422) ;  /* 0x0000013000067945 */ /* 0x000fe80003800000 */
[----:B------:R-:W-:-:S13]  /*17e0*/  LOP3.LUT P0, RZ, R0, 0x1bf, RZ, 0xc0, !PT ;  /* 0x000001bf00ff7812 */ /* 0x000fda000780c0ff */
        /* <DEDUP_REMOVED lines=16> */
[----:B-1---5:R-:W-:Y:S05]  /*18f0*/  CALL.ABS.NOINC R14 ;  /* 0x000000000e007343 */ /* 0x022fea0003c00000 */
.L_x_423:
[----:B------:R-:W-:Y:S05]  /*1900*/  BSYNC B6 ;  /* 0x0000000000067941 */ /* 0x000fea0003800000 */
.L_x_422:
        /* <DEDUP_REMOVED lines=9> */
[----:B------:R-:W-:Y:S01]  /*19a0*/  MOV R5, UR5 ;  /* 0x0000000500057c02 */ /* 0x000fe20008000f00 */
[----:B------:R-:W-:Y:S01]  /*19b0*/  ULDC.64 UR4, c[0x4][0xa0] ;  /* 0x0100280000047ab9 */ /* 0x000fe20000000a00 */
[----:B------:R-:W-:Y:S02]  /*19c0*/  IMAD.U32 R10, RZ, RZ, UR6 ;  /* 0x00000006ff0a7e24 */ /* 0x000fe4000f8e00ff */
[----:B------:R-:W-:Y:S02]  /*19d0*/  IMAD.U32 R6, RZ, RZ, UR4 ;  /* 0x00000004ff067e24 */ /* 0x000fe4000f8e00ff */
[----:B------:R-:W-:-:S02]  /*19e0*/  IMAD.U32 R7, RZ, RZ, UR5 ;  /* 0x00000005ff077e24 */ /* 0x000fc4000f8e00ff */
[----:B------:R-:W-:Y:S02]  /*19f0*/  IMAD.U32 R11, RZ, RZ, UR7 ;  /* 0x00000007ff0b7e24 */ /* 0x000fe4000f8e00ff */
[----:B------:R-:W-:Y:S02]  /*1a00*/  IMAD.MOV.U32 R8, RZ, RZ, 0x70 ;  /* 0x00000070ff087424 */ /* 0x000fe400078e00ff */
[----:B------:R-:W-:Y:S02]  /*1a10*/  IMAD.MOV.U32 R12, RZ, RZ, 0x1 ;  /* 0x00000001ff0c7424 */ /* 0x000fe400078e00ff */
[----:B0-----:R-:W-:-:S07]  /*1a20*/  IMAD.MOV.U32 R13, RZ, RZ, RZ ;  /* 0x000000ffff0d7224 */ /* 0x001fce00078e00ff */
[----:B------:R-:W-:-:S07]  /*1a30*/  LEPC R20, `(.L_x_425) ;  /* 0x000000001014794e */ /* 0x000fce0000000000 */
[----:B-1---5:R-:W-:Y:S05]  /*1a40*/  CALL.ABS.NOINC R14 ;  /* 0x000000000e007343 */ /* 0x022fea0003c00000 */
.L_x_425:
[----:B------:R-:W-:Y:S05]  /*1a50*/  BSYNC B6 ;  /* 0x0000000000067941 */ /* 0x000fea0003800000 */
.L_x_424:
[----:B------:R-:W-:Y:S01]  /*1a60*/  ULDC.64 UR4, c[0x0][0x9f8] ;  /* 0x00027e0000047ab9 */ /* 0x000fe20000000a00 */
[----:B------:R-:W2:Y:S01]  /*1a70*/  LDL R53, [R1+0x68] ;  /* 0x0000680001357983 */ /* 0x000ea20000100800 */
[----:B------:R-:W-:Y:S01]  /*1a80*/  ISETP.NE.U32.AND P0, PT, RZ, UR4, PT ;  /* 0x00000004ff007c0c */ /* 0x000fe2000bf05070 */
[----:B------:R-:W0:Y:S02]  /*1a90*/  LDC R47, c[0x0][0x3f4] ;  /* 0x0000fd00ff2f7b82 */ /* 0x000e240000000800 */
[----:B------:R-:W3:Y:S01]  /*1aa0*/  LDL.LU R52, [R1+0x30] ;  /* 0x0000300001347983 */ /* 0x000ee20000300800 */
[----:B------:R-:W-:-:S03]  /*1ab0*/  ISETP.NE.AND.EX P0, PT, RZ, UR5, PT, P0 ;  /* 0x00000005ff007c0c */ /* 0x000fc6000bf05300 */
[----:B------:R-:W4:Y:S02]  /*1ac0*/  LDL R50, [R1+0x34] ;  /* 0x0000340001327983 */ /* 0x000f240000100800 */
[----:B------:R-:W1:Y:S01]  /*1ad0*/  LDC.64 R34, c[0x0][0x3f8] ;  /* 0x0000fe00ff227b82 */ /* 0x000e620000000a00 */
[----:B------:R-:W0:Y:S07]  /*1ae0*/  S2R R45, SR_TID.X ;  /* 0x00000000002d7919 */ /* 0x000e2e0000002100 */
[----:B------:R-:W-:Y:S01]  /*1af0*/  @P0 IADD3 R4, P1, R27, UR4, RZ ;  /* 0x000000041b040c10 */ /* 0x000fe2000ff3e0ff */
[----:B------:R-:W1:Y:S01]  /*1b00*/  LDC.64 R42, c[0x0][0x408] ;  /* 0x00010200ff2a7b82 */ /* 0x000e620000000a00 */
[----:B------:R-:W2:Y:S01]  /*1b10*/  LDL R27, [R1+0x38] ;  /* 0x00003800011b7983 */ /* 0x000ea20000100800 */
[----:B------:R-:W-:Y:S01]  /*1b20*/  ULDC UR4, c[0x0][0x2f4] ;  /* 0x0000bd0000047ab9 */ /* 0x000fe20000000800 */
[----:B------:R-:W-:-:S02]  /*1b30*/  @P0 IADD3.X R5, R26, UR5, RZ, P1, !PT ;  /* 0x000000051a050c10 */ /* 0x000fc40008ffe4ff */
[----:B------:R-:W2:Y:S04]  /*1b40*/  LDL R26, [R1+0x3c] ;  /* 0x00003c00011a7983 */ /* 0x000ea80000100800 */
[----:B------:R1:W2:Y:S01]  /*1b50*/  @P0 LDG.E R41, desc[UR40][R4.64] ;  /* 0x0000002804290981 */ /* 0x0002a2000c1e1900 */
[----:B0-----:R-:W-:Y:S01]  /*1b60*/  ISETP.GE.AND P0, PT, R16, R47, PT ;  /* 0x0000002f1000720c */ /* 0x001fe20003f06270 */
[----:B------:R-:W-:-:S05]  /*1b70*/  VIADD R54, R45, 0xffffff80 ;  /* 0xffffff802d367836 */ /* 0x000fca0000000000 */
[----:B------:R-:W-:-:S04]  /*1b80*/  LEA.HI R48, R54, R54, RZ, 0x1 ;  /* 0x0000003636307211 */ /* 0x000fc800078f08ff */
[----:B------:R-:W-:-:S04]  /*1b90*/  SHF.R.S32.HI R48, RZ, 0x1, R48 ;  /* 0x00000001ff307819 */ /* 0x000fc80000011430 */
[----:B------:R-:W-:Y:S02]  /*1ba0*/  SHF.R.S32.HI R3, RZ, 0x1f, R48 ;  /* 0x0000001fff037819 */ /* 0x000fe40000011430 */
[----:B------:R-:W-:-:S03]  /*1bb0*/  ISETP.GE.AND P3, PT, R16, UR4, PT ;  /* 0x0000000410007c0c */ /* 0x000fc6000bf66270 */
[C---:B-1----:R-:W-:Y:S02]  /*1bc0*/  IMAD R0, R3.reuse, R34, RZ ;  /* 0x0000002203007224 */ /* 0x042fe400078e02ff */
[----:B------:R-:W-:Y:S01]  /*1bd0*/  IMAD R4, R3, R42, RZ ;  /* 0x0000002a03047224 */ /* 0x000fe200078e02ff */
[----:B------:R-:W-:Y:S02]  /*1be0*/  SEL R3, R47, RZ, P0 ;  /* 0x000000ff2f037207 */ /* 0x000fe40000000000 */
[----:B------:R-:W-:Y:S01]  /*1bf0*/  SHF.R.S32.HI R23, RZ, 0x1f, R22 ;  /* 0x0000001fff177819 */ /* 0x000fe20000011416 */
[----:B------:R-:W-:Y:S02]  /*1c00*/  IMAD R13, R48, R35, R0 ;  /* 0x00000023300d7224 */ /* 0x000fe400078e0200 */
[----:B------:R-:W-:Y:S02]  /*1c10*/  IMAD.IADD R3, R16, 0x1, R3 ;  /* 0x0000000110037824 */ /* 0x000fe400078e0203 */
[----:B------:R-:W-:Y:S01]  /*1c20*/  IMAD.WIDE.U32 R6, R48, R34, R22 ;  /* 0x0000002230067225 */ /* 0x000fe200078e0016 */
[----:B------:R-:W-:-:S03]  /*1c30*/  ISETP.GE.AND P2, PT, R156, UR4, PT ;  /* 0x000000049c007c0c */ /* 0x000fc6000bf46270 */
[----:B------:R-:W-:Y:S01]  /*1c40*/  IMAD.WIDE.U32 R8, R48, R34, R16 ;  /* 0x0000002230087225 */ /* 0x000fe200078e0010 */
[----:B------:R-:W-:-:S03]  /*1c50*/  SHF.R.S32.HI R12, RZ, 0x1f, R3 ;  /* 0x0000001fff0c7819 */ /* 0x000fc60000011403 */
[C---:B------:R-:W-:Y:S02]  /*1c60*/  IMAD R15, R48.reuse, R43, R4 ;  /* 0x0000002b300f7224 */ /* 0x040fe400078e0204 */
[----:B------:R-:W-:Y:S01]  /*1c70*/  IMAD.WIDE.U32 R4, R48, R42, R22 ;  /* 0x0000002a30047225 */ /* 0x000fe200078e0016 */
[----:B------:R-:W-:-:S03]  /*1c80*/  IADD3 R7, R7, R13, RZ ;  /* 0x0000000d07077210 */ /* 0x000fc60007ffe0ff */
[----:B------:R-:W-:Y:S01]  /*1c90*/  IMAD.IADD R9, R13, 0x1, R9 ;  /* 0x000000010d097824 */ /* 0x000fe200078e0209 */
[----:B-----5:R-:W-:Y:S01]  /*1ca0*/  SHF.R.S32.HI R13, RZ, 0x1f, R28 ;  /* 0x0000001fff0d7819 */ /* 0x020fe2000001141c */
[----:B------:R-:W-:Y:S01]  /*1cb0*/  IMAD.IADD R5, R5, 0x1, R15 ;  /* 0x0000000105057824 */ /* 0x000fe200078e020f */
[----:B------:R-:W-:Y:S01]  /*1cc0*/  LEA.HI R46, R54, R54, RZ, 0x1 ;  /* 0x00000036362e7211 */ /* 0x000fe200078f08ff */
[----:B------:R-:W-:Y:S01]  /*1cd0*/  IMAD.WIDE.U32 R10, R48, R42, R16 ;  /* 0x0000002a300a7225 */ /* 0x000fe200078e0010 */
[----:B------:R-:W-:Y:S02]  /*1ce0*/  LEA.HI R3, R12, R3, RZ, 0x4 ;  /* 0x000000030c037211 */ /* 0x000fe400078f20ff */
[----:B------:R-:W-:Y:S01]  /*1cf0*/  LOP3.LUT R46, R46, 0xfffffffe, RZ, 0xc0, !PT ;  /* 0xfffffffe2e2e7812 */ /* 0x000fe200078ec0ff */
[----:B------:R-:W-:Y:S02]  /*1d00*/  IMAD R14, R13, R34, RZ ;  /* 0x000000220d0e7224 */ /* 0x000fe400078e02ff */
[----:B------:R-:W-:-:S04]  /*1d10*/  IMAD.WIDE.U32 R36, R28, R42, R4 ;  /* 0x0000002a1c247225 */ /* 0x000fc800078e0004 */
[----:B------:R-:W-:Y:S02]  /*1d20*/  IMAD.IADD R11, R15, 0x1, R11 ;  /* 0x000000010f0b7824 */ /* 0x000fe400078e020b */
[----:B------:R-:W-:Y:S01]  /*1d30*/  IMAD R13, R13, R42, RZ ;  /* 0x0000002a0d0d7224 */ /* 0x000fe200078e02ff */
[----:B------:R-:W-:Y:S01]  /*1d40*/  SHF.R.U32.HI R45, RZ, 0x7, R45 ;  /* 0x00000007ff2d7819 */ /* 0x000fe2000001162d */
[C---:B------:R-:W-:Y:S02]  /*1d50*/  IMAD R51, R28.reuse, R35, R14 ;  /* 0x000000231c337224 */ /* 0x040fe400078e020e */
[----:B------:R-:W-:Y:S02]  /*1d60*/  IMAD R15, R35, 0xa0, RZ ;  /* 0x000000a0230f7824 */ /* 0x000fe400078e02ff */
[----:B------:R-:W-:-:S04]  /*1d70*/  IMAD.WIDE.U32 R20, R28, R34, R6 ;  /* 0x000000221c147225 */ /* 0x000fc800078e0006 */
[----:B------:R-:W-:-:S04]  /*1d80*/  IMAD.WIDE.U32 R32, R28, R34, R8 ;  /* 0x000000221c207225 */ /* 0x000fc800078e0008 */
[----:B------:R-:W-:-:S04]  /*1d90*/  IMAD.WIDE.U32 R34, R34, 0xa0, RZ ;  /* 0x000000a022227825 */ /* 0x000fc800078e00ff */
[C---:B------:R-:W-:Y:S02]  /*1da0*/  IMAD R13, R28.reuse, R43, R13 ;  /* 0x0000002b1c0d7224 */ /* 0x040fe400078e020d */
[----:B------:R-:W-:Y:S02]  /*1db0*/  IMAD R49, R43, 0xa0, RZ ;  /* 0x000000a02b317824 */ /* 0x000fe400078e02ff */
[----:B------:R-:W-:-:S04]  /*1dc0*/  IMAD.WIDE.U32 R38, R28, R42, R10 ;  /* 0x0000002a1c267225 */ /* 0x000fc800078e000a */
[----:B------:R-:W-:Y:S02]  /*1dd0*/  IMAD.IADD R46, R54, 0x1, -R46 ;  /* 0x00000001362e7824 */ /* 0x000fe400078e0a2e */
[----:B------:R-:W-:Y:S01]  /*1de0*/  IMAD.WIDE.U32 R42, R42, 0xa0, RZ ;  /* 0x000000a02a2a7825 */ /* 0x000fe200078e00ff */
[----:B------:R-:W-:Y:S02]  /*1df0*/  SHF.R.S32.HI R44, RZ, 0x1f, R44 ;  /* 0x0000001fff2c7819 */ /* 0x000fe4000001142c */
[----:B------:R-:W-:Y:S01]  /*1e00*/  LOP3.LUT R54, R3, 0xfffffff0, RZ, 0xc0, !PT ;  /* 0xfffffff003367812 */ /* 0x000fe200078ec0ff */
[----:B------:R-:W-:Y:S01]  /*1e10*/  IMAD R46, R46, 0xc0, R48 ;  /* 0x000000c02e2e7824 */ /* 0x000fe200078e0230 */
[----:B------:R-:W-:Y:S01]  /*1e20*/  IADD3 R48, R35, R15, RZ ;  /* 0x0000000f23307210 */ /* 0x000fe20007ffe0ff */
[----:B------:R-:W-:Y:S02]  /*1e30*/  IMAD.IADD R0, R25, 0x1, R24 ;  /* 0x0000000119007824 */ /* 0x000fe400078e0218 */
[----:B------:R-:W-:-:S02]  /*1e40*/  VIADD R45, R45, 0x8 ;  /* 0x000000082d2d7836 */ /* 0x000fc40000000000 */
[----:B------:R-:W-:Y:S02]  /*1e50*/  IMAD.SHL.U32 R47, R47, 0x2, RZ ;  /* 0x000000022f2f7824 */ /* 0x000fe400078e00ff */
[----:B------:R-:W-:Y:S01]  /*1e60*/  IMAD.IADD R49, R43, 0x1, R49 ;  /* 0x000000012b317824 */ /* 0x000fe200078e0231 */
[----:B---3--:R-:W-:-:S04]  /*1e70*/  LOP3.LUT R52, R52, 0xfffffffd, RZ, 0xc0, !PT ;  /* 0xfffffffd34347812 */ /* 0x008fc800078ec0ff */
[----:B------:R-:W-:Y:S02]  /*1e80*/  @P3 LOP3.LUT R52, R52, 0x2, RZ, 0xfc, !PT ;  /* 0x0000000234343812 */ /* 0x000fe400078efcff */
[----:B----4-:R-:W-:Y:S02]  /*1e90*/  LOP3.LUT R4, R50, 0x30, R3, 0xf8, !PT ;  /* 0x0000003032047812 */ /* 0x010fe400078ef803 */
[----:B------:R-:W-:-:S04]  /*1ea0*/  LOP3.LUT R52, R52, 0xfffffffe, RZ, 0xc0, !PT ;  /* 0xfffffffe34347812 */ /* 0x000fc800078ec0ff */
[----:B------:R-:W-:Y:S02]  /*1eb0*/  @P2 LOP3.LUT R52, R52, 0x1, RZ, 0xfc, !PT ;  /* 0x0000000134342812 */ /* 0x000fe400078efcff */
[----:B--2---:R-:W-:Y:S01]  /*1ec0*/  LOP3.LUT R4, R4, R27, RZ, 0x3c, !PT ;  /* 0x0000001b04047212 */ /* 0x004fe200078e3cff */
[----:B------:R-:W-:Y:S01]  /*1ed0*/  IMAD.IADD R50, R21, 0x1, R51 ;  /* 0x0000000115327824 */ /* 0x000fe200078e0233 */
[----:B------:R-:W-:Y:S01]  /*1ee0*/  LOP3.LUT P1, RZ, R53, 0x2, RZ, 0xc0, !PT ;  /* 0x0000000235ff7812 */ /* 0x000fe2000782c0ff */
[----:B------:R0:W-:Y:S01]  /*1ef0*/  STL [R1+0x30], R52 ;  /* 0x0000303401007387 */ /* 0x0001e20000100800 */
[----:B------:R-:W-:Y:S02]  /*1f00*/  IMAD.IADD R51, R51, 0x1, R33 ;  /* 0x0000000133337824 */ /* 0x000fe400078e0221 */
[----:B------:R-:W-:Y:S01]  /*1f10*/  IMAD.IADD R53, R13, 0x1, R39 ;  /* 0x000000010d357824 */ /* 0x000fe200078e0227 */
[----:B------:R-:W-:Y:S01]  /*1f20*/  SHF.R.S32.HI R55, RZ, 0x1f, R41 ;  /* 0x0000001fff377819 */ /* 0x000fe20000011429 */
[----:B------:R-:W-:-:S02]  /*1f30*/  IMAD.IADD R58, R26, 0x1, R4 ;  /* 0x000000011a3a7824 */ /* 0x000fc400078e0204 */
[----:B0-----:R-:W-:-:S07]  /*1f40*/  IMAD.IADD R52, R37, 0x1, R13 ;  /* 0x0000000125347824 */ /* 0x001fce00078e020d */
.L_x_458:
[----:B------:R-:W2:Y:S01]  /*1f50*/  LDL R13, [R1+0x28] ;  /* 0x00002800010d7983 */ /* 0x000ea20000100800 */
[----:B0-----:R-:W0:Y:S01]  /*1f60*/  LDC R61, c[0x0][0x430] ;  /* 0x00010c00ff3d7b82 */ /* 0x001e220000000800 */
[----:B------:R-:W-:Y:S02]  /*1f70*/  VIADD R2, R2, 0xffffffff ;  /* 0xffffffff02027836 */ /* 0x000fe40000000000 */
[----:B------:R-:W-:Y:S02]  /*1f80*/  IMAD.MOV.U32 R60, RZ, RZ, RZ ;  /* 0x000000ffff3c7224 */ /* 0x000fe400078e00ff */
[----:B------:R-:W-:-:S03]  /*1f90*/  IMAD R4, R2, 0xa0, R46 ;  /* 0x000000a002047824 */ /* 0x000fc600078e022e */
[----:B------:R-:W1:Y:S01]  /*1fa0*/  LDC R73, c[0x0][0x3f4] ;  /* 0x0000fd00ff497b82 */ /* 0x000e620000000800 */
[----:B------:R-:W-:Y:S01]  /*1fb0*/  IMAD.IADD R12, R0, 0x1, R4 ;  /* 0x00000001000c7824 */ /* 0x000fe200078e0204 */
[----:B------:R-:W-:-:S04]  /*1fc0*/  ISETP.GE.AND P2, PT, R4, R31, PT ;  /* 0x0000001f0400720c */ /* 0x000fc80003f46270 */
[----:B------:R-:W-:Y:S02]  /*1fd0*/  ISETP.GT.OR P2, PT, R46, 0x9f, P2 ;  /* 0x0000009f2e00780c */ /* 0x000fe40001744670 */
[----:B------:R-:W-:Y:S02]  /*1fe0*/  MOV R8, R12 ;  /* 0x0000000c00087202 */ /* 0x000fe40000000f00 */
[----:B0-----:R-:W-:-:S09]  /*1ff0*/  ISETP.NE.AND P3, PT, R61, 0x1, PT ;  /* 0x000000013d00780c */ /* 0x001fd20003f65270 */
[----:B------:R-:W0:Y:S08]  /*2000*/  @!P2 LDC.64 R6, c[0x0][0x428] ;  /* 0x00010a00ff06ab82 */ /* 0x000e300000000a00 */
[----:B---3--:R-:W3:Y:S08]  /*2010*/  @!P2 LDC.64 R4, c[0x0][0x418] ;  /* 0x00010600ff04ab82 */ /* 0x008ef00000000a00 */
[----:B----4-:R-:W4:Y:S08]  /*2020*/  @P3 LDC R9, c[0x0][0x434] ;  /* 0x00010d00ff093b82 */ /* 0x010f300000000800 */
[----:B------:R-:W1:Y:S01]  /*2030*/  @P3 LDC R10, c[0x0][0x438] ;  /* 0x00010e00ff0a3b82 */ /* 0x000e620000000800 */
[----:B----4-:R-:W-:-:S05]  /*2040*/  @P3 IMAD.HI.U32 R9, R12, R9, RZ ;  /* 0x000000090c093227 */ /* 0x010fca00078e00ff */
[----:B-1----:R-:W-:Y:S01]  /*2050*/  @P3 SHF.R.U32.HI R8, RZ, R10, R9 ;  /* 0x0000000aff083219 */ /* 0x002fe20000011609 */
[----:B0-----:R-:W-:-:S03]  /*2060*/  @!P2 IMAD R10, R55, R6, RZ ;  /* 0x00000006370aa224 */ /* 0x001fc600078e02ff */
[----:B------:R-:W-:Y:S01]  /*2070*/  @!P2 SHF.R.S32.HI R9, RZ, 0x1f, R8 ;  /* 0x0000001fff09a819 */ /* 0x000fe20000011408 */
[C---:B------:R-:W-:Y:S02]  /*2080*/  @!P2 IMAD R11, R41.reuse, R7, R10 ;  /* 0x00000007290ba224 */ /* 0x040fe400078e020a */
[----:B------:R-:W-:-:S04]  /*2090*/  @!P2 IMAD.WIDE.U32 R6, R41, R6, R8 ;  /* 0x000000062906a225 */ /* 0x000fc800078e0008 */
[----:B------:R-:W-:Y:S01]  /*20a0*/  @!P2 IMAD.IADD R7, R7, 0x1, R11 ;  /* 0x000000010707a824 */ /* 0x000fe200078e020b */
[----:B---3--:R-:W-:-:S04]  /*20b0*/  @!P2 LEA R4, P3, R6, R4, 0x2 ;  /* 0x000000040604a211 */ /* 0x008fc800078610ff */
[----:B------:R-:W-:Y:S02]  /*20c0*/  @!P2 LEA.HI.X R5, R6, R5, R7, 0x2, P3 ;  /* 0x000000050605a211 */ /* 0x000fe400018f1407 */
[----:B------:R-:W-:Y:S01]  /*20d0*/  ISETP.GE.AND P3, PT, R73, 0x1, PT ;  /* 0x000000014900780c */ /* 0x000fe20003f66270 */
[----:B------:R-:W-:Y:S01]  /*20e0*/  IMAD.MOV R6, RZ, RZ, -R8 ;  /* 0x000000ffff067224 */ /* 0x000fe200078e0a08 */
[----:B------:R-:W-:Y:S05]  /*20f0*/  YIELD ;  /* 0x0000000000007946 */ /* 0x000fea0003800000 */
[----:B------:R-:W-:Y:S01]  /*2100*/  BSSY B0, `(.L_x_426) ;  /* 0x0000295000007945 */ /* 0x000fe20003800000 */
[----:B------:R0:W5:Y:S01]  /*2110*/  @!P2 LDG.E R60, desc[UR40][R4.64] ;  /* 0x00000028043ca981 */ /* 0x000162000c1e1900 */
[----:B------:R-:W-:Y:S01]  /*2120*/  IMAD R61, R61, R6, R12 ;  /* 0x000000063d3d7224 */ /* 0x000fe200078e020c */
[----:B------:R-:W-:Y:S01]  /*2130*/  ISETP.GT.AND P2, PT, R2, R30, PT ;  /* 0x0000001e0200720c */ /* 0x000fe20003f44270 */
[----:B--2---:R-:W-:-:S04]  /*2140*/  IMAD R7, R19, 0x2800, R13 ;  /* 0x0000280013077824 */ /* 0x004fc800078e020d */
[C---:B------:R-:W-:Y:S02]  /*2150*/  VIADD R59, R7.reuse, 0x20 ;  /* 0x00000020073b7836 */ /* 0x040fe40000000000 */
[----:B------:R-:W-:Y:S02]  /*2160*/  @P1 VIADD R59, R7, 0xffffffe0 ;  /* 0xffffffe0073b1836 */ /* 0x000fe40000000000 */
[C---:B------:R-:W-:Y:S02]  /*2170*/  IMAD.IADD R62, R18.reuse, 0x1, R7 ;  /* 0x00000001123e7824 */ /* 0x040fe400078e0207 */
[----:B------:R-:W-:Y:S01]  /*2180*/  IMAD.IADD R59, R18, 0x1, R59 ;  /* 0x00000001123b7824 */ /* 0x000fe200078e023b */
[----:B0-----:R-:W-:Y:S06]  /*2190*/  @!P3 BRA `(.L_x_427) ;  /* 0x000000240054b947 */ /* 0x001fec0003800000 */
[----:B------:R-:W2:Y:S01]  /*21a0*/  LDL R14, [R1+0x8] ;  /* 0x00000800010e7983 */ /* 0x000ea20000100800 */
[----:B------:R-:W-:Y:S01]  /*21b0*/  SHF.R.S32.HI R63, RZ, 0x1f, R61 ;  /* 0x0000001fff3f7819 */ /* 0x000fe2000001143d */
[----:B------:R-:W-:Y:S01]  /*21c0*/  ULDC.64 UR4, c[0x0][0x300] ;  /* 0x0000c00000047ab9 */ /* 0x000fe20000000a00 */
[----:B-----5:R-:W-:Y:S01]  /*21d0*/  SHF.R.S32.HI R64, RZ, 0x1f, R60 ;  /* 0x0000001fff407819 */ /* 0x020fe2000001143c */
[----:B------:R-:W-:Y:S01]  /*21e0*/  IMAD.WIDE.U32 R4, R61, UR4, RZ ;  /* 0x000000043d047c25 */ /* 0x000fe2000f8e00ff */
[----:B------:R-:W-:Y:S02]  /*21f0*/  ULDC.U8 UR6, c[0x0][0x410] ;  /* 0x0001040000067ab9 */ /* 0x000fe40000000000 */
[----:B------:R-:W-:Y:S01]  /*2200*/  ISETP.NE.AND P3, PT, RZ, UR6, PT ;  /* 0x00000006ff007c0c */ /* 0x000fe2000bf65270 */
[----:B------:R-:W-:Y:S02]  /*2210*/  IMAD R6, R63, UR4, RZ ;  /* 0x000000043f067c24 */ /* 0x000fe4000f8e02ff */
[----:B------:R-:W-:-:S02]  /*2220*/  IMAD R8, R48, R2, RZ ;  /* 0x0000000230087224 */ /* 0x000fc400078e02ff */
[----:B------:R-:W-:Y:S01]  /*2230*/  IMAD R7, R61, UR5, R6 ;  /* 0x000000053d077c24 */ /* 0x000fe2000f8e0206 */
[----:B------:R-:W-:Y:S01]  /*2240*/  ULDC.64 UR4, c[0x0][0x310] ;  /* 0x0000c40000047ab9 */ /* 0x000fe20000000a00 */
[----:B------:R-:W-:Y:S02]  /*2250*/  IMAD R10, R49, R2, RZ ;  /* 0x00000002310a7224 */ /* 0x000fe400078e02ff */
[----:B------:R-:W-:Y:S02]  /*2260*/  IMAD R9, R64, UR4, RZ ;  /* 0x0000000440097c24 */ /* 0x000fe4000f8e02ff */
[----:B------:R-:W-:Y:S01]  /*2270*/  IMAD.IADD R5, R5, 0x1, R7 ;  /* 0x0000000105057824 */ /* 0x000fe200078e0207 */
[----:B------:R-:W-:Y:S01]  /*2280*/  SHF.R.S32.HI R7, RZ, 0x1f, R2 ;  /* 0x0000001fff077819 */ /* 0x000fe20000011402 */
[C---:B------:R-:W-:Y:S02]  /*2290*/  IMAD R9, R60.reuse, UR5, R9 ;  /* 0x000000053c097c24 */ /* 0x040fe4000f8e0209 */
[----:B------:R-:W-:Y:S01]  /*22a0*/  IMAD.WIDE.U32 R4, R60, UR4, R4 ;  /* 0x000000043c047c25 */ /* 0x000fe2000f8e0004 */
[----:B------:R-:W-:-:S03]  /*22b0*/  ULDC.64 UR4, c[0x0][0x308] ;  /* 0x0000c20000047ab9 */ /* 0x000fc60000000a00 */
[----:B------:R-:W-:Y:S01]  /*22c0*/  IMAD R6, R44, UR4, RZ ;  /* 0x000000042c067c24 */ /* 0x000fe2000f8e02ff */
[----:B------:R-:W-:Y:S01]  /*22d0*/  IADD3 R5, R5, R9, RZ ;  /* 0x0000000905057210 */ /* 0x000fe20007ffe0ff */
[C---:B------:R-:W-:Y:S02]  /*22e0*/  IMAD R11, R7.reuse, R34, R8 ;  /* 0x00000022070b7224 */ /* 0x040fe400078e0208 */
[----:B------:R-:W-:Y:S02]  /*22f0*/  IMAD R15, R7, R42, R10 ;  /* 0x0000002a070f7224 */ /* 0x000fe400078e020a */
[----:B--2---:R-:W-:-:S04]  /*2300*/  IMAD.WIDE.U32 R8, R14, UR4, R4 ;  /* 0x000000040e087c25 */ /* 0x004fc8000f8e0004 */
[----:B------:R-:W-:Y:S01]  /*2310*/  IMAD R13, R14, UR5, R6 ;  /* 0x000000050e0d7c24 */ /* 0x000fe2000f8e0206 */
[----:B------:R-:W-:Y:S01]  /*2320*/  ULDC.64 UR4, c[0x0][0x2e8] ;  /* 0x0000ba0000047ab9 */ /* 0x000fe20000000a00 */
[----:B------:R-:W-:Y:S01]  /*2330*/  IMAD.WIDE.U32 R6, R34, R2, RZ ;  /* 0x0000000222067225 */ /* 0x000fe200078e00ff */
[----:B------:R-:W-:-:S03]  /*2340*/  IADD3 R71, P4, R8, UR4, RZ ;  /* 0x0000000408477c10 */ /* 0x000fc6000ff9e0ff */
[----:B------:R-:W-:Y:S01]  /*2350*/  IMAD.WIDE.U32 R4, R42, R2, RZ ;  /* 0x000000022a047225 */ /* 0x000fe200078e00ff */
[----:B------:R-:W-:-:S03]  /*2360*/  IADD3.X R13, R9, UR5, R13, P4, !PT ;  /* 0x00000005090d7c10 */ /* 0x000fc6000a7fe40d */
[----:B------:R-:W-:Y:S02]  /*2370*/  IMAD.IADD R10, R7, 0x1, R11 ;  /* 0x00000001070a7824 */ /* 0x000fe400078e020b */
[----:B------:R-:W-:Y:S01]  /*2380*/  IMAD.IADD R12, R5, 0x1, R15 ;  /* 0x00000001050c7824 */ /* 0x000fe200078e020f */
[----:B------:R-:W-:Y:S06]  /*2390*/  @!P3 BRA `(.L_x_428) ;  /* 0x000000100078b947 */ /* 0x000fec0003800000 */
[----:B------:R-:W0:Y:S01]  /*23a0*/  S2R R14, SR_TID.X ;  /* 0x00000000000e7919 */ /* 0x000e220000002100 */
[----:B------:R-:W-:Y:S01]  /*23b0*/  IMAD R65, R2, -0xa0, R31 ;  /* 0xffffff6002417824 */ /* 0x000fe200078e021f */
[----:B------:R-:W-:Y:S01]  /*23c0*/  BSSY B1, `(.L_x_429) ;  /* 0x000001a000017945 */ /* 0x000fe20003800000 */
[----:B------:R-:W-:Y:S02]  /*23d0*/  CS2R R8, SRZ ;  /* 0x0000000000087805 */ /* 0x000fe4000001ff00 */
[----:B------:R-:W-:Y:S02]  /*23e0*/  CS2R R26, SRZ ;  /* 0x00000000001a7805 */ /* 0x000fe4000001ff00 */
[----:B------:R-:W-:Y:S02]  /*23f0*/  CS2R R24, SRZ ;  /* 0x0000000000187805 */ /* 0x000fe4000001ff00 */
[----:B------:R-:W-:Y:S02]  /*2400*/  VIMNMX R65, R65, 0xa0, PT ;  /* 0x000000a041417848 */ /* 0x000fe40003fe0100 */
[----:B------:R-:W-:Y:S01]  /*2410*/  CS2R R56, SRZ ;  /* 0x0000000000387805 */ /* 0x000fe2000001ff00 */
[----:B0-----:R-:W-:-:S05]  /*2420*/  VIADD R14, R14, 0xffffff80 ;  /* 0xffffff800e0e7836 */ /* 0x001fca0000000000 */
[----:B------:R-:W-:-:S04]  /*2430*/  LEA.HI R14, R14, R14, RZ, 0x1 ;  /* 0x0000000e0e0e7211 */ /* 0x000fc800078f08ff */
[----:B------:R-:W-:-:S04]  /*2440*/  SHF.R.S32.HI R14, RZ, 0x1, R14 ;  /* 0x00000001ff0e7819 */ /* 0x000fc8000001140e */
[----:B------:R-:W-:-:S13]  /*2450*/  ISETP.GE.AND P3, PT, R14, R65, PT ;  /* 0x000000410e00720c */ /* 0x000fda0003f66270 */
[----:B------:R-:W-:Y:S05]  /*2460*/  @P3 BRA `(.L_x_430) ;  /* 0x00000000003c3947 */ /* 0x000fea0003800000 */
[----:B------:R-:W2:Y:S01]  /*2470*/  LDL R14, [R1+0x24] ;  /* 0x00002400010e7983 */ /* 0x000ea20000100800 */
[----:B------:R-:W-:Y:S02]  /*2480*/  ULDC.64 UR4, c[0x0][0x3e8] ;  /* 0x0000fa0000047ab9 */ /* 0x000fe40000000a00 */
[----:B------:R-:W-:-:S04]  /*2490*/  IADD3 R6, P4, P5, R20, UR4, R6 ;  /* 0x0000000414067c10 */ /* 0x000fc8000fd9e006 */
[----:B------:R-:W-:Y:S01]  /*24a0*/  IADD3.X R7, R50, UR5, R10, P4, P5 ;  /* 0x0000000532077c10 */ /* 0x000fe2000a7ea40a */
[----:B------:R-:W-:Y:S02]  /*24b0*/  ULDC.64 UR4, c[0x0][0x400] ;  /* 0x0001000000047ab9 */ /* 0x000fe40000000a00 */
[----:B------:R-:W-:-:S04]  /*24c0*/  IADD3 R4, P4, P5, R36, UR4, R4 ;  /* 0x0000000424047c10 */ /* 0x000fc8000fd9e004 */
[----:B------:R-:W-:Y:S02]  /*24d0*/  IADD3.X R5, R52, UR5, R12, P4, P5 ;  /* 0x0000000534057c10 */ /* 0x000fe4000a7ea40c */
[----:B------:R-:W-:Y:S02]  /*24e0*/  ISETP.GE.AND P4, PT, R22, R73, PT ;  /* 0x000000491600720c */ /* 0x000fe40003f86270 */
[----:B------:R-:W-:Y:S02]  /*24f0*/  CS2R R8, SRZ ;  /* 0x0000000000087805 */ /* 0x000fe4000001ff00 */
[----:B------:R-:W-:-:S09]  /*2500*/  CS2R R24, SRZ ;  /* 0x0000000000187805 */ /* 0x000fd2000001ff00 */
[----:B------:R0:W5:Y:S04]  /*2510*/  @!P4 LDG.E.64 R26, desc[UR40][R6.64] ;  /* 0x00000028061ac981 */ /* 0x000168000c1e1b00 */
[----:B------:R0:W5:Y:S01]  /*2520*/  @!P4 LDG.E.64 R56, desc[UR40][R4.64] ;  /* 0x000000280438c981 */ /* 0x000162000c1e1b00 */
[----:B--2---:R-:W-:-:S13]  /*2530*/  ISETP.GE.AND P4, PT, R14, R73, PT ;  /* 0x000000490e00720c */ /* 0x004fda0003f86270 */
[----:B------:R0:W5:Y:S04]  /*2540*/  @!P4 LDG.E.64 R8, desc[UR40][R6.64+0x10] ;  /* 0x000010280608c981 */ /* 0x000168000c1e1b00 */
[----:B------:R0:W5:Y:S02]  /*2550*/  @!P4 LDG.E.64 R24, desc[UR40][R4.64+0x10] ;  /* 0x000010280418c981 */ /* 0x000164000c1e1b00 */
.L_x_430:
[----:B------:R-:W-:Y:S05]  /*2560*/  BSYNC B1 ;  /* 0x0000000000017941 */ /* 0x000fea0003800000 */
.L_x_429:
[----:B0-----:R-:W2:Y:S01]  /*2570*/  LDL R4, [R1+0x18] ;  /* 0x0000180001047983 */ /* 0x001ea20000100800 */
[----:B-----5:R-:W-:Y:S02]  /*2580*/  IMAD.MOV.U32 R68, RZ, RZ, R8 ;  /* 0x000000ffff447224 */ /* 0x020fe400078e0008 */
[----:B------:R-:W-:Y:S02]  /*2590*/  IMAD.MOV.U32 R72, RZ, RZ, R26 ;  /* 0x000000ffff487224 */ /* 0x000fe400078e001a */
[----:B------:R-:W-:Y:S02]  /*25a0*/  IMAD.MOV.U32 R70, RZ, RZ, R24 ;  /* 0x000000ffff467224 */ /* 0x000fe400078e0018 */
[----:B------:R-:W-:Y:S01]  /*25b0*/  IMAD.MOV.U32 R78, RZ, RZ, R56 ;  /* 0x000000ffff4e7224 */ /* 0x000fe200078e0038 */
[----:B--2---:R-:W-:-:S13]  /*25c0*/  ISETP.NE.AND P4, PT, R4, 0x3, PT ;  /* 0x000000030400780c */ /* 0x004fda0003f85270 */
[----:B------:R-:W-:Y:S05]  /*25d0*/  @!P4 BRA `(.L_x_431) ;  /* 0x000000000004c947 */ /* 0x000fea0003800000 */
[----:B------:R-:W-:Y:S01]  /*25e0*/  BPT.TRAP 0x1 ;  /* 0x000000040000795c */ /* 0x000fe20000300000 */
.L_x_431:
[----:B------:R-:W-:Y:S01]  /*25f0*/  IMAD R66, R19, 0x8, R18 ;  /* 0x0000000813427824 */ /* 0x000fe200078e0212 */
[----:B------:R-:W-:Y:S01]  /*2600*/  SHF.L.U32 R67, R157, 0x1f, RZ ;  /* 0x0000001f9d437819 */ /* 0x000fe200000006ff */
[----:B------:R-:W-:Y:S03]  /*2610*/  BSSY B1, `(.L_x_432) ;  /* 0x0000003000017945 */ /* 0x000fe60003800000 */
[----:B------:R-:W0:Y:S02]  /*2620*/  SYNCS.PHASECHK.TRANS64.TRYWAIT P5, [R66+URZ+0x13290], R67 ;  /* 0x01329043420075a7 */ /* 0x000e2400080a017f */
[----:B0-----:R-:W-:Y:S05]  /*2630*/  @!P5 BRA `(.L_x_433) ;  /* 0x000001400040d947 */ /* 0x001fea0003800000 */
.L_x_654:
[----:B------:R-:W-:Y:S05]  /*2640*/  BSYNC B1 ;  /* 0x0000000000017941 */ /* 0x000fea0003800000 */
.L_x_432:
[----:B------:R-:W-:-:S03]  /*2650*/  UMOV UR4, 0xffffffff ;  /* 0xffffffff00047882 */ /* 0x000fc60000000000 */
[----:B------:R-:W-:Y:S05]  /*2660*/  BRA.DIV UR4, `(.L_x_434) ;  /* 0x0000014204487947 */ /* 0x000fea000b800000 */
[----:B------:R1:W2:Y:S04]  /*2670*/  SHFL.IDX PT, R69, R13, RZ, 0x1e1f ;  /* 0x001e1fff0d457589 */ /* 0x0002a800000e0000 */
[----:B------:R1:W3:Y:S02]  /*2680*/  SHFL.IDX PT, R14, R71, RZ, 0x1e1f ;  /* 0x001e1fff470e7589 */ /* 0x0002e400000e0000 */
.L_x_658:
[----:B------:R-:W-:Y:S05]  /*2690*/  @P3 BRA `(.L_x_435) ;  /* 0x0000002000ec3947 */ /* 0x000fea0003800000 */
[----:B------:R-:W4:Y:S01]  /*26a0*/  LDL R83, [R1+0x30] ;  /* 0x0000300001537983 */ /* 0x000f220000100800 */
[----:B------:R-:W-:Y:S01]  /*26b0*/  BSSY B1, `(.L_x_436) ;  /* 0x0000072000017945 */ /* 0x000fe20003800000 */
[----:B----4-:R-:W-:-:S13]  /*26c0*/  LOP3.LUT P5, RZ, R83, 0x2, RZ, 0xc0, !PT ;  /* 0x0000000253ff7812 */ /* 0x010fda00078ac0ff */
[----:B------:R-:W-:Y:S05]  /*26d0*/  @P5 BRA `(.L_x_437) ;  /* 0x0000000400bc5947 */ /* 0x000fea0003800000 */
[----:B------:R4:W0:Y:S01]  /*26e0*/  LDS.128 R4, [R62+0xe000] ;  /* 0x00e000003e047984 */ /* 0x0008220000000c00 */
[----:B---3--:R-:W-:Y:S01]  /*26f0*/  IADD3 R10, P3, R16, R14, RZ ;  /* 0x0000000e100a7210 */ /* 0x008fe20007f7e0ff */
[----:B------:R-:W-:Y:S03]  /*2700*/  BSSY B2, `(.L_x_438) ;  /* 0x000006b000027945 */ /* 0x000fe60003800000 */
[----:B--2---:R-:W-:Y:S02]  /*2710*/  IADD3.X R11, R69, R17, RZ, P3, !PT ;  /* 0x00000011450b7210 */ /* 0x004fe40001ffe4ff */
[----:B------:R-:W-:-:S13]  /*2720*/  ISETP.GE.AND P3, PT, R22, R73, PT ;  /* 0x000000491600720c */ /* 0x000fda0003f66270 */
[----:B----4-:R-:W-:Y:S05]  /*2730*/  @P3 BRA `(.L_x_439) ;  /* 0x00000004009c3947 */ /* 0x010fea0003800000 */
[----:B------:R-:W-:Y:S01]  /*2740*/  SHF.R.U32.HI R12, RZ, 0x8, R27 ;  /* 0x00000008ff0c7819 */ /* 0x000fe2000001161b */
[----:B01----:R-:W-:Y:S01]  /*2750*/  IMAD.MOV.U32 R13, RZ, RZ, R4 ;  /* 0x000000ffff0d7224 */ /* 0x003fe200078e0004 */
[----:B------:R-:W-:Y:S02]  /*2760*/  SHF.R.U32.HI R26, RZ, 0x8, R57 ;  /* 0x00000008ff1a7819 */ /* 0x000fe40000011639 */
[----:B------:R-:W-:Y:S01]  /*2770*/  SHF.R.U32.HI R71, RZ, 0x10, R27 ;  /* 0x00000010ff477819 */ /* 0x000fe2000001161b */
[----:B------:R-:W-:Y:S01]  /*2780*/  IMAD.SHL.U32 R12, R12, 0x100, RZ ;  /* 0x000001000c0c7824 */ /* 0x000fe200078e00ff */
[----:B------:R-:W-:Y:S01]  /*2790*/  LOP3.LUT R15, R27, 0xff0000ff, RZ, 0xc0, !PT ;  /* 0xff0000ff1b0f7812 */ /* 0x000fe200078ec0ff */
[----:B------:R-:W-:Y:S01]  /*27a0*/  IMAD.SHL.U32 R26, R26, 0x100, RZ ;  /* 0x000001001a1a7824 */ /* 0x000fe200078e00ff */
[----:B------:R-:W-:Y:S02]  /*27b0*/  SHF.R.U32.HI R56, RZ, 0x10, R57 ;  /* 0x00000010ff387819 */ /* 0x000fe40000011639 */
[----:B------:R-:W-:-:S02]  /*27c0*/  LOP3.LUT R27, R57, 0xff0000ff, RZ, 0xc0, !PT ;  /* 0xff0000ff391b7812 */ /* 0x000fc400078ec0ff */
[----:B------:R-:W-:Y:S01]  /*27d0*/  LOP3.LUT R15, R15, 0xff00, R12, 0xf8, !PT ;  /* 0x0000ff000f0f7812 */ /* 0x000fe200078ef80c */
[----:B------:R-:W-:Y:S01]  /*27e0*/  IMAD.U32 R12, R71, 0x10000, RZ ;  /* 0x00010000470c7824 */ /* 0x000fe200078e00ff */
[----:B------:R-:W-:Y:S01]  /*27f0*/  LOP3.LUT R57, R27, 0xff00, R26, 0xf8, !PT ;  /* 0x0000ff001b397812 */ /* 0x000fe200078ef81a */
[----:B------:R-:W-:Y:S01]  /*2800*/  IMAD.U32 R26, R56, 0x10000, RZ ;  /* 0x00010000381a7824 */ /* 0x000fe200078e00ff */
[-C--:B------:R-:W-:Y:S02]  /*2810*/  F2FP.F16.E4M3.UNPACK_B R4, R5.reuse ;  /* 0x00000005ff04723e */ /* 0x080fe400020006ff */
[----:B------:R-:W-:Y:S02]  /*2820*/  F2FP.F16.E4M3.UNPACK_B R27, R78.H1 ;  /* 0x0000004eff1b723e */ /* 0x000fe400030006ff */
[----:B------:R-:W-:Y:S02]  /*2830*/  LOP3.LUT R12, R15, 0xff0000, R12, 0xf8, !PT ;  /* 0x00ff00000f0c7812 */ /* 0x000fe400078ef80c */
[----:B------:R-:W-:Y:S01]  /*2840*/  LOP3.LUT R15, R57, 0xff0000, R26, 0xf8, !PT ;  /* 0x00ff0000390f7812 */ /* 0x000fe200078ef81a */
[--C-:B------:R-:W-:Y:S01]  /*2850*/  HADD2.F32 R26, -RZ, R4.reuse.H1_H1 ;  /* 0x30000004ff1a7230 */ /* 0x100fe20000004100 */
[-C--:B------:R-:W-:Y:S01]  /*2860*/  F2FP.F16.E4M3.UNPACK_B R57, R72.reuse.H1 ;  /* 0x00000048ff39723e */ /* 0x080fe200030006ff */
[--C-:B------:R-:W-:Y:S01]  /*2870*/  HADD2.F32 R75, -RZ, R27.reuse.H0_H0 ;  /* 0x2000001bff4b7230 */ /* 0x100fe20000004100 */
[----:B------:R-:W-:Y:S01]  /*2880*/  F2FP.F16.E4M3.UNPACK_B R5, R5.H1 ;  /* 0x00000005ff05723e */ /* 0x000fe200030006ff */
[----:B------:R-:W-:Y:S01]  /*2890*/  HADD2.F32 R4, -RZ, R4.H0_H0 ;  /* 0x20000004ff047230 */ /* 0x000fe20000004100 */
[----:B------:R-:W-:Y:S01]  /*28a0*/  F2FP.F16.E4M3.UNPACK_B R72, R72 ;  /* 0x00000048ff48723e */ /* 0x000fe200020006ff */
[----:B------:R-:W-:-:S02]  /*28b0*/  HADD2.F32 R74, -RZ, R27.H1_H1 ;  /* 0x3000001bff4a7230 */ /* 0x000fc40000004100 */
[-C--:B------:R-:W-:Y:S01]  /*28c0*/  FMUL.FTZ R77, R26, R75.reuse ;  /* 0x0000004b1a4d7220 */ /* 0x080fe20000410000 */
[----:B------:R-:W-:Y:S02]  /*28d0*/  HADD2.F32 R71, -RZ, R57.H0_H0 ;  /* 0x20000039ff477230 */ /* 0x000fe40000004100 */
[--C-:B------:R-:W-:Y:S02]  /*28e0*/  HADD2.F32 R56, -RZ, R5.reuse.H1_H1 ;  /* 0x30000005ff387230 */ /* 0x100fe40000004100 */
[----:B------:R-:W-:Y:S02]  /*28f0*/  HADD2.F32 R27, -RZ, R5.H0_H0 ;  /* 0x20000005ff1b7230 */ /* 0x000fe40000004100 */
[----:B------:R-:W-:Y:S01]  /*2900*/  FMUL.FTZ R5, R4, R75 ;  /* 0x0000004b04057220 */ /* 0x000fe20000410000 */
[----:B------:R-:W-:Y:S02]  /*2910*/  HADD2.F32 R57, -RZ, R57.H1_H1 ;  /* 0x30000039ff397230 */ /* 0x000fe40000004100 */
[-C--:B------:R-:W-:Y:S01]  /*2920*/  FMUL.FTZ R76, R56, R74.reuse ;  /* 0x0000004a384c7220 */ /* 0x080fe20000410000 */
[-C--:B------:R-:W-:Y:S01]  /*2930*/  FFMA.FTZ R4, R4, R71.reuse, -R77 ;  /* 0x0000004704047223 */ /* 0x080fe2000001084d */
[C---:B------:R-:W-:Y:S01]  /*2940*/  FMUL.FTZ R75, R27.reuse, R74 ;  /* 0x0000004a1b4b7220 */ /* 0x040fe20000410000 */
[----:B------:R-:W-:Y:S01]  /*2950*/  FFMA.FTZ R5, R26, R71, R5 ;  /* 0x000000471a057223 */ /* 0x000fe20000010005 */
[----:B------:R-:W-:Y:S01]  /*2960*/  F2FP.F16.E4M3.UNPACK_B R74, R78 ;  /* 0x0000004eff4a723e */ /* 0x000fe200020006ff */
[----:B------:R-:W-:Y:S01]  /*2970*/  FFMA.FTZ R77, R27, R57, -R76 ;  /* 0x000000391b4d7223 */ /* 0x000fe2000001084c */
[----:B------:R-:W-:Y:S01]  /*2980*/  F2FP.F16.E4M3.UNPACK_B R26, R13.H1 ;  /* 0x0000000dff1a723e */ /* 0x000fe200030006ff */
[----:B------:R-:W-:Y:S01]  /*2990*/  FFMA.FTZ R78, R56, R57, R75 ;  /* 0x00000039384e7223 */ /* 0x000fe2000001004b */
[----:B------:R-:W-:Y:S01]  /*29a0*/  F2FP.F16.E4M3.UNPACK_B R13, R13 ;  /* 0x0000000dff0d723e */ /* 0x000fe200020006ff */
[----:B------:R-:W-:-:S02]  /*29b0*/  HADD2.F32 R71, -RZ, R74.H1_H1 ;  /* 0x3000004aff477230 */ /* 0x000fc40000004100 */
[--C-:B------:R-:W-:Y:S01]  /*29c0*/  HADD2.F32 R56, -RZ, R26.reuse.H0_H0 ;  /* 0x2000001aff387230 */ /* 0x100fe20000004100 */
[----:B------:R-:W-:Y:S01]  /*29d0*/  F2FP.SATFINITE.E4M3.F32.PACK_AB_MERGE_C R82, R78, R77, RZ ;  /* 0x0000004d4e52723e */ /* 0x000fe200048070ff */
[----:B------:R-:W-:Y:S02]  /*29e0*/  HADD2.F32 R57, -RZ, R26.H1_H1 ;  /* 0x3000001aff397230 */ /* 0x000fe40000004100 */
[--C-:B------:R-:W-:Y:S02]  /*29f0*/  HADD2.F32 R26, -RZ, R13.reuse.H0_H0 ;  /* 0x2000000dff1a7230 */ /* 0x100fe40000004100 */
[-C--:B------:R-:W-:Y:S01]  /*2a00*/  FMUL.FTZ R76, R56, R71.reuse ;  /* 0x00000047384c7220 */ /* 0x080fe20000410000 */
[----:B------:R-:W-:Y:S02]  /*2a10*/  HADD2.F32 R27, -RZ, R13.H1_H1 ;  /* 0x3000000dff1b7230 */ /* 0x000fe40000004100 */
[----:B------:R-:W-:Y:S01]  /*2a20*/  FMUL.FTZ R75, R57, R71 ;  /* 0x00000047394b7220 */ /* 0x000fe20000410000 */
[----:B------:R-:W-:Y:S01]  /*2a30*/  HADD2.F32 R13, -RZ, R72.H1_H1 ;  /* 0x30000048ff0d7230 */ /* 0x000fe20000004100 */
[----:B------:R-:W-:Y:S01]  /*2a40*/  F2FP.SATFINITE.E4M3.F32.PACK_AB_MERGE_C R5, R5, R4, R82 ;  /* 0x000000040505723e */ /* 0x000fe20004807052 */
[----:B------:R-:W-:-:S02]  /*2a50*/  HADD2.F32 R74, -RZ, R74.H0_H0 ;  /* 0x2000004aff4a7230 */ /* 0x000fc40000004100 */
[----:B------:R-:W-:Y:S02]  /*2a60*/  HADD2.F32 R72, -RZ, R72.H0_H0 ;  /* 0x20000048ff487230 */ /* 0x000fe40000004100 */
[-C--:B------:R-:W-:Y:S01]  /*2a70*/  FFMA.FTZ R75, R56, R13.reuse, -R75 ;  /* 0x0000000d384b7223 */ /* 0x080fe2000001084b */
[----:B------:R-:W-:Y:S01]  /*2a80*/  FFMA.FTZ R76, R57, R13, R76 ;  /* 0x0000000d394c7223 */ /* 0x000fe2000001004c */
[CC--:B------:R-:W-:Y:S01]  /*2a90*/  FMUL.FTZ R71, R27.reuse, R74.reuse ;  /* 0x0000004a1b477220 */ /* 0x0c0fe20000410000 */
[----:B------:R-:W-:Y:S01]  /*2aa0*/  FMUL.FTZ R74, R26, R74 ;  /* 0x0000004a1a4a7220 */ /* 0x000fe20000410000 */
[----:B------:R-:W-:Y:S02]  /*2ab0*/  F2FP.F16.E4M3.UNPACK_B R56, R7.H1 ;  /* 0x00000007ff38723e */ /* 0x000fe400030006ff */
[----:B------:R-:W-:Y:S01]  /*2ac0*/  F2FP.SATFINITE.E4M3.F32.PACK_AB_MERGE_C R81, R76, R75, RZ ;  /* 0x0000004b4c51723e */ /* 0x000fe200048070ff */
[-C--:B------:R-:W-:Y:S01]  /*2ad0*/  FFMA.FTZ R13, R26, R72.reuse, -R71 ;  /* 0x000000481a0d7223 */ /* 0x080fe20000010847 */
[-C--:B------:R-:W-:Y:S01]  /*2ae0*/  F2FP.F16.E4M3.UNPACK_B R76, R15.reuse.H1 ;  /* 0x0000000fff4c723e */ /* 0x080fe200030006ff */
[----:B------:R-:W-:Y:S01]  /*2af0*/  FFMA.FTZ R26, R27, R72, R74 ;  /* 0x000000481b1a7223 */ /* 0x000fe2000001004a */
[--C-:B------:R-:W-:Y:S01]  /*2b00*/  HADD2.F32 R57, -RZ, R56.reuse.H0_H0 ;  /* 0x20000038ff397230 */ /* 0x100fe20000004100 */
[----:B------:R-:W-:Y:S01]  /*2b10*/  F2FP.F16.E4M3.UNPACK_B R72, R12.H1 ;  /* 0x0000000cff48723e */ /* 0x000fe200030006ff */
[----:B------:R-:W-:Y:S01]  /*2b20*/  HADD2.F32 R56, -RZ, R56.H1_H1 ;  /* 0x30000038ff387230 */ /* 0x000fe20000004100 */
[----:B------:R-:W-:Y:S01]  /*2b30*/  F2FP.F16.E4M3.UNPACK_B R27, R6.H1 ;  /* 0x00000006ff1b723e */ /* 0x000fe200030006ff */
[----:B------:R-:W-:Y:S01]  /*2b40*/  HADD2.F32 R77, -RZ, R76.H1_H1 ;  /* 0x3000004cff4d7230 */ /* 0x000fe20000004100 */
[----:B------:R-:W-:Y:S01]  /*2b50*/  F2FP.F16.E4M3.UNPACK_B R75, R15 ;  /* 0x0000000fff4b723e */ /* 0x000fe200020006ff */
[----:B------:R-:W-:Y:S01]  /*2b60*/  HADD2.F32 R74, -RZ, R72.H1_H1 ;  /* 0x30000048ff4a7230 */ /* 0x000fe20000004100 */
[----:B------:R-:W-:Y:S01]  /*2b70*/  F2FP.F16.E4M3.UNPACK_B R71, R12 ;  /* 0x0000000cff47723e */ /* 0x000fe200020006ff */
[----:B------:R-:W-:-:S02]  /*2b80*/  HADD2.F32 R15, -RZ, R27.H1_H1 ;  /* 0x3000001bff0f7230 */ /* 0x000fc40000004100 */
[-C--:B------:R-:W-:Y:S01]  /*2b90*/  FMUL.FTZ R12, R56, R77.reuse ;  /* 0x0000004d380c7220 */ /* 0x080fe20000410000 */
[----:B------:R-:W-:Y:S02]  /*2ba0*/  HADD2.F32 R78, -RZ, R75.H1_H1 ;  /* 0x3000004bff4e7230 */ /* 0x000fe40000004100 */
[C---:B------:R-:W-:Y:S01]  /*2bb0*/  FMUL.FTZ R79, R57.reuse, R77 ;  /* 0x0000004d394f7220 */ /* 0x040fe20000410000 */
[----:B------:R-:W-:Y:S02]  /*2bc0*/  HADD2.F32 R27, -RZ, R27.H0_H0 ;  /* 0x2000001bff1b7230 */ /* 0x000fe40000004100 */
[----:B------:R-:W-:Y:S01]  /*2bd0*/  FFMA.FTZ R77, R57, R74, -R12 ;  /* 0x0000004a394d7223 */ /* 0x000fe2000001080c */
[----:B------:R-:W-:Y:S02]  /*2be0*/  HADD2.F32 R12, -RZ, R71.H1_H1 ;  /* 0x30000047ff0c7230 */ /* 0x000fe40000004100 */
[-C--:B------:R-:W-:Y:S01]  /*2bf0*/  FMUL.FTZ R80, R15, R78.reuse ;  /* 0x0000004e0f507220 */ /* 0x080fe20000410000 */
[----:B------:R-:W-:Y:S01]  /*2c00*/  F2FP.F16.E4M3.UNPACK_B R7, R7 ;  /* 0x00000007ff07723e */ /* 0x000fe200020006ff */
[C---:B------:R-:W-:Y:S01]  /*2c10*/  FMUL.FTZ R78, R27.reuse, R78 ;  /* 0x0000004e1b4e7220 */ /* 0x040fe20000410000 */
[----:B------:R-:W-:Y:S01]  /*2c20*/  F2FP.F16.E4M3.UNPACK_B R6, R6 ;  /* 0x00000006ff06723e */ /* 0x000fe200020006ff */
[----:B------:R-:W-:Y:S01]  /*2c30*/  FFMA.FTZ R80, R27, R12, -R80 ;  /* 0x0000000c1b507223 */ /* 0x000fe20000010850 */
[----:B------:R-:W-:-:S02]  /*2c40*/  HADD2.F32 R76, -RZ, R76.H0_H0 ;  /* 0x2000004cff4c7230 */ /* 0x000fc40000004100 */
[----:B------:R-:W-:Y:S01]  /*2c50*/  FFMA.FTZ R27, R15, R12, R78 ;  /* 0x0000000c0f1b7223 */ /* 0x000fe2000001004e */
[--C-:B------:R-:W-:Y:S02]  /*2c60*/  HADD2.F32 R12, -RZ, R7.reuse.H0_H0 ;  /* 0x20000007ff0c7230 */ /* 0x100fe40000004100 */
[----:B------:R-:W-:Y:S01]  /*2c70*/  FFMA.FTZ R74, R56, R74, R79 ;  /* 0x0000004a384a7223 */ /* 0x000fe2000001004f */
[----:B------:R-:W-:Y:S01]  /*2c80*/  HADD2.F32 R15, -RZ, R7.H1_H1 ;  /* 0x30000007ff0f7230 */ /* 0x000fe20000004100 */
[----:B------:R-:W-:Y:S01]  /*2c90*/  F2FP.SATFINITE.E4M3.F32.PACK_AB_MERGE_C R4, R26, R13, R81 ;  /* 0x0000000d1a04723e */ /* 0x000fe20004807051 */
[--C-:B------:R-:W-:Y:S01]  /*2ca0*/  HADD2.F32 R7, -RZ, R6.reuse.H0_H0 ;  /* 0x20000006ff077230 */ /* 0x100fe20000004100 */
[----:B------:R-:W-:Y:S01]  /*2cb0*/  F2FP.SATFINITE.E4M3.F32.PACK_AB_MERGE_C R27, R27, R80, RZ ;  /* 0x000000501b1b723e */ /* 0x000fe200048070ff */
[----:B------:R-:W-:Y:S02]  /*2cc0*/  HADD2.F32 R6, -RZ, R6.H1_H1 ;  /* 0x30000006ff067230 */ /* 0x000fe40000004100 */
[----:B------:R-:W-:Y:S01]  /*2cd0*/  FMUL.FTZ R57, R15, R76 ;  /* 0x0000004c0f397220 */ /* 0x000fe20000410000 */
[----:B------:R-:W-:-:S02]  /*2ce0*/  HADD2.F32 R75, -RZ, R75.H0_H0 ;  /* 0x2000004bff4b7230 */ /* 0x000fc40000004100 */
[----:B------:R-:W-:Y:S01]  /*2cf0*/  FMUL.FTZ R76, R12, R76 ;  /* 0x0000004c0c4c7220 */ /* 0x000fe20000410000 */
[----:B------:R-:W-:Y:S01]  /*2d00*/  HADD2.F32 R72, -RZ, R72.H0_H0 ;  /* 0x20000048ff487230 */ /* 0x000fe20000004100 */
[----:B------:R-:W-:Y:S01]  /*2d10*/  F2FP.SATFINITE.E4M3.F32.PACK_AB_MERGE_C R74, R74, R77, RZ ;  /* 0x0000004d4a4a723e */ /* 0x000fe200048070ff */
[----:B------:R-:W-:Y:S02]  /*2d20*/  HADD2.F32 R71, -RZ, R71.H0_H0 ;  /* 0x20000047ff477230 */ /* 0x000fe40000004100 */
[-C--:B------:R-:W-:Y:S01]  /*2d30*/  FMUL.FTZ R56, R6, R75.reuse ;  /* 0x0000004b06387220 */ /* 0x080fe20000410000 */
[----:B------:R-:W-:Y:S01]  /*2d40*/  FMUL.FTZ R75, R7, R75 ;  /* 0x0000004b074b7220 */ /* 0x000fe20000410000 */
[-C--:B------:R-:W-:Y:S01]  /*2d50*/  FFMA.FTZ R57, R12, R72.reuse, -R57 ;  /* 0x000000480c397223 */ /* 0x080fe20000010839 */
[----:B------:R-:W-:Y:S01]  /*2d60*/  FFMA.FTZ R76, R15, R72, R76 ;  /* 0x000000480f4c7223 */ /* 0x000fe2000001004c */
[-C--:B------:R-:W-:Y:S01]  /*2d70*/  FFMA.FTZ R56, R7, R71.reuse, -R56 ;  /* 0x0000004707387223 */ /* 0x080fe20000010838 */
[----:B------:R-:W-:-:S03]  /*2d80*/  FFMA.FTZ R75, R6, R71, R75 ;  /* 0x00000047064b7223 */ /* 0x000fc6000001004b */
[----:B------:R-:W-:Y:S02]  /*2d90*/  F2FP.SATFINITE.E4M3.F32.PACK_AB_MERGE_C R7, R76, R57, R74 ;  /* 0x000000394c07723e */ /* 0x000fe4000480704a */
[----:B------:R-:W-:-:S07]  /*2da0*/  F2FP.SATFINITE.E4M3.F32.PACK_AB_MERGE_C R6, R75, R56, R27 ;  /* 0x000000384b06723e */ /* 0x000fce000480701b */
.L_x_439:
[----:B------:R-:W-:Y:S05]  /*2db0*/  BSYNC B2 ;  /* 0x0000000000027941 */ /* 0x000fea0003800000 */
.L_x_438:
[----:B0-----:R4:W-:Y:S02]  /*2dc0*/  ST.E.128 desc[UR40][R10.64], R4 ;  /* 0x000000040a007985 */ /* 0x0019e4000c101d28 */
.L_x_437:
[----:B------:R-:W-:Y:S05]  /*2dd0*/  BSYNC B1 ;  /* 0x0000000000017941 */ /* 0x000fea0003800000 */
.L_x_436:
[----:B------:R-:W-:-:S13]  /*2de0*/  LOP3.LUT P3, RZ, R83, 0x1, RZ, 0xc0, !PT ;  /* 0x0000000153ff7812 */ /* 0x000fda000786c0ff */
[----:B------:R-:W-:Y:S05]  /*2df0*/  @P3 BRA `(.L_x_435) ;  /* 0x0000001c00143947 */ /* 0x000fea0003800000 */
[----:B----4-:R-:W4:Y:S04]  /*2e00*/  LDL R7, [R1+0x28] ;  /* 0x0000280001077983 */ /* 0x010f280000100800 */
[----:B------:R-:W2:Y:S04]  /*2e10*/  LDL R6, [R1+0x20] ;  /* 0x0000200001067983 */ /* 0x000ea80000100800 */
[----:B------:R-:W5:Y:S01]  /*2e20*/  LDL R12, [R1+0x24] ;  /* 0x00002400010c7983 */ /* 0x000f620000100800 */
[----:B------:R-:W-:Y:S01]  /*2e30*/  IMAD.MOV.U32 R5, RZ, RZ, 0x20 ;  /* 0x00000020ff057424 */ /* 0x000fe200078e00ff */
[----:B---3--:R-:W-:Y:S01]  /*2e40*/  IADD3 R10, P3, R156, R14, RZ ;  /* 0x0000000e9c0a7210 */ /* 0x008fe20007f7e0ff */
[----:B------:R-:W-:Y:S01]  /*2e50*/  IMAD R4, R19, 0x2800, RZ ;  /* 0x0000280013047824 */ /* 0x000fe200078e02ff */
[----:B------:R-:W-:Y:S02]  /*2e60*/  BSSY B1, `(.L_x_440) ;  /* 0x000006f000017945 */ /* 0x000fe40003800000 */
[----:B------:R-:W-:-:S04]  /*2e70*/  SEL R5, R5, 0xffffffe0, !P1 ;  /* 0xffffffe005057807 */ /* 0x000fc80004800000 */
[----:B----4-:R-:W-:Y:S01]  /*2e80*/  IADD3 R5, R5, R7, R4 ;  /* 0x0000000705057210 */ /* 0x010fe20007ffe004 */
[----:B--2---:R-:W-:-:S04]  /*2e90*/  IMAD.X R11, R69, 0x1, R6, P3 ;  /* 0x00000001450b7824 */ /* 0x004fc800018e0606 */
[----:B------:R-:W-:Y:S01]  /*2ea0*/  IMAD.IADD R4, R18, 0x1, R5 ;  /* 0x0000000112047824 */ /* 0x000fe200078e0205 */
[----:B-----5:R-:W-:-:S05]  /*2eb0*/  ISETP.GE.AND P3, PT, R12, R73, PT ;  /* 0x000000490c00720c */ /* 0x020fca0003f66270 */
[----:B------:R-:W2:Y:S08]  /*2ec0*/  LDS.128 R4, [R4+0xe000] ;  /* 0x00e0000004047984 */ /* 0x000eb00000000c00 */
[----:B------:R-:W-:Y:S05]  /*2ed0*/  @P3 BRA `(.L_x_441) ;  /* 0x00000004009c3947 */ /* 0x000fea0003800000 */
[----:B------:R-:W-:Y:S02]  /*2ee0*/  SHF.R.U32.HI R8, RZ, 0x8, R9 ;  /* 0x00000008ff087819 */ /* 0x000fe40000011609 */
[----:B------:R-:W-:Y:S02]  /*2ef0*/  SHF.R.U32.HI R14, RZ, 0x8, R25 ;  /* 0x00000008ff0e7819 */ /* 0x000fe40000011619 */
[----:B------:R-:W-:Y:S02]  /*2f00*/  LOP3.LUT R12, R9, 0xff0000ff, RZ, 0xc0, !PT ;  /* 0xff0000ff090c7812 */ /* 0x000fe400078ec0ff */
[----:B------:R-:W-:Y:S01]  /*2f10*/  SHF.R.U32.HI R24, RZ, 0x10, R9 ;  /* 0x00000010ff187819 */ /* 0x000fe20000011609 */
[----:B------:R-:W-:Y:S01]  /*2f20*/  IMAD.SHL.U32 R14, R14, 0x100, RZ ;  /* 0x000001000e0e7824 */ /* 0x000fe200078e00ff */
[----:B------:R-:W-:Y:S02]  /*2f30*/  SHF.R.U32.HI R15, RZ, 0x10, R25 ;  /* 0x00000010ff0f7819 */ /* 0x000fe40000011619 */
[----:B------:R-:W-:Y:S01]  /*2f40*/  SHF.L.U32 R9, R8, 0x8, RZ ;  /* 0x0000000808097819 */ /* 0x000fe200000006ff */
[----:B--2---:R-:W-:Y:S01]  /*2f50*/  IMAD.MOV.U32 R8, RZ, RZ, R4 ;  /* 0x000000ffff087224 */ /* 0x004fe200078e0004 */
[----:B-1----:R-:W-:Y:S01]  /*2f60*/  LOP3.LUT R13, R25, 0xff0000ff, RZ, 0xc0, !PT ;  /* 0xff0000ff190d7812 */ /* 0x002fe200078ec0ff */
[----:B------:R-:W-:Y:S01]  /*2f70*/  IMAD.U32 R15, R15, 0x10000, RZ ;  /* 0x000100000f0f7824 */ /* 0x000fe200078e00ff */
[----:B------:R-:W-:Y:S01]  /*2f80*/  LOP3.LUT R9, R12, 0xff00, R9, 0xf8, !PT ;  /* 0x0000ff000c097812 */ /* 0x000fe200078ef809 */
[----:B------:R-:W-:Y:S01]  /*2f90*/  IMAD.U32 R12, R24, 0x10000, RZ ;  /* 0x00010000180c7824 */ /* 0x000fe200078e00ff */
[----:B------:R-:W-:-:S02]  /*2fa0*/  LOP3.LUT R14, R13, 0xff00, R14, 0xf8, !PT ;  /* 0x0000ff000d0e7812 */ /* 0x000fc400078ef80e */
[-C--:B------:R-:W-:Y:S02]  /*2fb0*/  F2FP.F16.E4M3.UNPACK_B R4, R5.reuse ;  /* 0x00000005ff04723e */ /* 0x080fe400020006ff */
[----:B------:R-:W-:Y:S02]  /*2fc0*/  F2FP.F16.E4M3.UNPACK_B R13, R70.H1 ;  /* 0x00000046ff0d723e */ /* 0x000fe400030006ff */
[----:B------:R-:W-:Y:S01]  /*2fd0*/  LOP3.LUT R24, R9, 0xff0000, R12, 0xf8, !PT ;  /* 0x00ff000009187812 */ /* 0x000fe200078ef80c */
[--C-:B------:R-:W-:Y:S01]  /*2fe0*/  HADD2.F32 R9, -RZ, R4.reuse.H1_H1 ;  /* 0x30000004ff097230 */ /* 0x100fe20000004100 */
[----:B------:R-:W-:Y:S01]  /*2ff0*/  LOP3.LUT R27, R14, 0xff0000, R15, 0xf8, !PT ;  /* 0x00ff00000e1b7812 */ /* 0x000fe200078ef80f */
[--C-:B------:R-:W-:Y:S01]  /*3000*/  HADD2.F32 R25, -RZ, R13.reuse.H0_H0 ;  /* 0x2000000dff197230 */ /* 0x100fe20000004100 */
[----:B------:R-:W-:Y:S01]  /*3010*/  F2FP.F16.E4M3.UNPACK_B R14, R68.H1 ;  /* 0x00000044ff0e723e */ /* 0x000fe200030006ff */
[----:B------:R-:W-:Y:S01]  /*3020*/  HADD2.F32 R4, -RZ, R4.H0_H0 ;  /* 0x20000004ff047230 */ /* 0x000fe20000004100 */
[----:B------:R-:W-:Y:S01]  /*3030*/  F2FP.F16.E4M3.UNPACK_B R5, R5.H1 ;  /* 0x00000005ff05723e */ /* 0x000fe200030006ff */
[----:B------:R-:W-:-:S02]  /*3040*/  HADD2.F32 R26, -RZ, R13.H1_H1 ;  /* 0x3000000dff1a7230 */ /* 0x000fc40000004100 */
[CC--:B------:R-:W-:Y:S01]  /*3050*/  FMUL.FTZ R57, R9.reuse, R25.reuse ;  /* 0x0000001909397220 */ /* 0x0c0fe20000410000 */
[--C-:B------:R-:W-:Y:S02]  /*3060*/  HADD2.F32 R15, -RZ, R14.reuse.H0_H0 ;  /* 0x2000000eff0f7230 */ /* 0x100fe40000004100 */
[----:B------:R-:W-:Y:S01]  /*3070*/  FMUL.FTZ R56, R4, R25 ;  /* 0x0000001904387220 */ /* 0x000fe20000410000 */
[--C-:B------:R-:W-:Y:S01]  /*3080*/  HADD2.F32 R13, -RZ, R5.reuse.H1_H1 ;  /* 0x30000005ff0d7230 */ /* 0x100fe20000004100 */
[----:B------:R-:W-:Y:S01]  /*3090*/  F2FP.F16.E4M3.UNPACK_B R70, R70 ;  /* 0x00000046ff46723e */ /* 0x000fe200020006ff */
[----:B------:R-:W-:Y:S02]  /*30a0*/  HADD2.F32 R12, -RZ, R5.H0_H0 ;  /* 0x20000005ff0c7230 */ /* 0x000fe40000004100 */
[-C--:B------:R-:W-:Y:S01]  /*30b0*/  FFMA.FTZ R5, R9, R15.reuse, R56 ;  /* 0x0000000f09057223 */ /* 0x080fe20000010038 */
[----:B------:R-:W-:Y:S02]  /*30c0*/  HADD2.F32 R14, -RZ, R14.H1_H1 ;  /* 0x3000000eff0e7230 */ /* 0x000fe40000004100 */
[C---:B------:R-:W-:Y:S01]  /*30d0*/  FMUL.FTZ R25, R13.reuse, R26 ;  /* 0x0000001a0d197220 */ /* 0x040fe20000410000 */
[----:B------:R-:W-:Y:S01]  /*30e0*/  F2FP.F16.E4M3.UNPACK_B R9, R8.H1 ;  /* 0x00000008ff09723e */ /* 0x000fe200030006ff */
[----:B------:R-:W-:Y:S01]  /*30f0*/  FMUL.FTZ R26, R12, R26 ;  /* 0x0000001a0c1a7220 */ /* 0x000fe20000410000 */
[----:B------:R-:W-:Y:S01]  /*3100*/  FFMA.FTZ R4, R4, R15, -R57 ;  /* 0x0000000f04047223 */ /* 0x000fe20000010839 */
[----:B------:R-:W-:Y:S01]  /*3110*/  FFMA.FTZ R69, R12, R14, -R25 ;  /* 0x0000000e0c457223 */ /* 0x000fe20000010819 */
[----:B------:R-:W-:Y:S01]  /*3120*/  F2FP.F16.E4M3.UNPACK_B R8, R8 ;  /* 0x00000008ff08723e */ /* 0x000fe200020006ff */
[----:B------:R-:W-:Y:S01]  /*3130*/  FFMA.FTZ R72, R13, R14, R26 ;  /* 0x0000000e0d487223 */ /* 0x000fe2000001001a */
[----:B------:R-:W-:Y:S01]  /*3140*/  F2FP.F16.E4M3.UNPACK_B R68, R68 ;  /* 0x00000044ff44723e */ /* 0x000fe200020006ff */
[----:B------:R-:W-:-:S02]  /*3150*/  HADD2.F32 R15, -RZ, R70.H1_H1 ;  /* 0x30000046ff0f7230 */ /* 0x000fc40000004100 */
[--C-:B------:R-:W-:Y:S01]  /*3160*/  HADD2.F32 R12, -RZ, R9.reuse.H0_H0 ;  /* 0x20000009ff0c7230 */ /* 0x100fe20000004100 */
[----:B------:R-:W-:Y:S01]  /*3170*/  F2FP.SATFINITE.E4M3.F32.PACK_AB_MERGE_C R72, R72, R69, RZ ;  /* 0x000000454848723e */ /* 0x000fe200048070ff */
[----:B------:R-:W-:Y:S02]  /*3180*/  HADD2.F32 R13, -RZ, R9.H1_H1 ;  /* 0x30000009ff0d7230 */ /* 0x000fe40000004100 */
[----:B------:R-:W-:Y:S02]  /*3190*/  HADD2.F32 R9, -RZ, R8.H0_H0 ;  /* 0x20000008ff097230 */ /* 0x000fe40000004100 */
[-C--:B------:R-:W-:Y:S01]  /*31a0*/  FMUL.FTZ R56, R12, R15.reuse ;  /* 0x0000000f0c387220 */ /* 0x080fe20000410000 */
[----:B------:R-:W-:Y:S02]  /*31b0*/  HADD2.F32 R14, -RZ, R68.H1_H1 ;  /* 0x30000044ff0e7230 */ /* 0x000fe40000004100 */
[----:B------:R-:W-:Y:S01]  /*31c0*/  FMUL.FTZ R25, R13, R15 ;  /* 0x0000000f0d197220 */ /* 0x000fe20000410000 */
[----:B------:R-:W-:Y:S01]  /*31d0*/  HADD2.F32 R70, -RZ, R70.H0_H0 ;  /* 0x20000046ff467230 */ /* 0x000fe20000004100 */
[----:B------:R-:W-:Y:S01]  /*31e0*/  F2FP.SATFINITE.E4M3.F32.PACK_AB_MERGE_C R5, R5, R4, R72 ;  /* 0x000000040505723e */ /* 0x000fe20004807048 */
[----:B------:R-:W-:-:S02]  /*31f0*/  HADD2.F32 R8, -RZ, R8.H1_H1 ;  /* 0x30000008ff087230 */ /* 0x000fc40000004100 */
[-C--:B------:R-:W-:Y:S01]  /*3200*/  FFMA.FTZ R25, R12, R14.reuse, -R25 ;  /* 0x0000000e0c197223 */ /* 0x080fe20000010819 */
[----:B------:R-:W-:Y:S02]  /*3210*/  HADD2.F32 R68, -RZ, R68.H0_H0 ;  /* 0x20000044ff447230 */ /* 0x000fe40000004100 */
[----:B------:R-:W-:Y:S01]  /*3220*/  FFMA.FTZ R56, R13, R14, R56 ;  /* 0x0000000e0d387223 */ /* 0x000fe20000010038 */
[CC--:B------:R-:W-:Y:S01]  /*3230*/  FMUL.FTZ R15, R9.reuse, R70.reuse ;  /* 0x00000046090f7220 */ /* 0x0c0fe20000410000 */
[----:B------:R-:W-:Y:S01]  /*3240*/  FMUL.FTZ R26, R8, R70 ;  /* 0x00000046081a7220 */ /* 0x000fe20000410000 */
[----:B------:R-:W-:Y:S02]  /*3250*/  F2FP.F16.E4M3.UNPACK_B R14, R24.H1 ;  /* 0x00000018ff0e723e */ /* 0x000fe400030006ff */
[----:B------:R-:W-:Y:S01]  /*3260*/  F2FP.SATFINITE.E4M3.F32.PACK_AB_MERGE_C R71, R56, R25, RZ ;  /* 0x000000193847723e */ /* 0x000fe200048070ff */
[-C--:B------:R-:W-:Y:S01]  /*3270*/  FFMA.FTZ R57, R9, R68.reuse, -R26 ;  /* 0x0000004409397223 */ /* 0x080fe2000001081a */
[----:B------:R-:W-:Y:S01]  /*3280*/  F2FP.F16.E4M3.UNPACK_B R9, R7.H1 ;  /* 0x00000007ff09723e */ /* 0x000fe200030006ff */
[----:B------:R-:W-:Y:S01]  /*3290*/  FFMA.FTZ R68, R8, R68, R15 ;  /* 0x0000004408447223 */ /* 0x000fe2000001000f */
[-C--:B------:R-:W-:Y:S01]  /*32a0*/  F2FP.F16.E4M3.UNPACK_B R25, R27.reuse.H1 ;  /* 0x0000001bff19723e */ /* 0x080fe200030006ff */
[----:B------:R-:W-:Y:S01]  /*32b0*/  HADD2.F32 R15, -RZ, R14.H1_H1 ;  /* 0x3000000eff0f7230 */ /* 0x000fe20000004100 */
[----:B------:R-:W-:Y:S01]  /*32c0*/  F2FP.F16.E4M3.UNPACK_B R8, R6.H1 ;  /* 0x00000006ff08723e */ /* 0x000fe200030006ff */
[----:B------:R-:W-:Y:S01]  /*32d0*/  HADD2.F32 R13, -RZ, R9.H1_H1 ;  /* 0x30000009ff0d7230 */ /* 0x000fe20000004100 */
[----:B------:R-:W-:Y:S01]  /*32e0*/  F2FP.F16.E4M3.UNPACK_B R27, R27 ;  /* 0x0000001bff1b723e */ /* 0x000fe200020006ff */
[----:B------:R-:W-:Y:S01]  /*32f0*/  HADD2.F32 R56, -RZ, R25.H1_H1 ;  /* 0x30000019ff387230 */ /* 0x000fe20000004100 */
[----:B------:R-:W-:Y:S01]  /*3300*/  F2FP.F16.E4M3.UNPACK_B R24, R24 ;  /* 0x00000018ff18723e */ /* 0x000fe200020006ff */
[----:B------:R-:W-:Y:S01]  /*3310*/  HADD2.F32 R12, -RZ, R9.H0_H0 ;  /* 0x20000009ff0c7230 */ /* 0x000fe20000004100 */
[----:B------:R-:W-:Y:S01]  /*3320*/  F2FP.F16.E4M3.UNPACK_B R7, R7 ;  /* 0x00000007ff07723e */ /* 0x000fe200020006ff */
[----:B------:R-:W-:-:S02]  /*3330*/  HADD2.F32 R9, -RZ, R8.H1_H1 ;  /* 0x30000008ff097230 */ /* 0x000fc40000004100 */
[-C--:B------:R-:W-:Y:S01]  /*3340*/  FMUL.FTZ R69, R13, R56.reuse ;  /* 0x000000380d457220 */ /* 0x080fe20000410000 */
[--C-:B------:R-:W-:Y:S02]  /*3350*/  HADD2.F32 R26, -RZ, R27.reuse.H1_H1 ;  /* 0x3000001bff1a7230 */ /* 0x100fe40000004100 */
[C---:B------:R-:W-:Y:S01]  /*3360*/  FMUL.FTZ R56, R12.reuse, R56 ;  /* 0x000000380c387220 */ /* 0x040fe20000410000 */
[----:B------:R-:W-:Y:S02]  /*3370*/  HADD2.F32 R8, -RZ, R8.H0_H0 ;  /* 0x20000008ff087230 */ /* 0x000fe40000004100 */
[----:B------:R-:W-:Y:S01]  /*3380*/  FFMA.FTZ R70, R12, R15, -R69 ;  /* 0x0000000f0c467223 */ /* 0x000fe20000010845 */
[----:B------:R-:W-:Y:S02]  /*3390*/  HADD2.F32 R12, -RZ, R24.H1_H1 ;  /* 0x30000018ff0c7230 */ /* 0x000fe40000004100 */
[----:B------:R-:W-:Y:S01]  /*33a0*/  FMUL.FTZ R69, R9, R26 ;  /* 0x0000001a09457220 */ /* 0x000fe20000410000 */
[----:B------:R-:W-:Y:S01]  /*33b0*/  F2FP.F16.E4M3.UNPACK_B R6, R6 ;  /* 0x00000006ff06723e */ /* 0x000fe200020006ff */
[----:B------:R-:W-:Y:S01]  /*33c0*/  FMUL.FTZ R26, R8, R26 ;  /* 0x0000001a081a7220 */ /* 0x000fe20000410000 */
[----:B------:R-:W-:-:S02]  /*33d0*/  HADD2.F32 R27, -RZ, R27.H0_H0 ;  /* 0x2000001bff1b7230 */ /* 0x000fc40000004100 */
[-C--:B------:R-:W-:Y:S01]  /*33e0*/  FFMA.FTZ R69, R8, R12.reuse, -R69 ;  /* 0x0000000c08457223 */ /* 0x080fe20000010845 */
[--C-:B------:R-:W-:Y:S02]  /*33f0*/  HADD2.F32 R8, -RZ, R7.reuse.H0_H0 ;  /* 0x20000007ff087230 */ /* 0x100fe40000004100 */
[----:B------:R-:W-:Y:S01]  /*3400*/  FFMA.FTZ R26, R9, R12, R26 ;  /* 0x0000000c091a7223 */ /* 0x000fe2000001001a */
[----:B------:R-:W-:Y:S02]  /*3410*/  HADD2.F32 R9, -RZ, R7.H1_H1 ;  /* 0x30000007ff097230 */ /* 0x000fe40000004100 */
[----:B------:R-:W-:Y:S01]  /*3420*/  FFMA.FTZ R15, R13, R15, R56 ;  /* 0x0000000f0d0f7223 */ /* 0x000fe20000010038 */
[--C-:B------:R-:W-:Y:S01]  /*3430*/  HADD2.F32 R7, -RZ, R6.reuse.H0_H0 ;  /* 0x20000006ff077230 */ /* 0x100fe20000004100 */
[----:B------:R-:W-:Y:S01]  /*3440*/  F2FP.SATFINITE.E4M3.F32.PACK_AB_MERGE_C R4, R68, R57, R71 ;  /* 0x000000394404723e */ /* 0x000fe20004807047 */
[----:B------:R-:W-:Y:S01]  /*3450*/  HADD2.F32 R6, -RZ, R6.H1_H1 ;  /* 0x30000006ff067230 */ /* 0x000fe20000004100 */
[----:B------:R-:W-:Y:S01]  /*3460*/  F2FP.SATFINITE.E4M3.F32.PACK_AB_MERGE_C R26, R26, R69, RZ ;  /* 0x000000451a1a723e */ /* 0x000fe200048070ff */
[----:B------:R-:W-:Y:S01]  /*3470*/  HADD2.F32 R25, -RZ, R25.H0_H0 ;  /* 0x20000019ff197230 */ /* 0x000fe20000004100 */
[----:B------:R-:W-:Y:S01]  /*3480*/  F2FP.SATFINITE.E4M3.F32.PACK_AB_MERGE_C R15, R15, R70, RZ ;  /* 0x000000460f0f723e */ /* 0x000fe200048070ff */
[----:B------:R-:W-:-:S02]  /*3490*/  HADD2.F32 R14, -RZ, R14.H0_H0 ;  /* 0x2000000eff0e7230 */ /* 0x000fc40000004100 */
[----:B------:R-:W-:Y:S01]  /*34a0*/  FMUL.FTZ R12, R6, R27 ;  /* 0x0000001b060c7220 */ /* 0x000fe20000410000 */
[----:B------:R-:W-:Y:S02]  /*34b0*/  HADD2.F32 R24, -RZ, R24.H0_H0 ;  /* 0x20000018ff187230 */ /* 0x000fe40000004100 */
[-C--:B------:R-:W-:Y:S01]  /*34c0*/  FMUL.FTZ R13, R9, R25.reuse ;  /* 0x00000019090d7220 */ /* 0x080fe20000410000 */
[C---:B------:R-:W-:Y:S01]  /*34d0*/  FMUL.FTZ R56, R8.reuse, R25 ;  /* 0x0000001908387220 */ /* 0x040fe20000410000 */
[----:B------:R-:W-:Y:S02]  /*34e0*/  FMUL.FTZ R27, R7, R27 ;  /* 0x0000001b071b7220 */ /* 0x000fe40000410000 */
[-C--:B------:R-:W-:Y:S01]  /*34f0*/  FFMA.FTZ R13, R8, R14.reuse, -R13 ;  /* 0x0000000e080d7223 */ /* 0x080fe2000001080d */
[----:B------:R-:W-:Y:S01]  /*3500*/  FFMA.FTZ R56, R9, R14, R56 ;  /* 0x0000000e09387223 */ /* 0x000fe20000010038 */
[-C--:B------:R-:W-:Y:S01]  /*3510*/  FFMA.FTZ R12, R7, R24.reuse, -R12 ;  /* 0x00000018070c7223 */ /* 0x080fe2000001080c */
[----:B------:R-:W-:-:S03]  /*3520*/  FFMA.FTZ R27, R6, R24, R27 ;  /* 0x00000018061b7223 */ /* 0x000fc6000001001b */
[----:B------:R-:W-:Y:S02]  /*3530*/  F2FP.SATFINITE.E4M3.F32.PACK_AB_MERGE_C R7, R56, R13, R15 ;  /* 0x0000000d3807723e */ /* 0x000fe4000480700f */
[----:B------:R-:W-:-:S07]  /*3540*/  F2FP.SATFINITE.E4M3.F32.PACK_AB_MERGE_C R6, R27, R12, R26 ;  /* 0x0000000c1b06723e */ /* 0x000fce000480701a */
.L_x_441:
[----:B------:R-:W-:Y:S05]  /*3550*/  BSYNC B1 ;  /* 0x0000000000017941 */ /* 0x000fea0003800000 */
.L_x_440:
[----:B--2---:R2:W-:Y:S01]  /*3560*/  ST.E.128 desc[UR40][R10.64], R4 ;  /* 0x000000040a007985 */ /* 0x0045e2000c101d28 */
[----:B------:R-:W-:Y:S05]  /*3570*/  BRA `(.L_x_435) ;  /* 0x0000001400347947 */ /* 0x000fea0003800000 */
.L_x_428:
[----:B------:R-:W0:Y:S01]  /*3580*/  S2R R8, SR_TID.X ;  /* 0x0000000000087919 */ /* 0x000e220000002100 */
[----:B------:R-:W-:Y:S01]  /*3590*/  IMAD R65, R2, -0xa0, R31 ;  /* 0xffffff6002417824 */ /* 0x000fe200078e021f */
[----:B------:R-:W2:Y:S04]  /*35a0*/  LDL R14, [R1+0x18] ;  /* 0x00001800010e7983 */ /* 0x000ea80000100800 */
[----:B------:R-:W-:Y:S01]  /*35b0*/  VIMNMX R65, R65, 0xa0, PT ;  /* 0x000000a041417848 */ /* 0x000fe20003fe0100 */
[----:B0-----:R-:W-:-:S05]  /*35c0*/  VIADD R8, R8, 0xffffff80 ;  /* 0xffffff8008087836 */ /* 0x001fca0000000000 */
[----:B------:R-:W-:-:S04]  /*35d0*/  LEA.HI R8, R8, R8, RZ, 0x1 ;  /* 0x0000000808087211 */ /* 0x000fc800078f08ff */
[----:B------:R-:W-:-:S04]  /*35e0*/  SHF.R.S32.HI R8, RZ, 0x1, R8 ;  /* 0x00000001ff087819 */ /* 0x000fc80000011408 */
[----:B------:R-:W-:-:S04]  /*35f0*/  ISETP.GE.AND P3, PT, R8, R65, PT ;  /* 0x000000410800720c */ /* 0x000fc80003f66270 */
[----:B------:R-:W-:-:S13]  /*3600*/  ISETP.GE.OR P4, PT, R16, R73, P3 ;  /* 0x000000491000720c */ /* 0x000fda0001f86670 */
[----:B------:R-:W0:Y:S02]  /*3610*/  @!P4 LDC.64 R8, c[0x0][0x3e8] ;  /* 0x0000fa00ff08cb82 */ /* 0x000e240000000a00 */
[----:B0-----:R-:W-:-:S04]  /*3620*/  @!P4 IADD3 R8, P5, P6, R32, R8, R6 ;  /* 0x000000082008c210 */ /* 0x001fc80007ebe006 */
[----:B------:R-:W-:Y:S02]  /*3630*/  @!P4 IADD3.X R9, R51, R9, R10, P5, P6 ;  /* 0x000000093309c210 */ /* 0x000fe40002fec40a */
[----:B------:R-:W0:Y:S01]  /*3640*/  @!P4 LDC.64 R10, c[0x0][0x400] ;  /* 0x00010000ff0acb82 */ /* 0x000e220000000a00 */
[----:B------:R-:W-:Y:S02]  /*3650*/  CS2R R6, SRZ ;  /* 0x0000000000067805 */ /* 0x000fe4000001ff00 */
[----:B------:R-:W-:Y:S02]  /*3660*/  CS2R R26, SRZ ;  /* 0x00000000001a7805 */ /* 0x000fe4000001ff00 */
[----:B------:R-:W-:Y:S02]  /*3670*/  CS2R R24, SRZ ;  /* 0x0000000000187805 */ /* 0x000fe4000001ff00 */
[----:B0-----:R-:W-:Y:S02]  /*3680*/  @!P4 IADD3 R10, P5, P6, R38, R10, R4 ;  /* 0x0000000a260ac210 */ /* 0x001fe40007ebe004 */
[----:B------:R-:W-:-:S02]  /*3690*/  CS2R R4, SRZ ;  /* 0x0000000000047805 */ /* 0x000fc4000001ff00 */
[----:B------:R-:W-:-:S04]  /*36a0*/  @!P4 IADD3.X R11, R53, R11, R12, P5, P6 ;  /* 0x0000000b350bc210 */ /* 0x000fc80002fec40c */
[----:B------:R-:W3:Y:S04]  /*36b0*/  @!P4 LDG.E.128 R4, desc[UR40][R8.64] ;  /* 0x000000280804c981 */ /* 0x000ee8000c1e1d00 */
[----:B------:R-:W4:Y:S01]  /*36c0*/  @!P4 LDG.E.128 R24, desc[UR40][R10.64] ;  /* 0x000000280a18c981 */ /* 0x000f22000c1e1d00 */
[----:B------:R-:W-:Y:S02]  /*36d0*/  ISETP.GE.AND P5, PT, R16, R73, PT ;  /* 0x000000491000720c */ /* 0x000fe40003fa6270 */
[----:B--2---:R-:W-:Y:S01]  /*36e0*/  ISETP.NE.AND P4, PT, R14, 0x3, PT ;  /* 0x000000030e00780c */ /* 0x004fe20003f85270 */
[----:B---3--:R-:W-:Y:S02]  /*36f0*/  IMAD.MOV.U32 R72, RZ, RZ, R6 ;  /* 0x000000ffff487224 */ /* 0x008fe400078e0006 */
[----:B------:R-:W-:-:S02]  /*3700*/  IMAD.MOV.U32 R73, RZ, RZ, R4 ;  /* 0x000000ffff497224 */ /* 0x000fc400078e0004 */
[----:B----4-:R-:W-:Y:S01]  /*3710*/  IMAD.MOV.U32 R70, RZ, RZ, R26 ;  /* 0x000000ffff467224 */ /* 0x010fe200078e001a */
[----:B------:R-:W-:-:S07]  /*3720*/  MOV R75, R24 ;  /* 0x00000018004b7202 */ /* 0x000fce0000000f00 */
[----:B------:R-:W-:Y:S05]  /*3730*/  @!P4 BRA `(.L_x_442) ;  /* 0x000000000004c947 */ /* 0x000fea0003800000 */
[----:B------:R-:W-:Y:S01]  /*3740*/  BPT.TRAP 0x1 ;  /* 0x000000040000795c */ /* 0x000fe20000300000 */
.L_x_442:
[----:B------:R-:W-:Y:S01]  /*3750*/  IMAD R66, R19, 0x8, R18 ;  /* 0x0000000813427824 */ /* 0x000fe200078e0212 */
[----:B------:R-:W-:Y:S01]  /*3760*/  SHF.L.U32 R67, R157, 0x1f, RZ ;  /* 0x0000001f9d437819 */ /* 0x000fe200000006ff */
[----:B------:R-:W-:Y:S03]  /*3770*/  BSSY B1, `(.L_x_443) ;  /* 0x0000003000017945 */ /* 0x000fe60003800000 */
[----:B------:R-:W0:Y:S02]  /*3780*/  SYNCS.PHASECHK.TRANS64.TRYWAIT P6, [R66+URZ+0x13290], R67 ;  /* 0x01329043420075a7 */ /* 0x000e2400080c017f */
[----:B0-----:R-:W-:Y:S05]  /*3790*/  @!P6 BRA `(.L_x_444) ;  /* 0x000001300040e947 */ /* 0x001fea0003800000 */
.L_x_659:
[----:B------:R-:W-:Y:S05]  /*37a0*/  BSYNC B1 ;  /* 0x0000000000017941 */ /* 0x000fea0003800000 */
.L_x_443:
[----:B------:R-:W-:-:S03]  /*37b0*/  UMOV UR4, 0xffffffff ;  /* 0xffffffff00047882 */ /* 0x000fc60000000000 */
[----:B------:R-:W-:Y:S05]  /*37c0*/  BRA.DIV UR4, `(.L_x_445) ;  /* 0x0000013204487947 */ /* 0x000fea000b800000 */
[----:B------:R1:W2:Y:S04]  /*37d0*/  SHFL.IDX PT, R69, R13, RZ, 0x1e1f ;  /* 0x001e1fff0d457589 */ /* 0x0002a800000e0000 */
[----:B------:R-:W3:Y:S02]  /*37e0*/  SHFL.IDX PT, R71, R71, RZ, 0x1e1f ;  /* 0x001e1fff47477589 */ /* 0x000ee400000e0000 */
.L_x_663:
[----:B------:R-:W4:Y:S02]  /*37f0*/  LDC R68, c[0x0][0x2f4] ;  /* 0x0000bd00ff447b82 */ /* 0x000f240000000800 */
[----:B----4-:R-:W-:-:S13]  /*3800*/  ISETP.GE.OR P3, PT, R16, R68, P3 ;  /* 0x000000441000720c */ /* 0x010fda0001f66670 */
[----:B------:R-:W-:Y:S05]  /*3810*/  @P3 BRA `(.L_x_435) ;  /* 0x00000010008c3947 */ /* 0x000fea0003800000 */
[----:B------:R-:W4:Y:S04]  /*3820*/  LDL R12, [R1+0x34] ;  /* 0x00003400010c7983 */ /* 0x000f280000100800 */
[----:B------:R-:W5:Y:S04]  /*3830*/  LDL R11, [R1+0x38] ;  /* 0x00003800010b7983 */ /* 0x000f680000100800 */
[----:B------:R-:W5:Y:S01]  /*3840*/  LDL R10, [R1+0x3c] ;  /* 0x00003c00010a7983 */ /* 0x000f620000100800 */
[----:B------:R-:W-:Y:S01]  /*3850*/  IMAD.IADD R8, R68, 0x1, -R47 ;  /* 0x0000000144087824 */ /* 0x000fe200078e0a2f */
[----:B---3--:R-:W-:Y:S01]  /*3860*/  IADD3 R56, P3, R54, R71, RZ ;  /* 0x0000004736387210 */ /* 0x008fe20007f7e0ff */
[----:B------:R-:W-:Y:S03]  /*3870*/  BSSY B1, `(.L_x_446) ;  /* 0x00000e0000017945 */ /* 0x000fe60003800000 */
[----:B------:R-:W-:-:S02]  /*3880*/  SEL R8, R47, R8, !P0 ;  /* 0x000000082f087207 */ /* 0x000fc40004000000 */
[----:B--2---:R-:W-:Y:S02]  /*3890*/  LEA.HI.X.SX32 R57, R54, R69, 0x1, P3 ;  /* 0x0000004536397211 */ /* 0x004fe400018f0eff */
[----:B------:R-:W-:-:S04]  /*38a0*/  SHF.R.S32.HI R9, RZ, 0x1f, R8 ;  /* 0x0000001fff097819 */ /* 0x000fc80000011408 */
[----:B------:R-:W-:-:S04]  /*38b0*/  LEA.HI R9, R9, R8, RZ, 0x5 ;  /* 0x0000000809097211 */ /* 0x000fc800078f28ff */
[----:B------:R-:W-:Y:S01]  /*38c0*/  SHF.R.S32.HI R8, RZ, 0x5, R9 ;  /* 0x00000005ff087819 */ /* 0x000fe20000011409 */
[----:B------:R-:W-:-:S03]  /*38d0*/  IMAD R9, R19, 0x2800, R58 ;  /* 0x0000280013097824 */ /* 0x000fc600078e023a */
[----:B------:R-:W-:Y:S01]  /*38e0*/  LEA.HI.SX32 R8, R3, R8, 0x1c ;  /* 0x0000000803087211 */ /* 0x000fe200078fe2ff */
[----:B------:R-:W-:-:S04]  /*38f0*/  IMAD.IADD R9, R18, 0x1, R9 ;  /* 0x0000000112097824 */ /* 0x000fc800078e0209 */
[----:B------:R-:W-:-:S05]  /*3900*/  IMAD.SHL.U32 R74, R8, 0x10, RZ ;  /* 0x00000010084a7824 */ /* 0x000fca00078e00ff */
[----:B----4-:R-:W-:-:S04]  /*3910*/  LOP3.LUT R8, R12, 0x30, R74, 0xf8, !PT ;  /* 0x000000300c087812 */ /* 0x010fc800078ef84a */
[----:B-----5:R-:W-:-:S05]  /*3920*/  LOP3.LUT R8, R8, R11, RZ, 0x3c, !PT ;  /* 0x0000000b08087212 */ /* 0x020fca00078e3cff */
[----:B------:R-:W-:-:S04]  /*3930*/  IMAD.IADD R8, R10, 0x1, R8 ;  /* 0x000000010a087824 */ /* 0x000fc800078e0208 */
[----:B------:R-:W-:-:S04]  /*3940*/  IMAD R11, R19, 0x2800, R8 ;  /* 0x00002800130b7824 */ /* 0x000fc800078e0208 */
[----:B------:R-:W-:Y:S02]  /*3950*/  IMAD.IADD R12, R18, 0x1, R11 ;  /* 0x00000001120c7824 */ /* 0x000fe400078e020b */
[----:B------:R-:W2:Y:S04]  /*3960*/  LDS.128 R8, [R9+0xe000] ;  /* 0x00e0000009087984 */ /* 0x000ea80000000c00 */
[----:B-1----:R-:W1:Y:S01]  /*3970*/  LDS.128 R12, [R12+0xe000] ;  /* 0x00e000000c0c7984 */ /* 0x002e620000000c00 */
[----:B------:R-:W-:Y:S05]  /*3980*/  @P5 BRA `(.L_x_447) ;  /* 0x0000000c00385947 */ /* 0x000fea0003800000 */
[--C-:B------:R-:W-:Y:S01]  /*3990*/  SHF.R.U32.HI R84, RZ, 0x8, R5.reuse ;  /* 0x00000008ff547819 */ /* 0x100fe20000011605 */
[----:B--2---:R-:W-:Y:S01]  /*39a0*/  IMAD.MOV.U32 R24, RZ, RZ, R8 ;  /* 0x000000ffff187224 */ /* 0x004fe200078e0008 */
[----:B------:R-:W-:Y:S02]  /*39b0*/  LOP3.LUT R4, R5, 0xff0000ff, RZ, 0xc0, !PT ;  /* 0xff0000ff05047812 */ /* 0x000fe400078ec0ff */
[----:B------:R-:W-:Y:S02]  /*39c0*/  SHF.R.U32.HI R83, RZ, 0x10, R5 ;  /* 0x00000010ff537819 */ /* 0x000fe40000011605 */
[----:B------:R-:W-:Y:S02]  /*39d0*/  SHF.R.U32.HI R80, RZ, 0x8, R7 ;  /* 0x00000008ff507819 */ /* 0x000fe40000011607 */
[----:B------:R-:W-:Y:S02]  /*39e0*/  SHF.L.U32 R5, R84, 0x8, RZ ;  /* 0x0000000854057819 */ /* 0x000fe400000006ff */
[----:B------:R-:W-:-:S02]  /*39f0*/  SHF.R.U32.HI R78, RZ, 0x8, R25 ;  /* 0x00000008ff4e7819 */ /* 0x000fc40000011619 */
[----:B------:R-:W-:Y:S02]  /*3a00*/  LOP3.LUT R6, R7, 0xff0000ff, RZ, 0xc0, !PT ;  /* 0xff0000ff07067812 */ /* 0x000fe400078ec0ff */
[----:B------:R-:W-:Y:S01]  /*3a10*/  SHF.R.U32.HI R79, RZ, 0x10, R7 ;  /* 0x00000010ff4f7819 */ /* 0x000fe20000011607 */
[----:B------:R-:W-:Y:S01]  /*3a20*/  IMAD.SHL.U32 R7, R80, 0x100, RZ ;  /* 0x0000010050077824 */ /* 0x000fe200078e00ff */
[----:B------:R-:W-:Y:S01]  /*3a30*/  LOP3.LUT R4, R4, 0xff00, R5, 0xf8, !PT ;  /* 0x0000ff0004047812 */ /* 0x000fe200078ef805 */
[----:B------:R-:W-:Y:S01]  /*3a40*/  IMAD.U32 R5, R83, 0x10000, RZ ;  /* 0x0001000053057824 */ /* 0x000fe200078e00ff */
[--C-:B------:R-:W-:Y:S02]  /*3a50*/  SHF.R.U32.HI R77, RZ, 0x8, R27.reuse ;  /* 0x00000008ff4d7819 */ /* 0x100fe4000001161b */
[----:B------:R-:W-:Y:S02]  /*3a60*/  LOP3.LUT R76, R27, 0xff0000ff, RZ, 0xc0, !PT ;  /* 0xff0000ff1b4c7812 */ /* 0x000fe400078ec0ff */
[----:B------:R-:W-:Y:S01]  /*3a70*/  SHF.R.U32.HI R81, RZ, 0x10, R27 ;  /* 0x00000010ff517819 */ /* 0x000fe2000001161b */
[----:B------:R-:W-:Y:S01]  /*3a80*/  IMAD.SHL.U32 R27, R78, 0x100, RZ ;  /* 0x000001004e1b7824 */ /* 0x000fe200078e00ff */
[----:B------:R-:W-:Y:S01]  /*3a90*/  LOP3.LUT R26, R25, 0xff0000ff, RZ, 0xc0, !PT ;  /* 0xff0000ff191a7812 */ /* 0x000fe200078ec0ff */
[----:B------:R-:W-:Y:S01]  /*3aa0*/  IMAD.SHL.U32 R77, R77, 0x100, RZ ;  /* 0x000001004d4d7824 */ /* 0x000fe200078e00ff */
[----:B------:R-:W-:Y:S01]  /*3ab0*/  SHF.R.U32.HI R82, RZ, 0x10, R25 ;  /* 0x00000010ff527819 */ /* 0x000fe20000011619 */
[----:B-1----:R-:W-:Y:S01]  /*3ac0*/  IMAD.MOV.U32 R25, RZ, RZ, R12 ;  /* 0x000000ffff197224 */ /* 0x002fe200078e000c */
[----:B------:R-:W-:Y:S01]  /*3ad0*/  LOP3.LUT R7, R6, 0xff00, R7, 0xf8, !PT ;  /* 0x0000ff0006077812 */ /* 0x000fe200078ef807 */
[----:B------:R-:W-:Y:S01]  /*3ae0*/  IMAD.U32 R81, R81, 0x10000, RZ ;  /* 0x0001000051517824 */ /* 0x000fe200078e00ff */
[----:B------:R-:W-:Y:S01]  /*3af0*/  LOP3.LUT R6, R4, 0xff0000, R5, 0xf8, !PT ;  /* 0x00ff000004067812 */ /* 0x000fe200078ef805 */
[----:B------:R-:W-:Y:S01]  /*3b00*/  IMAD.U32 R4, R79, 0x10000, RZ ;  /* 0x000100004f047824 */ /* 0x000fe200078e00ff */
[----:B------:R-:W-:-:S02]  /*3b10*/  LOP3.LUT R78, R26, 0xff00, R27, 0xf8, !PT ;  /* 0x0000ff001a4e7812 */ /* 0x000fc400078ef81b */
[----:B------:R-:W-:Y:S02]  /*3b20*/  F2FP.F16.E4M3.UNPACK_B R79, R75.H1 ;  /* 0x0000004bff4f723e */ /* 0x000fe400030006ff */
[----:B------:R-:W-:Y:S02]  /*3b30*/  F2FP.F16.E4M3.UNPACK_B R27, R25.H1 ;  /* 0x00000019ff1b723e */ /* 0x000fe400030006ff */
[----:B------:R-:W-:Y:S01]  /*3b40*/  F2FP.F16.E4M3.UNPACK_B R26, R24.H1 ;  /* 0x00000018ff1a723e */ /* 0x000fe200030006ff */
[----:B------:R-:W-:Y:S01]  /*3b50*/  HADD2.F32 R5, -RZ, R79.H0_H0 ;  /* 0x2000004fff057230 */ /* 0x000fe20000004100 */
[----:B------:R-:W-:Y:S01]  /*3b60*/  LOP3.LUT R80, R76, 0xff00, R77, 0xf8, !PT ;  /* 0x0000ff004c507812 */ /* 0x000fe200078ef84d */
[----:B------:R-:W-:Y:S01]  /*3b70*/  HADD2.F32 R12, -RZ, R27.H0_H0 ;  /* 0x2000001bff0c7230 */ /* 0x000fe20000004100 */
[----:B------:R-:W-:Y:S01]  /*3b80*/  F2FP.F16.E4M3.UNPACK_B R76, R73.H1 ;  /* 0x00000049ff4c723e */ /* 0x000fe200030006ff */
[----:B------:R-:W-:Y:S01]  /*3b90*/  HADD2.F32 R8, -RZ, R26.H0_H0 ;  /* 0x2000001aff087230 */ /* 0x000fe20000004100 */
[----:B------:R-:W-:Y:S01]  /*3ba0*/  LOP3.LUT R4, R7, 0xff0000, R4, 0xf8, !PT ;  /* 0x00ff000007047812 */ /* 0x000fe200078ef804 */
[----:B------:R-:W-:-:S02]  /*3bb0*/  IMAD.U32 R7, R82, 0x10000, RZ ;  /* 0x0001000052077824 */ /* 0x000fc400078e00ff */
[-C--:B------:R-:W-:Y:S01]  /*3bc0*/  FMUL.FTZ R83, R12, R5.reuse ;  /* 0x000000050c537220 */ /* 0x080fe20000410000 */
[----:B------:R-:W-:Y:S02]  /*3bd0*/  HADD2.F32 R77, -RZ, R76.H0_H0 ;  /* 0x2000004cff4d7230 */ /* 0x000fe40000004100 */
[----:B------:R-:W-:Y:S01]  /*3be0*/  FMUL.FTZ R85, R8, R5 ;  /* 0x0000000508557220 */ /* 0x000fe20000410000 */
[----:B------:R-:W-:Y:S01]  /*3bf0*/  LOP3.LUT R5, R80, 0xff0000, R81, 0xf8, !PT ;  /* 0x00ff000050057812 */ /* 0x000fe200078ef851 */
[----:B------:R-:W-:Y:S01]  /*3c00*/  HADD2.F32 R79, -RZ, R79.H1_H1 ;  /* 0x3000004fff4f7230 */ /* 0x000fe20000004100 */
[----:B------:R-:W-:Y:S01]  /*3c10*/  F2FP.F16.E4M3.UNPACK_B R80, R75 ;  /* 0x0000004bff50723e */ /* 0x000fe200020006ff */
[-C--:B------:R-:W-:Y:S01]  /*3c20*/  FFMA.FTZ R8, R8, R77.reuse, -R83 ;  /* 0x0000004d08087223 */ /* 0x080fe20000010853 */
[----:B------:R-:W-:Y:S01]  /*3c30*/  FFMA.FTZ R12, R12, R77, R85 ;  /* 0x0000004d0c0c7223 */ /* 0x000fe20000010055 */
[----:B------:R-:W-:Y:S01]  /*3c40*/  F2FP.F16.E4M3.UNPACK_B R77, R73 ;  /* 0x00000049ff4d723e */ /* 0x000fe200020006ff */
[----:B------:R-:W-:Y:S01]  /*3c50*/  HADD2.F32 R26, -RZ, R26.H1_H1 ;  /* 0x3000001aff1a7230 */ /* 0x000fe20000004100 */
[----:B------:R-:W-:Y:S01]  /*3c60*/  F2FP.F16.E4M3.UNPACK_B R75, R25 ;  /* 0x00000019ff4b723e */ /* 0x000fe200020006ff */
[----:B------:R-:W-:Y:S01]  /*3c70*/  HADD2.F32 R27, -RZ, R27.H1_H1 ;  /* 0x3000001bff1b7230 */ /* 0x000fe20000004100 */
[----:B------:R-:W-:Y:S01]  /*3c80*/  F2FP.F16.E4M3.UNPACK_B R73, R24 ;  /* 0x00000018ff49723e */ /* 0x000fe200020006ff */
[----:B------:R-:W-:Y:S01]  /*3c90*/  HADD2.F32 R81, -RZ, R80.H0_H0 ;  /* 0x20000050ff517230 */ /* 0x000fe20000004100 */
[----:B------:R-:W-:Y:S01]  /*3ca0*/  LOP3.LUT R7, R78, 0xff0000, R7, 0xf8, !PT ;  /* 0x00ff00004e077812 */ /* 0x000fe200078ef807 */
[----:B------:R-:W-:-:S02]  /*3cb0*/  HADD2.F32 R78, -RZ, R76.H1_H1 ;  /* 0x3000004cff4e7230 */ /* 0x000fc40000004100 */
[-C--:B------:R-:W-:Y:S01]  /*3cc0*/  FMUL.FTZ R82, R26, R79.reuse ;  /* 0x0000004f1a527220 */ /* 0x080fe20000410000 */
[----:B------:R-:W-:Y:S02]  /*3cd0*/  HADD2.F32 R76, -RZ, R75.H0_H0 ;  /* 0x2000004bff4c7230 */ /* 0x000fe40000004100 */
[C---:B------:R-:W-:Y:S01]  /*3ce0*/  FMUL.FTZ R25, R27.reuse, R79 ;  /* 0x0000004f1b197220 */ /* 0x040fe20000410000 */
[----:B------:R-:W-:Y:S02]  /*3cf0*/  HADD2.F32 R24, -RZ, R73.H0_H0 ;  /* 0x20000049ff187230 */ /* 0x000fe40000004100 */
[----:B------:R-:W-:Y:S01]  /*3d00*/  FFMA.FTZ R27, R27, R78, R82 ;  /* 0x0000004e1b1b7223 */ /* 0x000fe20000010052 */
[----:B------:R-:W-:Y:S02]  /*3d10*/  HADD2.F32 R79, -RZ, R77.H0_H0 ;  /* 0x2000004dff4f7230 */ /* 0x000fe40000004100 */
[----:B------:R-:W-:Y:S01]  /*3d20*/  FMUL.FTZ R83, R76, R81 ;  /* 0x000000514c537220 */ /* 0x000fe20000410000 */
[----:B------:R-:W-:-:S02]  /*3d30*/  HADD2.F32 R82, -RZ, R80.H1_H1 ;  /* 0x30000050ff527230 */ /* 0x000fc40000004100 */
[----:B------:R-:W-:Y:S01]  /*3d40*/  FMUL.FTZ R81, R24, R81 ;  /* 0x0000005118517220 */ /* 0x000fe20000410000 */
[----:B------:R-:W-:Y:S02]  /*3d50*/  HADD2.F32 R75, -RZ, R75.H1_H1 ;  /* 0x3000004bff4b7230 */ /* 0x000fe40000004100 */
[----:B------:R-:W-:Y:S01]  /*3d60*/  FFMA.FTZ R25, R26, R78, -R25 ;  /* 0x0000004e1a197223 */ /* 0x000fe20000010819 */
[----:B------:R-:W-:Y:S02]  /*3d70*/  HADD2.F32 R73, -RZ, R73.H1_H1 ;  /* 0x30000049ff497230 */ /* 0x000fe40000004100 */
[-C--:B------:R-:W-:Y:S01]  /*3d80*/  FFMA.FTZ R26, R76, R79.reuse, R81 ;  /* 0x0000004f4c1a7223 */ /* 0x080fe20000010051 */
[----:B------:R-:W-:Y:S02]  /*3d90*/  HADD2.F32 R80, -RZ, R77.H1_H1 ;  /* 0x3000004dff507230 */ /* 0x000fe40000004100 */
[----:B------:R-:W-:Y:S01]  /*3da0*/  FMUL.FTZ R76, R75, R82 ;  /* 0x000000524b4c7220 */ /* 0x000fe20000410000 */
[----:B------:R-:W-:Y:S01]  /*3db0*/  F2FP.F16.E4M3.UNPACK_B R77, R70.H1 ;  /* 0x00000046ff4d723e */ /* 0x000fe200030006ff */
[C---:B------:R-:W-:Y:S01]  /*3dc0*/  FMUL.FTZ R84, R73.reuse, R82 ;  /* 0x0000005249547220 */ /* 0x040fe20000410000 */
[----:B------:R-:W-:Y:S01]  /*3dd0*/  F2FP.F16.E4M3.UNPACK_B R78, R14.H1 ;  /* 0x0000000eff4e723e */ /* 0x000fe200030006ff */
[----:B------:R-:W-:Y:S01]  /*3de0*/  FFMA.FTZ R73, R73, R80, -R76 ;  /* 0x0000005049497223 */ /* 0x000fe2000001084c */
[----:B------:R-:W-:Y:S01]  /*3df0*/  FFMA.FTZ R24, R24, R79, -R83 ;  /* 0x0000004f18187223 */ /* 0x000fe20000010853 */
[----:B------:R-:W-:Y:S01]  /*3e00*/  F2FP.F16.E4M3.UNPACK_B R81, R72.H1 ;  /* 0x00000048ff51723e */ /* 0x000fe200030006ff */
[----:B------:R-:W-:Y:S01]  /*3e10*/  HADD2.F32 R82, -RZ, R77.H0_H0 ;  /* 0x2000004dff527230 */ /* 0x000fe20000004100 */
[----:B------:R-:W-:Y:S01]  /*3e20*/  F2FP.F16.E4M3.UNPACK_B R76, R10.H1 ;  /* 0x0000000aff4c723e */ /* 0x000fe200030006ff */
[----:B------:R-:W-:-:S02]  /*3e30*/  HADD2.F32 R79, -RZ, R78.H0_H0 ;  /* 0x2000004eff4f7230 */ /* 0x000fc40000004100 */
[----:B------:R-:W-:Y:S01]  /*3e40*/  FFMA.FTZ R75, R75, R80, R84 ;  /* 0x000000504b4b7223 */ /* 0x000fe20000010054 */
[----:B------:R-:W-:Y:S01]  /*3e50*/  HADD2.F32 R83, -RZ, R77.H1_H1 ;  /* 0x3000004dff537230 */ /* 0x000fe20000004100 */
[----:B------:R-:W-:Y:S01]  /*3e60*/  F2FP.F16.E4M3.UNPACK_B R10, R10 ;  /* 0x0000000aff0a723e */ /* 0x000fe200020006ff */
[----:B------:R-:W-:Y:S02]  /*3e70*/  HADD2.F32 R77, -RZ, R76.H0_H0 ;  /* 0x2000004cff4d7230 */ /* 0x000fe40000004100 */
[----:B------:R-:W-:Y:S01]  /*3e80*/  FMUL.FTZ R84, R79, R82 ;  /* 0x000000524f547220 */ /* 0x000fe20000410000 */
[----:B------:R-:W-:Y:S01]  /*3e90*/  HADD2.F32 R80, -RZ, R81.H0_H0 ;  /* 0x20000051ff507230 */ /* 0x000fe20000004100 */
[----:B------:R-:W-:Y:S01]  /*3ea0*/  F2FP.SATFINITE.E4M3.F32.PACK_AB_MERGE_C R8, R25, R8, RZ ;  /* 0x000000081908723e */ /* 0x000fe200048070ff */
[----:B------:R-:W-:Y:S02]  /*3eb0*/  HADD2.F32 R78, -RZ, R78.H1_H1 ;  /* 0x3000004eff4e7230 */ /* 0x000fe40000004100 */
[----:B------:R-:W-:Y:S01]  /*3ec0*/  FMUL.FTZ R82, R77, R82 ;  /* 0x000000524d527220 */ /* 0x000fe20000410000 */
[----:B------:R-:W-:-:S02]  /*3ed0*/  HADD2.F32 R76, -RZ, R76.H1_H1 ;  /* 0x3000004cff4c7230 */ /* 0x000fc40000004100 */
[----:B------:R-:W-:Y:S01]  /*3ee0*/  FFMA.FTZ R84, R77, R80, -R84 ;  /* 0x000000504d547223 */ /* 0x000fe20000010854 */
[----:B------:R-:W-:Y:S02]  /*3ef0*/  HADD2.F32 R81, -RZ, R81.H1_H1 ;  /* 0x30000051ff517230 */ /* 0x000fe40000004100 */
[-C--:B------:R-:W-:Y:S01]  /*3f00*/  FMUL.FTZ R85, R78, R83.reuse ;  /* 0x000000534e557220 */ /* 0x080fe20000410000 */
[----:B------:R-:W-:Y:S01]  /*3f10*/  F2FP.F16.E4M3.UNPACK_B R77, R70 ;  /* 0x00000046ff4d723e */ /* 0x000fe200020006ff */
[C---:B------:R-:W-:Y:S01]  /*3f20*/  FMUL.FTZ R83, R76.reuse, R83 ;  /* 0x000000534c537220 */ /* 0x040fe20000410000 */
[----:B------:R-:W-:Y:S01]  /*3f30*/  F2FP.F16.E4M3.UNPACK_B R70, R14 ;  /* 0x0000000eff46723e */ /* 0x000fe200020006ff */
[-C--:B------:R-:W-:Y:S01]  /*3f40*/  FFMA.FTZ R89, R76, R81.reuse, -R85 ;  /* 0x000000514c597223 */ /* 0x080fe20000010855 */
[----:B------:R-:W-:Y:S01]  /*3f50*/  F2FP.F16.E4M3.UNPACK_B R76, R72 ;  /* 0x00000048ff4c723e */ /* 0x000fe200020006ff */
[----:B------:R-:W-:Y:S01]  /*3f60*/  FFMA.FTZ R91, R78, R81, R83 ;  /* 0x000000514e5b7223 */ /* 0x000fe20000010053 */
[----:B------:R-:W-:-:S02]  /*3f70*/  HADD2.F32 R81, -RZ, R77.H0_H0 ;  /* 0x2000004dff517230 */ /* 0x000fc40000004100 */
[----:B------:R-:W-:Y:S01]  /*3f80*/  FFMA.FTZ R82, R79, R80, R82 ;  /* 0x000000504f527223 */ /* 0x000fe20000010052 */
[----:B------:R-:W-:Y:S01]  /*3f90*/  HADD2.F32 R72, -RZ, R70.H0_H0 ;  /* 0x20000046ff487230 */ /* 0x000fe20000004100 */
[----:B------:R-:W-:Y:S01]  /*3fa0*/  F2FP.SATFINITE.E4M3.F32.PACK_AB_MERGE_C R12, R27, R12, RZ ;  /* 0x0000000c1b0c723e */ /* 0x000fe200048070ff */
[----:B------:R-:W-:Y:S01]  /*3fb0*/  HADD2.F32 R83, -RZ, R77.H1_H1 ;  /* 0x3000004dff537230 */ /* 0x000fe20000004100 */
[----:B------:R-:W-:Y:S01]  /*3fc0*/  F2FP.F16.E4M3.UNPACK_B R27, R13 ;  /* 0x0000000dff1b723e */ /* 0x000fe200020006ff */
[----:B------:R-:W-:Y:S02]  /*3fd0*/  HADD2.F32 R14, -RZ, R10.H0_H0 ;  /* 0x2000000aff0e7230 */ /* 0x000fe40000004100 */
[----:B------:R-:W-:Y:S01]  /*3fe0*/  FMUL.FTZ R85, R72, R81 ;  /* 0x0000005148557220 */ /* 0x000fe20000410000 */
[----:B------:R-:W-:Y:S01]  /*3ff0*/  HADD2.F32 R70, -RZ, R70.H1_H1 ;  /* 0x30000046ff467230 */ /* 0x000fe20000004100 */
[----:B------:R-:W-:Y:S01]  /*4000*/  F2FP.F16.E4M3.UNPACK_B R25, R9 ;  /* 0x00000009ff19723e */ /* 0x000fe200020006ff */
[----:B------:R-:W-:-:S02]  /*4010*/  HADD2.F32 R10, -RZ, R10.H1_H1 ;  /* 0x3000000aff0a7230 */ /* 0x000fc40000004100 */
[----:B------:R-:W-:Y:S01]  /*4020*/  FMUL.FTZ R81, R14, R81 ;  /* 0x000000510e517220 */ /* 0x000fe20000410000 */
[--C-:B------:R-:W-:Y:S02]  /*4030*/  HADD2.F32 R77, -RZ, R76.reuse.H0_H0 ;  /* 0x2000004cff4d7230 */ /* 0x100fe40000004100 */
[-C--:B------:R-:W-:Y:S01]  /*4040*/  FMUL.FTZ R87, R70, R83.reuse ;  /* 0x0000005346577220 */ /* 0x080fe20000410000 */
[----:B------:R-:W-:Y:S02]  /*4050*/  HADD2.F32 R79, -RZ, R76.H1_H1 ;  /* 0x3000004cff4f7230 */ /* 0x000fe40000004100 */
[----:B------:R-:W-:Y:S01]  /*4060*/  FMUL.FTZ R83, R10, R83 ;  /* 0x000000530a537220 */ /* 0x000fe20000410000 */
[----:B------:R-:W-:Y:S01]  /*4070*/  F2FP.F16.E4M3.UNPACK_B R76, R7 ;  /* 0x00000007ff4c723e */ /* 0x000fe200020006ff */
[-C--:B------:R-:W-:Y:S01]  /*4080*/  FFMA.FTZ R85, R14, R77.reuse, -R85 ;  /* 0x0000004d0e557223 */ /* 0x080fe20000010855 */
[----:B------:R-:W-:Y:S01]  /*4090*/  FFMA.FTZ R14, R72, R77, R81 ;  /* 0x0000004d480e7223 */ /* 0x000fe20000010051 */
[----:B------:R-:W-:Y:S01]  /*40a0*/  FFMA.FTZ R83, R70, R79, R83 ;  /* 0x0000004f46537223 */ /* 0x000fe20000010053 */
[----:B------:R-:W-:Y:S01]  /*40b0*/  F2FP.SATFINITE.E4M3.F32.PACK_AB_MERGE_C R8, R73, R24, R8 ;  /* 0x000000184908723e */ /* 0x000fe20004807008 */
[----:B------:R-:W-:Y:S01]  /*40c0*/  HADD2.F32 R70, -RZ, R27.H0_H0 ;  /* 0x2000001bff467230 */ /* 0x000fe20000004100 */
[----:B------:R-:W-:Y:S01]  /*40d0*/  F2FP.F16.E4M3.UNPACK_B R73, R6 ;  /* 0x00000006ff49723e */ /* 0x000fe200020006ff */
[----:B------:R-:W-:-:S02]  /*40e0*/  HADD2.F32 R77, -RZ, R76.H0_H0 ;  /* 0x2000004cff4d7230 */ /* 0x000fc40000004100 */
[----:B------:R-:W-:Y:S01]  /*40f0*/  FFMA.FTZ R10, R10, R79, -R87 ;  /* 0x0000004f0a0a7223 */ /* 0x000fe20000010857 */
[----:B------:R-:W-:Y:S01]  /*4100*/  HADD2.F32 R24, -RZ, R25.H0_H0 ;  /* 0x20000019ff187230 */ /* 0x000fe20000004100 */
[----:B------:R-:W-:Y:S01]  /*4110*/  F2FP.SATFINITE.E4M3.F32.PACK_AB_MERGE_C R12, R75, R26, R12 ;  /* 0x0000001a4b0c723e */ /* 0x000fe2000480700c */
[----:B------:R-:W-:Y:S02]  /*4120*/  HADD2.F32 R72, -RZ, R27.H1_H1 ;  /* 0x3000001bff487230 */ /* 0x000fe40000004100 */
[-C--:B------:R-:W-:Y:S01]  /*4130*/  FMUL.FTZ R79, R70, R77.reuse ;  /* 0x0000004d464f7220 */ /* 0x080fe20000410000 */
[----:B------:R-:W-:Y:S02]  /*4140*/  HADD2.F32 R75, -RZ, R73.H0_H0 ;  /* 0x20000049ff4b7230 */ /* 0x000fe40000004100 */
[----:B------:R-:W-:Y:S01]  /*4150*/  FMUL.FTZ R27, R24, R77 ;  /* 0x0000004d181b7220 */ /* 0x000fe20000410000 */
[----:B------:R-:W-:Y:S01]  /*4160*/  HADD2.F32 R77, -RZ, R76.H1_H1 ;  /* 0x3000004cff4d7230 */ /* 0x000fe20000004100 */
[----:B------:R-:W-:Y:S01]  /*4170*/  F2FP.F16.E4M3.UNPACK_B R13, R13.H1 ;  /* 0x0000000dff0d723e */ /* 0x000fe200030006ff */
[----:B------:R-:W-:-:S02]  /*4180*/  HADD2.F32 R26, -RZ, R25.H1_H1 ;  /* 0x30000019ff1a7230 */ /* 0x000fc40000004100 */
[-C--:B------:R-:W-:Y:S01]  /*4190*/  FFMA.FTZ R24, R24, R75.reuse, -R79 ;  /* 0x0000004b18187223 */ /* 0x080fe2000001084f */
[----:B------:R-:W-:Y:S01]  /*41a0*/  FFMA.FTZ R25, R70, R75, R27 ;  /* 0x0000004b46197223 */ /* 0x000fe2000001001b */
[----:B------:R-:W-:Y:S02]  /*41b0*/  HADD2.F32 R73, -RZ, R73.H1_H1 ;  /* 0x30000049ff497230 */ /* 0x000fe40000004100 */
[----:B------:R-:W-:Y:S01]  /*41c0*/  FMUL.FTZ R75, R72, R77 ;  /* 0x0000004d484b7220 */ /* 0x000fe20000410000 */
[----:B------:R-:W-:Y:S01]  /*41d0*/  F2FP.F16.E4M3.UNPACK_B R27, R9.H1 ;  /* 0x00000009ff1b723e */ /* 0x000fe200030006ff */
[C---:B------:R-:W-:Y:S01]  /*41e0*/  FMUL.FTZ R77, R26.reuse, R77 ;  /* 0x0000004d1a4d7220 */ /* 0x040fe20000410000 */
[----:B------:R-:W-:Y:S02]  /*41f0*/  HADD2.F32 R70, -RZ, R13.H0_H0 ;  /* 0x2000000dff467230 */ /* 0x000fe40000004100 */
[----:B------:R-:W-:Y:S01]  /*4200*/  FFMA.FTZ R9, R26, R73, -R75 ;  /* 0x000000491a097223 */ /* 0x000fe2000001084b */
[----:B------:R-:W-:Y:S01]  /*4210*/  F2FP.F16.E4M3.UNPACK_B R75, R7.H1 ;  /* 0x00000007ff4b723e */ /* 0x000fe200030006ff */
[----:B------:R-:W-:Y:S01]  /*4220*/  FFMA.FTZ R26, R72, R73, R77 ;  /* 0x00000049481a7223 */ /* 0x000fe2000001004d */
[----:B------:R-:W-:Y:S01]  /*4230*/  HADD2.F32 R7, -RZ, R27.H0_H0 ;  /* 0x2000001bff077230 */ /* 0x000fe20000004100 */
[----:B------:R-:W-:Y:S01]  /*4240*/  F2FP.F16.E4M3.UNPACK_B R6, R6.H1 ;  /* 0x00000006ff06723e */ /* 0x000fe200030006ff */
[----:B------:R-:W-:Y:S01]  /*4250*/  HADD2.F32 R72, -RZ, R13.H1_H1 ;  /* 0x3000000dff487230 */ /* 0x000fe20000004100 */
[----:B------:R-:W-:Y:S01]  /*4260*/  F2FP.SATFINITE.E4M3.F32.PACK_AB_MERGE_C R82, R91, R82, RZ ;  /* 0x000000525b52723e */ /* 0x000fe200048070ff */
[--C-:B------:R-:W-:Y:S01]  /*4270*/  HADD2.F32 R73, -RZ, R75.reuse.H0_H0 ;  /* 0x2000004bff497230 */ /* 0x100fe20000004100 */
[----:B------:R-:W-:Y:S01]  /*4280*/  F2FP.F16.E4M3.UNPACK_B R79, R5.H1 ;  /* 0x00000005ff4f723e */ /* 0x000fe200030006ff */
[----:B------:R-:W-:Y:S01]  /*4290*/  HADD2.F32 R75, -RZ, R75.H1_H1 ;  /* 0x3000004bff4b7230 */ /* 0x000fe20000004100 */
[----:B------:R-:W-:Y:S01]  /*42a0*/  F2FP.SATFINITE.E4M3.F32.PACK_AB_MERGE_C R14, R83, R14, R82 ;  /* 0x0000000e530e723e */ /* 0x000fe20004807052 */
[----:B------:R-:W-:-:S02]  /*42b0*/  HADD2.F32 R13, -RZ, R6.H0_H0 ;  /* 0x20000006ff0d7230 */ /* 0x000fc40000004100 */
[-C--:B------:R-:W-:Y:S01]  /*42c0*/  FMUL.FTZ R76, R70, R73.reuse ;  /* 0x00000049464c7220 */ /* 0x080fe20000410000 */
[C---:B------:R-:W-:Y:S01]  /*42d0*/  FMUL.FTZ R77, R7.reuse, R73 ;  /* 0x00000049074d7220 */ /* 0x040fe20000410000 */
[----:B------:R-:W-:Y:S02]  /*42e0*/  HADD2.F32 R27, -RZ, R27.H1_H1 ;  /* 0x3000001bff1b7230 */ /* 0x000fe40000004100 */
[----:B------:R-:W-:Y:S01]  /*42f0*/  FMUL.FTZ R78, R72, R75 ;  /* 0x0000004b484e7220 */ /* 0x000fe20000410000 */
[----:B------:R-:W-:Y:S02]  /*4300*/  HADD2.F32 R73, -RZ, R6.H1_H1 ;  /* 0x30000006ff497230 */ /* 0x000fe40000004100 */
[-C--:B------:R-:W-:Y:S01]  /*4310*/  FFMA.FTZ R6, R7, R13.reuse, -R76 ;  /* 0x0000000d07067223 */ /* 0x080fe2000001084c */
[----:B------:R-:W-:Y:S01]  /*4320*/  FFMA.FTZ R7, R70, R13, R77 ;  /* 0x0000000d46077223 */ /* 0x000fe2000001004d */
[C---:B------:R-:W-:Y:S01]  /*4330*/  FMUL.FTZ R75, R27.reuse, R75 ;  /* 0x0000004b1b4b7220 */ /* 0x040fe20000410000 */
[----:B------:R-:W-:Y:S01]  /*4340*/  F2FP.F16.E4M3.UNPACK_B R70, R15 ;  /* 0x0000000fff46723e */ /* 0x000fe200020006ff */
[----:B------:R-:W-:Y:S01]  /*4350*/  FFMA.FTZ R83, R27, R73, -R78 ;  /* 0x000000491b537223 */ /* 0x000fe2000001084e */
[----:B------:R-:W-:Y:S01]  /*4360*/  F2FP.F16.E4M3.UNPACK_B R78, R5 ;  /* 0x00000005ff4e723e */ /* 0x000fe200020006ff */
[----:B------:R-:W-:Y:S01]  /*4370*/  FFMA.FTZ R82, R72, R73, R75 ;  /* 0x0000004948527223 */ /* 0x000fe2000001004b */
[----:B------:R-:W-:Y:S01]  /*4380*/  F2FP.F16.E4M3.UNPACK_B R13, R11 ;  /* 0x0000000bff0d723e */ /* 0x000fe200020006ff */
[----:B------:R-:W-:Y:S01]  /*4390*/  HADD2.F32 R73, -RZ, R70.H0_H0 ;  /* 0x20000046ff497230 */ /* 0x000fe20000004100 */
[----:B------:R-:W-:Y:S01]  /*43a0*/  F2FP.F16.E4M3.UNPACK_B R72, R15.H1 ;  /* 0x0000000fff48723e */ /* 0x000fe200030006ff */
[----:B------:R-:W-:Y:S01]  /*43b0*/  HADD2.F32 R80, -RZ, R78.H0_H0 ;  /* 0x2000004eff507230 */ /* 0x000fe20000004100 */
[----:B------:R-:W-:Y:S01]  /*43c0*/  F2FP.SATFINITE.E4M3.F32.PACK_AB_MERGE_C R84, R89, R84, RZ ;  /* 0x000000545954723e */ /* 0x000fe200048070ff */
[----:B------:R-:W-:Y:S01]  /*43d0*/  HADD2.F32 R15, -RZ, R13.H0_H0 ;  /* 0x2000000dff0f7230 */ /* 0x000fe20000004100 */
[----:B------:R-:W-:Y:S01]  /*43e0*/  F2FP.F16.E4M3.UNPACK_B R11, R11.H1 ;  /* 0x0000000bff0b723e */ /* 0x000fe200030006ff */
[--C-:B------:R-:W-:Y:S01]  /*43f0*/  HADD2.F32 R81, -RZ, R79.reuse.H0_H0 ;  /* 0x2000004fff517230 */ /* 0x100fe20000004100 */
[-C--:B------:R-:W-:Y:S01]  /*4400*/  F2FP.F16.E4M3.UNPACK_B R5, R4.reuse ;  /* 0x00000004ff05723e */ /* 0x080fe200020006ff */
[----:B------:R-:W-:Y:S01]  /*4410*/  HADD2.F32 R79, -RZ, R79.H1_H1 ;  /* 0x3000004fff4f7230 */ /* 0x000fe20000004100 */
[----:B------:R-:W-:Y:S01]  /*4420*/  F2FP.F16.E4M3.UNPACK_B R75, R4.H1 ;  /* 0x00000004ff4b723e */ /* 0x000fe200030006ff */
[----:B------:R-:W-:Y:S01]  /*4430*/  HADD2.F32 R4, -RZ, R72.H0_H0 ;  /* 0x20000048ff047230 */ /* 0x000fe20000004100 */
[----:B------:R-:W-:Y:S01]  /*4440*/  F2FP.SATFINITE.E4M3.F32.PACK_AB_MERGE_C R10, R10, R85, R84 ;  /* 0x000000550a0a723e */ /* 0x000fe20004807054 */
[----:B------:R-:W-:-:S02]  /*4450*/  HADD2.F32 R27, -RZ, R11.H0_H0 ;  /* 0x2000000bff1b7230 */ /* 0x000fc40000004100 */
[-C--:B------:R-:W-:Y:S01]  /*4460*/  FMUL.FTZ R84, R73, R80.reuse ;  /* 0x0000005049547220 */ /* 0x080fe20000410000 */
[----:B------:R-:W-:Y:S02]  /*4470*/  HADD2.F32 R76, -RZ, R5.H0_H0 ;  /* 0x20000005ff4c7230 */ /* 0x000fe40000004100 */
[----:B------:R-:W-:Y:S01]  /*4480*/  FMUL.FTZ R80, R15, R80 ;  /* 0x000000500f507220 */ /* 0x000fe20000410000 */
[----:B------:R-:W-:Y:S02]  /*4490*/  HADD2.F32 R72, -RZ, R72.H1_H1 ;  /* 0x30000048ff487230 */ /* 0x000fe40000004100 */
[-C--:B------:R-:W-:Y:S01]  /*44a0*/  FMUL.FTZ R86, R4, R81.reuse ;  /* 0x0000005104567220 */ /* 0x080fe20000410000 */
[----:B------:R-:W-:Y:S02]  /*44b0*/  HADD2.F32 R11, -RZ, R11.H1_H1 ;  /* 0x3000000bff0b7230 */ /* 0x000fe40000004100 */
[----:B------:R-:W-:Y:S01]  /*44c0*/  FMUL.FTZ R81, R27, R81 ;  /* 0x000000511b517220 */ /* 0x000fe20000410000 */
[----:B------:R-:W-:-:S02]  /*44d0*/  HADD2.F32 R77, -RZ, R75.H0_H0 ;  /* 0x2000004bff4d7230 */ /* 0x000fc40000004100 */
[-C--:B------:R-:W-:Y:S01]  /*44e0*/  FFMA.FTZ R84, R15, R76.reuse, -R84 ;  /* 0x0000004c0f547223 */ /* 0x080fe20000010854 */
[----:B------:R-:W-:Y:S01]  /*44f0*/  FFMA.FTZ R80, R73, R76, R80 ;  /* 0x0000004c49507223 */ /* 0x000fe20000010050 */
[----:B------:R-:W-:Y:S02]  /*4500*/  HADD2.F32 R70, -RZ, R70.H1_H1 ;  /* 0x30000046ff467230 */ /* 0x000fe40000004100 */
[-C--:B------:R-:W-:Y:S01]  /*4510*/  FMUL.FTZ R76, R72, R79.reuse ;  /* 0x0000004f484c7220 */ /* 0x080fe20000410000 */
[----:B------:R-:W-:Y:S02]  /*4520*/  HADD2.F32 R78, -RZ, R78.H1_H1 ;  /* 0x3000004eff4e7230 */ /* 0x000fe40000004100 */
[----:B------:R-:W-:Y:S01]  /*4530*/  FMUL.FTZ R79, R11, R79 ;  /* 0x0000004f0b4f7220 */ /* 0x000fe20000410000 */
[----:B------:R-:W-:Y:S02]  /*4540*/  HADD2.F32 R75, -RZ, R75.H1_H1 ;  /* 0x3000004bff4b7230 */ /* 0x000fe40000004100 */
[----:B------:R-:W-:Y:S01]  /*4550*/  FFMA.FTZ R81, R4, R77, R81 ;  /* 0x0000004d04517223 */ /* 0x000fe20000010051 */
[----:B------:R-:W-:-:S02]  /*4560*/  HADD2.F32 R13, -RZ, R13.H1_H1 ;  /* 0x3000000dff0d7230 */ /* 0x000fc40000004100 */
[----:B------:R-:W-:Y:S01]  /*4570*/  FFMA.FTZ R86, R27, R77, -R86 ;  /* 0x0000004d1b567223 */ /* 0x000fe20000010856 */
[----:B------:R-:W-:Y:S02]  /*4580*/  HADD2.F32 R5, -RZ, R5.H1_H1 ;  /* 0x30000005ff057230 */ /* 0x000fe40000004100 */
[-C--:B------:R-:W-:Y:S01]  /*4590*/  FMUL.FTZ R4, R70, R78.reuse ;  /* 0x0000004e46047220 */ /* 0x080fe20000410000 */
[-C--:B------:R-:W-:Y:S01]  /*45a0*/  FFMA.FTZ R11, R11, R75.reuse, -R76 ;  /* 0x0000004b0b0b7223 */ /* 0x080fe2000001084c */
[C---:B------:R-:W-:Y:S01]  /*45b0*/  FMUL.FTZ R15, R13.reuse, R78 ;  /* 0x0000004e0d0f7220 */ /* 0x040fe20000410000 */
[----:B------:R-:W-:Y:S01]  /*45c0*/  FFMA.FTZ R72, R72, R75, R79 ;  /* 0x0000004b48487223 */ /* 0x000fe2000001004f */
[-C--:B------:R-:W-:Y:S01]  /*45d0*/  FFMA.FTZ R13, R13, R5.reuse, -R4 ;  /* 0x000000050d0d7223 */ /* 0x080fe20000010804 */
[----:B------:R-:W-:Y:S01]  /*45e0*/  F2FP.SATFINITE.E4M3.F32.PACK_AB_MERGE_C R6, R83, R6, RZ ;  /* 0x000000065306723e */ /* 0x000fe200048070ff */
[----:B------:R-:W-:Y:S01]  /*45f0*/  FFMA.FTZ R15, R70, R5, R15 ;  /* 0x00000005460f7223 */ /* 0x000fe2000001000f */
[----:B------:R-:W-:-:S02]  /*4600*/  F2FP.SATFINITE.E4M3.F32.PACK_AB_MERGE_C R11, R11, R86, RZ ;  /* 0x000000560b0b723e */ /* 0x000fc400048070ff */
[----:B------:R-:W-:Y:S02]  /*4610*/  F2FP.SATFINITE.E4M3.F32.PACK_AB_MERGE_C R7, R82, R7, RZ ;  /* 0x000000075207723e */ /* 0x000fe400048070ff */
[----:B------:R-:W-:Y:S02]  /*4620*/  F2FP.SATFINITE.E4M3.F32.PACK_AB_MERGE_C R72, R72, R81, RZ ;  /* 0x000000514848723e */ /* 0x000fe400048070ff */
[----:B------:R-:W-:Y:S02]  /*4630*/  F2FP.SATFINITE.E4M3.F32.PACK_AB_MERGE_C R11, R13, R84, R11 ;  /* 0x000000540d0b723e */ /* 0x000fe4000480700b */
[----:B------:R-:W-:Y:S02]  /*4640*/  F2FP.SATFINITE.E4M3.F32.PACK_AB_MERGE_C R9, R9, R24, R6 ;  /* 0x000000180909723e */ /* 0x000fe40004807006 */
[----:B------:R-:W-:Y:S02]  /*4650*/  F2FP.SATFINITE.E4M3.F32.PACK_AB_MERGE_C R13, R26, R25, R7 ;  /* 0x000000191a0d723e */ /* 0x000fe40004807007 */
[----:B------:R-:W-:-:S07]  /*4660*/  F2FP.SATFINITE.E4M3.F32.PACK_AB_MERGE_C R15, R15, R80, R72 ;  /* 0x000000500f0f723e */ /* 0x000fce0004807048 */
.L_x_447:
[----:B------:R-:W-:Y:S05]  /*4670*/  BSYNC B1 ;  /* 0x0000000000017941 */ /* 0x000fea0003800000 */
.L_x_446:
[----:B--2---:R2:W-:Y:S01]  /*4680*/  ST.E.128 desc[UR40][R56.64], R8 ;  /* 0x0000000838007985 */ /* 0x0045e2000c101d28 */
[----:B------:R-:W-:-:S13]  /*4690*/  ISETP.GE.AND P3, PT, R74, R68, PT ;  /* 0x000000444a00720c */ /* 0x000fda0003f66270 */
[----:B------:R-:W-:Y:S05]  /*46a0*/  @P3 BRA `(.L_x_435) ;  /* 0x0000000000e83947 */ /* 0x000fea0003800000 */
[----:B------:R-:W-:-:S04]  /*46b0*/  IADD3 R4, P3, R71, R74, RZ ;  /* 0x0000004a47047210 */ /* 0x000fc80007f7e0ff */
[----:B------:R-:W-:-:S05]  /*46c0*/  LEA.HI.X.SX32 R5, R74, R69, 0x1, P3 ;  /* 0x000000454a057211 */ /* 0x000fca00018f0eff */
[----:B-1----:R1:W-:Y:S01]  /*46d0*/  ST.E.128 desc[UR40][R4.64], R12 ;  /* 0x0000000c04007985 */ /* 0x0023e2000c101d28 */
[----:B------:R-:W-:Y:S05]  /*46e0*/  BRA `(.L_x_435) ;  /* 0x0000000000d87947 */ /* 0x000fea0003800000 */
.L_x_427:
[----:B------:R-:W2:Y:S02]  /*46f0*/  LDL R4, [R1+0x18] ;  /* 0x0000180001047983 */ /* 0x000ea40000100800 */
[----:B--2---:R-:W-:-:S13]  /*4700*/  ISETP.NE.AND P4, PT, R4, 0x3, PT ;  /* 0x000000030400780c */ /* 0x004fda0003f85270 */
[----:B------:R-:W-:Y:S05]  /*4710*/  @!P4 BRA `(.L_x_448) ;  /* 0x000000000004c947 */ /* 0x000fea0003800000 */
[----:B------:R-:W-:Y:S01]  /*4720*/  BPT.TRAP 0x1 ;  /* 0x000000040000795c */ /* 0x000fe20000300000 */
.L_x_448:
[----:B------:R-:W-:Y:S01]  /*4730*/  IMAD R66, R19, 0x8, R18 ;  /* 0x0000000813427824 */ /* 0x000fe200078e0212 */
[----:B------:R-:W-:Y:S01]  /*4740*/  SHF.L.U32 R67, R157, 0x1f, RZ ;  /* 0x0000001f9d437819 */ /* 0x000fe200000006ff */
[----:B------:R-:W-:Y:S01]  /*4750*/  BSSY B1, `(.L_x_449) ;  /* 0x0000004000017945 */ /* 0x000fe20003800000 */
[----:B------:R-:W-:Y:S02]  /*4760*/  SHF.R.S32.HI R63, RZ, 0x1f, R61 ;  /* 0x0000001fff3f7819 */ /* 0x000fe4000001143d */
[----:B------:R-:W0:Y:S02]  /*4770*/  SYNCS.PHASECHK.TRANS64.TRYWAIT P3, [R66+URZ+0x13290], R67 ;  /* 0x01329043420075a7 */ /* 0x000e24000806017f */
[----:B0-----:R-:W-:Y:S05]  /*4780*/  @!P3 BRA `(.L_x_450) ;  /* 0x0000012000a0b947 */ /* 0x001fea0003800000 */
.L_x_664:
[----:B------:R-:W-:Y:S05]  /*4790*/  BSYNC B1 ;  /* 0x0000000000017941 */ /* 0x000fea0003800000 */
.L_x_449:
[----:B------:R-:W2:Y:S01]  /*47a0*/  LDL R10, [R1+0x8] ;  /* 0x00000800010a7983 */ /* 0x000ea20000100800 */
[----:B------:R-:W-:Y:S01]  /*47b0*/  ULDC.64 UR4, c[0x0][0x300] ;  /* 0x0000c00000047ab9 */ /* 0x000fe20000000a00 */
[----:B-----5:R-:W-:Y:S01]  /*47c0*/  SHF.R.S32.HI R64, RZ, 0x1f, R60 ;  /* 0x0000001fff407819 */ /* 0x020fe2000001143c */
[----:B------:R-:W-:Y:S01]  /*47d0*/  IMAD R6, R63, UR4, RZ ;  /* 0x000000043f067c24 */ /* 0x000fe2000f8e02ff */
[----:B------:R-:W1:Y:S01]  /*47e0*/  S2R R8, SR_TID.X ;  /* 0x0000000000087919 */ /* 0x000e620000002100 */
[----:B------:R-:W-:Y:S01]  /*47f0*/  IMAD.WIDE.U32 R4, R61, UR4, RZ ;  /* 0x000000043d047c25 */ /* 0x000fe2000f8e00ff */
[----:B------:R-:W-:-:S03]  /*4800*/  ULDC.64 UR6, c[0x0][0x2e8] ;  /* 0x0000ba0000067ab9 */ /* 0x000fc60000000a00 */
[----:B------:R-:W-:Y:S01]  /*4810*/  IMAD R7, R61, UR5, R6 ;  /* 0x000000053d077c24 */ /* 0x000fe2000f8e0206 */
[----:B------:R-:W-:Y:S01]  /*4820*/  ULDC.64 UR4, c[0x0][0x310] ;  /* 0x0000c40000047ab9 */ /* 0x000fe20000000a00 */
[----:B------:R-:W-:Y:S02]  /*4830*/  IMAD R65, R2, -0xa0, R31 ;  /* 0xffffff6002417824 */ /* 0x000fe400078e021f */
[----:B------:R-:W-:Y:S01]  /*4840*/  IMAD R9, R64, UR4, RZ ;  /* 0x0000000440097c24 */ /* 0x000fe2000f8e02ff */
[----:B------:R-:W-:Y:S02]  /*4850*/  IADD3 R5, R5, R7, RZ ;  /* 0x0000000705057210 */ /* 0x000fe40007ffe0ff */
[----:B------:R-:W-:Y:S01]  /*4860*/  VIMNMX R65, R65, 0xa0, PT ;  /* 0x000000a041417848 */ /* 0x000fe20003fe0100 */
[C---:B------:R-:W-:Y:S02]  /*4870*/  IMAD R9, R60.reuse, UR5, R9 ;  /* 0x000000053c097c24 */ /* 0x040fe4000f8e0209 */
[----:B------:R-:W-:Y:S01]  /*4880*/  IMAD.WIDE.U32 R4, R60, UR4, R4 ;  /* 0x000000043c047c25 */ /* 0x000fe2000f8e0004 */
[----:B------:R-:W-:-:S03]  /*4890*/  ULDC.64 UR4, c[0x0][0x308] ;  /* 0x0000c20000047ab9 */ /* 0x000fc60000000a00 */
[----:B------:R-:W-:Y:S02]  /*48a0*/  IMAD.IADD R5, R5, 0x1, R9 ;  /* 0x0000000105057824 */ /* 0x000fe400078e0209 */
[----:B------:R-:W-:Y:S02]  /*48b0*/  IMAD R6, R44, UR4, RZ ;  /* 0x000000042c067c24 */ /* 0x000fe4000f8e02ff */
[----:B-1----:R-:W-:-:S05]  /*48c0*/  VIADD R8, R8, 0xffffff80 ;  /* 0xffffff8008087836 */ /* 0x002fca0000000000 */
[----:B------:R-:W-:-:S04]  /*48d0*/  LEA.HI R8, R8, R8, RZ, 0x1 ;  /* 0x0000000808087211 */ /* 0x000fc800078f08ff */
[----:B------:R-:W-:Y:S01]  /*48e0*/  SHF.R.S32.HI R8, RZ, 0x1, R8 ;  /* 0x00000001ff087819 */ /* 0x000fe20000011408 */
[----:B--2---:R-:W-:Y:S01]  /*48f0*/  IMAD.WIDE.U32 R4, R10, UR4, R4 ;  /* 0x000000040a047c25 */ /* 0x004fe2000f8e0004 */
[----:B------:R-:W-:-:S03]  /*4900*/  UMOV UR4, 0xffffffff ;  /* 0xffffffff00047882 */ /* 0x000fc60000000000 */
[----:B------:R-:W-:Y:S01]  /*4910*/  IMAD R13, R10, UR5, R6 ;  /* 0x000000050a0d7c24 */ /* 0x000fe2000f8e0206 */
[----:B------:R-:W-:-:S04]  /*4920*/  IADD3 R4, P3, R4, UR6, RZ ;  /* 0x0000000604047c10 */ /* 0x000fc8000ff7e0ff */
[----:B------:R-:W-:Y:S02]  /*4930*/  IADD3.X R13, R5, UR7, R13, P3, !PT ;  /* 0x00000007050d7c10 */ /* 0x000fe40009ffe40d */
[----:B------:R-:W-:Y:S01]  /*4940*/  ISETP.GT.AND P3, PT, R65, R8, PT ;  /* 0x000000084100720c */ /* 0x000fe20003f64270 */
[----:B------:R-:W-:-:S12]  /*4950*/  BRA.DIV UR4, `(.L_x_451) ;  /* 0x0000012204407947 */ /* 0x000fd8000b800000 */
[----:B------:R1:W2:Y:S04]  /*4960*/  SHFL.IDX PT, R5, R13, RZ, 0x1e1f ;  /* 0x001e1fff0d057589 */ /* 0x0002a800000e0000 */
[----:B------:R1:W3:Y:S02]  /*4970*/  SHFL.IDX PT, R14, R4, RZ, 0x1e1f ;  /* 0x001e1fff040e7589 */ /* 0x0002e400000e0000 */
.L_x_668:
[----:B------:R-:W-:Y:S05]  /*4980*/  @!P3 BRA `(.L_x_435) ;  /* 0x000000000030b947 */ /* 0x000fea0003800000 */
[----:B-1----:R-:W4:Y:S01]  /*4990*/  LDL R4, [R1+0x20] ;  /* 0x0000200001047983 */ /* 0x002f220000100800 */
[----:B------:R-:W-:Y:S02]  /*49a0*/  ULDC UR4, c[0x0][0x2f4] ;  /* 0x0000bd0000047ab9 */ /* 0x000fe40000000800 */
[----:B------:R-:W-:-:S13]  /*49b0*/  ISETP.GE.AND P3, PT, R16, UR4, PT ;  /* 0x0000000410007c0c */ /* 0x000fda000bf66270 */
[----:B---3--:R-:W-:-:S05]  /*49c0*/  @!P3 IADD3 R10, P5, R16, R14, RZ ;  /* 0x0000000e100ab210 */ /* 0x008fca0007fbe0ff */
[----:B--2---:R-:W-:Y:S01]  /*49d0*/  @!P3 IMAD.X R11, R5, 0x1, R17, P5 ;  /* 0x00000001050bb824 */ /* 0x004fe200028e0611 */
[----:B------:R-:W-:-:S13]  /*49e0*/  ISETP.GE.AND P5, PT, R156, UR4, PT ;  /* 0x000000049c007c0c */ /* 0x000fda000bfa6270 */
[----:B------:R-:W-:-:S05]  /*49f0*/  @!P5 IADD3 R8, P6, R156, R14, RZ ;  /* 0x0000000e9c08d210 */ /* 0x000fca0007fde0ff */
[----:B----4-:R-:W-:Y:S02]  /*4a00*/  @!P5 IMAD.X R9, R5, 0x1, R4, P6 ;  /* 0x000000010509d824 */ /* 0x010fe400030e0604 */
[----:B------:R-:W1:Y:S04]  /*4a10*/  @!P3 LDS.128 R4, [R62+0xe000] ;  /* 0x00e000003e04b984 */ /* 0x000e680000000c00 */
[----:B-1----:R-:W-:Y:S04]  /*4a20*/  @!P3 ST.E.128 desc[UR40][R10.64], R4 ;  /* 0x000000040a00b985 */ /* 0x002fe8000c101d28 */
[----:B------:R-:W1:Y:S04]  /*4a30*/  @!P5 LDS.128 R4, [R59+0xe000] ;  /* 0x00e000003b04d984 */ /* 0x000e680000000c00 */
[----:B-1----:R4:W-:Y:S02]  /*4a40*/  @!P5 ST.E.128 desc[UR40][R8.64], R4 ;  /* 0x000000040800d985 */ /* 0x0029e4000c101d28 */
.L_x_435:
[----:B------:R-:W-:Y:S05]  /*4a50*/  BSYNC B0 ;  /* 0x0000000000007941 */ /* 0x000fea0003800000 */
.L_x_426:
[----:B-12-4-:R-:W1:Y:S01]  /*4a60*/  S2R R4, SR_TID.X ;  /* 0x0000000000047919 */ /* 0x016e620000002100 */
[----:B------:R-:W-:Y:S01]  /*4a70*/  @!PT LDS RZ, [RZ] ;  /* 0x00000000fffff984 */ /* 0x000fe20000000800 */
[----:B------:R-:W-:Y:S01]  /*4a80*/  @!PT LDS RZ, [RZ] ;  /* 0x00000000fffff984 */ /* 0x000fe20000000800 */
[----:B------:R-:W-:Y:S01]  /*4a90*/  @!PT LDS RZ, [RZ] ;  /* 0x00000000fffff984 */ /* 0x000fe20000000800 */
[----:B------:R-:W-:Y:S01]  /*4aa0*/  @!PT LDS RZ, [RZ] ;  /* 0x00000000fffff984 */ /* 0x000fe20000000800 */
[----:B------:R2:W-:Y:S06]  /*4ab0*/  MEMBAR.ALL.CTA ;  /* 0x0000000000007992 */ /* 0x0005ec0000008000 */
[----:B--2---:R-:W2:Y:S01]  /*4ac0*/  FENCE.VIEW.ASYNC.S ;  /* 0x00000000000073c6 */ /* 0x004ea20000000000 */
[----:B------:R-:W-:Y:S05]  /*4ad0*/  WARPSYNC.ALL ;  /* 0x0000000000007948 */ /* 0x000fea0003800000 */
[----:B------:R-:W-:Y:S01]  /*4ae0*/  BSSY B0, `(.L_x_452) ;  /* 0x0000008000007945 */ /* 0x000fe20003800000 */
[----:B--2---:R2:W-:Y:S01]  /*4af0*/  BAR.SYNC.DEFER_BLOCKING R45, 0x80 ;  /* 0x0002002d0000751d */ /* 0x0045e20000010000 */
[----:B-1----:R-:W-:-:S13]  /*4b00*/  LOP3.LUT P3, RZ, R4, 0x7f, RZ, 0xc0, !PT ;  /* 0x0000007f04ff7812 */ /* 0x002fda000786c0ff */
[----:B------:R-:W-:-:S05]  /*4b10*/  @!P3 VIADD R4, R66, 0x132a0 ;  /* 0x000132a04204b836 */ /* 0x000fca0000000000 */
[----:B------:R-:W-:-:S04]  /*4b20*/  @!P3 PRMT R4, RZ, 0x654, R4 ;  /* 0x00000654ff04b816 */ /* 0x000fc80000000004 */
[----:B------:R2:W-:Y:S01]  /*4b30*/  @!P3 SYNCS.ARRIVE.TRANS64.RED.A1T0 RZ, [R4+URZ], RZ ;  /* 0x000000ff04ffb9a7 */ /* 0x0005e2000810043f */
[----:B------:R-:W-:Y:S05]  /*4b40*/  @!P4 BRA `(.L_x_453) ;  /* 0x000000000004c947 */ /* 0x000fea0003800000 */
[----:B------:R-:W-:Y:S01]  /*4b50*/  BPT.TRAP 0x1 ;  /* 0x000000040000795c */ /* 0x000fe20000300000 */
.L_x_453:
[----:B------:R-:W-:Y:S05]  /*4b60*/  BSYNC B0 ;  /* 0x0000000000007941 */ /* 0x000fea0003800000 */
.L_x_452:
[----:B------:R-:W1:Y:S01]  /*4b70*/  SYNCS.PHASECHK.TRANS64.TRYWAIT P4, [R66+URZ+0x132b0], R67 ;  /* 0x0132b043420075a7 */ /* 0x000e62000808017f */
[----:B------:R-:W-:Y:S04]  /*4b80*/  BSSY B0, `(.L_x_454) ;  /* 0x0000002000007945 */ /* 0x000fe80003800000 */
[----:B-1----:R-:W-:Y:S05]  /*4b90*/  @!P4 BRA `(.L_x_455) ;  /* 0x0000011c00f4c947 */ /* 0x002fea0003800000 */
.L_x_669:
[----:B------:R-:W-:Y:S05]  /*4ba0*/  BSYNC B0 ;  /* 0x0000000000007941 */ /* 0x000fea0003800000 */
.L_x_454:
[----:B------:R-:W4:Y:S01]  /*4bb0*/  LDL R9, [R1+0x8] ;  /* 0x0000080001097983 */ /* 0x000f220000100800 */
[----:B------:R-:W-:Y:S01]  /*4bc0*/  ULDC.64 UR4, c[0x0][0x328] ;  /* 0x0000ca0000047ab9 */ /* 0x000fe20000000a00 */
[----:B------:R-:W-:Y:S01]  /*4bd0*/  ULDC.64 UR6, c[0x0][0x318] ;  /* 0x0000c60000067ab9 */ /* 0x000fe20000000a00 */
[----:B------:R-:W-:Y:S01]  /*4be0*/  IMAD R6, R63, UR4, RZ ;  /* 0x000000043f067c24 */ /* 0x000fe2000f8e02ff */
[----:B------:R-:W5:Y:S01]  /*4bf0*/  S2R R8, SR_TID.X ;  /* 0x0000000000087919 */ /* 0x000f620000002100 */
[C---:B--2---:R-:W-:Y:S01]  /*4c00*/  IMAD.WIDE.U32 R4, R61.reuse, UR4, RZ ;  /* 0x000000043d047c25 */ /* 0x044fe2000f8e00ff */
[----:B------:R-:W-:Y:S03]  /*4c10*/  BSSY B0, `(.L_x_456) ;  /* 0x0000021000007945 */ /* 0x000fe60003800000 */
[----:B------:R-:W-:Y:S01]  /*4c20*/  IMAD R61, R61, UR5, R6 ;  /* 0x000000053d3d7c24 */ /* 0x000fe2000f8e0206 */
[----:B------:R-:W-:-:S02]  /*4c30*/  ULDC.64 UR4, c[0x0][0x338] ;  /* 0x0000ce0000047ab9 */ /* 0x000fc40000000a00 */
[----:B------:R-:W-:Y:S02]  /*4c40*/  IMAD R7, R64, UR4, RZ ;  /* 0x0000000440077c24 */ /* 0x000fe4000f8e02ff */
[----:B------:R-:W-:Y:S02]  /*4c50*/  IMAD.IADD R5, R5, 0x1, R61 ;  /* 0x0000000105057824 */ /* 0x000fe400078e023d */
[C---:B------:R-:W-:Y:S02]  /*4c60*/  IMAD R7, R60.reuse, UR5, R7 ;  /* 0x000000053c077c24 */ /* 0x040fe4000f8e0207 */
[----:B------:R-:W-:Y:S01]  /*4c70*/  IMAD.WIDE.U32 R4, R60, UR4, R4 ;  /* 0x000000043c047c25 */ /* 0x000fe2000f8e0004 */
[----:B------:R-:W-:-:S03]  /*4c80*/  ULDC.64 UR4, c[0x0][0x330] ;  /* 0x0000cc0000047ab9 */ /* 0x000fc60000000a00 */
[----:B------:R-:W-:Y:S02]  /*4c90*/  IMAD.IADD R5, R5, 0x1, R7 ;  /* 0x0000000105057824 */ /* 0x000fe400078e0207 */
[----:B------:R-:W-:Y:S02]  /*4ca0*/  IMAD R6, R44, UR4, RZ ;  /* 0x000000042c067c24 */ /* 0x000fe4000f8e02ff */
[----:B-----5:R-:W-:-:S05]  /*4cb0*/  VIADD R8, R8, 0xffffff80 ;  /* 0xffffff8008087836 */ /* 0x020fca0000000000 */
[----:B------:R-:W-:-:S04]  /*4cc0*/  LEA.HI R8, R8, R8, RZ, 0x1 ;  /* 0x0000000808087211 */ /* 0x000fc800078f08ff */
[----:B------:R-:W-:Y:S01]  /*4cd0*/  SHF.R.S32.HI R8, RZ, 0x1, R8 ;  /* 0x00000001ff087819 */ /* 0x000fe20000011408 */
[----:B----4-:R-:W-:-:S04]  /*4ce0*/  IMAD.WIDE.U32 R4, R9, UR4, R4 ;  /* 0x0000000409047c25 */ /* 0x010fc8000f8e0004 */
[----:B------:R-:W-:Y:S01]  /*4cf0*/  IMAD R7, R9, UR5, R6 ;  /* 0x0000000509077c24 */ /* 0x000fe2000f8e0206 */
[----:B------:R-:W-:-:S04]  /*4d00*/  IADD3 R4, P4, R4, UR6, RZ ;  /* 0x0000000604047c10 */ /* 0x000fc8000ff9e0ff */
[----:B------:R-:W-:Y:S01]  /*4d10*/  IADD3.X R5, R5, UR7, R7, P4, !PT ;  /* 0x0000000705057c10 */ /* 0x000fe2000a7fe407 */
[----:B------:R2:W4:Y:S01]  /*4d20*/  SHFL.IDX PT, R9, R4, RZ, 0x1e1f ;  /* 0x001e1fff04097589 */ /* 0x00052200000e0000 */
[----:B------:R-:W-:-:S04]  /*4d30*/  ISETP.GT.AND P4, PT, R65, R8, PT ;  /* 0x000000084100720c */ /* 0x000fc80003f84270 */
[----:B------:R-:W0:Y:S09]  /*4d40*/  SHFL.IDX PT, R5, R5, RZ, 0x1e1f ;  /* 0x001e1fff05057589 */ /* 0x000e3200000e0000 */
[----:B--2---:R-:W-:Y:S05]  /*4d50*/  @!P4 BRA `(.L_x_457) ;  /* 0x000000000030c947 */ /* 0x004fea0003800000 */
[----:B------:R-:W2:Y:S01]  /*4d60*/  LDL R12, [R1+0x20] ;  /* 0x00002000010c7983 */ /* 0x000ea20000100800 */
[----:B------:R-:W-:Y:S02]  /*4d70*/  ULDC UR4, c[0x0][0x2f4] ;  /* 0x0000bd0000047ab9 */ /* 0x000fe40000000800 */
[----:B------:R-:W-:-:S13]  /*4d80*/  ISETP.GE.AND P4, PT, R16, UR4, PT ;  /* 0x0000000410007c0c */ /* 0x000fda000bf86270 */
[----:B----4-:R-:W-:-:S04]  /*4d90*/  @!P4 IADD3 R10, P5, R16, R9, RZ ;  /* 0x00000009100ac210 */ /* 0x010fc80007fbe0ff */
[----:B0-----:R-:W-:Y:S02]  /*4da0*/  @!P4 IADD3.X R11, R5, R17, RZ, P5, !PT ;  /* 0x00000011050bc210 */ /* 0x001fe40002ffe4ff */
[----:B------:R-:W-:-:S13]  /*4db0*/  ISETP.GE.AND P5, PT, R156, UR4, PT ;  /* 0x000000049c007c0c */ /* 0x000fda000bfa6270 */
[----:B------:R-:W-:-:S05]  /*4dc0*/  @!P5 IADD3 R8, P6, R156, R9, RZ ;  /* 0x000000099c08d210 */ /* 0x000fca0007fde0ff */
[----:B--2---:R-:W-:Y:S02]  /*4dd0*/  @!P5 IMAD.X R9, R5, 0x1, R12, P6 ;  /* 0x000000010509d824 */ /* 0x004fe400030e060c */
[----:B------:R-:W0:Y:S04]  /*4de0*/  @!P4 LDS.128 R4, [R62+0x6000] ;  /* 0x006000003e04c984 */ /* 0x000e280000000c00 */
[----:B0-----:R-:W-:Y:S04]  /*4df0*/  @!P4 ST.E.128 desc[UR40][R10.64], R4 ;  /* 0x000000040a00c985 */ /* 0x001fe8000c101d28 */
[----:B------:R-:W0:Y:S04]  /*4e00*/  @!P5 LDS.128 R4, [R59+0x6000] ;  /* 0x006000003b04d984 */ /* 0x000e280000000c00 */
[----:B0-----:R2:W-:Y:S02]  /*4e10*/  @!P5 ST.E.128 desc[UR40][R8.64], R4 ;  /* 0x000000040800d985 */ /* 0x0015e4000c101d28 */
.L_x_457:
[----:B------:R-:W-:Y:S05]  /*4e20*/  BSYNC B0 ;  /* 0x0000000000007941 */ /* 0x000fea0003800000 */
.L_x_456:
[----:B------:R-:W-:Y:S01]  /*4e30*/  @!PT LDS RZ, [RZ] ;  /* 0x00000000fffff984 */ /* 0x000fe20000000800 */
[----:B------:R-:W-:Y:S01]  /*4e40*/  @!PT LDS RZ, [RZ] ;  /* 0x00000000fffff984 */ /* 0x000fe20000000800 */
[----:B------:R-:W-:Y:S01]  /*4e50*/  @!PT LDS RZ, [RZ] ;  /* 0x00000000fffff984 */ /* 0x000fe20000000800 */
[----:B------:R-:W-:Y:S01]  /*4e60*/  @!PT LDS RZ, [RZ] ;  /* 0x00000000fffff984 */ /* 0x000fe20000000800 */
[----:B------:R5:W-:Y:S06]  /*4e70*/  MEMBAR.ALL.CTA ;  /* 0x0000000000007992 */ /* 0x000bec0000008000 */
[----:B-----5:R-:W5:Y:S01]  /*4e80*/  FENCE.VIEW.ASYNC.S ;  /* 0x00000000000073c6 */ /* 0x020f620000000000 */
[----:B------:R-:W-:Y:S02]  /*4e90*/  VIADD R19, R19, 0x1 ;  /* 0x0000000113137836 */ /* 0x000fe40000000000 */
[----:B01----:R-:W-:Y:S01]  /*4ea0*/  @!P3 VIADD R66, R66, 0x132c0 ;  /* 0x000132c04242b836 */ /* 0x003fe20000000000 */
[----:B-----5:R0:W-:Y:S02]  /*4eb0*/  BAR.SYNC.DEFER_BLOCKING R45, 0x80 ;  /* 0x0002002d0000751d */ /* 0x0201e40000010000 */
[----:B------:R-:W-:-:S02]  /*4ec0*/  ISETP.NE.AND P4, PT, R19, 0x2, PT ;  /* 0x000000021300780c */ /* 0x000fc40003f85270 */
[----:B------:R-:W-:Y:S02]  /*4ed0*/  @!P3 PRMT R66, RZ, 0x654, R66 ;  /* 0x00000654ff42b816 */ /* 0x000fe40000000042 */
[----:B--2---:R-:W-:Y:S02]  /*4ee0*/  SEL R4, RZ, 0x1, P4 ;  /* 0x00000001ff047807 */ /* 0x004fe40002000000 */
[----:B------:R-:W-:Y:S02]  /*4ef0*/  SEL R19, R19, RZ, P4 ;  /* 0x000000ff13137207 */ /* 0x000fe40002000000 */
[----:B------:R-:W-:Y:S01]  /*4f00*/  LOP3.LUT R157, R157, R4, RZ, 0x3c, !PT ;  /* 0x000000049d9d7212 */ /* 0x000fe200078e3cff */
[----:B------:R0:W-:Y:S01]  /*4f10*/  @!P3 SYNCS.ARRIVE.TRANS64.RED.A1T0 RZ, [R66+URZ], RZ ;  /* 0x000000ff42ffb9a7 */ /* 0x0001e2000810043f */
[----:B------:R-:W-:Y:S01]  /*4f20*/  PLOP3.LUT P3, PT, PT, PT, PT, 0x8, 0x0 ;  /* 0x000000000000781c */ /* 0x000fe20003f6e170 */
[----:B------:R-:W-:-:S12]  /*4f30*/  @P2 BRA `(.L_x_458) ;  /* 0xffffffd000042947 */ /* 0x000fd8000383ffff */
.L_x_421:
[----:B------:R-:W-:Y:S04]  /*4f40*/  BSSY B0, `(.L_x_459) ;  /* 0x0000004000007945 */ /* 0x000fe80003800000 */
[----:B------:R-:W-:Y:S05]  /*4f50*/  @P3 BRA `(.L_x_460) ;  /* 0x0000000000083947 */ /* 0x000fea0003800000 */
[----:B------:R-:W1:Y:S02]  /*4f60*/  FENCE.VIEW.ASYNC.G ;  /* 0x00000000000073c6 */ /* 0x000e640000000100 */
[----:B-1----:R-:W-:Y:S06]  /*4f70*/  BAR.ARV 0xc, 0x200 ;  /* 0x0308000000007b1d */ /* 0x002fec0000002000 */
.L_x_460:
[----:B------:R-:W-:Y:S05]  /*4f80*/  BSYNC B0 ;  /* 0x0000000000007941 */ /* 0x000fea0003800000 */
.L_x_459:
[----:B------:R-:W3:Y:S01]  /*4f90*/  LDL R0, [R1+0x8] ;  /* 0x0000080001007983 */ /* 0x000ee20000100800 */
[----:B------:R-:W-:Y:S01]  /*4fa0*/  ULDC.64 UR4, c[0x0][0x990] ;  /* 0x0002640000047ab9 */ /* 0x000fe20000000a00 */
[----:B------:R-:W-:Y:S02]  /*4fb0*/  ULDC.64 UR6, c[0x0][0x998] ;  /* 0x0002660000067ab9 */ /* 0x000fe40000000a00 */
[----:B------:R-:W2:Y:S04]  /*4fc0*/  LDL R2, [R1+0x5c] ;  /* 0x00005c0001027983 */ /* 0x000ea80000100800 */
[----:B------:R-:W2:Y:S01]  /*4fd0*/  LDL R5, [R1+0x40] ;  /* 0x0000400001057983 */ /* 0x000ea20000100800 */
[----:B------:R-:W-:Y:S02]  /*4fe0*/  ISETP.NE.U32.AND P0, PT, RZ, UR4, PT ;  /* 0x00000004ff007c0c */ /* 0x000fe4000bf05070 */
[----:B------:R-:W-:-:S02]  /*4ff0*/  ISETP.NE.U32.AND P1, PT, RZ, UR6, PT ;  /* 0x00000006ff007c0c */ /* 0x000fc4000bf25070 */
[----:B------:R-:W-:Y:S02]  /*5000*/  ISETP.NE.AND.EX P0, PT, RZ, UR5, PT, P0 ;  /* 0x00000005ff007c0c */ /* 0x000fe4000bf05300 */
[----:B------:R-:W-:-:S11]  /*5010*/  ISETP.NE.AND.EX P1, PT, RZ, UR7, PT, P1 ;  /* 0x00000007ff007c0c */ /* 0x000fd6000bf25310 */
[----:B------:R-:W2:Y:S08]  /*5020*/  @P0 LDC.64 R6, c[0x0][0x9a8] ;  /* 0x00026a00ff060b82 */ /* 0x000eb00000000a00 */
[----:B----4-:R-:W1:Y:S08]  /*5030*/  @P1 LDC.64 R8, c[0x0][0x9b8] ;  /* 0x00026e00ff081b82 */ /* 0x010e700000000a00 */
[----:B------:R-:W4:Y:S08]  /*5040*/  @P0 LDC.64 R10, c[0x0][0x9b0] ;  /* 0x00026c00ff0a0b82 */ /* 0x000f300000000a00 */
[----:B------:R-:W0:Y:S01]  /*5050*/  @P1 LDC.64 R12, c[0x0][0x9c0] ;  /* 0x00027000ff0c1b82 */ /* 0x000e220000000a00 */
[----:B---3--:R-:W-:-:S02]  /*5060*/  IMAD.MOV.U32 R14, RZ, RZ, R0 ;  /* 0x000000ffff0e7224 */ /* 0x008fc400078e0000 */
[----:B--2---:R-:W-:-:S03]  /*5070*/  @P0 IMAD R0, R2, R6, RZ ;  /* 0x0000000602000224 */ /* 0x004fc600078e02ff */
[----:B------:R-:W-:Y:S01]  /*5080*/  @P0 SHF.R.S32.HI R15, RZ, 0x1f, R14 ;  /* 0x0000001fff0f0819 */ /* 0x000fe2000001140e */
[----:B-1----:R-:W-:Y:S02]  /*5090*/  @P1 IMAD R4, R2, R8, RZ ;  /* 0x0000000802041224 */ /* 0x002fe400078e02ff */
[C---:B------:R-:W-:Y:S02]  /*50a0*/  @P0 IMAD R7, R5.reuse, R7, R0 ;  /* 0x0000000705070224 */ /* 0x040fe400078e0200 */
[----:B------:R-:W-:-:S04]  /*50b0*/  @P0 IMAD.WIDE.U32 R2, R5, R6, RZ ;  /* 0x0000000605020225 */ /* 0x000fc800078e00ff */
[----:B------:R-:W-:Y:S01]  /*50c0*/  @P0 IMAD.IADD R3, R3, 0x1, R7 ;  /* 0x0000000103030824 */ /* 0x000fe200078e0207 */
[----:B------:R-:W-:Y:S01]  /*50d0*/  @P1 SHF.R.S32.HI R7, RZ, 0x1f, R14 ;  /* 0x0000001fff071819 */ /* 0x000fe2000001140e */
[C---:B------:R-:W-:Y:S02]  /*50e0*/  @P1 IMAD R9, R5.reuse, R9, R4 ;  /* 0x0000000905091224 */ /* 0x040fe400078e0204 */
[----:B------:R-:W-:-:S04]  /*50f0*/  @P1 IMAD.WIDE.U32 R4, R5, R8, RZ ;  /* 0x0000000805041225 */ /* 0x000fc800078e00ff */
[----:B----4-:R-:W-:Y:S02]  /*5100*/  @P0 IMAD R0, R15, R10, RZ ;  /* 0x0000000a0f000224 */ /* 0x010fe400078e02ff */
[----:B0-----:R-:W-:Y:S02]  /*5110*/  @P1 IMAD R6, R7, R12, RZ ;  /* 0x0000000c07061224 */ /* 0x001fe400078e02ff */
[----:B------:R-:W-:Y:S02]  /*5120*/  @P1 IMAD.IADD R5, R5, 0x1, R9 ;  /* 0x0000000105051824 */ /* 0x000fe400078e0209 */
[C---:B------:R-:W-:Y:S02]  /*5130*/  @P0 IMAD R9, R14.reuse, R11, R0 ;  /* 0x0000000b0e090224 */ /* 0x040fe400078e0200 */
[----:B------:R-:W-:-:S04]  /*5140*/  @P0 IMAD.WIDE.U32 R2, R14, R10, R2 ;  /* 0x0000000a0e020225 */ /* 0x000fc800078e0002 */
[C---:B------:R-:W-:Y:S02]  /*5150*/  @P1 IMAD R11, R14.reuse, R13, R6 ;  /* 0x0000000d0e0b1224 */ /* 0x040fe400078e0206 */
[----:B------:R-:W-:Y:S01]  /*5160*/  @P1 IMAD.WIDE.U32 R6, R14, R12, R4 ;  /* 0x0000000c0e061225 */ /* 0x000fe200078e0004 */
[----:B------:R-:W-:Y:S01]  /*5170*/  @P0 LEA R4, P2, R2, UR4, 0x2 ;  /* 0x0000000402040c11 */ /* 0x000fe2000f8410ff */
[----:B------:R-:W-:Y:S02]  /*5180*/  ULDC UR4, c[0x0][0x988] ;  /* 0x0002620000047ab9 */ /* 0x000fe40000000800 */
[----:B------:R-:W-:Y:S01]  /*5190*/  @P0 IMAD.IADD R5, R3, 0x1, R9 ;  /* 0x0000000103050824 */ /* 0x000fe200078e0209 */
[----:B------:R-:W-:Y:S01]  /*51a0*/  @P1 LEA R8, P3, R6, UR6, 0x2 ;  /* 0x0000000606081c11 */ /* 0x000fe2000f8610ff */
[----:B------:R-:W-:Y:S02]  /*51b0*/  @P1 IMAD.IADD R3, R7, 0x1, R11 ;  /* 0x0000000107031824 */ /* 0x000fe400078e020b */
[----:B------:R-:W-:Y:S01]  /*51c0*/  IMAD.MOV.U32 R0, RZ, RZ, 0x3f800000 ;  /* 0x3f800000ff007424 */ /* 0x000fe200078e00ff */
[----:B------:R-:W-:-:S02]  /*51d0*/  @P0 LEA.HI.X R5, R2, UR5, R5, 0x2, P2 ;  /* 0x0000000502050c11 */ /* 0x000fc400090f1405 */
[----:B------:R-:W-:Y:S02]  /*51e0*/  @P1 LEA.HI.X R9, R6, UR7, R3, 0x2, P3 ;  /* 0x0000000706091c11 */ /* 0x000fe400098f1403 */
[----:B------:R-:W-:-:S03]  /*51f0*/  MOV R3, 0x3f800000 ;  /* 0x3f80000000037802 */ /* 0x000fc60000000f00 */
[----:B------:R0:W2:Y:S04]  /*5200*/  @P1 LDG.E R0, desc[UR40][R8.64] ;  /* 0x0000002808001981 */ /* 0x0000a8000c1e1900 */
[----:B------:R-:W2:Y:S01]  /*5210*/  @P0 LDG.E R3, desc[UR40][R4.64] ;  /* 0x0000002804030981 */ /* 0x000ea2000c1e1900 */
[----:B------:R-:W-:Y:S02]  /*5220*/  ISETP.GE.AND P1, PT, R40, 0x1, PT ;  /* 0x000000012800780c */ /* 0x000fe40003f26270 */
[----:B------:R-:W-:Y:S02]  /*5230*/  CS2R R20, SRZ ;  /* 0x0000000000147805 */ /* 0x000fe4000001ff00 */
[----:B------:R-:W-:Y:S01]  /*5240*/  PLOP3.LUT P0, PT, PT, PT, PT, 0x80, 0x0 ;  /* 0x000000000000781c */ /* 0x000fe20003f0f070 */
[----:B------:R-:W-:Y:S01]  /*5250*/  IMAD.MOV.U32 R55, RZ, RZ, RZ ;  /* 0x000000ffff377224 */ /* 0x000fe200078e00ff */
[----:B------:R-:W-:-:S02]  /*5260*/  CS2R R6, SRZ ;  /* 0x0000000000067805 */ /* 0x000fc4000001ff00 */
[----:B------:R-:W-:Y:S02]  /*5270*/  CS2R R10, SRZ ;  /* 0x00000000000a7805 */ /* 0x000fe4000001ff00 */
[----:B0-----:R-:W-:Y:S02]  /*5280*/  CS2R R8, SRZ ;  /* 0x0000000000087805 */ /* 0x001fe4000001ff00 */
        /* <DEDUP_REMOVED lines=8> */
[----:B------:R-:W-:Y:S01]  /*5310*/  CS2R R36, SRZ ;  /* 0x0000000000247805 */ /* 0x000fe2000001ff00 */
[----:B------:R-:W-:Y:S01]  /*5320*/  IMAD.MOV.U32 R44, RZ, RZ, RZ ;  /* 0x000000ffff2c7224 */ /* 0x000fe200078e00ff */
[----:B------:R-:W-:Y:S01]  /*5330*/  CS2R R58, SRZ ;  /* 0x00000000003a7805 */ /* 0x000fe2000001ff00 */
[----:B------:R-:W-:Y:S01]  /*5340*/  IMAD.MOV.U32 R41, RZ, RZ, RZ ;  /* 0x000000ffff297224 */ /* 0x000fe200078e00ff */
[----:B------:R-:W-:Y:S01]  /*5350*/  CS2R R60, SRZ ;  /* 0x00000000003c7805 */ /* 0x000fe2000001ff00 */
[----:B------:R-:W-:-:S02]  /*5360*/  IMAD.MOV.U32 R48, RZ, RZ, RZ ;  /* 0x000000ffff307224 */ /* 0x000fc400078e00ff */
[----:B--2---:R-:W-:Y:S01]  /*5370*/  FMUL.FTZ R0, R3, R0 ;  /* 0x0000000003007220 */ /* 0x004fe20000410000 */
[----:B------:R-:W-:-:S03]  /*5380*/  IMAD.MOV.U32 R3, RZ, RZ, RZ ;  /* 0x000000ffff037224 */ /* 0x000fc600078e00ff */
[----:B------:R-:W-:Y:S01]  /*5390*/  FMUL.FTZ R2, R0, UR4 ;  /* 0x0000000400027c20 */ /* 0x000fe20008410000 */
[----:B------:R-:W-:Y:S06]  /*53a0*/  @!P1 BRA `(.L_x_461) ;  /* 0x0000008400449947 */ /* 0x000fec0003800000 */
[----:B------:R-:W0:Y:S01]  /*53b0*/  S2R R35, SR_TID.X ;  /* 0x0000000000237919 */ /* 0x000e220000002100 */
[----:B------:R-:W-:Y:S01]  /*53c0*/  IADD3 R30, R18, 0xb000, RZ ;  /* 0x0000b000121e7810 */ /* 0x000fe20007ffe0ff */
[----:B------:R-:W-:Y:S03]  /*53d0*/  BSSY B6, `(.L_x_462) ;  /* 0x000001e000067945 */ /* 0x000fe60003800000 */
[----:B------:R-:W-:Y:S01]  /*53e0*/  LOP3.LUT P0, RZ, R30, 0x9f, RZ, 0xc0, !PT ;  /* 0x0000009f1eff7812 */ /* 0x000fe2000780c0ff */
[----:B0-----:R-:W-:-:S05]  /*53f0*/  VIADD R38, R35, 0xffffff80 ;  /* 0xffffff8023267836 */ /* 0x001fca0000000000 */
[----:B------:R-:W-:-:S04]  /*5400*/  SHF.R.S32.HI R35, RZ, 0x1f, R38 ;  /* 0x0000001fff237819 */ /* 0x000fc80000011426 */
[----:B------:R-:W-:-:S04]  /*5410*/  LEA.HI R35, R35, R38, RZ, 0x7 ;  /* 0x0000002623237211 */ /* 0x000fc800078f38ff */
[----:B------:R-:W-:-:S05]  /*5420*/  SHF.R.S32.HI R35, RZ, 0x7, R35 ;  /* 0x00000007ff237819 */ /* 0x000fca0000011423 */
[----:B------:R-:W0:Y:S02]  /*5430*/  SHFL.IDX PT, R0, R35, RZ, 0x1f ;  /* 0x00001fff23007589 */ /* 0x000e2400000e0000 */
[----:B0-----:R-:W-:-:S05]  /*5440*/  IMAD.HI R3, R0, 0x55555556, RZ ;  /* 0x5555555600037827 */ /* 0x001fca00078e02ff */
[----:B------:R-:W-:-:S05]  /*5450*/  LEA.HI R3, R3, R3, RZ, 0x1 ;  /* 0x0000000303037211 */ /* 0x000fca00078f08ff */
[----:B------:R-:W-:-:S04]  /*5460*/  IMAD R3, R3, -0x3, R0 ;  /* 0xfffffffd03037824 */ /* 0x000fc800078e0200 */
[----:B------:R-:W-:-:S05]  /*5470*/  IMAD R3, R3, 0x1000, R30 ;  /* 0x0000100003037824 */ /* 0x000fca00078e021e */
[----:B------:R-:W-:-:S04]  /*5480*/  SHF.R.U32.HI R3, RZ, 0x4, R3 ;  /* 0x00000004ff037819 */ /* 0x000fc80000011603 */
[----:B------:R-:W-:Y:S01]  /*5490*/  LOP3.LUT R31, R3, 0x3fff, RZ, 0xc0, !PT ;  /* 0x00003fff031f7812 */ /* 0x000fe200078ec0ff */
[----:B------:R-:W-:Y:S06]  /*54a0*/  @!P0 BRA `(.L_x_463) ;  /* 0x0000000000408947 */ /* 0x000fec0003800000 */
        /* <DEDUP_REMOVED lines=8> */
[----:B------:R-:W-:Y:S01]  /*5530*/  MOV R12, 0x1 ;  /* 0x00000001000c7802 */ /* 0x000fe20000000f00 */
[----:B------:R-:W-:Y:S02]  /*5540*/  IMAD.U32 R7, RZ, RZ, UR7 ;  /* 0x00000007ff077e24 */ /* 0x000fe4000f8e00ff */
[----:B------:R-:W-:-:S02]  /*5550*/  IMAD.U32 R10, RZ, RZ, UR4 ;  /* 0x00000004ff0a7e24 */ /* 0x000fc4000f8e00ff */
[----:B------:R-:W-:Y:S02]  /*5560*/  IMAD.U32 R11, RZ, RZ, UR5 ;  /* 0x00000005ff0b7e24 */ /* 0x000fe4000f8e00ff */
[----:B------:R-:W-:Y:S02]  /*5570*/  IMAD.MOV.U32 R8, RZ, RZ, 0x70 ;  /* 0x00000070ff087424 */ /* 0x000fe400078e00ff */
[----:B0-----:R-:W-:-:S07]  /*5580*/  IMAD.MOV.U32 R13, RZ, RZ, RZ ;  /* 0x000000ffff0d7224 */ /* 0x001fce00078e00ff */
[----:B------:R-:W-:-:S07]  /*5590*/  LEPC R20, `(.L_x_463) ;  /* 0x000000001014794e */ /* 0x000fce0000000000 */
[----:B-1---5:R-:W-:Y:S05]  /*55a0*/  CALL.ABS.NOINC R14 ;  /* 0x000000000e007343 */ /* 0x022fea0003c00000 */
.L_x_463:
[----:B------:R-:W-:Y:S05]  /*55b0*/  BSYNC B6 ;  /* 0x0000000000067941 */ /* 0x000fea0003800000 */
.L_x_462:
[----:B------:R-:W-:Y:S02]  /*55c0*/  ULDC UR4, c[0x0][0x3f4] ;  /* 0x0000fd0000047ab9 */ /* 0x000fe40000000800 */
[----:B------:R-:W-:-:S13]  /*55d0*/  ISETP.LT.AND P0, PT, RZ, UR4, PT ;  /* 0x00000004ff007c0c */ /* 0x000fda000bf01270 */
[----:B------:R-:W-:Y:S05]  /*55e0*/  @P0 BRA `(.L_x_464) ;  /* 0x0000000000400947 */ /* 0x000fea0003800000 */
[----:B------:R-:W2:Y:S02]  /*55f0*/  LDL R20, [R1+0x54] ;  /* 0x0000540001147983 */ /* 0x000ea40000100800 */
[----:B--2---:R-:W-:-:S04]  /*5600*/  LEA.HI R0, R20, R20, RZ, 0x1 ;  /* 0x0000001414007211 */ /* 0x004fc800078f08ff */
[----:B------:R-:W-:-:S05]  /*5610*/  LOP3.LUT R0, R0, 0xfffffffe, RZ, 0xc0, !PT ;  /* 0xfffffffe00007812 */ /* 0x000fca00078ec0ff */
[----:B------:R-:W-:-:S05]  /*5620*/  IMAD.IADD R0, R20, 0x1, -R0 ;  /* 0x0000000114007824 */ /* 0x000fca00078e0a00 */
[----:B------:R-:W-:-:S04]  /*5630*/  SHF.L.U32 R3, R0, 0x1f, RZ ;  /* 0x0000001f00037819 */ /* 0x000fc800000006ff */
[----:B------:R0:W1:Y:S03]  /*5640*/  SYNCS.PHASECHK.TRANS64.TRYWAIT P0, [R18+URZ+0x13200], R3 ;  /* 0x01320003120075a7 */ /* 0x000066000800017f */
[----:B-1----:R-:W-:Y:S05]  /*5650*/  @!P0 NANOSLEEP.SYNCS 0x989680 ;  /* 0x009896800000895d */ /* 0x002fea0003900000 */
[----:B------:R-:W1:Y:S01]  /*5660*/  @!P0 SYNCS.PHASECHK.TRANS64 P0, [R18+URZ+0x13200], R3 ;  /* 0x01320003120085a7 */ /* 0x000e62000800007f */
[----:B------:R-:W-:Y:S04]  /*5670*/  BSSY B0, `(.L_x_465) ;  /* 0x0000006000007945 */ /* 0x000fe80003800000 */
[----:B-1----:R-:W-:Y:S05]  /*5680*/  @P0 BRA `(.L_x_466) ;  /* 0x0000000000100947 */ /* 0x002fea0003800000 */
.L_x_467:
[----:B-1----:R1:W2:Y:S02]  /*5690*/  SYNCS.PHASECHK.TRANS64.TRYWAIT P0, [R18+URZ+0x13200], R3 ;  /* 0x01320003120075a7 */ /* 0x0022a4000800017f */
[----:B--2---:R-:W-:Y:S05]  /*56a0*/  @!P0 NANOSLEEP.SYNCS 0x989680 ;  /* 0x009896800000895d */ /* 0x004fea0003900000 */
[----:B------:R-:W2:Y:S02]  /*56b0*/  @!P0 SYNCS.PHASECHK.TRANS64 P0, [R18+URZ+0x13200], R3 ;  /* 0x01320003120085a7 */ /* 0x000ea4000800007f */
[----:B--2---:R-:W-:Y:S05]  /*56c0*/  @!P0 BRA `(.L_x_467) ;  /* 0xfffffffc00f08947 */ /* 0x004fea000383ffff */
.L_x_466:
[----:B------:R-:W-:Y:S05]  /*56d0*/  BSYNC B0 ;  /* 0x0000000000007941 */ /* 0x000fea0003800000 */
.L_x_465:
[----:B------:R-:W-:Y:S05]  /*56e0*/  BRA `(.L_x_468) ;  /* 0x00000028003c7947 */ /* 0x000fea0003800000 */
.L_x_464:
[----:B------:R-:W0:Y:S01]  /*56f0*/  LDC.64 R26, c[0x0][0x3e8] ;  /* 0x0000fa00ff1a7b82 */ /* 0x000e220000000a00 */
[----:B------:R-:W-:Y:S01]  /*5700*/  LOP3.LUT P0, RZ, R30, 0x1bf, RZ, 0xc0, !PT ;  /* 0x000001bf1eff7812 */ /* 0x000fe2000780c0ff */
[----:B------:R-:W-:Y:S01]  /*5710*/  ULDC.64 UR4, c[0x0][0x3f8] ;  /* 0x0000fe0000047ab9 */ /* 0x000fe20000000a00 */
[----:B-----5:R-:W-:Y:S01]  /*5720*/  SHF.R.S32.HI R0, RZ, 0x1f, R28 ;  /* 0x0000001fff007819 */ /* 0x020fe2000001141c */
[----:B------:R-:W-:Y:S01]  /*5730*/  ULDC.64 UR6, c[0x0][0x408] ;  /* 0x0001020000067ab9 */ /* 0x000fe20000000a00 */
[----:B------:R-:W-:Y:S03]  /*5740*/  BSSY B6, `(.L_x_469) ;  /* 0x000001b000067945 */ /* 0x000fe60003800000 */
[----:B------:R-:W1:Y:S01]  /*5750*/  LDC.64 R24, c[0x0][0x400] ;  /* 0x00010000ff187b82 */ /* 0x000e620000000a00 */
[C---:B------:R-:W-:Y:S02]  /*5760*/  IMAD R3, R0.reuse, UR4, RZ ;  /* 0x0000000400037c24 */ /* 0x040fe4000f8e02ff */
[----:B------:R-:W-:-:S02]  /*5770*/  IMAD R5, R0, UR6, RZ ;  /* 0x0000000600057c24 */ /* 0x000fc4000f8e02ff */
[C---:B------:R-:W-:Y:S02]  /*5780*/  IMAD R3, R28.reuse, UR5, R3 ;  /* 0x000000051c037c24 */ /* 0x040fe4000f8e0203 */
[C---:B------:R-:W-:Y:S02]  /*5790*/  IMAD R5, R28.reuse, UR7, R5 ;  /* 0x000000071c057c24 */ /* 0x040fe4000f8e0205 */
[----:B0-----:R-:W-:-:S04]  /*57a0*/  IMAD.WIDE.U32 R26, R28, UR4, R26 ;  /* 0x000000041c1a7c25 */ /* 0x001fc8000f8e001a */
[----:B-1----:R-:W-:-:S04]  /*57b0*/  IMAD.WIDE.U32 R24, R28, UR6, R24 ;  /* 0x000000061c187c25 */ /* 0x002fc8000f8e0018 */
[----:B------:R-:W-:Y:S02]  /*57c0*/  IMAD.IADD R28, R3, 0x1, R27 ;  /* 0x00000001031c7824 */ /* 0x000fe400078e021b */
[----:B------:R-:W-:Y:S01]  /*57d0*/  IMAD.IADD R30, R5, 0x1, R25 ;  /* 0x00000001051e7824 */ /* 0x000fe200078e0219 */
        /* <DEDUP_REMOVED lines=17> */
.L_x_470:
[----:B------:R-:W-:Y:S05]  /*58f0*/  BSYNC B6 ;  /* 0x0000000000067941 */ /* 0x000fea0003800000 */
.L_x_469:
[----:B------:R-:W2:Y:S01]  /*5900*/  LDL R34, [R1+0x4] ;  /* 0x0000040001227983 */ /* 0x000ea20000100800 */
[----:B------:R-:W-:Y:S01]  /*5910*/  ULDC.U8 UR4, c[0x0][0x410] ;  /* 0x0001040000047ab9 */ /* 0x000fe20000000000 */
[----:B------:R-:W0:Y:S01]  /*5920*/  S2R R20, SR_TID.X ;  /* 0x0000000000147919 */ /* 0x000e220000002100 */
[----:B------:R-:W-:Y:S01]  /*5930*/  ISETP.NE.AND P0, PT, RZ, UR4, PT ;  /* 0x00000004ff007c0c */ /* 0x000fe2000bf05270 */
[----:B------:R-:W-:Y:S01]  /*5940*/  BSSY B0, `(.L_x_471) ;  /* 0x0000261000007945 */ /* 0x000fe20003800000 */
[----:B0-----:R-:W-:-:S05]  /*5950*/  VIADD R20, R20, 0xffffff80 ;  /* 0xffffff8014147836 */ /* 0x001fca0000000000 */
[----:B------:R-:W-:-:S04]  /*5960*/  LEA.HI R32, R20, R20, RZ, 0x1 ;  /* 0x0000001414207211 */ /* 0x000fc800078f08ff */
[----:B------:R-:W-:-:S05]  /*5970*/  SHF.R.S32.HI R32, RZ, 0x1, R32 ;  /* 0x00000001ff207819 */ /* 0x000fca0000011420 */
[----:B--2---:R-:W-:Y:S01]  /*5980*/  IMAD R4, R34, 0xc0, R32 ;  /* 0x000000c022047824 */ /* 0x004fe200078e0220 */
[----:B------:R-:W-:Y:S06]  /*5990*/  @!P0 BRA `(.L_x_472) ;  /* 0x0000001000c48947 */ /* 0x000fec0003800000 */
[----:B------:R-:W-:-:S03]  /*59a0*/  UMOV UR4, 0xffffffff ;  /* 0xffffffff00047882 */ /* 0x000fc60000000000 */
[----:B------:R-:W-:Y:S05]  /*59b0*/  BRA.DIV UR4, `(.L_x_473) ;  /* 0x0000011204807947 */ /* 0x000fea000b800000 */
[----:B------:R0:W1:Y:S04]  /*59c0*/  SHFL.IDX PT, R27, R26, RZ, 0x1e1f ;  /* 0x001e1fff1a1b7589 */ /* 0x00006800000e0000 */
[----:B------:R0:W2:Y:S04]  /*59d0*/  SHFL.IDX PT, R14, R24, RZ, 0x1e1f ;  /* 0x001e1fff180e7589 */ /* 0x0000a800000e0000 */
[----:B------:R0:W3:Y:S04]  /*59e0*/  SHFL.IDX PT, R0, R28, RZ, 0x1e1f ;  /* 0x001e1fff1c007589 */ /* 0x0000e800000e0000 */
[----:B------:R0:W4:Y:S02]  /*59f0*/  SHFL.IDX PT, R3, R30, RZ, 0x1e1f ;  /* 0x001e1fff1e037589 */ /* 0x00012400000e0000 */
.L_x_675:
[----:B------:R-:W5:Y:S01]  /*5a00*/  LDL R6, [R1+0x54] ;  /* 0x0000540001067983 */ /* 0x000f620000100800 */
[----:B------:R-:W-:Y:S01]  /*5a10*/  ULDC UR4, c[0x0][0x448] ;  /* 0x0001120000047ab9 */ /* 0x000fe20000000800 */
[----:B------:R-:W-:Y:S01]  /*5a20*/  BSSY B1, `(.L_x_474) ;  /* 0x0000020000017945 */ /* 0x000fe20003800000 */
[----:B------:R-:W-:Y:S01]  /*5a30*/  IMAD R33, R29, UR4, RZ ;  /* 0x000000041d217c24 */ /* 0x000fe2000f8e02ff */
[----:B------:R-:W-:Y:S02]  /*5a40*/  CS2R R8, SRZ ;  /* 0x0000000000087805 */ /* 0x000fe4000001ff00 */
[----:B------:R-:W-:Y:S02]  /*5a50*/  CS2R R20, SRZ ;  /* 0x0000000000147805 */ /* 0x000fe4000001ff00 */
[----:B------:R-:W-:Y:S02]  /*5a60*/  CS2R R10, SRZ ;  /* 0x00000000000a7805 */ /* 0x000fe4000001ff00 */
[----:B------:R-:W-:-:S02]  /*5a70*/  CS2R R12, SRZ ;  /* 0x00000000000c7805 */ /* 0x000fc4000001ff00 */
[----:B------:R-:W-:Y:S02]  /*5a80*/  ISETP.GE.AND P0, PT, R4, R33, PT ;  /* 0x000000210400720c */ /* 0x000fe40003f06270 */
[----:B-----5:R-:W-:-:S04]  /*5a90*/  LEA.HI R5, R6, R6, RZ, 0x1 ;  /* 0x0000000606057211 */ /* 0x020fc800078f08ff */
[----:B------:R-:W-:-:S05]  /*5aa0*/  LOP3.LUT R5, R5, 0xfffffffe, RZ, 0xc0, !PT ;  /* 0xfffffffe05057812 */ /* 0x000fca00078ec0ff */
[----:B------:R-:W-:-:S05]  /*5ab0*/  IMAD.IADD R5, R6, 0x1, -R5 ;  /* 0x0000000106057824 */ /* 0x000fca00078e0a05 */
[----:B------:R-:W-:Y:S01]  /*5ac0*/  SHF.L.U32 R29, R5, 0x1f, RZ ;  /* 0x0000001f051d7819 */ /* 0x000fe200000006ff */
[----:B------:R-:W-:Y:S06]  /*5ad0*/  @P0 BRA `(.L_x_475) ;  /* 0x0000000000500947 */ /* 0x000fec0003800000 */
[----:B------:R-:W4:Y:S01]  /*5ae0*/  LDL R15, [R1+0x24] ;  /* 0x00002400010f7983 */ /* 0x000f220000100800 */
[----:B------:R-:W-:-:S03]  /*5af0*/  ULDC UR4, c[0x0][0x3f4] ;  /* 0x0000fd0000047ab9 */ /* 0x000fc60000000800 */
[----:B0-----:R-:W4:Y:S01]  /*5b00*/  LDL R26, [R1+0x6c] ;  /* 0x00006c00011a7983 */ /* 0x001f220000100800 */
[----:B------:R-:W-:Y:S02]  /*5b10*/  ISETP.GE.AND P3, PT, R22, UR4, PT ;  /* 0x0000000416007c0c */ /* 0x000fe4000bf66270 */
[----:B------:R-:W-:Y:S02]  /*5b20*/  CS2R R8, SRZ ;  /* 0x0000000000087805 */ /* 0x000fe4000001ff00 */
[----:B------:R-:W-:-:S09]  /*5b30*/  CS2R R10, SRZ ;  /* 0x00000000000a7805 */ /* 0x000fd2000001ff00 */
[----:B------:R-:W-:Y:S02]  /*5b40*/  @!P3 SHF.R.S32.HI R7, RZ, 0x1f, R22 ;  /* 0x0000001fff07b819 */ /* 0x000fe40000011416 */
[----:B-1----:R-:W-:-:S05]  /*5b50*/  @!P3 IADD3 R4, P0, R22, R27, RZ ;  /* 0x0000001b1604b210 */ /* 0x002fca0007f1e0ff */
[----:B---3--:R-:W-:Y:S01]  /*5b60*/  @!P3 IMAD.X R5, R0, 0x1, R7, P0 ;  /* 0x000000010005b824 */ /* 0x008fe200000e0607 */
[----:B--2---:R-:W-:-:S04]  /*5b70*/  @!P3 IADD3 R6, P0, R22, R14, RZ ;  /* 0x0000000e1606b210 */ /* 0x004fc80007f1e0ff */
[----:B------:R0:W5:Y:S01]  /*5b80*/  @!P3 LD.E.64 R20, desc[UR40][R4.64] ;  /* 0x000000280414b980 */ /* 0x000162000c101b00 */
[----:B----4-:R-:W-:-:S05]  /*5b90*/  @!P3 IMAD.X R7, R3, 0x1, R7, P0 ;  /* 0x000000010307b824 */ /* 0x010fca00000e0607 */
[----:B------:R0:W5:Y:S01]  /*5ba0*/  @!P3 LD.E.64 R12, desc[UR40][R6.64] ;  /* 0x00000028060cb980 */ /* 0x000162000c101b00 */
[----:B------:R-:W-:-:S13]  /*5bb0*/  ISETP.GE.AND P4, PT, R15, UR4, PT ;  /* 0x000000040f007c0c */ /* 0x000fda000bf86270 */
[C---:B------:R-:W-:Y:S02]  /*5bc0*/  @!P4 IADD3 R14, P2, R15.reuse, R14, RZ ;  /* 0x0000000e0f0ec210 */ /* 0x040fe40007f5e0ff */
[----:B------:R-:W-:-:S03]  /*5bd0*/  @!P4 IADD3 R24, P1, R15, R27, RZ ;  /* 0x0000001b0f18c210 */ /* 0x000fc60007f3e0ff */
[----:B------:R-:W-:Y:S01]  /*5be0*/  @!P4 IMAD.X R15, R3, 0x1, R26, P2 ;  /* 0x00000001030fc824 */ /* 0x000fe200010e061a */
[----:B------:R-:W-:-:S04]  /*5bf0*/  @!P4 IADD3.X R25, R0, R26, RZ, P1, !PT ;  /* 0x0000001a0019c210 */ /* 0x000fc80000ffe4ff */
[----:B------:R0:W5:Y:S04]  /*5c00*/  @!P4 LD.E.64 R10, desc[UR40][R14.64] ;  /* 0x000000280e0ac980 */ /* 0x000168000c101b00 */
[----:B------:R0:W5:Y:S02]  /*5c10*/  @!P4 LD.E.64 R8, desc[UR40][R24.64] ;  /* 0x000000281808c980 */ /* 0x000164000c101b00 */
.L_x_475:
[----:B------:R-:W-:Y:S05]  /*5c20*/  BSYNC B1 ;  /* 0x0000000000017941 */ /* 0x000fea0003800000 */
.L_x_474:
[----:B------:R-:W1:Y:S01]  /*5c30*/  SYNCS.PHASECHK.TRANS64.TRYWAIT P0, [R18+URZ+0x13200], R29 ;  /* 0x0132001d120075a7 */ /* 0x000e62000800017f */
[----:B---3--:R-:W-:Y:S01]  /*5c40*/  IMAD R0, R34, -0xc0, R33 ;  /* 0xffffff4022007824 */ /* 0x008fe200078e0221 */
[----:B------:R-:W-:Y:S04]  /*5c50*/  BSSY B1, `(.L_x_476) ;  /* 0x0000004000017945 */ /* 0x000fe80003800000 */
[----:B------:R-:W-:-:S04]  /*5c60*/  VIMNMX R0, R0, 0xc0, PT ;  /* 0x000000c000007848 */ /* 0x000fc80003fe0100 */
[----:B------:R-:W-:Y:S01]  /*5c70*/  ISETP.GE.AND P1, PT, R32, R0, PT ;  /* 0x000000002000720c */ /* 0x000fe20003f26270 */
[----:B-1----:R-:W-:-:S12]  /*5c80*/  @!P0 BRA `(.L_x_477) ;  /* 0x00000110003c8947 */ /* 0x002fd80003800000 */
.L_x_676:
[----:B------:R-:W-:Y:S05]  /*5c90*/  BSYNC B1 ;  /* 0x0000000000017941 */ /* 0x000fea0003800000 */
.L_x_476:
[----:B------:R-:W-:Y:S05]  /*5ca0*/  @P1 BRA `(.L_x_478) ;  /* 0x0000002000a81947 */ /* 0x000fea0003800000 */
[----:B------:R-:W3:Y:S01]  /*5cb0*/  LDL R0, [R1+0x24] ;  /* 0x0000240001007983 */ /* 0x000ee20000100800 */
[----:B----4-:R-:W4:Y:S03]  /*5cc0*/  LDC R3, c[0x0][0x3f4] ;  /* 0x0000fd00ff037b82 */ /* 0x010f260000000800 */
[----:B------:R0:W5:Y:S01]  /*5cd0*/  LDL R36, [R1+0x28] ;  /* 0x0000280001247983 */ /* 0x0001620000100800 */
[----:B------:R-:W-:Y:S01]  /*5ce0*/  BSSY B1, `(.L_x_479) ;  /* 0x000007b000017945 */ /* 0x000fe20003800000 */
[-C--:B----4-:R-:W-:Y:S02]  /*5cf0*/  ISETP.GE.AND P0, PT, R22, R3.reuse, PT ;  /* 0x000000031600720c */ /* 0x090fe40003f06270 */
[----:B---3--:R-:W-:-:S11]  /*5d00*/  ISETP.GE.AND P1, PT, R0, R3, PT ;  /* 0x000000030000720c */ /* 0x008fd60003f26270 */
[----:B0-----:R-:W-:Y:S05]  /*5d10*/  @P0 BRA `(.L_x_480) ;  /* 0x0000000400dc0947 */ /* 0x001fea0003800000 */
[----:B-----5:R-:W-:Y:S01]  /*5d20*/  IMAD.IADD R0, R18, 0x1, R36 ;  /* 0x0000000112007824 */ /* 0x020fe200078e0224 */
[----:B--2---:R-:W-:Y:S02]  /*5d30*/  SHF.R.U32.HI R14, RZ, 0x8, R20 ;  /* 0x00000008ff0e7819 */ /* 0x004fe40000011614 */
[----:B------:R-:W-:Y:S02]  /*5d40*/  LOP3.LUT R3, R20, 0xff, RZ, 0xc0, !PT ;  /* 0x000000ff14037812 */ /* 0x000fe400078ec0ff */
[----:B------:R-:W0:Y:S01]  /*5d50*/  LDS.128 R4, [R0+0xb000] ;  /* 0x00b0000000047984 */ /* 0x000e220000000c00 */
[----:B------:R-:W-:Y:S02]  /*5d60*/  LOP3.LUT R14, R14, 0xff, RZ, 0xc0, !PT ;  /* 0x000000ff0e0e7812 */ /* 0x000fe400078ec0ff */
[----:B------:R-:W-:Y:S02]  /*5d70*/  SHF.R.U32.HI R24, RZ, 0x8, R21 ;  /* 0x00000008ff187819 */ /* 0x000fe40000011615 */
[----:B------:R-:W-:-:S02]  /*5d80*/  SHF.R.U32.HI R27, RZ, 0x8, R13 ;  /* 0x00000008ff1b7819 */ /* 0x000fc4000001160d */
[----:B------:R-:W-:Y:S02]  /*5d90*/  PRMT R3, R14, 0x7604, R3 ;  /* 0x000076040e037816 */ /* 0x000fe40000000003 */
[----:B------:R-:W-:Y:S02]  /*5da0*/  LOP3.LUT R15, R21, 0xff, RZ, 0xc0, !PT ;  /* 0x000000ff150f7812 */ /* 0x000fe400078ec0ff */
[----:B------:R-:W-:Y:S02]  /*5db0*/  LOP3.LUT R24, R24, 0xff, RZ, 0xc0, !PT ;  /* 0x000000ff18187812 */ /* 0x000fe400078ec0ff */
[----:B------:R-:W-:Y:S02]  /*5dc0*/  SHF.R.U32.HI R28, RZ, 0x10, R21 ;  /* 0x00000010ff1c7819 */ /* 0x000fe40000011615 */
[----:B------:R-:W-:Y:S02]  /*5dd0*/  SHF.R.U32.HI R14, RZ, 0x8, R12 ;  /* 0x00000008ff0e7819 */ /* 0x000fe4000001160c */
[----:B-1----:R-:W-:-:S02]  /*5de0*/  SHF.R.U32.HI R29, RZ, 0x10, R13 ;  /* 0x00000010ff1d7819 */ /* 0x002fc4000001160d */
[----:B------:R-:W-:Y:S02]  /*5df0*/  LOP3.LUT R26, R13, 0xff, RZ, 0xc0, !PT ;  /* 0x000000ff0d1a7812 */ /* 0x000fe400078ec0ff */
[----:B------:R-:W-:Y:S01]  /*5e00*/  LOP3.LUT R27, R27, 0xff, RZ, 0xc0, !PT ;  /* 0x000000ff1b1b7812 */ /* 0x000fe200078ec0ff */
[----:B------:R-:W-:Y:S01]  /*5e10*/  IMAD.U32 R29, R29, 0x10000, RZ ;  /* 0x000100001d1d7824 */ /* 0x000fe200078e00ff */
[----:B------:R-:W-:Y:S02]  /*5e20*/  PRMT R15, R24, 0x7604, R15 ;  /* 0x00007604180f7816 */ /* 0x000fe4000000000f */
[----:B------:R-:W-:Y:S01]  /*5e30*/  LOP3.LUT R25, R14, 0xff, RZ, 0xc0, !PT ;  /* 0x000000ff0e197812 */ /* 0x000fe200078ec0ff */
[----:B------:R-:W-:Y:S01]  /*5e40*/  IMAD.U32 R14, R28, 0x10000, RZ ;  /* 0x000100001c0e7824 */ /* 0x000fe200078e00ff */
[----:B------:R-:W-:Y:S02]  /*5e50*/  LOP3.LUT R24, R12, 0xff, RZ, 0xc0, !PT ;  /* 0x000000ff0c187812 */ /* 0x000fe400078ec0ff */
[----:B------:R-:W-:-:S02]  /*5e60*/  PRMT R26, R27, 0x7604, R26 ;  /* 0x000076041b1a7816 */ /* 0x000fc4000000001a */
[----:B------:R-:W-:Y:S02]  /*5e70*/  PRMT R27, R25, 0x7604, R24 ;  /* 0x00007604191b7816 */ /* 0x000fe40000000018 */
[----:B------:R-:W-:Y:S02]  /*5e80*/  LOP3.LUT R25, R15, 0xff0000, R14, 0xf8, !PT ;  /* 0x00ff00000f197812 */ /* 0x000fe400078ef80e */
[----:B------:R-:W-:Y:S02]  /*5e90*/  LOP3.LUT R29, R26, 0xff0000, R29, 0xf8, !PT ;  /* 0x00ff00001a1d7812 */ /* 0x000fe400078ef81d */
[----:B------:R-:W-:Y:S02]  /*5ea0*/  LOP3.LUT R25, R25, 0xff000000, R21, 0xf8, !PT ;  /* 0xff00000019197812 */ /* 0x000fe400078ef815 */
[----:B------:R-:W-:Y:S02]  /*5eb0*/  LOP3.LUT R29, R29, 0xff000000, R13, 0xf8, !PT ;  /* 0xff0000001d1d7812 */ /* 0x000fe400078ef80d */
[----:B------:R-:W-:-:S02]  /*5ec0*/  LOP3.LUT R15, R3, 0xff0000, R20, 0xf8, !PT ;  /* 0x00ff0000030f7812 */ /* 0x000fc400078ef814 */
[-C--:B0-----:R-:W-:Y:S02]  /*5ed0*/  F2FP.F16.E4M3.UNPACK_B R3, R6.reuse.H1 ;  /* 0x00000006ff03723e */ /* 0x081fe400030006ff */
[--C-:B------:R-:W-:Y:S02]  /*5ee0*/  LOP3.LUT R27, R27, 0xff0000, R12.reuse, 0xf8, !PT ;  /* 0x00ff00001b1b7812 */ /* 0x100fe400078ef80c */
[----:B------:R-:W-:Y:S01]  /*5ef0*/  F2FP.F16.E4M3.UNPACK_B R26, R29 ;  /* 0x0000001dff1a723e */ /* 0x000fe200020006ff */
[--C-:B------:R-:W-:Y:S01]  /*5f00*/  HADD2.F32 R13, -RZ, R3.reuse.H0_H0 ;  /* 0x20000003ff0d7230 */ /* 0x100fe20000004100 */
[----:B------:R-:W-:Y:S02]  /*5f10*/  F2FP.F16.E4M3.UNPACK_B R21, R25 ;  /* 0x00000019ff15723e */ /* 0x000fe400020006ff */
[----:B------:R-:W-:Y:S01]  /*5f20*/  LOP3.LUT R27, R27, 0xff000000, R12, 0xf8, !PT ;  /* 0xff0000001b1b7812 */ /* 0x000fe200078ef80c */
[----:B------:R-:W-:Y:S01]  /*5f30*/  HADD2.F32 R12, -RZ, R3.H1_H1 ;  /* 0x30000003ff0c7230 */ /* 0x000fe20000004100 */
[----:B------:R-:W-:Y:S01]  /*5f40*/  F2FP.F16.E4M3.UNPACK_B R6, R6 ;  /* 0x00000006ff06723e */ /* 0x000fe200020006ff */
[--C-:B------:R-:W-:Y:S01]  /*5f50*/  HADD2.F32 R28, -RZ, R26.reuse.H1_H1 ;  /* 0x3000001aff1c7230 */ /* 0x100fe20000004100 */
[----:B------:R-:W-:Y:S01]  /*5f60*/  LOP3.LUT R20, R15, 0xff000000, R20, 0xf8, !PT ;  /* 0xff0000000f147812 */ /* 0x000fe200078ef814 */
[--C-:B------:R-:W-:Y:S01]  /*5f70*/  HADD2.F32 R24, -RZ, R21.reuse.H1_H1 ;  /* 0x30000015ff187230 */ /* 0x100fe20000004100 */
[-C--:B------:R-:W-:Y:S01]  /*5f80*/  F2FP.F16.E4M3.UNPACK_B R14, R7.reuse ;  /* 0x00000007ff0e723e */ /* 0x080fe200020006ff */
[----:B------:R-:W-:Y:S01]  /*5f90*/  HADD2.F32 R26, -RZ, R26.H0_H0 ;  /* 0x2000001aff1a7230 */ /* 0x000fe20000004100 */
[----:B------:R-:W-:Y:S01]  /*5fa0*/  F2FP.F16.E4M3.UNPACK_B R15, R7.H1 ;  /* 0x00000007ff0f723e */ /* 0x000fe200030006ff */
[C---:B------:R-:W-:Y:S01]  /*5fb0*/  FMUL.FTZ R30, R12.reuse, R28 ;  /* 0x0000001c0c1e7220 */ /* 0x040fe20000410000 */
[----:B------:R-:W-:Y:S01]  /*5fc0*/  FMUL.FTZ R33, R12, R24 ;  /* 0x000000180c217220 */ /* 0x000fe20000410000 */
[-C--:B------:R-:W-:Y:S01]  /*5fd0*/  F2FP.F16.E4M3.UNPACK_B R7, R5.reuse ;  /* 0x00000005ff07723e */ /* 0x080fe200020006ff */
[----:B------:R-:W-:Y:S01]  /*5fe0*/  HADD2.F32 R21, -RZ, R21.H0_H0 ;  /* 0x20000015ff157230 */ /* 0x000fe20000004100 */
[----:B------:R-:W-:Y:S01]  /*5ff0*/  F2FP.F16.E4M3.UNPACK_B R12, R5.H1 ;  /* 0x00000005ff0c723e */ /* 0x000fe200030006ff */
[----:B------:R-:W-:-:S02]  /*6000*/  HADD2.F32 R5, -RZ, R6.H1_H1 ;  /* 0x30000006ff057230 */ /* 0x000fc40000004100 */
[C---:B------:R-:W-:Y:S01]  /*6010*/  FFMA.FTZ R30, R13.reuse, R24, -R30 ;  /* 0x000000180d1e7223 */ /* 0x040fe2000001081e */
[----:B------:R-:W-:Y:S01]  /*6020*/  FFMA.FTZ R35, R13, R28, R33 ;  /* 0x0000001c0d237223 */ /* 0x000fe20000010021 */
[----:B------:R-:W-:Y:S01]  /*6030*/  HADD2.F32 R6, -RZ, R6.H0_H0 ;  /* 0x20000006ff067230 */ /* 0x000fe20000004100 */
[----:B------:R-:W-:Y:S01]  /*6040*/  F2FP.F16.E4M3.UNPACK_B R29, R29.H1 ;  /* 0x0000001dff1d723e */ /* 0x000fe200030006ff */
[C---:B------:R-:W-:Y:S01]  /*6050*/  FMUL.FTZ R13, R5.reuse, R26 ;  /* 0x0000001a050d7220 */ /* 0x040fe20000410000 */
[----:B------:R-:W-:Y:S01]  /*6060*/  F2FP.F16.E4M3.UNPACK_B R25, R25.H1 ;  /* 0x00000019ff19723e */ /* 0x000fe200030006ff */
[-C--:B------:R-:W-:Y:S01]  /*6070*/  FMUL.FTZ R33, R5, R21.reuse ;  /* 0x0000001505217220 */ /* 0x080fe20000410000 */
[----:B------:R-:W-:Y:S02]  /*6080*/  HADD2.F32 R5, -RZ, R14.H1_H1 ;  /* 0x3000000eff057230 */ /* 0x000fe40000004100 */
[----:B------:R-:W-:Y:S01]  /*6090*/  FFMA.FTZ R28, R6, R21, -R13 ;  /* 0x00000015061c7223 */ /* 0x000fe2000001080d */
[----:B------:R-:W-:-:S02]  /*60a0*/  HADD2.F32 R24, -RZ, R29.H0_H0 ;  /* 0x2000001dff187230 */ /* 0x000fc40000004100 */
[----:B------:R-:W-:Y:S01]  /*60b0*/  FFMA.FTZ R33, R6, R26, R33 ;  /* 0x0000001a06217223 */ /* 0x000fe20000010021 */
[----:B------:R-:W-:Y:S01]  /*60c0*/  HADD2.F32 R13, -RZ, R25.H0_H0 ;  /* 0x20000019ff0d7230 */ /* 0x000fe20000004100 */
[----:B------:R-:W-:Y:S01]  /*60d0*/  F2FP.F16.E4M3.UNPACK_B R3, R4 ;  /* 0x00000004ff03723e */ /* 0x000fe200020006ff */
[----:B------:R-:W-:Y:S02]  /*60e0*/  HADD2.F32 R14, -RZ, R14.H0_H0 ;  /* 0x2000000eff0e7230 */ /* 0x000fe40000004100 */
[C---:B------:R-:W-:Y:S01]  /*60f0*/  FMUL.FTZ R21, R5.reuse, R24 ;  /* 0x0000001805157220 */ /* 0x040fe20000410000 */
[----:B------:R-:W-:Y:S02]  /*6100*/  HADD2.F32 R29, -RZ, R29.H1_H1 ;  /* 0x3000001dff1d7230 */ /* 0x000fe40000004100 */
[-C--:B------:R-:W-:Y:S01]  /*6110*/  FMUL.FTZ R5, R5, R13.reuse ;  /* 0x0000000d05057220 */ /* 0x080fe20000410000 */
[----:B------:R-:W-:Y:S02]  /*6120*/  HADD2.F32 R6, -RZ, R15.H1_H1 ;  /* 0x3000000fff067230 */ /* 0x000fe40000004100 */
[----:B------:R-:W-:Y:S01]  /*6130*/  FFMA.FTZ R32, R14, R13, -R21 ;  /* 0x0000000d0e207223 */ /* 0x000fe20000010815 */
[----:B------:R-:W-:-:S02]  /*6140*/  HADD2.F32 R25, -RZ, R25.H1_H1 ;  /* 0x30000019ff197230 */ /* 0x000fc40000004100 */
[----:B------:R-:W-:Y:S01]  /*6150*/  FFMA.FTZ R37, R14, R24, R5 ;  /* 0x000000180e257223 */ /* 0x000fe20000010005 */
[----:B------:R-:W-:Y:S02]  /*6160*/  HADD2.F32 R15, -RZ, R15.H0_H0 ;  /* 0x2000000fff0f7230 */ /* 0x000fe40000004100 */
[C---:B------:R-:W-:Y:S01]  /*6170*/  FMUL.FTZ R26, R6.reuse, R29 ;  /* 0x0000001d061a7220 */ /* 0x040fe20000410000 */
[----:B------:R-:W-:Y:S01]  /*6180*/  F2FP.F16.E4M3.UNPACK_B R5, R27 ;  /* 0x0000001bff05723e */ /* 0x000fe200020006ff */
[-C--:B------:R-:W-:Y:S01]  /*6190*/  FMUL.FTZ R14, R6, R25.reuse ;  /* 0x00000019060e7220 */ /* 0x080fe20000410000 */
[----:B------:R-:W-:Y:S01]  /*61a0*/  F2FP.F16.E4M3.UNPACK_B R4, R4.H1 ;  /* 0x00000004ff04723e */ /* 0x000fe200030006ff */
[C---:B------:R-:W-:Y:S01]  /*61b0*/  FFMA.FTZ R34, R15.reuse, R25, -R26 ;  /* 0x000000190f227223 */ /* 0x040fe2000001081a */
[-C--:B------:R-:W-:Y:S01]  /*61c0*/  F2FP.F16.E4M3.UNPACK_B R13, R20.reuse ;  /* 0x00000014ff0d723e */ /* 0x080fe200020006ff */
[----:B------:R-:W-:Y:S01]  /*61d0*/  FFMA.FTZ R29, R15, R29, R14 ;  /* 0x0000001d0f1d7223 */ /* 0x000fe2000001000e */
[--C-:B------:R-:W-:Y:S01]  /*61e0*/  HADD2.F32 R21, -RZ, R5.reuse.H1_H1 ;  /* 0x30000005ff157230 */ /* 0x100fe20000004100 */
[----:B------:R-:W-:Y:S01]  /*61f0*/  F2FP.F16.E4M3.UNPACK_B R20, R20.H1 ;  /* 0x00000014ff14723e */ /* 0x000fe200030006ff */
[----:B------:R-:W-:Y:S01]  /*6200*/  HADD2.F32 R15, -RZ, R5.H0_H0 ;  /* 0x20000005ff0f7230 */ /* 0x000fe20000004100 */
[----:B------:R-:W-:Y:S01]  /*6210*/  F2FP.F16.E4M3.UNPACK_B R27, R27.H1 ;  /* 0x0000001bff1b723e */ /* 0x000fe200030006ff */
[----:B------:R-:W-:-:S02]  /*6220*/  HADD2.F32 R6, -RZ, R4.H1_H1 ;  /* 0x30000004ff067230 */ /* 0x000fc40000004100 */
[----:B------:R-:W-:Y:S02]  /*6230*/  HADD2.F32 R14, -RZ, R13.H1_H1 ;  /* 0x3000000dff0e7230 */ /* 0x000fe40000004100 */
[----:B------:R-:W-:Y:S02]  /*6240*/  HADD2.F32 R5, -RZ, R4.H0_H0 ;  /* 0x20000004ff057230 */ /* 0x000fe40000004100 */
[C---:B------:R-:W-:Y:S01]  /*6250*/  FMUL.FTZ R24, R6.reuse, R21 ;  /* 0x0000001506187220 */ /* 0x040fe20000410000 */
[----:B------:R-:W-:Y:S02]  /*6260*/  HADD2.F32 R4, -RZ, R3.H1_H1 ;  /* 0x30000003ff047230 */ /* 0x000fe40000004100 */
[-C--:B------:R-:W-:Y:S01]  /*6270*/  FMUL.FTZ R26, R6, R14.reuse ;  /* 0x0000000e061a7220 */ /* 0x080fe20000410000 */
[----:B------:R-:W-:Y:S02]  /*6280*/  HADD2.F32 R13, -RZ, R13.H0_H0 ;  /* 0x2000000dff0d7230 */ /* 0x000fe40000004100 */
[----:B------:R-:W-:Y:S01]  /*6290*/  FFMA.FTZ R24, R5, R14, -R24 ;  /* 0x0000000e05187223 */ /* 0x000fe20000010818 */
[----:B------:R-:W-:-:S02]  /*62a0*/  HADD2.F32 R3, -RZ, R3.H0_H0 ;  /* 0x20000003ff037230 */ /* 0x000fc40000004100 */
[C---:B------:R-:W-:Y:S01]  /*62b0*/  FMUL.FTZ R6, R4.reuse, R15 ;  /* 0x0000000f04067220 */ /* 0x040fe20000410000 */
[----:B------:R-:W-:Y:S01]  /*62c0*/  FFMA.FTZ R21, R5, R21, R26 ;  /* 0x0000001505157223 */ /* 0x000fe2000001001a */
[-C--:B------:R-:W-:Y:S01]  /*62d0*/  FMUL.FTZ R4, R4, R13.reuse ;  /* 0x0000000d04047220 */ /* 0x080fe20000410000 */
[----:B------:R-:W-:Y:S02]  /*62e0*/  HADD2.F32 R5, -RZ, R20.H1_H1 ;  /* 0x30000014ff057230 */ /* 0x000fe40000004100 */
[C---:B------:R-:W-:Y:S01]  /*62f0*/  FFMA.FTZ R14, R3.reuse, R13, -R6 ;  /* 0x0000000d030e7223 */ /* 0x040fe20000010806 */
[--C-:B------:R-:W-:Y:S02]  /*6300*/  HADD2.F32 R13, -RZ, R27.reuse.H1_H1 ;  /* 0x3000001bff0d7230 */ /* 0x100fe40000004100 */
[----:B------:R-:W-:Y:S01]  /*6310*/  FFMA.FTZ R15, R3, R15, R4 ;  /* 0x0000000f030f7223 */ /* 0x000fe20000010004 */
[----:B------:R-:W-:Y:S02]  /*6320*/  HADD2.F32 R4, -RZ, R12.H1_H1 ;  /* 0x3000000cff047230 */ /* 0x000fe40000004100 */
[----:B------:R-:W-:-:S02]  /*6330*/  HADD2.F32 R6, -RZ, R27.H0_H0 ;  /* 0x2000001bff067230 */ /* 0x000fc40000004100 */
[--C-:B------:R-:W-:Y:S02]  /*6340*/  HADD2.F32 R3, -RZ, R7.reuse.H1_H1 ;  /* 0x30000007ff037230 */ /* 0x100fe40000004100 */
[C---:B------:R-:W-:Y:S01]  /*6350*/  FMUL.FTZ R25, R4.reuse, R13 ;  /* 0x0000000d04197220 */ /* 0x040fe20000410000 */
[----:B------:R-:W-:Y:S02]  /*6360*/  HADD2.F32 R20, -RZ, R20.H0_H0 ;  /* 0x20000014ff147230 */ /* 0x000fe40000004100 */
[-C--:B------:R-:W-:Y:S01]  /*6370*/  FMUL.FTZ R26, R4, R5.reuse ;  /* 0x00000005041a7220 */ /* 0x080fe20000410000 */
[----:B------:R-:W-:Y:S02]  /*6380*/  HADD2.F32 R12, -RZ, R12.H0_H0 ;  /* 0x2000000cff0c7230 */ /* 0x000fe40000004100 */
[C---:B------:R-:W-:Y:S01]  /*6390*/  FMUL.FTZ R4, R3.reuse, R6 ;  /* 0x0000000603047220 */ /* 0x040fe20000410000 */
[----:B------:R-:W-:Y:S02]  /*63a0*/  HADD2.F32 R7, -RZ, R7.H0_H0 ;  /* 0x20000007ff077230 */ /* 0x000fe40000004100 */
[-C--:B------:R-:W-:Y:S01]  /*63b0*/  FMUL.FTZ R3, R3, R20.reuse ;  /* 0x0000001403037220 */ /* 0x080fe20000410000 */
[C---:B------:R-:W-:Y:S01]  /*63c0*/  FFMA.FTZ R25, R12.reuse, R5, -R25 ;  /* 0x000000050c197223 */ /* 0x040fe20000010819 */
[----:B------:R-:W-:Y:S01]  /*63d0*/  FFMA.FTZ R26, R12, R13, R26 ;  /* 0x0000000d0c1a7223 */ /* 0x000fe2000001001a */
[C---:B------:R-:W-:Y:S01]  /*63e0*/  FFMA.FTZ R5, R7.reuse, R20, -R4 ;  /* 0x0000001407057223 */ /* 0x040fe20000010804 */
[----:B------:R-:W-:Y:S01]  /*63f0*/  FFMA.FTZ R12, R7, R6, R3 ;  /* 0x00000006070c7223 */ /* 0x000fe20000010003 */
[----:B------:R-:W-:-:S02]  /*6400*/  F2FP.SATFINITE.E4M3.F32.PACK_AB_MERGE_C R6, R35, R30, RZ ;  /* 0x0000001e2306723e */ /* 0x000fc400048070ff */
[----:B------:R-:W-:Y:S02]  /*6410*/  F2FP.SATFINITE.E4M3.F32.PACK_AB_MERGE_C R7, R29, R34, RZ ;  /* 0x000000221d07723e */ /* 0x000fe400048070ff */
[----:B------:R-:W-:Y:S02]  /*6420*/  F2FP.SATFINITE.E4M3.F32.PACK_AB_MERGE_C R4, R21, R24, RZ ;  /* 0x000000181504723e */ /* 0x000fe400048070ff */
[----:B------:R-:W-:Y:S02]  /*6430*/  F2FP.SATFINITE.E4M3.F32.PACK_AB_MERGE_C R25, R26, R25, RZ ;  /* 0x000000191a19723e */ /* 0x000fe400048070ff */
[----:B------:R-:W-:Y:S02]  /*6440*/  F2FP.SATFINITE.E4M3.F32.PACK_AB_MERGE_C R6, R33, R28, R6 ;  /* 0x0000001c2106723e */ /* 0x000fe40004807006 */
[----:B------:R-:W-:Y:S02]  /*6450*/  F2FP.SATFINITE.E4M3.F32.PACK_AB_MERGE_C R7, R37, R32, R7 ;  /* 0x000000202507723e */ /* 0x000fe40004807007 */
[----:B------:R-:W-:-:S02]  /*6460*/  F2FP.SATFINITE.E4M3.F32.PACK_AB_MERGE_C R4, R15, R14, R4 ;  /* 0x0000000e0f04723e */ /* 0x000fc40004807004 */
[----:B------:R-:W-:-:S05]  /*6470*/  F2FP.SATFINITE.E4M3.F32.PACK_AB_MERGE_C R5, R12, R5, R25 ;  /* 0x000000050c05723e */ /* 0x000fca0004807019 */
[----:B------:R0:W-:Y:S02]  /*6480*/  STS.128 [R0+0xb000], R4 ;  /* 0x00b0000400007388 */ /* 0x0001e40000000c00 */
.L_x_480:
[----:B------:R-:W-:Y:S05]  /*6490*/  BSYNC B1 ;  /* 0x0000000000017941 */ /* 0x000fea0003800000 */
.L_x_479:
[----:B------:R-:W-:Y:S05]  /*64a0*/  @P1 BRA `(.L_x_478) ;  /* 0x0000001800a81947 */ /* 0x000fea0003800000 */
[----:B0-----:R-:W3:Y:S01]  /*64b0*/  LDL R0, [R1+0x68] ;  /* 0x0000680001007983 */ /* 0x001ee20000100800 */
[----:B-----5:R-:W-:Y:S01]  /*64c0*/  IMAD.IADD R3, R18, 0x1, R36 ;  /* 0x0000000112037824 */ /* 0x020fe200078e0224 */
[----:B------:R-:W-:Y:S02]  /*64d0*/  SHF.R.U32.HI R13, RZ, 0x8, R9 ;  /* 0x00000008ff0d7819 */ /* 0x000fe40000011609 */
[----:B------:R-:W-:Y:S02]  /*64e0*/  SHF.R.U32.HI R24, RZ, 0x8, R11 ;  /* 0x00000008ff187819 */ /* 0x000fe4000001160b */
[----:B------:R-:W-:Y:S02]  /*64f0*/  SHF.R.U32.HI R15, RZ, 0x8, R10 ;  /* 0x00000008ff0f7819 */ /* 0x000fe4000001160a */
[----:B--2---:R-:W-:Y:S02]  /*6500*/  LOP3.LUT R14, R9, 0xff, RZ, 0xc0, !PT ;  /* 0x000000ff090e7812 */ /* 0x004fe400078ec0ff */
[----:B------:R-:W-:-:S02]  /*6510*/  LOP3.LUT R25, R11, 0xff, RZ, 0xc0, !PT ;  /* 0x000000ff0b197812 */ /* 0x000fc400078ec0ff */
[----:B------:R-:W-:Y:S02]  /*6520*/  LOP3.LUT R13, R13, 0xff, RZ, 0xc0, !PT ;  /* 0x000000ff0d0d7812 */ /* 0x000fe400078ec0ff */
[----:B------:R-:W-:Y:S02]  /*6530*/  LOP3.LUT R24, R24, 0xff, RZ, 0xc0, !PT ;  /* 0x000000ff18187812 */ /* 0x000fe400078ec0ff */
[----:B------:R-:W-:Y:S02]  /*6540*/  LOP3.LUT R20, R15, 0xff, RZ, 0xc0, !PT ;  /* 0x000000ff0f147812 */ /* 0x000fe400078ec0ff */
[----:B------:R-:W-:Y:S02]  /*6550*/  PRMT R15, R13, 0x7604, R14 ;  /* 0x000076040d0f7816 */ /* 0x000fe4000000000e */
[----:B------:R-:W-:Y:S02]  /*6560*/  PRMT R25, R24, 0x7604, R25 ;  /* 0x0000760418197816 */ /* 0x000fe40000000019 */
[----:B------:R-:W-:-:S02]  /*6570*/  SHF.R.U32.HI R14, RZ, 0x10, R9 ;  /* 0x00000010ff0e7819 */ /* 0x000fc40000011609 */
[----:B------:R-:W-:Y:S02]  /*6580*/  SHF.R.U32.HI R24, RZ, 0x10, R11 ;  /* 0x00000010ff187819 */ /* 0x000fe4000001160b */
[----:B------:R-:W-:Y:S02]  /*6590*/  LOP3.LUT R12, R8, 0xff, RZ, 0xc0, !PT ;  /* 0x000000ff080c7812 */ /* 0x000fe400078ec0ff */
[----:B------:R-:W-:Y:S02]  /*65a0*/  LOP3.LUT R14, R14, 0xff, RZ, 0xc0, !PT ;  /* 0x000000ff0e0e7812 */ /* 0x000fe400078ec0ff */
[----:B------:R-:W-:Y:S02]  /*65b0*/  LOP3.LUT R24, R24, 0xff, RZ, 0xc0, !PT ;  /* 0x000000ff18187812 */ /* 0x000fe400078ec0ff */
[----:B------:R-:W-:Y:S02]  /*65c0*/  LOP3.LUT R21, R10, 0xff, RZ, 0xc0, !PT ;  /* 0x000000ff0a157812 */ /* 0x000fe400078ec0ff */
[----:B------:R-:W-:-:S02]  /*65d0*/  SHF.R.U32.HI R13, RZ, 0x10, R10 ;  /* 0x00000010ff0d7819 */ /* 0x000fc4000001160a */
[----:B------:R-:W-:Y:S02]  /*65e0*/  PRMT R15, R14, 0x7054, R15 ;  /* 0x000070540e0f7816 */ /* 0x000fe4000000000f */
[----:B------:R-:W-:Y:S02]  /*65f0*/  PRMT R25, R24, 0x7054, R25 ;  /* 0x0000705418197816 */ /* 0x000fe40000000019 */
[----:B------:R-:W-:Y:S02]  /*6600*/  PRMT R21, R20, 0x7604, R21 ;  /* 0x0000760414157816 */ /* 0x000fe40000000015 */
[----:B------:R-:W-:Y:S02]  /*6610*/  LOP3.LUT R20, R13, 0xff, RZ, 0xc0, !PT ;  /* 0x000000ff0d147812 */ /* 0x000fe400078ec0ff */
[----:B------:R-:W-:Y:S02]  /*6620*/  LOP3.LUT R25, R25, 0xff000000, R11, 0xf8, !PT ;  /* 0xff00000019197812 */ /* 0x000fe400078ef80b */
[----:B------:R-:W-:-:S02]  /*6630*/  LOP3.LUT R15, R15, 0xff000000, R9, 0xf8, !PT ;  /* 0xff0000000f0f7812 */ /* 0x000fc400078ef809 */
[----:B------:R-:W-:Y:S02]  /*6640*/  PRMT R21, R20, 0x7054, R21 ;  /* 0x0000705414157816 */ /* 0x000fe40000000015 */
[-C--:B------:R-:W-:Y:S02]  /*6650*/  F2FP.F16.E4M3.UNPACK_B R20, R25.reuse ;  /* 0x00000019ff14723e */ /* 0x080fe400020006ff */
[----:B------:R-:W-:Y:S02]  /*6660*/  LOP3.LUT R21, R21, 0xff000000, R10, 0xf8, !PT ;  /* 0xff00000015157812 */ /* 0x000fe400078ef80a */
[----:B------:R-:W-:Y:S01]  /*6670*/  F2FP.F16.E4M3.UNPACK_B R25, R25.H1 ;  /* 0x00000019ff19723e */ /* 0x000fe200030006ff */
[--C-:B------:R-:W-:Y:S02]  /*6680*/  HADD2.F32 R24, -RZ, R20.reuse.H1_H1 ;  /* 0x30000014ff187230 */ /* 0x100fe40000004100 */
[----:B------:R-:W-:Y:S01]  /*6690*/  HADD2.F32 R20, -RZ, R20.H0_H0 ;  /* 0x20000014ff147230 */ /* 0x000fe20000004100 */
[----:B---3--:R-:W-:Y:S01]  /*66a0*/  LOP3.LUT P0, RZ, R0, 0x2, RZ, 0xc0, !PT ;  /* 0x0000000200ff7812 */ /* 0x008fe2000780c0ff */
[----:B------:R-:W-:-:S12]  /*66b0*/  VIADD R0, R3, 0x20 ;  /* 0x0000002003007836 */ /* 0x000fd80000000000 */
[----:B------:R-:W-:Y:S01]  /*66c0*/  @P0 VIADD R0, R3, 0xffffffe0 ;  /* 0xffffffe003000836 */ /* 0x000fe20000000000 */
[----:B------:R-:W-:-:S04]  /*66d0*/  SHF.R.U32.HI R3, RZ, 0x8, R8 ;  /* 0x00000008ff037819 */ /* 0x000fc80000011608 */
[----:B------:R-:W0:Y:S01]  /*66e0*/  LDS.128 R4, [R0+0xb000] ;  /* 0x00b0000000047984 */ /* 0x000e220000000c00 */
[----:B------:R-:W-:-:S04]  /*66f0*/  LOP3.LUT R3, R3, 0xff, RZ, 0xc0, !PT ;  /* 0x000000ff03037812 */ /* 0x000fc800078ec0ff */
[----:B------:R-:W-:Y:S02]  /*6700*/  PRMT R12, R3, 0x7604, R12 ;  /* 0x00007604030c7816 */ /* 0x000fe4000000000c */
[----:B------:R-:W-:-:S04]  /*6710*/  SHF.R.U32.HI R3, RZ, 0x10, R8 ;  /* 0x00000010ff037819 */ /* 0x000fc80000011608 */
[----:B------:R-:W-:-:S04]  /*6720*/  LOP3.LUT R3, R3, 0xff, RZ, 0xc0, !PT ;  /* 0x000000ff03037812 */ /* 0x000fc800078ec0ff */
[----:B------:R-:W-:Y:S02]  /*6730*/  PRMT R13, R3, 0x7054, R12 ;  /* 0x00007054030d7816 */ /* 0x000fe4000000000c */
[-C--:B------:R-:W-:Y:S02]  /*6740*/  F2FP.F16.E4M3.UNPACK_B R12, R15.reuse ;  /* 0x0000000fff0c723e */ /* 0x080fe400020006ff */
[----:B------:R-:W-:Y:S02]  /*6750*/  LOP3.LUT R13, R13, 0xff000000, R8, 0xf8, !PT ;  /* 0xff0000000d0d7812 */ /* 0x000fe400078ef808 */
[----:B------:R-:W-:Y:S01]  /*6760*/  F2FP.F16.E4M3.UNPACK_B R15, R15.H1 ;  /* 0x0000000fff0f723e */ /* 0x000fe200030006ff */
[--C-:B------:R-:W-:Y:S02]  /*6770*/  HADD2.F32 R14, -RZ, R12.reuse.H1_H1 ;  /* 0x3000000cff0e7230 */ /* 0x100fe40000004100 */
[----:B------:R-:W-:Y:S01]  /*6780*/  HADD2.F32 R12, -RZ, R12.H0_H0 ;  /* 0x2000000cff0c7230 */ /* 0x000fe20000004100 */
[----:B0-----:R-:W-:-:S02]  /*6790*/  F2FP.F16.E4M3.UNPACK_B R3, R6.H1 ;  /* 0x00000006ff03723e */ /* 0x001fc400030006ff */
[----:B------:R-:W-:Y:S02]  /*67a0*/  F2FP.F16.E4M3.UNPACK_B R6, R6 ;  /* 0x00000006ff06723e */ /* 0x000fe400020006ff */
[-C--:B------:R-:W-:Y:S01]  /*67b0*/  F2FP.F16.E4M3.UNPACK_B R10, R7.reuse ;  /* 0x00000007ff0a723e */ /* 0x080fe200020006ff */
[--C-:B------:R-:W-:Y:S01]  /*67c0*/  HADD2.F32 R8, -RZ, R3.reuse.H1_H1 ;  /* 0x30000003ff087230 */ /* 0x100fe20000004100 */
[----:B------:R-:W-:Y:S01]  /*67d0*/  F2FP.F16.E4M3.UNPACK_B R11, R7.H1 ;  /* 0x00000007ff0b723e */ /* 0x000fe200030006ff */
[----:B------:R-:W-:Y:S01]  /*67e0*/  HADD2.F32 R9, -RZ, R3.H0_H0 ;  /* 0x20000003ff097230 */ /* 0x000fe20000004100 */
[-C--:B------:R-:W-:Y:S02]  /*67f0*/  F2FP.F16.E4M3.UNPACK_B R7, R5.reuse ;  /* 0x00000005ff07723e */ /* 0x080fe400020006ff */
[C---:B------:R-:W-:Y:S01]  /*6800*/  FMUL.FTZ R26, R8.reuse, R24 ;  /* 0x00000018081a7220 */ /* 0x040fe20000410000 */
[----:B------:R-:W-:Y:S01]  /*6810*/  FMUL.FTZ R27, R8, R14 ;  /* 0x0000000e081b7220 */ /* 0x000fe20000410000 */
[----:B------:R-:W-:Y:S01]  /*6820*/  F2FP.F16.E4M3.UNPACK_B R8, R5.H1 ;  /* 0x00000005ff08723e */ /* 0x000fe200030006ff */
[----:B------:R-:W-:-:S02]  /*6830*/  HADD2.F32 R5, -RZ, R6.H1_H1 ;  /* 0x30000006ff057230 */ /* 0x000fc40000004100 */
[C---:B------:R-:W-:Y:S01]  /*6840*/  FFMA.FTZ R26, R9.reuse, R14, -R26 ;  /* 0x0000000e091a7223 */ /* 0x040fe2000001081a */
[----:B-1----:R-:W-:Y:S01]  /*6850*/  FFMA.FTZ R29, R9, R24, R27 ;  /* 0x00000018091d7223 */ /* 0x002fe2000001001b */
[----:B------:R-:W-:Y:S01]  /*6860*/  HADD2.F32 R6, -RZ, R6.H0_H0 ;  /* 0x20000006ff067230 */ /* 0x000fe20000004100 */
[----:B------:R-:W-:Y:S01]  /*6870*/  F2FP.F16.E4M3.UNPACK_B R3, R4 ;  /* 0x00000004ff03723e */ /* 0x000fe200020006ff */
[C---:B------:R-:W-:Y:S01]  /*6880*/  FMUL.FTZ R9, R5.reuse, R20 ;  /* 0x0000001405097220 */ /* 0x040fe20000410000 */
[----:B------:R-:W-:Y:S01]  /*6890*/  FMUL.FTZ R27, R5, R12 ;  /* 0x0000000c051b7220 */ /* 0x000fe20000410000 */
[----:B------:R-:W-:Y:S01]  /*68a0*/  HADD2.F32 R5, -RZ, R10.H1_H1 ;  /* 0x3000000aff057230 */ /* 0x000fe20000004100 */
[----:B------:R-:W-:Y:S01]  /*68b0*/  F2FP.F16.E4M3.UNPACK_B R4, R4.H1 ;  /* 0x00000004ff04723e */ /* 0x000fe200030006ff */
[----:B------:R-:W-:Y:S02]  /*68c0*/  HADD2.F32 R14, -RZ, R25.H0_H0 ;  /* 0x20000019ff0e7230 */ /* 0x000fe40000004100 */
[----:B------:R-:W-:Y:S01]  /*68d0*/  FFMA.FTZ R24, R6, R12, -R9 ;  /* 0x0000000c06187223 */ /* 0x000fe20000010809 */
[----:B------:R-:W-:-:S02]  /*68e0*/  HADD2.F32 R9, -RZ, R15.H0_H0 ;  /* 0x2000000fff097230 */ /* 0x000fc40000004100 */
[----:B------:R-:W-:Y:S01]  /*68f0*/  FFMA.FTZ R27, R6, R20, R27 ;  /* 0x00000014061b7223 */ /* 0x000fe2000001001b */
        /* <DEDUP_REMOVED lines=11> */
[----:B------:R-:W-:Y:S01]  /*69b0*/  FMUL.FTZ R10, R6, R15 ;  /* 0x0000000f060a7220 */ /* 0x000fe20000410000 */
[----:B------:R-:W-:Y:S01]  /*69c0*/  F2FP.F16.E4M3.UNPACK_B R9, R13 ;  /* 0x0000000dff09723e */ /* 0x000fe200020006ff */
[C---:B------:R-:W-:Y:S01]  /*69d0*/  FFMA.FTZ R30, R11.reuse, R15, -R12 ;  /* 0x0000000f0b1e7223 */ /* 0x040fe2000001080c */
[----:B------:R-:W-:Y:S02]  /*69e0*/  HADD2.F32 R6, -RZ, R4.H1_H1 ;  /* 0x30000004ff067230 */ /* 0x000fe40000004100 */
[----:B------:R-:W-:Y:S01]  /*69f0*/  FFMA.FTZ R25, R11, R25, R10 ;  /* 0x000000190b197223 */ /* 0x000fe2000001000a */
[--C-:B------:R-:W-:Y:S01]  /*6a00*/  HADD2.F32 R12, -RZ, R5.reuse.H1_H1 ;  /* 0x30000005ff0c7230 */ /* 0x100fe20000004100 */
[----:B------:R-:W-:Y:S01]  /*6a10*/  F2FP.F16.E4M3.UNPACK_B R13, R13.H1 ;  /* 0x0000000dff0d723e */ /* 0x000fe200030006ff */
[----:B------:R-:W-:Y:S01]  /*6a20*/  HADD2.F32 R11, -RZ, R5.H0_H0 ;  /* 0x20000005ff0b7230 */ /* 0x000fe20000004100 */
[----:B------:R-:W-:Y:S01]  /*6a30*/  F2FP.F16.E4M3.UNPACK_B R21, R21.H1 ;  /* 0x00000015ff15723e */ /* 0x000fe200030006ff */
[----:B------:R-:W-:-:S02]  /*6a40*/  HADD2.F32 R10, -RZ, R9.H1_H1 ;  /* 0x30000009ff0a7230 */ /* 0x000fc40000004100 */
[C---:B------:R-:W-:Y:S01]  /*6a50*/  FMUL.FTZ R14, R6.reuse, R12 ;  /* 0x0000000c060e7220 */ /* 0x040fe20000410000 */
[----:B------:R-:W-:Y:S02]  /*6a60*/  HADD2.F32 R5, -RZ, R4.H0_H0 ;  /* 0x20000004ff057230 */ /* 0x000fe40000004100 */
[----:B------:R-:W-:Y:S02]  /*6a70*/  HADD2.F32 R4, -RZ, R3.H1_H1 ;  /* 0x30000003ff047230 */ /* 0x000fe40000004100 */
[-C--:B------:R-:W-:Y:S01]  /*6a80*/  FMUL.FTZ R20, R6, R10.reuse ;  /* 0x0000000a06147220 */ /* 0x080fe20000410000 */
[----:B------:R-:W-:Y:S02]  /*6a90*/  HADD2.F32 R9, -RZ, R9.H0_H0 ;  /* 0x20000009ff097230 */ /* 0x000fe40000004100 */
[C---:B------:R-:W-:Y:S01]  /*6aa0*/  FFMA.FTZ R14, R5.reuse, R10, -R14 ;  /* 0x0000000a050e7223 */ /* 0x040fe2000001080e */
[----:B------:R-:W-:Y:S02]  /*6ab0*/  HADD2.F32 R3, -RZ, R3.H0_H0 ;  /* 0x20000003ff037230 */ /* 0x000fe40000004100 */
[C---:B------:R-:W-:Y:S01]  /*6ac0*/  FMUL.FTZ R6, R4.reuse, R11 ;  /* 0x0000000b04067220 */ /* 0x040fe20000410000 */
[----:B------:R-:W-:Y:S01]  /*6ad0*/  FFMA.FTZ R15, R5, R12, R20 ;  /* 0x0000000c050f7223 */ /* 0x000fe20000010014 */
[----:B------:R-:W-:Y:S01]  /*6ae0*/  FMUL.FTZ R4, R4, R9 ;  /* 0x0000000904047220 */ /* 0x000fe20000410000 */
[----:B------:R-:W-:-:S02]  /*6af0*/  HADD2.F32 R5, -RZ, R13.H1_H1 ;  /* 0x3000000dff057230 */ /* 0x000fc40000004100 */
[C---:B------:R-:W-:Y:S01]  /*6b00*/  FFMA.FTZ R12, R3.reuse, R9, -R6 ;  /* 0x00000009030c7223 */ /* 0x040fe20000010806 */
[--C-:B------:R-:W-:Y:S02]  /*6b10*/  HADD2.F32 R9, -RZ, R21.reuse.H1_H1 ;  /* 0x30000015ff097230 */ /* 0x100fe40000004100 */
[----:B------:R-:W-:Y:S01]  /*6b20*/  FFMA.FTZ R11, R3, R11, R4 ;  /* 0x0000000b030b7223 */ /* 0x000fe20000010004 */
[----:B------:R-:W-:Y:S02]  /*6b30*/  HADD2.F32 R4, -RZ, R8.H1_H1 ;  /* 0x30000008ff047230 */ /* 0x000fe40000004100 */
[----:B------:R-:W-:Y:S02]  /*6b40*/  HADD2.F32 R10, -RZ, R21.H0_H0 ;  /* 0x20000015ff0a7230 */ /* 0x000fe40000004100 */
[----:B------:R-:W-:Y:S02]  /*6b50*/  HADD2.F32 R3, -RZ, R7.H1_H1 ;  /* 0x30000007ff037230 */ /* 0x000fe40000004100 */
[----:B------:R-:W-:Y:S01]  /*6b60*/  FMUL.FTZ R20, R4, R5 ;  /* 0x0000000504147220 */ /* 0x000fe20000410000 */
[----:B------:R-:W-:-:S02]  /*6b70*/  HADD2.F32 R6, -RZ, R13.H0_H0 ;  /* 0x2000000dff067230 */ /* 0x000fc40000004100 */
[----:B------:R-:W-:Y:S01]  /*6b80*/  FMUL.FTZ R13, R4, R9 ;  /* 0x00000009040d7220 */ /* 0x000fe20000410000 */
        /* <DEDUP_REMOVED lines=16> */
[----:B------:R3:W-:Y:S01]  /*6c90*/  STS.128 [R0+0xb000], R4 ;  /* 0x00b0000400007388 */ /* 0x0007e20000000c00 */
[----:B------:R-:W-:Y:S05]  /*6ca0*/  BRA `(.L_x_478) ;  /* 0x0000001000a87947 */ /* 0x000fea0003800000 */
.L_x_472:
[----:B------:R-:W-:-:S03]  /*6cb0*/  UMOV UR4, 0xffffffff ;  /* 0xffffffff00047882 */ /* 0x000fc60000000000 */
[----:B------:R-:W-:Y:S05]  /*6cc0*/  BRA.DIV UR4, `(.L_x_481) ;  /* 0x0000010204407947 */ /* 0x000fea000b800000 */
[----:B------:R0:W1:Y:S04]  /*6cd0*/  SHFL.IDX PT, R27, R26, RZ, 0x1e1f ;  /* 0x001e1fff1a1b7589 */ /* 0x00006800000e0000 */
[----:B------:R0:W2:Y:S04]  /*6ce0*/  SHFL.IDX PT, R14, R24, RZ, 0x1e1f ;  /* 0x001e1fff180e7589 */ /* 0x0000a800000e0000 */
[----:B------:R0:W3:Y:S04]  /*6cf0*/  SHFL.IDX PT, R3, R28, RZ, 0x1e1f ;  /* 0x001e1fff1c037589 */ /* 0x0000e800000e0000 */
[----:B------:R0:W4:Y:S02]  /*6d00*/  SHFL.IDX PT, R21, R30, RZ, 0x1e1f ;  /* 0x001e1fff1e157589 */ /* 0x00012400000e0000 */
.L_x_682:
[----:B------:R-:W5:Y:S01]  /*6d10*/  LDL R5, [R1+0x54] ;  /* 0x0000540001057983 */ /* 0x000f620000100800 */
[----:B------:R-:W-:Y:S01]  /*6d20*/  ULDC UR4, c[0x0][0x448] ;  /* 0x0001120000047ab9 */ /* 0x000fe20000000800 */
[----:B------:R-:W0:Y:S01]  /*6d30*/  LDC R37, c[0x0][0x3f4] ;  /* 0x0000fd00ff257b82 */ /* 0x000e220000000800 */
[----:B------:R-:W-:Y:S01]  /*6d40*/  IMAD R29, R29, UR4, RZ ;  /* 0x000000041d1d7c24 */ /* 0x000fe2000f8e02ff */
[----:B------:R-:W-:Y:S01]  /*6d50*/  BSSY B1, `(.L_x_482) ;  /* 0x0000015000017945 */ /* 0x000fe20003800000 */
[----:B------:R-:W-:Y:S02]  /*6d60*/  CS2R R6, SRZ ;  /* 0x0000000000067805 */ /* 0x000fe4000001ff00 */
[----:B------:R-:W-:Y:S02]  /*6d70*/  CS2R R8, SRZ ;  /* 0x0000000000087805 */ /* 0x000fe4000001ff00 */
[----:B------:R-:W-:Y:S02]  /*6d80*/  CS2R R10, SRZ ;  /* 0x00000000000a7805 */ /* 0x000fe4000001ff00 */
[----:B------:R-:W-:-:S02]  /*6d90*/  ISETP.GE.AND P0, PT, R4, R29, PT ;  /* 0x0000001d0400720c */ /* 0x000fc40003f06270 */
[----:B-----5:R-:W-:-:S04]  /*6da0*/  LEA.HI R0, R5, R5, RZ, 0x1 ;  /* 0x0000000505007211 */ /* 0x020fc800078f08ff */
[----:B------:R-:W-:-:S05]  /*6db0*/  LOP3.LUT R0, R0, 0xfffffffe, RZ, 0xc0, !PT ;  /* 0xfffffffe00007812 */ /* 0x000fca00078ec0ff */
[----:B------:R-:W-:Y:S01]  /*6dc0*/  IMAD.IADD R0, R5, 0x1, -R0 ;  /* 0x0000000105007824 */ /* 0x000fe200078e0a00 */
[----:B------:R-:W-:-:S04]  /*6dd0*/  CS2R R4, SRZ ;  /* 0x0000000000047805 */ /* 0x000fc8000001ff00 */
[----:B------:R-:W-:Y:S01]  /*6de0*/  SHF.L.U32 R25, R0, 0x1f, RZ ;  /* 0x0000001f00197819 */ /* 0x000fe200000006ff */
[----:B0-----:R-:W-:Y:S06]  /*6df0*/  @P0 BRA `(.L_x_483) ;  /* 0x0000000000280947 */ /* 0x001fec0003800000 */
[----:B------:R-:W-:Y:S01]  /*6e00*/  ULDC UR4, c[0x0][0x3f4] ;  /* 0x0000fd0000047ab9 */ /* 0x000fe20000000800 */
[C---:B--2---:R-:W-:Y:S02]  /*6e10*/  IADD3 R14, P1, R16.reuse, R14, RZ ;  /* 0x0000000e100e7210 */ /* 0x044fe40007f3e0ff */
[----:B------:R-:W-:Y:S02]  /*6e20*/  CS2R R4, SRZ ;  /* 0x0000000000047805 */ /* 0x000fe4000001ff00 */
[C---:B------:R-:W-:Y:S02]  /*6e30*/  ISETP.GE.AND P2, PT, R16.reuse, UR4, PT ;  /* 0x0000000410007c0c */ /* 0x040fe4000bf46270 */
[----:B-1----:R-:W-:Y:S01]  /*6e40*/  IADD3 R12, P0, R16, R27, RZ ;  /* 0x0000001b100c7210 */ /* 0x002fe20007f1e0ff */
[----:B----4-:R-:W-:-:S03]  /*6e50*/  IMAD.X R15, R21, 0x1, R17, P1 ;  /* 0x00000001150f7824 */ /* 0x010fc600008e0611 */
[----:B---3--:R-:W-:-:S07]  /*6e60*/  IADD3.X R13, R3, R17, RZ, P0, !PT ;  /* 0x00000011030d7210 */ /* 0x008fce00007fe4ff */
[----:B------:R-:W-:Y:S05]  /*6e70*/  @P2 BRA `(.L_x_483) ;  /* 0x0000000000082947 */ /* 0x000fea0003800000 */
[----:B------:R0:W5:Y:S04]  /*6e80*/  LD.E.128 R4, desc[UR40][R12.64] ;  /* 0x000000280c047980 */ /* 0x000168000c101d00 */
[----:B------:R0:W5:Y:S02]  /*6e90*/  LD.E.128 R8, desc[UR40][R14.64] ;  /* 0x000000280e087980 */ /* 0x000164000c101d00 */
.L_x_483:
[----:B------:R-:W-:Y:S05]  /*6ea0*/  BSYNC B1 ;  /* 0x0000000000017941 */ /* 0x000fea0003800000 */
.L_x_482:
[----:B------:R-:W3:Y:S01]  /*6eb0*/  S2R R0, SR_TID.X ;  /* 0x0000000000007919 */ /* 0x000ee20000002100 */
[----:B------:R-:W1:Y:S01]  /*6ec0*/  SYNCS.PHASECHK.TRANS64.TRYWAIT P1, [R18+URZ+0x13200], R25 ;  /* 0x01320019120075a7 */ /* 0x000e62000802017f */
[----:B---3--:R-:W-:Y:S02]  /*6ed0*/  VIADD R3, R0, 0xffffff80 ;  /* 0xffffff8000037836 */ /* 0x008fe40000000000 */
[----:B------:R-:W3:Y:S01]  /*6ee0*/  LDL.LU R0, [R1+0x4] ;  /* 0x0000040001007983 */ /* 0x000ee20000300800 */
[----:B------:R-:W-:Y:S01]  /*6ef0*/  ISETP.GE.AND P0, PT, R16, R37, PT ;  /* 0x000000251000720c */ /* 0x000fe20003f06270 */
[----:B------:R-:W-:Y:S01]  /*6f00*/  BSSY B1, `(.L_x_484) ;  /* 0x0000007000017945 */ /* 0x000fe20003800000 */
[----:B------:R-:W-:-:S04]  /*6f10*/  LEA.HI R3, R3, R3, RZ, 0x1 ;  /* 0x0000000303037211 */ /* 0x000fc800078f08ff */
[----:B------:R-:W-:Y:S01]  /*6f20*/  SHF.R.S32.HI R3, RZ, 0x1, R3 ;  /* 0x00000001ff037819 */ /* 0x000fe20000011403 */
[----:B---3--:R-:W-:-:S05]  /*6f30*/  IMAD R0, R0, -0xc0, R29 ;  /* 0xffffff4000007824 */ /* 0x008fca00078e021d */
[----:B------:R-:W-:-:S04]  /*6f40*/  VIMNMX R0, R0, 0xc0, PT ;  /* 0x000000c000007848 */ /* 0x000fc80003fe0100 */
[----:B------:R-:W-:Y:S01]  /*6f50*/  ISETP.GE.OR P0, PT, R3, R0, P0 ;  /* 0x000000000300720c */ /* 0x000fe20000706670 */
[----:B-1----:R-:W-:-:S12]  /*6f60*/  @!P1 BRA `(.L_x_485) ;  /* 0x0000010000089947 */ /* 0x002fd80003800000 */
.L_x_683:
[----:B------:R-:W-:Y:S05]  /*6f70*/  BSYNC B1 ;  /* 0x0000000000017941 */ /* 0x000fea0003800000 */
.L_x_484:
[----:B------:R-:W-:Y:S05]  /*6f80*/  @P0 BRA `(.L_x_478) ;  /* 0x0000000c00f00947 */ /* 0x000fea0003800000 */
[----:B------:R-:W3:Y:S04]  /*6f90*/  LDL R39, [R1+0x34] ;  /* 0x0000340001277983 */ /* 0x000ee80000100800 */
[----:B------:R-:W3:Y:S04]  /*6fa0*/  LDL R34, [R1+0x38] ;  /* 0x0000380001227983 */ /* 0x000ee80000100800 */
[----:B------:R-:W3:Y:S04]  /*6fb0*/  LDL R29, [R1+0x3c] ;  /* 0x00003c00011d7983 */ /* 0x000ee80000100800 */
[----:B------:R-:W3:Y:S01]  /*6fc0*/  LDL R50, [R1+0x70] ;  /* 0x0000700001327983 */ /* 0x000ee20000100800 */
[----:B-----5:R-:W-:-:S02]  /*6fd0*/  SHF.R.U32.HI R0, RZ, 0x8, R4 ;  /* 0x00000008ff007819 */ /* 0x020fc40000011604 */
[----:B------:R-:W-:Y:S02]  /*6fe0*/  LOP3.LUT R3, R4, 0xff, RZ, 0xc0, !PT ;  /* 0x000000ff04037812 */ /* 0x000fe400078ec0ff */
[----:B------:R-:W-:Y:S02]  /*6ff0*/  LOP3.LUT R0, R0, 0xff, RZ, 0xc0, !PT ;  /* 0x000000ff00007812 */ /* 0x000fe400078ec0ff */
[----:B-1----:R-:W-:Y:S02]  /*7000*/  SHF.R.U32.HI R25, RZ, 0x8, R5 ;  /* 0x00000008ff197819 */ /* 0x002fe40000011605 */
[----:B------:R-:W-:Y:S02]  /*7010*/  PRMT R20, R0, 0x7604, R3 ;  /* 0x0000760400147816 */ /* 0x000fe40000000003 */
[----:B0-----:R-:W-:Y:S02]  /*7020*/  LOP3.LUT R13, R5, 0xff, RZ, 0xc0, !PT ;  /* 0x000000ff050d7812 */ /* 0x001fe400078ec0ff */
[----:B------:R-:W-:-:S02]  /*7030*/  SHF.R.U32.HI R3, RZ, 0x8, R6 ;  /* 0x00000008ff037819 */ /* 0x000fc40000011606 */
[----:B------:R-:W-:Y:S02]  /*7040*/  LOP3.LUT R0, R25, 0xff, RZ, 0xc0, !PT ;  /* 0x000000ff19007812 */ /* 0x000fe400078ec0ff */
[----:B------:R-:W-:Y:S02]  /*7050*/  LOP3.LUT R12, R6, 0xff, RZ, 0xc0, !PT ;  /* 0x000000ff060c7812 */ /* 0x000fe400078ec0ff */
[----:B------:R-:W-:Y:S02]  /*7060*/  LOP3.LUT R3, R3, 0xff, RZ, 0xc0, !PT ;  /* 0x000000ff03037812 */ /* 0x000fe400078ec0ff */
[----:B------:R-:W-:Y:S01]  /*7070*/  PRMT R28, R0, 0x7604, R13 ;  /* 0x00007604001c7816 */ /* 0x000fe2000000000d */
[----:B------:R-:W-:Y:S01]  /*7080*/  IMAD.IADD R0, R16, 0x1, R37 ;  /* 0x0000000110007824 */ /* 0x000fe200078e0225 */
[----:B----4-:R-:W-:Y:S02]  /*7090*/  SHF.R.U32.HI R21, RZ, 0x8, R8 ;  /* 0x00000008ff157819 */ /* 0x010fe40000011608 */
[----:B------:R-:W-:-:S02]  /*70a0*/  PRMT R30, R3, 0x7604, R12 ;  /* 0x00007604031e7816 */ /* 0x000fc4000000000c */
[----:B------:R-:W-:Y:S02]  /*70b0*/  LOP3.LUT R24, R8, 0xff, RZ, 0xc0, !PT ;  /* 0x000000ff08187812 */ /* 0x000fe400078ec0ff */
[----:B------:R-:W-:Y:S02]  /*70c0*/  LOP3.LUT R21, R21, 0xff, RZ, 0xc0, !PT ;  /* 0x000000ff15157812 */ /* 0x000fe400078ec0ff */
[----:B------:R-:W-:Y:S02]  /*70d0*/  SHF.R.U32.HI R3, RZ, 0x8, R10 ;  /* 0x00000008ff037819 */ /* 0x000fe4000001160a */
[----:B------:R-:W-:Y:S02]  /*70e0*/  PRMT R35, R21, 0x7604, R24 ;  /* 0x0000760415237816 */ /* 0x000fe40000000018 */
[----:B------:R-:W-:Y:S02]  /*70f0*/  SHF.R.U32.HI R27, RZ, 0x8, R11 ;  /* 0x00000008ff1b7819 */ /* 0x000fe4000001160b */
[----:B------:R-:W-:-:S02]  /*7100*/  LOP3.LUT R25, R3, 0xff, RZ, 0xc0, !PT ;  /* 0x000000ff03197812 */ /* 0x000fc400078ec0ff */
[----:B------:R-:W-:Y:S02]  /*7110*/  SHF.R.U32.HI R21, RZ, 0x8, R9 ;  /* 0x00000008ff157819 */ /* 0x000fe40000011609 */
[----:B--2---:R-:W-:Y:S02]  /*7120*/  SHF.R.U32.HI R14, RZ, 0x8, R7 ;  /* 0x00000008ff0e7819 */ /* 0x004fe40000011607 */
[----:B------:R-:W-:Y:S02]  /*7130*/  LOP3.LUT R24, R9, 0xff, RZ, 0xc0, !PT ;  /* 0x000000ff09187812 */ /* 0x000fe400078ec0ff */
[----:B------:R-:W-:Y:S02]  /*7140*/  LOP3.LUT R26, R10, 0xff, RZ, 0xc0, !PT ;  /* 0x000000ff0a1a7812 */ /* 0x000fe400078ec0ff */
[----:B------:R-:W-:Y:S02]  /*7150*/  LOP3.LUT R27, R27, 0xff, RZ, 0xc0, !PT ;  /* 0x000000ff1b1b7812 */ /* 0x000fe400078ec0ff */
[----:B------:R-:W-:-:S02]  /*7160*/  LOP3.LUT R32, R11, 0xff, RZ, 0xc0, !PT ;  /* 0x000000ff0b207812 */ /* 0x000fc400078ec0ff */
[----:B------:R-:W-:Y:S02]  /*7170*/  LOP3.LUT R21, R21, 0xff, RZ, 0xc0, !PT ;  /* 0x000000ff15157812 */ /* 0x000fe400078ec0ff */
[----:B------:R-:W-:Y:S02]  /*7180*/  LOP3.LUT R15, R7, 0xff, RZ, 0xc0, !PT ;  /* 0x000000ff070f7812 */ /* 0x000fe400078ec0ff */
[----:B------:R-:W-:Y:S02]  /*7190*/  LOP3.LUT R14, R14, 0xff, RZ, 0xc0, !PT ;  /* 0x000000ff0e0e7812 */ /* 0x000fe400078ec0ff */
[----:B------:R-:W-:Y:S02]  /*71a0*/  PRMT R37, R21, 0x7604, R24 ;  /* 0x0000760415257816 */ /* 0x000fe40000000018 */
[----:B------:R-:W-:Y:S02]  /*71b0*/  PRMT R41, R25, 0x7604, R26 ;  /* 0x0000760419297816 */ /* 0x000fe4000000001a */
[----:B------:R-:W-:-:S02]  /*71c0*/  PRMT R43, R27, 0x7604, R32 ;  /* 0x000076041b2b7816 */ /* 0x000fc40000000020 */
[----:B------:R-:W-:Y:S02]  /*71d0*/  PRMT R33, R14, 0x7604, R15 ;  /* 0x000076040e217816 */ /* 0x000fe4000000000f */
[----:B------:R-:W-:Y:S02]  /*71e0*/  SHF.R.U32.HI R21, RZ, 0x10, R5 ;  /* 0x00000010ff157819 */ /* 0x000fe40000011605 */
[----:B------:R-:W-:Y:S02]  /*71f0*/  SHF.R.U32.HI R32, RZ, 0x10, R7 ;  /* 0x00000010ff207819 */ /* 0x000fe40000011607 */
[----:B------:R-:W-:Y:S02]  /*7200*/  LOP3.LUT R21, R21, 0xff, RZ, 0xc0, !PT ;  /* 0x000000ff15157812 */ /* 0x000fe400078ec0ff */
[----:B------:R-:W-:Y:S02]  /*7210*/  LOP3.LUT R32, R32, 0xff, RZ, 0xc0, !PT ;  /* 0x000000ff20207812 */ /* 0x000fe400078ec0ff */
[----:B------:R-:W-:-:S02]  /*7220*/  PRMT R21, R21, 0x7054, R28 ;  /* 0x0000705415157816 */ /* 0x000fc4000000001c */
[----:B------:R-:W-:Y:S02]  /*7230*/  SHF.R.U32.HI R28, RZ, 0x10, R9 ;  /* 0x00000010ff1c7819 */ /* 0x000fe40000011609 */
[----:B------:R-:W-:Y:S02]  /*7240*/  PRMT R33, R32, 0x7054, R33 ;  /* 0x0000705420217816 */ /* 0x000fe40000000021 */
[----:B------:R-:W-:Y:S02]  /*7250*/  SHF.R.U32.HI R32, RZ, 0x10, R11 ;  /* 0x00000010ff207819 */ /* 0x000fe4000001160b */
[----:B------:R-:W-:Y:S02]  /*7260*/  LOP3.LUT R28, R28, 0xff, RZ, 0xc0, !PT ;  /* 0x000000ff1c1c7812 */ /* 0x000fe400078ec0ff */
[----:B------:R-:W-:-:S04]  /*7270*/  LOP3.LUT R32, R32, 0xff, RZ, 0xc0, !PT ;  /* 0x000000ff20207812 */ /* 0x000fc800078ec0ff */
[----:B------:R-:W-:-:S04]  /*7280*/  PRMT R43, R32, 0x7054, R43 ;  /* 0x00007054202b7816 */ /* 0x000fc8000000002b */
[----:B------:R-:W-:-:S04]  /*7290*/  LOP3.LUT R43, R43, 0xff000000, R11, 0xf8, !PT ;  /* 0xff0000002b2b7812 */ /* 0x000fc800078ef80b */
[-C--:B------:R-:W-:Y:S02]  /*72a0*/  F2FP.F16.E4M3.UNPACK_B R44, R43.reuse ;  /* 0x0000002bff2c723e */ /* 0x080fe400020006ff */
[----:B------:R-:W-:Y:S02]  /*72b0*/  F2FP.F16.E4M3.UNPACK_B R43, R43.H1 ;  /* 0x0000002bff2b723e */ /* 0x000fe400030006ff */
[----:B---3--:R-:W-:Y:S02]  /*72c0*/  LOP3.LUT R0, R39, 0x30, R0, 0xf8, !PT ;  /* 0x0000003027007812 */ /* 0x008fe400078ef800 */
[----:B------:R-:W-:Y:S02]  /*72d0*/  PRMT R39, R28, 0x7054, R37 ;  /* 0x000070541c277816 */ /* 0x000fe40000000025 */
[----:B------:R-:W-:Y:S02]  /*72e0*/  LOP3.LUT R3, R0, R34, RZ, 0x3c, !PT ;  /* 0x0000002200037212 */ /* 0x000fe400078e3cff */
[----:B------:R-:W-:-:S02]  /*72f0*/  LOP3.LUT R39, R39, 0xff000000, R9, 0xf8, !PT ;  /* 0xff00000027277812 */ /* 0x000fc400078ef809 */
[----:B------:R-:W-:Y:S02]  /*7300*/  IADD3 R0, R18, R29, R3 ;  /* 0x0000001d12007210 */ /* 0x000fe40007ffe003 */
[----:B------:R-:W-:Y:S01]  /*7310*/  SHF.R.U32.HI R29, RZ, 0x10, R6 ;  /* 0x00000010ff1d7819 */ /* 0x000fe20000011606 */
[----:B------:R-:W0:Y:S01]  /*7320*/  LDS.128 R12, [R50+0xb000] ;  /* 0x00b00000320c7984 */ /* 0x000e220000000c00 */
[----:B------:R-:W-:Y:S02]  /*7330*/  SHF.R.U32.HI R3, RZ, 0x10, R4 ;  /* 0x00000010ff037819 */ /* 0x000fe40000011604 */
[----:B------:R-:W-:Y:S01]  /*7340*/  LOP3.LUT R29, R29, 0xff, RZ, 0xc0, !PT ;  /* 0x000000ff1d1d7812 */ /* 0x000fe200078ec0ff */
[----:B------:R-:W1:Y:S01]  /*7350*/  LDS.128 R24, [R0+0xb000] ;  /* 0x00b0000000187984 */ /* 0x000e620000000c00 */
[----:B------:R-:W-:Y:S02]  /*7360*/  LOP3.LUT R3, R3, 0xff, RZ, 0xc0, !PT ;  /* 0x000000ff03037812 */ /* 0x000fe400078ec0ff */
[----:B------:R-:W-:-:S02]  /*7370*/  PRMT R29, R29, 0x7054, R30 ;  /* 0x000070541d1d7816 */ /* 0x000fc4000000001e */
[----:B------:R-:W-:Y:S02]  /*7380*/  SHF.R.U32.HI R30, RZ, 0x10, R10 ;  /* 0x00000010ff1e7819 */ /* 0x000fe4000001160a */
[----:B------:R-:W-:Y:S02]  /*7390*/  PRMT R3, R3, 0x7054, R20 ;  /* 0x0000705403037816 */ /* 0x000fe40000000014 */
[----:B------:R-:W-:Y:S02]  /*73a0*/  SHF.R.U32.HI R20, RZ, 0x10, R8 ;  /* 0x00000010ff147819 */ /* 0x000fe40000011608 */
[----:B------:R-:W-:Y:S02]  /*73b0*/  LOP3.LUT R30, R30, 0xff, RZ, 0xc0, !PT ;  /* 0x000000ff1e1e7812 */ /* 0x000fe400078ec0ff */
[----:B------:R-:W-:Y:S02]  /*73c0*/  LOP3.LUT R20, R20, 0xff, RZ, 0xc0, !PT ;  /* 0x000000ff14147812 */ /* 0x000fe400078ec0ff */
[----:B------:R-:W-:-:S02]  /*73d0*/  PRMT R41, R30, 0x7054, R41 ;  /* 0x000070541e297816 */ /* 0x000fc40000000029 */
[----:B------:R-:W-:Y:S02]  /*73e0*/  PRMT R35, R20, 0x7054, R35 ;  /* 0x0000705414237816 */ /* 0x000fe40000000023 */
[----:B------:R-:W-:Y:S02]  /*73f0*/  LOP3.LUT R34, R21, 0xff000000, R5, 0xf8, !PT ;  /* 0xff00000015227812 */ /* 0x000fe400078ef805 */
[----:B------:R-:W-:Y:S02]  /*7400*/  LOP3.LUT R20, R3, 0xff000000, R4, 0xf8, !PT ;  /* 0xff00000003147812 */ /* 0x000fe400078ef804 */
[----:B------:R-:W-:Y:S02]  /*7410*/  LOP3.LUT R4, R41, 0xff000000, R10, 0xf8, !PT ;  /* 0xff00000029047812 */ /* 0x000fe400078ef80a */
[----:B------:R-:W-:Y:S02]  /*7420*/  F2FP.F16.E4M3.UNPACK_B R41, R39 ;  /* 0x00000027ff29723e */ /* 0x000fe400020006ff */
[----:B------:R-:W-:-:S02]  /*7430*/  F2FP.F16.E4M3.UNPACK_B R11, R34 ;  /* 0x00000022ff0b723e */ /* 0x000fc400020006ff */
[----:B------:R-:W-:Y:S02]  /*7440*/  LOP3.LUT R3, R29, 0xff000000, R6, 0xf8, !PT ;  /* 0xff0000001d037812 */ /* 0x000fe400078ef806 */
[----:B------:R-:W-:Y:S02]  /*7450*/  LOP3.LUT R28, R35, 0xff000000, R8, 0xf8, !PT ;  /* 0xff000000231c7812 */ /* 0x000fe400078ef808 */
[----:B------:R-:W-:Y:S02]  /*7460*/  LOP3.LUT R37, R33, 0xff000000, R7, 0xf8, !PT ;  /* 0xff00000021257812 */ /* 0x000fe400078ef807 */
[----:B------:R-:W-:Y:S02]  /*7470*/  F2FP.F16.E4M3.UNPACK_B R39, R39.H1 ;  /* 0x00000027ff27723e */ /* 0x000fe400030006ff */
[-C--:B0-----:R-:W-:Y:S02]  /*7480*/  F2FP.F16.E4M3.UNPACK_B R8, R13.reuse ;  /* 0x0000000dff08723e */ /* 0x081fe400020006ff */
[----:B------:R-:W-:-:S02]  /*7490*/  F2FP.F16.E4M3.UNPACK_B R29, R13.H1 ;  /* 0x0000000dff1d723e */ /* 0x000fc400030006ff */
[----:B-1----:R-:W-:Y:S01]  /*74a0*/  F2FP.F16.E4M3.UNPACK_B R10, R25 ;  /* 0x00000019ff0a723e */ /* 0x002fe200020006ff */
[--C-:B------:R-:W-:Y:S01]  /*74b0*/  HADD2.F32 R9, -RZ, R8.reuse.H0_H0 ;  /* 0x20000008ff097230 */ /* 0x100fe20000004100 */
[-C--:B------:R-:W-:Y:S01]  /*74c0*/  F2FP.F16.E4M3.UNPACK_B R30, R15.reuse ;  /* 0x0000000fff1e723e */ /* 0x080fe200020006ff */
[----:B------:R-:W-:Y:S01]  /*74d0*/  HADD2.F32 R8, -RZ, R8.H1_H1 ;  /* 0x30000008ff087230 */ /* 0x000fe20000004100 */
[----:B------:R-:W-:Y:S01]  /*74e0*/  F2FP.F16.E4M3.UNPACK_B R36, R15.H1 ;  /* 0x0000000fff24723e */ /* 0x000fe200030006ff */
[----:B------:R-:W-:Y:S01]  /*74f0*/  HADD2.F32 R15, -RZ, R41.H0_H0 ;  /* 0x20000029ff0f7230 */ /* 0x000fe20000004100 */
[-C--:B------:R-:W-:Y:S01]  /*7500*/  F2FP.F16.E4M3.UNPACK_B R13, R12.reuse ;  /* 0x0000000cff0d723e */ /* 0x080fe200020006ff */
[--C-:B------:R-:W-:Y:S01]  /*7510*/  HADD2.F32 R6, -RZ, R10.reuse.H0_H0 ;  /* 0x2000000aff067230 */ /* 0x100fe20000004100 */
[----:B------:R-:W-:Y:S01]  /*7520*/  F2FP.F16.E4M3.UNPACK_B R33, R12.H1 ;  /* 0x0000000cff21723e */ /* 0x000fe200030006ff */
[----:B------:R-:W-:Y:S01]  /*7530*/  HADD2.F32 R12, -RZ, R11.H0_H0 ;  /* 0x2000000bff0c7230 */ /* 0x000fe20000004100 */
[-C--:B------:R-:W-:Y:S01]  /*7540*/  F2FP.F16.E4M3.UNPACK_B R21, R24.reuse ;  /* 0x00000018ff15723e */ /* 0x080fe200020006ff */
[----:B------:R-:W-:Y:S01]  /*7550*/  HADD2.F32 R41, -RZ, R41.H1_H1 ;  /* 0x30000029ff297230 */ /* 0x000fe20000004100 */
[----:B------:R-:W-:Y:S01]  /*7560*/  F2FP.F16.E4M3.UNPACK_B R35, R24.H1 ;  /* 0x00000018ff23723e */ /* 0x000fe200030006ff */
[C---:B------:R-:W-:Y:S01]  /*7570*/  FMUL.FTZ R24, R6.reuse, R15 ;  /* 0x0000000f06187220 */ /* 0x040fe20000410000 */
[----:B------:R-:W-:Y:S01]  /*7580*/  FMUL.FTZ R42, R6, R12 ;  /* 0x0000000c062a7220 */ /* 0x000fe20000410000 */
[----:B------:R-:W-:Y:S01]  /*7590*/  F2FP.F16.E4M3.UNPACK_B R25, R25.H1 ;  /* 0x00000019ff19723e */ /* 0x000fe200030006ff */
[----:B------:R-:W-:Y:S01]  /*75a0*/  HADD2.F32 R10, -RZ, R10.H1_H1 ;  /* 0x3000000aff0a7230 */ /* 0x000fe20000004100 */
[----:B------:R-:W-:Y:S01]  /*75b0*/  F2FP.F16.E4M3.UNPACK_B R34, R34.H1 ;  /* 0x00000022ff22723e */ /* 0x000fe200030006ff */
[C---:B------:R-:W-:Y:S01]  /*75c0*/  FFMA.FTZ R6, R9.reuse, R12, -R24 ;  /* 0x0000000c09067223 */ /* 0x040fe20000010818 */
[----:B------:R-:W-:Y:S01]  /*75d0*/  FFMA.FTZ R9, R9, R15, R42 ;  /* 0x0000000f09097223 */ /* 0x000fe2000001002a */
[-C--:B------:R-:W-:Y:S01]  /*75e0*/  F2FP.F16.E4M3.UNPACK_B R32, R27.reuse ;  /* 0x0000001bff20723e */ /* 0x080fe200020006ff */
[----:B------:R-:W-:Y:S01]  /*75f0*/  HADD2.F32 R15, -RZ, R11.H1_H1 ;  /* 0x3000000bff0f7230 */ /* 0x000fe20000004100 */
[----:B------:R-:W-:Y:S01]  /*7600*/  F2FP.F16.E4M3.UNPACK_B R38, R27.H1 ;  /* 0x0000001bff26723e */ /* 0x000fe200030006ff */
[----:B------:R-:W-:-:S02]  /*7610*/  HADD2.F32 R27, -RZ, R39.H0_H0 ;  /* 0x20000027ff1b7230 */ /* 0x000fc40000004100 */
[C---:B------:R-:W-:Y:S01]  /*7620*/  FMUL.FTZ R45, R10.reuse, R41 ;  /* 0x000000290a2d7220 */ /* 0x040fe20000410000 */
[----:B------:R-:W-:Y:S02]  /*7630*/  HADD2.F32 R11, -RZ, R25.H0_H0 ;  /* 0x20000019ff0b7230 */ /* 0x000fe40000004100 */
[----:B------:R-:W-:Y:S01]  /*7640*/  FMUL.FTZ R10, R10, R15 ;  /* 0x0000000f0a0a7220 */ /* 0x000fe20000410000 */
[--C-:B------:R-:W-:Y:S01]  /*7650*/  HADD2.F32 R24, -RZ, R34.reuse.H0_H0 ;  /* 0x20000022ff187230 */ /* 0x100fe20000004100 */
[----:B------:R-:W-:Y:S01]  /*7660*/  F2FP.F16.E4M3.UNPACK_B R7, R26 ;  /* 0x0000001aff07723e */ /* 0x000fe200020006ff */
[----:B------:R-:W-:Y:S02]  /*7670*/  HADD2.F32 R12, -RZ, R29.H0_H0 ;  /* 0x2000001dff0c7230 */ /* 0x000fe40000004100 */
[C---:B------:R-:W-:Y:S01]  /*7680*/  FMUL.FTZ R47, R11.reuse, R27 ;  /* 0x0000001b0b2f7220 */ /* 0x040fe20000410000 */
[----:B------:R-:W-:Y:S02]  /*7690*/  HADD2.F32 R34, -RZ, R34.H1_H1 ;  /* 0x30000022ff227230 */ /* 0x000fe40000004100 */
[-C--:B------:R-:W-:Y:S01]  /*76a0*/  FMUL.FTZ R42, R11, R24.reuse ;  /* 0x000000180b2a7220 */ /* 0x080fe20000410000 */
[C---:B------:R-:W-:Y:S01]  /*76b0*/  FFMA.FTZ R11, R8.reuse, R15, -R45 ;  /* 0x0000000f080b7223 */ /* 0x040fe2000001082d */
[----:B------:R-:W-:Y:S01]  /*76c0*/  FFMA.FTZ R8, R8, R41, R10 ;  /* 0x0000002908087223 */ /* 0x000fe2000001000a */
[C---:B------:R-:W-:Y:S01]  /*76d0*/  FFMA.FTZ R10, R12.reuse, R24, -R47 ;  /* 0x000000180c0a7223 */ /* 0x040fe2000001082f */
[----:B------:R-:W-:Y:S01]  /*76e0*/  FFMA.FTZ R12, R12, R27, R42 ;  /* 0x0000001b0c0c7223 */ /* 0x000fe2000001002a */
[----:B------:R-:W-:Y:S01]  /*76f0*/  HADD2.F32 R42, -RZ, R39.H1_H1 ;  /* 0x30000027ff2a7230 */ /* 0x000fe20000004100 */
[-C--:B------:R-:W-:Y:S01]  /*7700*/  F2FP.F16.E4M3.UNPACK_B R39, R37.reuse ;  /* 0x00000025ff27723e */ /* 0x080fe200020006ff */
[----:B------:R-:W-:Y:S01]  /*7710*/  HADD2.F32 R25, -RZ, R25.H1_H1 ;  /* 0x30000019ff197230 */ /* 0x000fe20000004100 */
[----:B------:R-:W-:Y:S01]  /*7720*/  F2FP.F16.E4M3.UNPACK_B R37, R37.H1 ;  /* 0x00000025ff25723e */ /* 0x000fe200030006ff */
[----:B------:R-:W-:Y:S01]  /*7730*/  HADD2.F32 R45, -RZ, R44.H0_H0 ;  /* 0x2000002cff2d7230 */ /* 0x000fe20000004100 */
[----:B------:R-:W-:Y:S01]  /*7740*/  F2FP.F16.E4M3.UNPACK_B R26, R26.H1 ;  /* 0x0000001aff1a723e */ /* 0x000fe200030006ff */
[----:B------:R-:W-:-:S02]  /*7750*/  HADD2.F32 R15, -RZ, R32.H0_H0 ;  /* 0x20000020ff0f7230 */ /* 0x000fc40000004100 */
[C---:B------:R-:W-:Y:S01]  /*7760*/  FMUL.FTZ R46, R25.reuse, R42 ;  /* 0x0000002a192e7220 */ /* 0x040fe20000410000 */
[----:B------:R-:W-:Y:S02]  /*7770*/  HADD2.F32 R41, -RZ, R39.H0_H0 ;  /* 0x20000027ff297230 */ /* 0x000fe40000004100 */
[----:B------:R-:W-:Y:S01]  /*7780*/  FMUL.FTZ R27, R25, R34 ;  /* 0x00000022191b7220 */ /* 0x000fe20000410000 */
[----:B------:R-:W-:Y:S02]  /*7790*/  HADD2.F32 R29, -RZ, R29.H1_H1 ;  /* 0x3000001dff1d7230 */ /* 0x000fe40000004100 */
[C---:B------:R-:W-:Y:S01]  /*77a0*/  FMUL.FTZ R25, R15.reuse, R45 ;  /* 0x0000002d0f197220 */ /* 0x040fe20000410000 */
[----:B------:R-:W-:Y:S02]  /*77b0*/  HADD2.F32 R24, -RZ, R30.H0_H0 ;  /* 0x2000001eff187230 */ /* 0x000fe40000004100 */
[----:B------:R-:W-:Y:S01]  /*77c0*/  FMUL.FTZ R48, R15, R41 ;  /* 0x000000290f307220 */ /* 0x000fe20000410000 */
[----:B------:R-:W-:-:S02]  /*77d0*/  HADD2.F32 R44, -RZ, R44.H1_H1 ;  /* 0x3000002cff2c7230 */ /* 0x000fc40000004100 */
[C---:B------:R-:W-:Y:S01]  /*77e0*/  FFMA.FTZ R15, R29.reuse, R34, -R46 ;  /* 0x000000221d0f7223 */ /* 0x040fe2000001082e */
[----:B------:R-:W-:Y:S01]  /*77f0*/  FFMA.FTZ R27, R29, R42, R27 ;  /* 0x0000002a1d1b7223 */ /* 0x000fe2000001001b */
[C---:B------:R-:W-:Y:S01]  /*7800*/  FFMA.FTZ R25, R24.reuse, R41, -R25 ;  /* 0x0000002918197223 */ /* 0x040fe20000010819 */
[----:B------:R-:W-:Y:S02]  /*7810*/  HADD2.F32 R32, -RZ, R32.H1_H1 ;  /* 0x30000020ff207230 */ /* 0x000fe40000004100 */
[----:B------:R-:W-:Y:S01]  /*7820*/  FFMA.FTZ R24, R24, R45, R48 ;  /* 0x0000002d18187223 */ /* 0x000fe20000010030 */
[----:B------:R-:W-:Y:S01]  /*7830*/  HADD2.F32 R39, -RZ, R39.H1_H1 ;  /* 0x30000027ff277230 */ /* 0x000fe20000004100 */
[----:B------:R-:W-:Y:S01]  /*7840*/  F2FP.F16.E4M3.UNPACK_B R5, R14 ;  /* 0x0000000eff05723e */ /* 0x000fe200020006ff */
[----:B------:R-:W-:Y:S02]  /*7850*/  HADD2.F32 R29, -RZ, R30.H1_H1 ;  /* 0x3000001eff1d7230 */ /* 0x000fe40000004100 */
[----:B------:R-:W-:Y:S01]  /*7860*/  FMUL.FTZ R42, R32, R44 ;  /* 0x0000002c202a7220 */ /* 0x000fe20000410000 */
[----:B------:R-:W-:-:S02]  /*7870*/  HADD2.F32 R45, -RZ, R43.H0_H0 ;  /* 0x2000002bff2d7230 */ /* 0x000fc40000004100 */
[----:B------:R-:W-:Y:S01]  /*7880*/  FMUL.FTZ R47, R32, R39 ;  /* 0x00000027202f7220 */ /* 0x000fe20000410000 */
[----:B------:R-:W-:Y:S01]  /*7890*/  HADD2.F32 R30, -RZ, R38.H0_H0 ;  /* 0x20000026ff1e7230 */ /* 0x000fe20000004100 */
[----:B------:R-:W-:Y:S01]  /*78a0*/  F2FP.F16.E4M3.UNPACK_B R14, R14.H1 ;  /* 0x0000000eff0e723e */ /* 0x000fe200030006ff */
[--C-:B------:R-:W-:Y:S01]  /*78b0*/  HADD2.F32 R41, -RZ, R37.reuse.H0_H0 ;  /* 0x20000025ff297230 */ /* 0x100fe20000004100 */
[----:B------:R-:W-:Y:S01]  /*78c0*/  F2FP.SATFINITE.E4M3.F32.PACK_AB_MERGE_C R12, R27, R12, RZ ;  /* 0x0000000c1b0c723e */ /* 0x000fe200048070ff */
[----:B------:R-:W-:Y:S02]  /*78d0*/  HADD2.F32 R34, -RZ, R36.H0_H0 ;  /* 0x20000024ff227230 */ /* 0x000fe40000004100 */
[C---:B------:R-:W-:Y:S01]  /*78e0*/  FMUL.FTZ R49, R30.reuse, R45 ;  /* 0x0000002d1e317220 */ /* 0x040fe20000410000 */
[----:B------:R-:W-:Y:S01]  /*78f0*/  FMUL.FTZ R46, R30, R41 ;  /* 0x000000291e2e7220 */ /* 0x000fe20000410000 */
[C---:B------:R-:W-:Y:S01]  /*7900*/  FFMA.FTZ R30, R29.reuse, R39, -R42 ;  /* 0x000000271d1e7223 */ /* 0x040fe2000001082a */
[----:B------:R-:W-:Y:S01]  /*7910*/  FFMA.FTZ R29, R29, R44, R47 ;  /* 0x0000002c1d1d7223 */ /* 0x000fe2000001002f */
[C---:B------:R-:W-:Y:S01]  /*7920*/  FFMA.FTZ R32, R34.reuse, R41, -R49 ;  /* 0x0000002922207223 */ /* 0x040fe20000010831 */
[----:B------:R-:W-:Y:S01]  /*7930*/  F2FP.F16.E4M3.UNPACK_B R44, R28.H1 ;  /* 0x0000001cff2c723e */ /* 0x000fe200030006ff */
[----:B------:R-:W-:Y:S01]  /*7940*/  FFMA.FTZ R34, R34, R45, R46 ;  /* 0x0000002d22227223 */ /* 0x000fe2000001002e */
[----:B------:R-:W-:Y:S01]  /*7950*/  F2FP.F16.E4M3.UNPACK_B R41, R20.H1 ;  /* 0x00000014ff29723e */ /* 0x000fe200030006ff */
[----:B------:R-:W-:Y:S01]  /*7960*/  HADD2.F32 R42, -RZ, R37.H1_H1 ;  /* 0x30000025ff2a7230 */ /* 0x000fe20000004100 */
[----:B------:R-:W-:Y:S01]  /*7970*/  F2FP.SATFINITE.E4M3.F32.PACK_AB_MERGE_C R9, R8, R9, R12 ;  /* 0x000000090809723e */ /* 0x000fe2000480700c */
[----:B------:R-:W-:-:S02]  /*7980*/  HADD2.F32 R46, -RZ, R43.H1_H1 ;  /* 0x3000002bff2e7230 */ /* 0x000fc40000004100 */
[----:B------:R-:W-:Y:S02]  /*7990*/  HADD2.F32 R39, -RZ, R38.H1_H1 ;  /* 0x30000026ff277230 */ /* 0x000fe40000004100 */
[----:B------:R-:W-:Y:S02]  /*79a0*/  HADD2.F32 R45, -RZ, R44.H0_H0 ;  /* 0x2000002cff2d7230 */ /* 0x000fe40000004100 */
[----:B------:R-:W-:Y:S02]  /*79b0*/  HADD2.F32 R38, -RZ, R35.H0_H0 ;  /* 0x20000023ff267230 */ /* 0x000fe40000004100 */
[C---:B------:R-:W-:Y:S01]  /*79c0*/  FMUL.FTZ R48, R39.reuse, R46 ;  /* 0x0000002e27307220 */ /* 0x040fe20000410000 */
[----:B------:R-:W-:Y:S02]  /*79d0*/  HADD2.F32 R43, -RZ, R41.H0_H0 ;  /* 0x20000029ff2b7230 */ /* 0x000fe40000004100 */
[----:B------:R-:W-:Y:S01]  /*79e0*/  FMUL.FTZ R49, R39, R42 ;  /* 0x0000002a27317220 */ /* 0x000fe20000410000 */
[----:B------:R-:W-:-:S02]  /*79f0*/  HADD2.F32 R37, -RZ, R36.H1_H1 ;  /* 0x30000024ff257230 */ /* 0x000fc40000004100 */
[C---:B------:R-:W-:Y:S01]  /*7a00*/  FMUL.FTZ R39, R38.reuse, R45 ;  /* 0x0000002d26277220 */ /* 0x040fe20000410000 */
[----:B------:R-:W-:Y:S02]  /*7a10*/  HADD2.F32 R36, -RZ, R33.H0_H0 ;  /* 0x20000021ff247230 */ /* 0x000fe40000004100 */
[----:B------:R-:W-:Y:S01]  /*7a20*/  FMUL.FTZ R38, R38, R43 ;  /* 0x0000002b26267220 */ /* 0x000fe20000410000 */
[----:B------:R-:W-:Y:S02]  /*7a30*/  HADD2.F32 R44, -RZ, R44.H1_H1 ;  /* 0x3000002cff2c7230 */ /* 0x000fe40000004100 */
[----:B------:R-:W-:Y:S01]  /*7a40*/  FFMA.FTZ R47, R37, R42, -R48 ;  /* 0x0000002a252f7223 */ /* 0x000fe20000010830 */
[----:B------:R-:W-:Y:S02]  /*7a50*/  HADD2.F32 R35, -RZ, R35.H1_H1 ;  /* 0x30000023ff237230 */ /* 0x000fe40000004100 */
[----:B------:R-:W-:Y:S01]  /*7a60*/  FFMA.FTZ R45, R36, R45, R38 ;  /* 0x0000002d242d7223 */ /* 0x000fe20000010026 */
[----:B------:R-:W-:-:S02]  /*7a70*/  HADD2.F32 R38, -RZ, R41.H1_H1 ;  /* 0x30000029ff267230 */ /* 0x000fc40000004100 */
[----:B------:R-:W-:Y:S01]  /*7a80*/  FFMA.FTZ R43, R36, R43, -R39 ;  /* 0x0000002b242b7223 */ /* 0x000fe20000010827 */
[----:B------:R-:W-:Y:S01]  /*7a90*/  FFMA.FTZ R49, R37, R46, R49 ;  /* 0x0000002e25317223 */ /* 0x000fe20000010031 */
[----:B------:R-:W-:Y:S01]  /*7aa0*/  HADD2.F32 R33, -RZ, R33.H1_H1 ;  /* 0x30000021ff217230 */ /* 0x000fe20000004100 */
[----:B------:R-:W-:Y:S01]  /*7ab0*/  F2FP.F16.E4M3.UNPACK_B R36, R20 ;  /* 0x00000014ff24723e */ /* 0x000fe200020006ff */
[C---:B------:R-:W-:Y:S01]  /*7ac0*/  FMUL.FTZ R20, R35.reuse, R44 ;  /* 0x0000002c23147220 */ /* 0x040fe20000410000 */
[----:B------:R-:W-:Y:S01]  /*7ad0*/  F2FP.F16.E4M3.UNPACK_B R37, R28 ;  /* 0x0000001cff25723e */ /* 0x000fe200020006ff */
[-C--:B------:R-:W-:Y:S01]  /*7ae0*/  FMUL.FTZ R39, R35, R38.reuse ;  /* 0x0000002623277220 */ /* 0x080fe20000410000 */
[--C-:B------:R-:W-:Y:S02]  /*7af0*/  HADD2.F32 R28, -RZ, R21.reuse.H0_H0 ;  /* 0x20000015ff1c7230 */ /* 0x100fe40000004100 */
[----:B------:R-:W-:Y:S01]  /*7b00*/  FFMA.FTZ R46, R33, R38, -R20 ;  /* 0x00000026212e7223 */ /* 0x000fe20000010814 */
[----:B------:R-:W-:-:S02]  /*7b10*/  HADD2.F32 R21, -RZ, R21.H1_H1 ;  /* 0x30000015ff157230 */ /* 0x000fc40000004100 */
[----:B------:R-:W-:Y:S01]  /*7b20*/  FFMA.FTZ R44, R33, R44, R39 ;  /* 0x0000002c212c7223 */ /* 0x000fe20000010027 */
[--C-:B------:R-:W-:Y:S01]  /*7b30*/  HADD2.F32 R35, -RZ, R37.reuse.H0_H0 ;  /* 0x20000025ff237230 */ /* 0x100fe20000004100 */
[----:B------:R-:W-:Y:S01]  /*7b40*/  F2FP.SATFINITE.E4M3.F32.PACK_AB_MERGE_C R34, R49, R34, RZ ;  /* 0x000000223122723e */ /* 0x000fe200048070ff */
[--C-:B------:R-:W-:Y:S02]  /*7b50*/  HADD2.F32 R33, -RZ, R36.reuse.H0_H0 ;  /* 0x20000024ff217230 */ /* 0x100fe40000004100 */
[----:B------:R-:W-:Y:S02]  /*7b60*/  HADD2.F32 R38, -RZ, R37.H1_H1 ;  /* 0x30000025ff267230 */ /* 0x000fe40000004100 */
[C---:B------:R-:W-:Y:S01]  /*7b70*/  FMUL.FTZ R39, R28.reuse, R35 ;  /* 0x000000231c277220 */ /* 0x040fe20000410000 */
[----:B------:R-:W-:Y:S02]  /*7b80*/  HADD2.F32 R36, -RZ, R36.H1_H1 ;  /* 0x30000024ff247230 */ /* 0x000fe40000004100 */
[----:B------:R-:W-:Y:S01]  /*7b90*/  FMUL.FTZ R41, R28, R33 ;  /* 0x000000211c297220 */ /* 0x000fe20000410000 */
[--C-:B------:R-:W-:Y:S01]  /*7ba0*/  HADD2.F32 R20, -RZ, R13.reuse.H0_H0 ;  /* 0x2000000dff147230 */ /* 0x100fe20000004100 */
[----:B------:R-:W-:Y:S01]  /*7bb0*/  F2FP.F16.E4M3.UNPACK_B R37, R4.H1 ;  /* 0x00000004ff25723e */ /* 0x000fe200030006ff */
[----:B------:R-:W-:-:S02]  /*7bc0*/  HADD2.F32 R13, -RZ, R13.H1_H1 ;  /* 0x3000000dff0d7230 */ /* 0x000fc40000004100 */
[C---:B------:R-:W-:Y:S01]  /*7bd0*/  FMUL.FTZ R42, R21.reuse, R38 ;  /* 0x00000026152a7220 */ /* 0x040fe20000410000 */
[----:B------:R-:W-:Y:S01]  /*7be0*/  F2FP.F16.E4M3.UNPACK_B R28, R3.H1 ;  /* 0x00000003ff1c723e */ /* 0x000fe200030006ff */
[----:B------:R-:W-:Y:S01]  /*7bf0*/  FMUL.FTZ R21, R21, R36 ;  /* 0x0000002415157220 */ /* 0x000fe20000410000 */
[C---:B------:R-:W-:Y:S01]  /*7c00*/  FFMA.FTZ R39, R20.reuse, R33, -R39 ;  /* 0x0000002114277223 */ /* 0x040fe20000010827 */
[----:B------:R-:W-:Y:S01]  /*7c10*/  FFMA.FTZ R41, R20, R35, R41 ;  /* 0x0000002314297223 */ /* 0x000fe20000010029 */
[----:B------:R-:W-:Y:S02]  /*7c20*/  HADD2.F32 R35, -RZ, R37.H0_H0 ;  /* 0x20000025ff237230 */ /* 0x000fe40000004100 */
[C---:B------:R-:W-:Y:S01]  /*7c30*/  FFMA.FTZ R38, R13.reuse, R38, R21 ;  /* 0x000000260d267223 */ /* 0x040fe20000010015 */
[----:B------:R-:W-:Y:S02]  /*7c40*/  HADD2.F32 R20, -RZ, R26.H0_H0 ;  /* 0x2000001aff147230 */ /* 0x000fe40000004100 */
[----:B------:R-:W-:Y:S01]  /*7c50*/  FFMA.FTZ R42, R13, R36, -R42 ;  /* 0x000000240d2a7223 */ /* 0x000fe2000001082a */
[--C-:B------:R-:W-:Y:S01]  /*7c60*/  HADD2.F32 R21, -RZ, R28.reuse.H0_H0 ;  /* 0x2000001cff157230 */ /* 0x100fe20000004100 */
[----:B------:R-:W-:Y:S01]  /*7c70*/  F2FP.F16.E4M3.UNPACK_B R3, R3 ;  /* 0x00000003ff03723e */ /* 0x000fe200020006ff */
[----:B------:R-:W-:-:S02]  /*7c80*/  HADD2.F32 R33, -RZ, R28.H1_H1 ;  /* 0x3000001cff217230 */ /* 0x000fc40000004100 */
[C---:B------:R-:W-:Y:S01]  /*7c90*/  FMUL.FTZ R28, R20.reuse, R35 ;  /* 0x00000023141c7220 */ /* 0x040fe20000410000 */
[----:B------:R-:W-:Y:S02]  /*7ca0*/  HADD2.F32 R13, -RZ, R14.H0_H0 ;  /* 0x2000000eff0d7230 */ /* 0x000fe40000004100 */
[----:B------:R-:W-:Y:S01]  /*7cb0*/  FMUL.FTZ R20, R20, R21 ;  /* 0x0000001514147220 */ /* 0x000fe20000410000 */
[----:B------:R-:W-:Y:S01]  /*7cc0*/  HADD2.F32 R37, -RZ, R37.H1_H1 ;  /* 0x30000025ff257230 */ /* 0x000fe20000004100 */
[----:B------:R-:W-:Y:S01]  /*7cd0*/  F2FP.SATFINITE.E4M3.F32.PACK_AB_MERGE_C R44, R44, R45, RZ ;  /* 0x0000002d2c2c723e */ /* 0x000fe200048070ff */
[----:B------:R-:W-:Y:S02]  /*7ce0*/  HADD2.F32 R26, -RZ, R26.H1_H1 ;  /* 0x3000001aff1a7230 */ /* 0x000fe40000004100 */
[C---:B------:R-:W-:Y:S01]  /*7cf0*/  FFMA.FTZ R36, R13.reuse, R21, -R28 ;  /* 0x000000150d247223 */ /* 0x040fe2000001081c */
[----:B------:R-:W-:Y:S02]  /*7d00*/  HADD2.F32 R14, -RZ, R14.H1_H1 ;  /* 0x3000000eff0e7230 */ /* 0x000fe40000004100 */
[----:B------:R-:W-:Y:S01]  /*7d10*/  FFMA.FTZ R35, R13, R35, R20 ;  /* 0x000000230d237223 */ /* 0x000fe20000010014 */
[----:B------:R-:W-:Y:S01]  /*7d20*/  F2FP.F16.E4M3.UNPACK_B R20, R4 ;  /* 0x00000004ff14723e */ /* 0x000fe200020006ff */
[C---:B------:R-:W-:Y:S01]  /*7d30*/  FMUL.FTZ R21, R26.reuse, R37 ;  /* 0x000000251a157220 */ /* 0x040fe20000410000 */
[----:B------:R-:W-:Y:S01]  /*7d40*/  FMUL.FTZ R26, R26, R33 ;  /* 0x000000211a1a7220 */ /* 0x000fe20000410000 */
[----:B------:R-:W-:Y:S01]  /*7d50*/  HADD2.F32 R4, -RZ, R7.H0_H0 ;  /* 0x20000007ff047230 */ /* 0x000fe20000004100 */
[----:B------:R-:W-:Y:S01]  /*7d60*/  F2FP.SATFINITE.E4M3.F32.PACK_AB_MERGE_C R8, R38, R41, R44 ;  /* 0x000000292608723e */ /* 0x000fe2000480702c */
[----:B------:R-:W-:Y:S01]  /*7d70*/  FFMA.FTZ R33, R14, R33, -R21 ;  /* 0x000000210e217223 */ /* 0x000fe20000010815 */
[----:B------:R-:W-:-:S02]  /*7d80*/  HADD2.F32 R21, -RZ, R20.H0_H0 ;  /* 0x20000014ff157230 */ /* 0x000fc40000004100 */
[----:B------:R-:W-:Y:S01]  /*7d90*/  FFMA.FTZ R48, R14, R37, R26 ;  /* 0x000000250e307223 */ /* 0x000fe2000001001a */
[----:B------:R-:W-:Y:S02]  /*7da0*/  HADD2.F32 R20, -RZ, R20.H1_H1 ;  /* 0x30000014ff147230 */ /* 0x000fe40000004100 */
[----:B------:R-:W-:Y:S02]  /*7db0*/  HADD2.F32 R7, -RZ, R7.H1_H1 ;  /* 0x30000007ff077230 */ /* 0x000fe40000004100 */
[----:B------:R-:W-:Y:S01]  /*7dc0*/  FMUL.FTZ R26, R4, R21 ;  /* 0x00000015041a7220 */ /* 0x000fe20000410000 */
[--C-:B------:R-:W-:Y:S01]  /*7dd0*/  HADD2.F32 R14, -RZ, R3.reuse.H1_H1 ;  /* 0x30000003ff0e7230 */ /* 0x100fe20000004100 */
[----:B------:R-:W-:Y:S01]  /*7de0*/  F2FP.SATFINITE.E4M3.F32.PACK_AB_MERGE_C R33, R33, R36, RZ ;  /* 0x000000242121723e */ /* 0x000fe200048070ff */
[----:B------:R-:W-:Y:S02]  /*7df0*/  HADD2.F32 R13, -RZ, R3.H0_H0 ;  /* 0x20000003ff0d7230 */ /* 0x000fe40000004100 */
[----:B------:R-:W-:Y:S01]  /*7e00*/  FMUL.FTZ R28, R7, R20 ;  /* 0x00000014071c7220 */ /* 0x000fe20000410000 */
[----:B------:R-:W-:-:S02]  /*7e10*/  HADD2.F32 R3, -RZ, R5.H0_H0 ;  /* 0x20000005ff037230 */ /* 0x000fc40000004100 */
[-C--:B------:R-:W-:Y:S01]  /*7e20*/  FMUL.FTZ R7, R7, R14.reuse ;  /* 0x0000000e07077220 */ /* 0x080fe20000410000 */
[----:B------:R-:W-:Y:S02]  /*7e30*/  HADD2.F32 R5, -RZ, R5.H1_H1 ;  /* 0x30000005ff057230 */ /* 0x000fe40000004100 */
[-C--:B------:R-:W-:Y:S01]  /*7e40*/  FMUL.FTZ R4, R4, R13.reuse ;  /* 0x0000000d04047220 */ /* 0x080fe20000410000 */
[----:B------:R-:W-:Y:S02]  /*7e50*/  FFMA.FTZ R26, R3, R13, -R26 ;  /* 0x0000000d031a7223 */ /* 0x000fe4000001081a */
[C---:B------:R-:W-:Y:S01]  /*7e60*/  FFMA.FTZ R13, R5.reuse, R14, -R28 ;  /* 0x0000000e050d7223 */ /* 0x040fe2000001081c */
[----:B------:R-:W-:Y:S01]  /*7e70*/  FFMA.FTZ R20, R5, R20, R7 ;  /* 0x0000001405147223 */ /* 0x000fe20000010007 */
[----:B------:R-:W-:Y:S01]  /*7e80*/  FFMA.FTZ R3, R3, R21, R4 ;  /* 0x0000001503037223 */ /* 0x000fe20000010004 */
[----:B------:R-:W-:Y:S02]  /*7e90*/  F2FP.SATFINITE.E4M3.F32.PACK_AB_MERGE_C R5, R15, R10, RZ ;  /* 0x0000000a0f05723e */ /* 0x000fe400048070ff */
[----:B------:R-:W-:-:S02]  /*7ea0*/  F2FP.SATFINITE.E4M3.F32.PACK_AB_MERGE_C R7, R47, R32, RZ ;  /* 0x000000202f07723e */ /* 0x000fc400048070ff */
[----:B------:R-:W-:Y:S02]  /*7eb0*/  F2FP.SATFINITE.E4M3.F32.PACK_AB_MERGE_C R4, R46, R43, RZ ;  /* 0x0000002b2e04723e */ /* 0x000fe400048070ff */
[----:B------:R-:W-:Y:S02]  /*7ec0*/  F2FP.SATFINITE.E4M3.F32.PACK_AB_MERGE_C R10, R48, R35, RZ ;  /* 0x00000023300a723e */ /* 0x000fe400048070ff */
[----:B------:R-:W-:Y:S02]  /*7ed0*/  F2FP.SATFINITE.E4M3.F32.PACK_AB_MERGE_C R5, R11, R6, R5 ;  /* 0x000000060b05723e */ /* 0x000fe40004807005 */
[----:B------:R-:W-:Y:S02]  /*7ee0*/  F2FP.SATFINITE.E4M3.F32.PACK_AB_MERGE_C R7, R30, R25, R7 ;  /* 0x000000191e07723e */ /* 0x000fe40004807007 */
[----:B------:R-:W-:Y:S02]  /*7ef0*/  F2FP.SATFINITE.E4M3.F32.PACK_AB_MERGE_C R4, R42, R39, R4 ;  /* 0x000000272a04723e */ /* 0x000fe40004807004 */
[----:B------:R-:W-:-:S02]  /*7f00*/  F2FP.SATFINITE.E4M3.F32.PACK_AB_MERGE_C R6, R13, R26, R33 ;  /* 0x0000001a0d06723e */ /* 0x000fc40004807021 */
[----:B------:R-:W-:Y:S02]  /*7f10*/  F2FP.SATFINITE.E4M3.F32.PACK_AB_MERGE_C R11, R29, R24, R34 ;  /* 0x000000181d0b723e */ /* 0x000fe40004807022 */
[----:B------:R-:W-:Y:S01]  /*7f20*/  F2FP.SATFINITE.E4M3.F32.PACK_AB_MERGE_C R10, R20, R3, R10 ;  /* 0x00000003140a723e */ /* 0x000fe2000480700a */
[----:B------:R0:W-:Y:S04]  /*7f30*/  STS.128 [R50+0xb000], R4 ;  /* 0x00b0000432007388 */ /* 0x0001e80000000c00 */
[----:B------:R0:W-:Y:S02]  /*7f40*/  STS.128 [R0+0xb000], R8 ;  /* 0x00b0000800007388 */ /* 0x0001e40000000c00 */
.L_x_478:
[----:B------:R-:W-:Y:S05]  /*7f50*/  BSYNC B0 ;  /* 0x0000000000007941 */ /* 0x000fea0003800000 */
.L_x_471:
[----:B------:R-:W-:Y:S01]  /*7f60*/  @!PT LDS RZ, [RZ] ;  /* 0x00000000fffff984 */ /* 0x000fe20000000800 */
[----:B------:R-:W-:Y:S01]  /*7f70*/  @!PT LDS RZ, [RZ] ;  /* 0x00000000fffff984 */ /* 0x000fe20000000800 */
[----:B------:R-:W-:Y:S01]  /*7f80*/  @!PT LDS RZ, [RZ] ;  /* 0x00000000fffff984 */ /* 0x000fe20000000800 */
[----:B------:R-:W-:Y:S01]  /*7f90*/  @!PT LDS RZ, [RZ] ;  /* 0x00000000fffff984 */ /* 0x000fe20000000800 */
[----:B------:R1:W-:Y:S06]  /*7fa0*/  MEMBAR.ALL.CTA ;  /* 0x0000000000007992 */ /* 0x0003ec0000008000 */
[----:B-1----:R-:W1:Y:S01]  /*7fb0*/  FENCE.VIEW.ASYNC.S ;  /* 0x00000000000073c6 */ /* 0x002e620000000000 */
[----:B------:R-:W-:Y:S05]  /*7fc0*/  WARPSYNC.ALL ;  /* 0x0000000000007948 */ /* 0x000fea0003800000 */
[----:B-1----:R-:W-:Y:S06]  /*7fd0*/  BAR.SYNC.DEFER_BLOCKING 0xd, 0x180 ;  /* 0x0346000000007b1d */ /* 0x002fec0000010000 */
.L_x_468:
[----:B0--3--:R-:W3:Y:S02]  /*7fe0*/  LDL R0, [R1+0x18] ;  /* 0x0000180001007983 */ /* 0x009ee40000100800 */
[----:B---3--:R-:W-:-:S13]  /*7ff0*/  ISETP.NE.AND P0, PT, R0, 0x3, PT ;  /* 0x000000030000780c */ /* 0x008fda0003f05270 */
[----:B------:R-:W-:Y:S05]  /*8000*/  @!P0 BRA `(.L_x_486) ;  /* 0x0000000000048947 */ /* 0x000fea0003800000 */
[----:B------:R-:W-:Y:S01]  /*8010*/  BPT.TRAP 0x1 ;  /* 0x000000040000795c */ /* 0x000fe20000300000 */
.L_x_486:
[----:B------:R-:W3:Y:S04]  /*8020*/  LDL R0, [R1+0x1c] ;  /* 0x00001c0001007983 */ /* 0x000ee80000100800 */
[----:B-----5:R-:W1:Y:S01]  /*8030*/  LDL R5, [R1+0x14] ;  /* 0x0000140001057983 */ /* 0x020e620000100800 */
[----:B---3--:R-:W-:Y:S01]  /*8040*/  SHF.L.U32 R4, R0, 0x1f, RZ ;  /* 0x0000001f00047819 */ /* 0x008fe200000006ff */
[----:B-1--4-:R-:W-:-:S04]  /*8050*/  IMAD R3, R5, 0x8, R18 ;  /* 0x0000000805037824 */ /* 0x012fc800078e0212 */
[----:B------:R0:W1:Y:S01]  /*8060*/  SYNCS.PHASECHK.TRANS64.TRYWAIT P1, [R3+URZ+0x13230], R4 ;  /* 0x01323004030075a7 */ /* 0x000062000802017f */
[----:B------:R-:W-:Y:S05]  /*8070*/  @!P0 BRA `(.L_x_487) ;  /* 0x0000000000048947 */ /* 0x000fea0003800000 */
[----:B------:R-:W-:Y:S01]  /*8080*/  BPT.TRAP 0x1 ;  /* 0x000000040000795c */ /* 0x000fe20000300000 */
.L_x_487:
[----:B------:R-:W-:-:S05]  /*8090*/  VIADD R0, R18, 0xe000 ;  /* 0x0000e00012007836 */ /* 0x000fca0000000000 */
[----:B------:R-:W-:-:S04]  /*80a0*/  SHF.R.U32.HI R0, RZ, 0x4, R0 ;  /* 0x00000004ff007819 */ /* 0x000fc80000011600 */
[----:B------:R-:W-:-:S04]  /*80b0*/  LOP3.LUT R0, R0, 0x3fff, RZ, 0xc0, !PT ;  /* 0x00003fff00007812 */ /* 0x000fc800078ec0ff */
[----:B------:R-:W-:-:S05]  /*80c0*/  LOP3.LUT R21, R0, 0x10000, RZ, 0xfc, !PT ;  /* 0x0001000000157812 */ /* 0x000fca00078efcff */
[----:B------:R-:W-:Y:S01]  /*80d0*/  IMAD R10, R5, 0x280, R21 ;  /* 0x00000280050a7824 */ /* 0x000fe200078e0215 */
[----:B-1----:R-:W-:Y:S06]  /*80e0*/  @P1 BRA `(.L_x_488) ;  /* 0x0000000000081947 */ /* 0x002fec0003800000 */
[----:B------:R-:W1:Y:S02]  /*80f0*/  SYNCS.PHASECHK.TRANS64.TRYWAIT P1, [R3+URZ+0x13230], R4 ;  /* 0x01323004030075a7 */ /* 0x000e64000802017f */
[----:B-1----:R-:W-:Y:S05]  /*8100*/  @!P1 BRA `(.L_x_489) ;  /* 0x000000ec00b49947 */ /* 0x002fea0003800000 */
.L_x_488:
[----:B01----:R-:W-:Y:S01]  /*8110*/  IMAD.MOV.U32 R4, RZ, RZ, R10 ;  /* 0x000000ffff047224 */ /* 0x003fe200078e000a */
[----:B------:R-:W-:Y:S05]  /*8120*/  WARPSYNC.ALL ;  /* 0x0000000000007948 */ /* 0x000fea0003800000 */
[----:B------:R-:W-:Y:S01]  /*8130*/  R2UR UR6, R4 ;  /* 0x00000000040672ca */ /* 0x000fe200000e0000 */
[----:B------:R-:W-:Y:S01]  /*8140*/  WARPGROUP.ARRIVE ;  /* 0x00000000000079c5 */ /* 0x000fe20000000000 */
[----:B------:R-:W-:Y:S01]  /*8150*/  MOV R5, 0x80000020 ;  /* 0x8000002000057802 */ /* 0x000fe20000000f00 */
[C---:B------:R-:W-:Y:S01]  /*8160*/  VIADD R6, R10.reuse, 0x80 ;  /* 0x000000800a067836 */ /* 0x040fe20000000000 */
[----:B------:R-:W-:Y:S01]  /*8170*/  LOP3.LUT R4, R31, 0x10000, RZ, 0xfc, !PT ;  /* 0x000100001f047812 */ /* 0x000fe200078efcff */
[----:B------:R-:W-:Y:S01]  /*8180*/  IMAD.MOV.U32 R7, RZ, RZ, -0x7fffffe0 ;  /* 0x80000020ff077424 */ /* 0x000fe200078e00ff */
[C---:B------:R-:W-:Y:S01]  /*8190*/  R2UR UR7, R5.reuse ;  /* 0x00000000050772ca */ /* 0x040fe200000e0000 */
[----:B------:R-:W-:Y:S01]  /*81a0*/  VIADD R8, R10, 0x100 ;  /* 0x000001000a087836 */ /* 0x000fe20000000000 */
[----:B------:R-:W-:Y:S01]  /*81b0*/  R2UR UR4, R4 ;  /* 0x00000000040472ca */ /* 0x000fe200000e0000 */
[----:B------:R-:W-:Y:S01]  /*81c0*/  IMAD.MOV.U32 R9, RZ, RZ, -0x7fffffe0 ;  /* 0x80000020ff097424 */ /* 0x000fe200078e00ff */
[----:B------:R-:W-:Y:S01]  /*81d0*/  R2UR UR5, R5 ;  /* 0x00000000050572ca */ /* 0x000fe200000e0000 */
[----:B------:R-:W-:Y:S01]  /*81e0*/  VIADD R12, R10, 0x200 ;  /* 0x000002000a0c7836 */ /* 0x000fe20000000000 */
[----:B------:R-:W-:Y:S01]  /*81f0*/  R2UR UR10, R6 ;  /* 0x00000000060a72ca */ /* 0x000fe200000e0000 */
[----:B------:R-:W-:Y:S01]  /*8200*/  VIADD R6, R10, 0x180 ;  /* 0x000001800a067836 */ /* 0x000fe20000000000 */
[----:B------:R-:W-:Y:S01]  /*8210*/  R2UR UR11, R7 ;  /* 0x00000000070b72ca */ /* 0x000fe200000e0000 */
[----:B------:R-:W-:Y:S01]  /*8220*/  IMAD.MOV.U32 R13, RZ, RZ, -0x7fffffe0 ;  /* 0x80000020ff0d7424 */ /* 0x000fe200078e00ff */
[----:B------:R-:W-:Y:S01]  /*8230*/  R2UR UR8, R4 ;  /* 0x00000000040872ca */ /* 0x000fe200000e0000 */
[----:B------:R-:W-:Y:S01]  /*8240*/  IMAD.MOV.U32 R55, RZ, RZ, RZ ;  /* 0x000000ffff377224 */ /* 0x000fe200078e00ff */
[----:B------:R-:W-:-:S02]  /*8250*/  R2UR UR9, R5 ;  /* 0x00000000050972ca */ /* 0x000fc400000e0000 */
[----:B------:R-:W-:Y:S01]  /*8260*/  R2UR UR14, R8 ;  /* 0x00000000080e72ca */ /* 0x000fe200000e0000 */
[----:B------:R-:W-:Y:S01]  /*8270*/  VIADD R8, R10, 0x82 ;  /* 0x000000820a087836 */ /* 0x000fe20000000000 */
[----:B------:R-:W-:Y:S01]  /*8280*/  R2UR UR15, R9 ;  /* 0x00000000090f72ca */ /* 0x000fe200000e0000 */
[----:B------:R-:W-:Y:S01]  /*8290*/  QGMMA.64x32x32.F32.E4M3.E4M3 R104, gdesc[UR4], RZ, !UPT, gsb0 ;  /* 0x00600000046879f3 */ /* 0x000fe2000c0008ff */
[----:B------:R-:W-:Y:S01]  /*82a0*/  R2UR UR12, R4 ;  /* 0x00000000040c72ca */ /* 0x000fe200000e0000 */
[----:B------:R-:W-:Y:S01]  /*82b0*/  IMAD.MOV.U32 R9, RZ, RZ, -0x7fffffe0 ;  /* 0x80000020ff097424 */ /* 0x000fe200078e00ff */
[----:B------:R-:W-:Y:S02]  /*82c0*/  R2UR UR13, R5 ;  /* 0x00000000050d72ca */ /* 0x000fe400000e0000 */
[----:B------:R-:W-:Y:S01]  /*82d0*/  R2UR UR18, R6 ;  /* 0x00000000061272ca */ /* 0x000fe200000e0000 */
[----:B------:R-:W-:Y:S01]  /*82e0*/  VIADD R6, R10, 0x2 ;  /* 0x000000020a067836 */ /* 0x000fe20000000000 */
[----:B------:R-:W-:-:S02]  /*82f0*/  R2UR UR19, R7 ;  /* 0x00000000071372ca */ /* 0x000fc400000e0000 */
[----:B------:R-:W-:Y:S02]  /*8300*/  R2UR UR16, R4 ;  /* 0x00000000041072ca */ /* 0x000fe400000e0000 */
[----:B------:R-:W-:Y:S02]  /*8310*/  R2UR UR17, R5 ;  /* 0x00000000051172ca */ /* 0x000fe400000e0000 */
[----:B------:R-:W-:Y:S02]  /*8320*/  R2UR UR22, R12 ;  /* 0x000000000c1672ca */ /* 0x000fe400000e0000 */
[----:B------:R-:W-:Y:S02]  /*8330*/  R2UR UR23, R13 ;  /* 0x000000000d1772ca */ /* 0x000fe400000e0000 */
[----:B------:R-:W-:Y:S02]  /*8340*/  R2UR UR20, R4 ;  /* 0x00000000041472ca */ /* 0x000fe400000e0000 */
[----:B------:R-:W-:-:S02]  /*8350*/  R2UR UR21, R5 ;  /* 0x00000000051572ca */ /* 0x000fc400000e0000 */
[----:B------:R-:W-:Y:S02]  /*8360*/  MOV R7, 0x80000020 ;  /* 0x8000002000077802 */ /* 0x000fe40000000f00 */
[----:B------:R-:W-:Y:S01]  /*8370*/  R2UR UR6, R6 ;  /* 0x00000000060672ca */ /* 0x000fe200000e0000 */
[----:B------:R-:W-:Y:S01]  /*8380*/  VIADD R6, R10, 0x102 ;  /* 0x000001020a067836 */ /* 0x000fe20000000000 */
[----:B------:R-:W-:Y:S01]  /*8390*/  R2UR UR7, R7 ;  /* 0x00000000070772ca */ /* 0x000fe200000e0000 */
[----:B------:R-:W-:Y:S01]  /*83a0*/  IMAD.MOV.U32 R7, RZ, RZ, -0x7fffffe0 ;  /* 0x80000020ff077424 */ /* 0x000fe200078e00ff */
[----:B------:R-:W-:Y:S01]  /*83b0*/  MOV R11, 0x80000020 ;  /* 0x80000020000b7802 */ /* 0x000fe20000000f00 */
[----:B------:R-:W-:Y:S02]  /*83c0*/  WARPGROUP.DEPBAR.LE gsb0, 0x0 ;  /* 0x00008000000079c5 */ /* 0x000fe40000010000 */
[----:B------:R-:W-:-:S06]  /*83d0*/  WARPGROUP.ARRIVE ;  /* 0x00000000000079c5 */ /* 0x000fcc0000000000 */
[----:B------:R-:W-:Y:S01]  /*83e0*/  QGMMA.64x32x32.F32.E4M3.E4M3 R88, gdesc[UR8], RZ, !UPT, gsb0 ;  /* 0x00600000085879f3 */ /* 0x000fe2000c0008ff */
[----:B------:R-:W-:Y:S01]  /*83f0*/  R2UR UR10, R8 ;  /* 0x00000000080a72ca */ /* 0x000fe200000e0000 */
[C---:B------:R-:W-:Y:S01]  /*8400*/  VIADD R8, R10.reuse, 0x182 ;  /* 0x000001820a087836 */ /* 0x040fe20000000000 */
[----:B------:R-:W-:Y:S01]  /*8410*/  R2UR UR11, R9 ;  /* 0x00000000090b72ca */ /* 0x000fe200000e0000 */
[----:B------:R-:W-:Y:S02]  /*8420*/  IMAD.MOV.U32 R9, RZ, RZ, -0x7fffffe0 ;  /* 0x80000020ff097424 */ /* 0x000fe400078e00ff */
[----:B------:R-:W-:Y:S01]  /*8430*/  VIADD R10, R10, 0x202 ;  /* 0x000002020a0a7836 */ /* 0x000fe20000000000 */
[----:B------:R-:W-:Y:S02]  /*8440*/  WARPGROUP.DEPBAR.LE gsb0, 0x0 ;  /* 0x00008000000079c5 */ /* 0x000fe40000010000 */
[----:B------:R-:W-:-:S06]  /*8450*/  WARPGROUP.ARRIVE ;  /* 0x00000000000079c5 */ /* 0x000fcc0000000000 */
[----:B------:R-:W-:Y:S01]  /*8460*/  QGMMA.64x32x32.F32.E4M3.E4M3 R72, gdesc[UR12], RZ, !UPT, gsb0 ;  /* 0x006000000c4879f3 */ /* 0x000fe2000c0008ff */
[----:B------:R-:W-:Y:S01]  /*8470*/  R2UR UR14, R6 ;  /* 0x00000000060e72ca */ /* 0x000fe200000e0000 */
[----:B------:R-:W-:Y:S01]  /*8480*/  VIADD R6, R4, 0x2 ;  /* 0x0000000204067836 */ /* 0x000fe20000000000 */
[----:B------:R-:W-:Y:S01]  /*8490*/  R2UR UR15, R7 ;  /* 0x00000000070f72ca */ /* 0x000fe200000e0000 */
[----:B------:R-:W-:-:S03]  /*84a0*/  IMAD.MOV.U32 R7, RZ, RZ, -0x7fffffe0 ;  /* 0x80000020ff077424 */ /* 0x000fc600078e00ff */
[C---:B------:R-:W-:Y:S02]  /*84b0*/  R2UR UR4, R6.reuse ;  /* 0x00000000060472ca */ /* 0x040fe400000e0000 */
[C---:B------:R-:W-:Y:S02]  /*84c0*/  R2UR UR5, R7.reuse ;  /* 0x00000000070572ca */ /* 0x040fe400000e0000 */
[C---:B------:R-:W-:Y:S02]  /*84d0*/  R2UR UR8, R6.reuse ;  /* 0x00000000060872ca */ /* 0x040fe400000e0000 */
[C---:B------:R-:W-:Y:S02]  /*84e0*/  R2UR UR9, R7.reuse ;  /* 0x00000000070972ca */ /* 0x040fe400000e0000 */
[----:B------:R-:W-:Y:S02]  /*84f0*/  R2UR UR12, R6 ;  /* 0x00000000060c72ca */ /* 0x000fe400000e0000 */
[----:B------:R-:W-:Y:S01]  /*8500*/  R2UR UR13, R7 ;  /* 0x00000000070d72ca */ /* 0x000fe200000e0000 */
[----:B------:R-:W-:-:S02]  /*8510*/  WARPGROUP.DEPBAR.LE gsb0, 0x0 ;  /* 0x00008000000079c5 */ /* 0x000fc40000010000 */
[----:B------:R-:W-:-:S06]  /*8520*/  WARPGROUP.ARRIVE ;  /* 0x00000000000079c5 */ /* 0x000fcc0000000000 */
[----:B------:R-:W-:Y:S01]  /*8530*/  QGMMA.64x32x32.F32.E4M3.E4M3 R56, gdesc[UR16], RZ, !UPT, gsb0 ;  /* 0x00600000103879f3 */ /* 0x000fe2000c0008ff */
[----:B------:R-:W-:Y:S02]  /*8540*/  R2UR UR18, R8 ;  /* 0x00000000081272ca */ /* 0x000fe400000e0000 */
[----:B------:R-:W-:Y:S02]  /*8550*/  R2UR UR19, R9 ;  /* 0x00000000091372ca */ /* 0x000fe400000e0000 */
[----:B------:R-:W-:Y:S02]  /*8560*/  R2UR UR16, R6 ;  /* 0x00000000061072ca */ /* 0x000fe400000e0000 */
[----:B------:R-:W-:Y:S01]  /*8570*/  R2UR UR17, R7 ;  /* 0x00000000071172ca */ /* 0x000fe200000e0000 */
[----:B------:R-:W-:Y:S02]  /*8580*/  WARPGROUP.DEPBAR.LE gsb0, 0x0 ;  /* 0x00008000000079c5 */ /* 0x000fe40000010000 */
        /* <DEDUP_REMOVED lines=22> */
[----:B------:R-:W-:Y:S05]  /*86f0*/  @!P0 BRA `(.L_x_490) ;  /* 0x0000000000048947 */ /* 0x000fea0003800000 */
[----:B------:R-:W-:Y:S01]  /*8700*/  BPT.TRAP 0x1 ;  /* 0x000000040000795c */ /* 0x000fe20000300000 */
.L_x_490:
[----:B------:R-:W3:Y:S01]  /*8710*/  LDL R0, [R1+0x80] ;  /* 0x0000800001007983 */ /* 0x000ee20000100800 */
[----:B------:R-:W-:-:S03]  /*8720*/  P2R R10, PR, RZ, 0x1 ;  /* 0x00000001ff0a7803 */ /* 0x000fc60000000000 */
[----:B------:R-:W4:Y:S01]  /*8730*/  LDL R122, [R1+0x2c] ;  /* 0x00002c00017a7983 */ /* 0x000f220000100800 */
[----:B---3--:R-:W-:-:S04]  /*8740*/  IMAD.IADD R9, R0, 0x1, R40 ;  /* 0x0000000100097824 */ /* 0x008fc800078e0228 */
        /* <DEDUP_REMOVED lines=9> */
[C---:B------:R-:W-:Y:S02]  /*87e0*/  ISETP.GT.AND P1, PT, R8.reuse, 0x10, PT ;  /* 0x000000100800780c */ /* 0x040fe40003f24270 */
        /* <DEDUP_REMOVED lines=22> */
[C---:B------:R-:W-:Y:S02]  /*8950*/  ISETP.GT.AND P1, PT, R8.reuse, 0x28, PT ;  /* 0x000000280800780c */ /* 0x040fe40003f24270 */
        /* <DEDUP_REMOVED lines=82> */
[----:B------:R-:W-:Y:S02]  /*8e80*/  ISETP.GT.AND P0, PT, R8, 0x79, PT ;  /* 0x000000790800780c */ /* 0x000fe40003f04270 */
[----:B------:R-:W-:Y:S02]  /*8e90*/  FSEL R68, R68, -INF , P6 ;  /* 0xff80000044447808 */ /* 0x000fe40003000000 */
[----:B------:R-:W-:Y:S02]  /*8ea0*/  FMNMX.FTZ R0, R65, R0, !PT ;  /* 0x0000000041007209 */ /* 0x000fe40007810000 */
[----:B------:R-:W-:Y:S02]  /*8eb0*/  FSEL R59, R59, -INF , P5 ;  /* 0xff8000003b3b7808 */ /* 0x000fe40002800000 */
[----:B------:R-:W-:Y:S02]  /*8ec0*/  ISETP.GT.AND P5, PT, R8, 0x80, PT ;  /* 0x000000800800780c */ /* 0x000fe40003fa4270 */
[----:B------:R-:W-:-:S02]  /*8ed0*/  FSEL R69, R69, -INF , P0 ;  /* 0xff80000045457808 */ /* 0x000fc40000000000 */
[----:B------:R-:W-:Y:S02]  /*8ee0*/  FMNMX.FTZ R0, R68, R0, !PT ;  /* 0x0000000044007209 */ /* 0x000fe40007810000 */
        /* <DEDUP_REMOVED lines=13> */
[----:B------:R-:W-:Y:S02]  /*8fc0*/  FMNMX.FTZ R0, R28, R0, !PT ;  /* 0x000000001c007209 */ /* 0x000fe40007810000 */
[----:B------:R-:W-:Y:S02]  /*8fd0*/  ISETP.GT.AND P3, PT, R8, 0x90, PT ;  /* 0x000000900800780c */ /* 0x000fe40003f64270 */
[----:B------:R-:W-:Y:S02]  /*8fe0*/  FSEL R155, R62, -INF , P4 ;  /* 0xff8000003e9b7808 */ /* 0x000fe40002000000 */
[----:B------:R-:W-:-:S02]  /*8ff0*/  FSEL R32, R32, -INF , P3 ;  /* 0xff80000020207808 */ /* 0x000fc40001800000 */
[----:B------:R-:W-:Y:S02]  /*9000*/  FMNMX.FTZ R0, R29, R0, !PT ;  /* 0x000000001d007209 */ /* 0x000fe40007810000 */
[----:B------:R-:W-:Y:S02]  /*9010*/  ISETP.GT.AND P4, PT, R8, 0x91, PT ;  /* 0x000000910800780c */ /* 0x000fe40003f84270 */
[----:B------:R-:W-:Y:S02]  /*9020*/  FMNMX.FTZ R0, R32, R0, !PT ;  /* 0x0000000020007209 */ /* 0x000fe40007810000 */
[----:B------:R-:W-:Y:S02]  /*9030*/  FSEL R12, R33, -INF , P4 ;  /* 0xff800000210c7808 */ /* 0x000fe40002000000 */
[----:B------:R-:W-:Y:S02]  /*9040*/  ISETP.GT.AND P5, PT, R8, 0x98, PT ;  /* 0x000000980800780c */ /* 0x000fe40003fa4270 */
[----:B------:R-:W-:-:S02]  /*9050*/  FMNMX.FTZ R0, R12, R0, !PT ;  /* 0x000000000c007209 */ /* 0x000fc40007810000 */
[----:B------:R-:W-:Y:S02]  /*9060*/  FSEL R33, R36, -INF , P5 ;  /* 0xff80000024217808 */ /* 0x000fe40002800000 */
[----:B------:R-:W-:Y:S02]  /*9070*/  ISETP.GT.AND P6, PT, R8, 0x99, PT ;  /* 0x000000990800780c */ /* 0x000fe40003fc4270 */
[----:B------:R-:W-:Y:S02]  /*9080*/  FMNMX.FTZ R0, R33, R0, !PT ;  /* 0x0000000021007209 */ /* 0x000fe40007810000 */
[----:B------:R-:W-:-:S04]  /*9090*/  FSEL R37, R37, -INF , P6 ;  /* 0xff80000025257808 */ /* 0x000fc80003000000 */
[----:B------:R-:W-:-:S05]  /*90a0*/  FMNMX.FTZ R20, R37, R0, !PT ;  /* 0x0000000025147209 */ /* 0x000fca0007810000 */
[----:B------:R-:W0:Y:S01]  /*90b0*/  SHFL.BFLY PT, R0, R20, 0x2, 0x1f ;  /* 0x0c401f0014007f89 */ /* 0x000e2200000e0000 */
[----:B------:R-:W-:Y:S02]  /*90c0*/  P2R R42, PR, RZ, 0x2 ;  /* 0x00000002ff2a7803 */ /* 0x000fe40000000000 */
[----:B------:R-:W-:-:S04]  /*90d0*/  ISETP.GT.AND P1, PT, R8, 0x79, PT ;  /* 0x000000790800780c */ /* 0x000fc80003f24270 */
[----:B------:R-:W-:Y:S02]  /*90e0*/  FSEL R71, R71, -INF , P1 ;  /* 0xff80000047477808 */ /* 0x000fe40000800000 */
[----:B------:R-:W-:Y:S02]  /*90f0*/  ISETP.NE.AND P1, PT, R42, RZ, PT ;  /* 0x000000ff2a00720c */ /* 0x000fe40003f25270 */
[----:B0-----:R-:W-:-:S05]  /*9100*/  FMNMX.FTZ R36, R20, R0, !PT ;  /* 0x0000000014247209 */ /* 0x001fca0007810000 */
[----:B------:R-:W0:Y:S01]  /*9110*/  SHFL.BFLY PT, R0, R36, 0x1, 0x1f ;  /* 0x0c201f0024007f89 */ /* 0x000e2200000e0000 */
[----:B------:R-:W-:Y:S02]  /*9120*/  FMNMX.FTZ R42, R13, R107, !PT ;  /* 0x0000006b0d2a7209 */ /* 0x000fe40007810000 */
[----:B------:R-:W-:Y:S02]  /*9130*/  P2R R44, PR, RZ, 0x4 ;  /* 0x00000004ff2c7803 */ /* 0x000fe40000000000 */
[----:B------:R-:W-:Y:S02]  /*9140*/  ISETP.GT.AND P2, PT, R8, 0x78, PT ;  /* 0x000000780800780c */ /* 0x000fe40003f44270 */
[----:B------:R-:W-:Y:S02]  /*9150*/  FMNMX.FTZ R42, R41, R42, !PT ;  /* 0x0000002a292a7209 */ /* 0x000fe40007810000 */
[----:B------:R-:W-:Y:S02]  /*9160*/  FSEL R70, R70, -INF , P2 ;  /* 0xff80000046467808 */ /* 0x000fe40001000000 */
[----:B------:R-:W-:-:S02]  /*9170*/  ISETP.NE.AND P2, PT, R44, RZ, PT ;  /* 0x000000ff2c00720c */ /* 0x000fc40003f45270 */
[----:B------:R-:W-:-:S04]  /*9180*/  FMNMX.FTZ R44, R111, R42, !PT ;  /* 0x0000002a6f2c7209 */ /* 0x000fc80007810000 */
[----:B------:R-:W-:Y:S02]  /*9190*/  FMNMX.FTZ R44, R47, R44, !PT ;  /* 0x0000002c2f2c7209 */ /* 0x000fe40007810000 */
[----:B------:R-:W-:Y:S02]  /*91a0*/  P2R R48, PR, RZ, 0x8 ;  /* 0x00000008ff307803 */ /* 0x000fe40000000000 */
[----:B------:R-:W-:Y:S02]  /*91b0*/  FMNMX.FTZ R44, R115, R44, !PT ;  /* 0x0000002c732c7209 */ /* 0x000fe40007810000 */
[----:B0-----:R-:W-:Y:S02]  /*91c0*/  FMNMX.FTZ R0, R36, R0, !PT ;  /* 0x0000000024007209 */ /* 0x001fe40007810000 */
[----:B------:R-:W-:Y:S02]  /*91d0*/  FMNMX.FTZ R44, R51, R44, !PT ;  /* 0x0000002c332c7209 */ /* 0x000fe40007810000 */
[----:B------:R-:W-:Y:S01]  /*91e0*/  FSETP.NEU.FTZ.AND P3, PT, R0, -INF , PT ;  /* 0xff8000000000780b */ /* 0x000fe20003f7d000 */
[----:B------:R-:W-:-:S01]  /*91f0*/  FFMA.FTZ R46, R2, R0, -8 ;  /* 0xc1000000022e7423 */ /* 0x000fc20000010000 */
[----:B--2---:R-:W-:-:S02]  /*9200*/  P2R R14, PR, RZ, 0x1 ;  /* 0x00000001ff0e7803 */ /* 0x004fc40000000000 */
[----:B------:R-:W-:Y:S02]  /*9210*/  ISETP.GT.AND P0, PT, R8, 0x80, PT ;  /* 0x000000800800780c */ /* 0x000fe40003f04270 */
[----:B------:R-:W-:Y:S02]  /*9220*/  FSEL R8, R46, RZ, P3 ;  /* 0x000000ff2e087208 */ /* 0x000fe40001800000 */
[----:B------:R-:W-:-:S04]  /*9230*/  FMNMX.FTZ R46, R119, R44, !PT ;  /* 0x0000002c772e7209 */ /* 0x000fc80007810000 */
[----:B------:R-:W-:Y:S02]  /*9240*/  FMNMX.FTZ R46, R121, R46, !PT ;  /* 0x0000002e792e7209 */ /* 0x000fe40007810000 */
[----:B------:R-:W-:Y:S02]  /*9250*/  ISETP.NE.AND P3, PT, R48, RZ, PT ;  /* 0x000000ff3000720c */ /* 0x000fe40003f65270 */
[----:B------:R-:W-:Y:S01]  /*9260*/  FMNMX.FTZ R46, R91, R46, !PT ;  /* 0x0000002e5b2e7209 */ /* 0x000fe20007810000 */
[----:B------:R-:W-:-:S03]  /*9270*/  FFMA.FTZ R48, R2, R45, -R8 ;  /* 0x0000002d02307223 */ /* 0x000fc60000010808 */
[----:B------:R-:W-:Y:S01]  /*9280*/  FMNMX.FTZ R46, R123, R46, !PT ;  /* 0x0000002e7b2e7209 */ /* 0x000fe20007810000 */
[----:B------:R0:W-:Y:S03]  /*9290*/  MUFU.EX2 R42, R48 ;  /* 0x00000030002a7308 */ /* 0x0001e60000000800 */
[----:B0-----:R-:W-:-:S04]  /*92a0*/  FMNMX.FTZ R48, R95, R46, !PT ;  /* 0x0000002e5f307209 */ /* 0x001fc80007810000 */
[----:B------:R-:W-:Y:S01]  /*92b0*/  FMNMX.FTZ R48, R129, R48, !PT ;  /* 0x0000003081307209 */ /* 0x000fe20007810000 */
[----:B------:R-:W-:-:S03]  /*92c0*/  FFMA.FTZ R50, R2, R49, -R8 ;  /* 0x0000003102327223 */ /* 0x000fc60000010808 */
[----:B------:R-:W-:Y:S01]  /*92d0*/  FMNMX.FTZ R48, R99, R48, !PT ;  /* 0x0000003063307209 */ /* 0x000fe20007810000 */
[----:B------:R0:W-:Y:S03]  /*92e0*/  MUFU.EX2 R44, R50 ;  /* 0x00000032002c7308 */ /* 0x0001e60000000800 */
[----:B------:R-:W-:-:S04]  /*92f0*/  FMNMX.FTZ R48, R133, R48, !PT ;  /* 0x0000003085307209 */ /* 0x000fc80007810000 */
[----:B0-----:R-:W-:-:S04]  /*9300*/  FMNMX.FTZ R50, R103, R48, !PT ;  /* 0x0000003067327209 */ /* 0x001fc80007810000 */
[----:B------:R-:W-:Y:S01]  /*9310*/  FMNMX.FTZ R50, R137, R50, !PT ;  /* 0x0000003289327209 */ /* 0x000fe20007810000 */
[----:B------:R-:W-:-:S03]  /*9320*/  FFMA.FTZ R52, R2, R53, -R8 ;  /* 0x0000003502347223 */ /* 0x000fc60000010808 */
[----:B------:R-:W-:Y:S01]  /*9330*/  FMNMX.FTZ R50, R75, R50, !PT ;  /* 0x000000324b327209 */ /* 0x000fe20007810000 */
[----:B------:R0:W-:Y:S03]  /*9340*/  MUFU.EX2 R46, R52 ;  /* 0x00000034002e7308 */ /* 0x0001e60000000800 */
[----:B------:R-:W-:-:S04]  /*9350*/  FMNMX.FTZ R50, R141, R50, !PT ;  /* 0x000000328d327209 */ /* 0x000fc80007810000 */
[----:B0-----:R-:W-:-:S04]  /*9360*/  FMNMX.FTZ R52, R79, R50, !PT ;  /* 0x000000324f347209 */ /* 0x001fc80007810000 */
[----:B------:R-:W-:-:S04]  /*9370*/  FMNMX.FTZ R52, R145, R52, !PT ;  /* 0x0000003491347209 */ /* 0x000fc80007810000 */
[----:B------:R-:W-:-:S04]  /*9380*/  FMNMX.FTZ R52, R83, R52, !PT ;  /* 0x0000003453347209 */ /* 0x000fc80007810000 */
[----:B------:R-:W-:-:S04]  /*9390*/  FMNMX.FTZ R52, R147, R52, !PT ;  /* 0x0000003493347209 */ /* 0x000fc80007810000 */
[----:B------:R-:W-:-:S04]  /*93a0*/  FMNMX.FTZ R54, R87, R52, !PT ;  /* 0x0000003457367209 */ /* 0x000fc80007810000 */
[----:B------:R-:W-:-:S04]  /*93b0*/  FMNMX.FTZ R54, R151, R54, !PT ;  /* 0x0000003697367209 */ /* 0x000fc80007810000 */
[----:B------:R-:W-:Y:S01]  /*93c0*/  FMNMX.FTZ R54, R59, R54, !PT ;  /* 0x000000363b367209 */ /* 0x000fe20007810000 */
[----:B------:R-:W-:-:S03]  /*93d0*/  FFMA.FTZ R49, R2, R93, -R8 ;  /* 0x0000005d02317223 */ /* 0x000fc60000010808 */
[----:B------:R-:W-:-:S04]  /*93e0*/  FMNMX.FTZ R54, R155, R54, !PT ;  /* 0x000000369b367209 */ /* 0x000fc80007810000 */
[----:B------:R-:W-:-:S04]  /*93f0*/  FMNMX.FTZ R93, R63, R54, !PT ;  /* 0x000000363f5d7209 */ /* 0x000fc80007810000 */
[----:B------:R-:W-:-:S04]  /*9400*/  FMNMX.FTZ R56, R66, R93, !PT ;  /* 0x0000005d42387209 */ /* 0x000fc80007810000 */
[----:B------:R-:W-:-:S04]  /*9410*/  FMNMX.FTZ R93, R67, R56, !PT ;  /* 0x00000038435d7209 */ /* 0x000fc80007810000 */
[----:B------:R-:W-:Y:S02]  /*9420*/  FMNMX.FTZ R56, R70, R93, !PT ;  /* 0x0000005d46387209 */ /* 0x000fe40007810000 */
[----:B------:R-:W-:Y:S02]  /*9430*/  FSEL R26, R26, -INF , P0 ;  /* 0xff8000001a1a7808 */ /* 0x000fe40000000000 */
[----:B------:R-:W-:Y:S02]  /*9440*/  ISETP.NE.AND P0, PT, R14, RZ, PT ;  /* 0x000000ff0e00720c */ /* 0x000fe40003f05270 */
[----:B------:R-:W-:Y:S02]  /*9450*/  FMNMX.FTZ R93, R71, R56, !PT ;  /* 0x00000038475d7209 */ /* 0x000fe40007810000 */
[----:B------:R-:W-:Y:S02]  /*9460*/  FSEL R27, R27, -INF , P0 ;  /* 0xff8000001b1b7808 */ /* 0x000fe40000000000 */
[----:B------:R-:W-:-:S02]  /*9470*/  FMNMX.FTZ R58, R26, R93, !PT ;  /* 0x0000005d1a3a7209 */ /* 0x000fc40007810000 */
[----:B------:R-:W-:Y:S02]  /*9480*/  FSEL R93, R30, -INF , P1 ;  /* 0xff8000001e5d7808 */ /* 0x000fe40000800000 */
[----:B------:R-:W-:Y:S02]  /*9490*/  FMNMX.FTZ R58, R27, R58, !PT ;  /* 0x0000003a1b3a7209 */ /* 0x000fe40007810000 */
[----:B------:R-:W-:Y:S02]  /*94a0*/  FSEL R31, R31, -INF , P2 ;  /* 0xff8000001f1f7808 */ /* 0x000fe40001000000 */
[----:B------:R-:W-:Y:S01]  /*94b0*/  FMNMX.FTZ R58, R93, R58, !PT ;  /* 0x0000003a5d3a7209 */ /* 0x000fe20007810000 */
[----:B------:R-:W-:Y:S01]  /*94c0*/  FFMA.FTZ R53, R2, R97, -R8 ;  /* 0x0000006102357223 */ /* 0x000fe20000010808 */
[----:B------:R-:W-:Y:S02]  /*94d0*/  FSEL R97, R34, -INF , P3 ;  /* 0xff80000022617808 */ /* 0x000fe40001800000 */
[----:B------:R-:W-:-:S02]  /*94e0*/  FMNMX.FTZ R58, R31, R58, !PT ;  /* 0x0000003a1f3a7209 */ /* 0x000fc40007810000 */
[----:B------:R-:W-:Y:S02]  /*94f0*/  FSEL R35, R35, -INF , P4 ;  /* 0xff80000023237808 */ /* 0x000fe40002000000 */
[----:B------:R-:W-:Y:S01]  /*9500*/  FMNMX.FTZ R58, R97, R58, !PT ;  /* 0x0000003a613a7209 */ /* 0x000fe20007810000 */
[----:B------:R-:W-:-:S01]  /*9510*/  FFMA.FTZ R45, R2, R89, -R8 ;  /* 0x00000059022d7223 */ /* 0x000fc20000010808 */
[--C-:B------:R-:W-:Y:S01]  /*9520*/  FFMA.FTZ R89, R2, R101, -R8.reuse ;  /* 0x0000006502597223 */ /* 0x100fe20000010808 */
[----:B------:R-:W-:Y:S02]  /*9530*/  FSEL R101, R38, -INF , P5 ;  /* 0xff80000026657808 */ /* 0x000fe40002800000 */
[----:B------:R-:W-:Y:S01]  /*9540*/  FMNMX.FTZ R58, R35, R58, !PT ;  /* 0x0000003a233a7209 */ /* 0x000fe20007810000 */
[----:B------:R-:W-:-:S01]  /*9550*/  FFMA.FTZ R62, R2, R57, -R8 ;  /* 0x00000039023e7223 */ /* 0x000fc20000010808 */
[----:B------:R-:W-:Y:S02]  /*9560*/  FSEL R57, R39, -INF , P6 ;  /* 0xff80000027397808 */ /* 0x000fe40003000000 */
[----:B------:R-:W-:-:S04]  /*9570*/  FMNMX.FTZ R58, R101, R58, !PT ;  /* 0x0000003a653a7209 */ /* 0x000fc80007810000 */
[----:B------:R-:W-:Y:S02]  /*9580*/  FMNMX.FTZ R60, R57, R58, !PT ;  /* 0x0000003a393c7209 */ /* 0x000fe40007810000 */
[----:B------:R-:W-:Y:S01]  /*9590*/  ISETP.NE.AND P0, PT, R10, RZ, PT ;  /* 0x000000ff0a00720c */ /* 0x000fe20003f05270 */
[----:B------:R-:W-:Y:S02]  /*95a0*/  FFMA.FTZ R10, R2, R105, -R8 ;  /* 0x00000069020a7223 */ /* 0x000fe40000010808 */
[----:B------:R-:W0:Y:S02]  /*95b0*/  SHFL.BFLY PT, R105, R60, 0x2, 0x1f ;  /* 0x0c401f003c697f89 */ /* 0x000e2400000e0000 */
[----:B0-----:R-:W-:-:S05]  /*95c0*/  FMNMX.FTZ R105, R60, R105, !PT ;  /* 0x000000693c697209 */ /* 0x001fca0007810000 */
[----:B------:R-:W0:Y:S01]  /*95d0*/  SHFL.BFLY PT, R60, R105, 0x1, 0x1f ;  /* 0x0c201f00693c7f89 */ /* 0x000e2200000e0000 */
[----:B------:R1:W-:Y:S02]  /*95e0*/  MUFU.EX2 R39, R62 ;  /* 0x0000003e00277308 */ /* 0x0003e40000000800 */
[----:B-1----:R-:W-:-:S01]  /*95f0*/  FFMA.FTZ R62, R2, R12, -R8 ;  /* 0x0000000c023e7223 */ /* 0x002fc20000010808 */
[C-C-:B------:R-:W-:Y:S01]  /*9600*/  FFMA.FTZ R36, R2.reuse, R43, -R8.reuse ;  /* 0x0000002b02247223 */ /* 0x140fe20000010808 */
[----:B------:R-:W-:-:S01]  /*9610*/  FFMA.FTZ R9, R2, R9, -R8 ;  /* 0x0000000902097223 */ /* 0x000fc20000010808 */
[C-C-:B------:R-:W-:Y:S01]  /*9620*/  FFMA.FTZ R11, R2.reuse, R11, -R8.reuse ;  /* 0x0000000b020b7223 */ /* 0x140fe20000010808 */
[----:B------:R-:W-:-:S01]  /*9630*/  FFMA.FTZ R14, R2, R109, -R8 ;  /* 0x0000006d020e7223 */ /* 0x000fc20000010808 */
[C-C-:B------:R-:W-:Y:S01]  /*9640*/  FFMA.FTZ R15, R2.reuse, R15, -R8.reuse ;  /* 0x0000000f020f7223 */ /* 0x140fe20000010808 */
[----:B0-----:R-:W-:Y:S01]  /*9650*/  FMNMX.FTZ R12, R105, R60, !PT ;  /* 0x0000003c690c7209 */ /* 0x001fe20007810000 */
[----:B------:R-:W-:-:S03]  /*9660*/  FFMA.FTZ R20, R2, R113, -R8 ;  /* 0x0000007102147223 */ /* 0x000fc60000010808 */
[----:B------:R-:W-:Y:S01]  /*9670*/  FSETP.NEU.FTZ.AND P1, PT, R12, -INF , PT ;  /* 0xff8000000c00780b */ /* 0x000fe20003f3d000 */
[----:B------:R-:W-:-:S01]  /*9680*/  FFMA.FTZ R64, R2, R12, -8 ;  /* 0xc100000002407423 */ /* 0x000fc2000001000c */
[C-C-:B------:R-:W-:Y:S01]  /*9690*/  FFMA.FTZ R43, R2.reuse, R117, -R8.reuse ;  /* 0x00000075022b7223 */ /* 0x140fe20000010808 */
[----:B------:R-:W-:-:S01]  /*96a0*/  FFMA.FTZ R125, R2, R125, -R8 ;  /* 0x0000007d027d7223 */ /* 0x000fc20000010808 */
        /* <DEDUP_REMOVED lines=22> */
[----:B------:R-:W-:Y:S01]  /*9810*/  FSEL R8, R64, RZ, P1 ;  /* 0x000000ff40087208 */ /* 0x000fe20000800000 */
[----:B------:R-:W-:Y:S04]  /*9820*/  MUFU.EX2 R9, R9 ;  /* 0x0000000900097308 */ /* 0x000fe80000000800 */
[----:B------:R-:W-:-:S01]  /*9830*/  FFMA.FTZ R13, R2, R13, -R8 ;  /* 0x0000000d020d7223 */ /* 0x000fc20000010808 */
[C-C-:B------:R-:W-:Y:S01]  /*9840*/  FFMA.FTZ R107, R2.reuse, R107, -R8.reuse ;  /* 0x0000006b026b7223 */ /* 0x140fe20000010808 */
[----:B------:R-:W-:-:S02]  /*9850*/  FFMA.FTZ R37, R2, R41, -R8 ;  /* 0x0000002902257223 */ /* 0x000fc40000010808 */
[----:B------:R-:W0:Y:S01]  /*9860*/  MUFU.EX2 R10, R10 ;  /* 0x0000000a000a7308 */ /* 0x000e220000000800 */
[----:B------:R-:W-:-:S07]  /*9870*/  FFMA.FTZ R64, R2, R111, -R8 ;  /* 0x0000006f02407223 */ /* 0x000fce0000010808 */
[----:B------:R-:W-:Y:S01]  /*9880*/  MUFU.EX2 R105, R62 ;  /* 0x0000003e00697308 */ /* 0x000fe20000000800 */
[----:B------:R-:W-:-:S07]  /*9890*/  FFMA.FTZ R41, R2, R47, -R8 ;  /* 0x0000002f02297223 */ /* 0x000fce0000010808 */
[----:B------:R-:W-:Y:S08]  /*98a0*/  MUFU.EX2 R13, R13 ;  /* 0x0000000d000d7308 */ /* 0x000ff00000000800 */
[----:B------:R-:W1:Y:S08]  /*98b0*/  MUFU.EX2 R62, R107 ;  /* 0x0000006b003e7308 */ /* 0x000e700000000800 */
[----:B------:R-:W2:Y:S01]  /*98c0*/  MUFU.EX2 R11, R11 ;  /* 0x0000000b000b7308 */ /* 0x000ea20000000800 */
[----:B------:R-:W-:-:S07]  /*98d0*/  FFMA.FTZ R68, R2, R115, -R8 ;  /* 0x0000007302447223 */ /* 0x000fce0000010808 */
[----:B------:R-:W3:Y:S08]  /*98e0*/  MUFU.EX2 R37, R37 ;  /* 0x0000002500257308 */ /* 0x000ef00000000800 */
[----:B------:R-:W5:Y:S01]  /*98f0*/  MUFU.EX2 R14, R14 ;  /* 0x0000000e000e7308 */ /* 0x000f620000000800 */
[----:B------:R-:W-:-:S07]  /*9900*/  FFMA.FTZ R47, R2, R51, -R8 ;  /* 0x00000033022f7223 */ /* 0x000fce0000010808 */
[----:B------:R-:W4:Y:S01]  /*9910*/  MUFU.EX2 R64, R64 ;  /* 0x0000004000407308 */ /* 0x000f220000000800 */
[----:B0-----:R-:W-:-:S07]  /*9920*/  FADD.FTZ R90, R9, R10 ;  /* 0x0000000a095a7221 */ /* 0x001fce0000010000 */
[----:B------:R-:W0:Y:S01]  /*9930*/  MUFU.EX2 R15, R15 ;  /* 0x0000000f000f7308 */ /* 0x000e220000000800 */
[----:B-1----:R-:W-:-:S01]  /*9940*/  FADD.FTZ R92, R13, R62 ;  /* 0x0000003e0d5c7221 */ /* 0x002fc20000010000 */
[----:B------:R-:W-:-:S06]  /*9950*/  FFMA.FTZ R72, R2, R119, -R8 ;  /* 0x0000007702487223 */ /* 0x000fcc0000010808 */
[----:B------:R-:W1:Y:S01]  /*9960*/  MUFU.EX2 R41, R41 ;  /* 0x0000002900297308 */ /* 0x000e620000000800 */
[----:B------:R-:W-:-:S01]  /*9970*/  FFMA.FTZ R88, R2, R87, -R8 ;  /* 0x0000005702587223 */ /* 0x000fc20000010808 */
[----:B--2---:R-:W-:-:S06]  /*9980*/  FADD.FTZ R87, R11, R90 ;  /* 0x0000005a0b577221 */ /* 0x004fcc0000010000 */
[----:B------:R-:W2:Y:S01]  /*9990*/  MUFU.EX2 R20, R20 ;  /* 0x0000001400147308 */ /* 0x000ea20000000800 */
[----:B---3--:R-:W-:-:S01]  /*99a0*/  FADD.FTZ R107, R37, R92 ;  /* 0x0000005c256b7221 */ /* 0x008fc20000010000 */
[----:B------:R-:W-:-:S06]  /*99b0*/  FFMA.FTZ R51, R2, R121, -R8 ;  /* 0x0000007902337223 */ /* 0x000fcc0000010808 */
[----:B------:R-:W3:Y:S01]  /*99c0*/  MUFU.EX2 R68, R68 ;  /* 0x0000004400447308 */ /* 0x000ee20000000800 */
[----:B-----5:R-:W-:-:S07]  /*99d0*/  FADD.FTZ R90, R14, R87 ;  /* 0x000000570e5a7221 */ /* 0x020fce0000010000 */
[----:B------:R-:W5:Y:S01]  /*99e0*/  MUFU.EX2 R36, R36 ;  /* 0x0000002400247308 */ /* 0x000f620000000800 */
[----:B----4-:R-:W-:-:S01]  /*99f0*/  FADD.FTZ R92, R64, R107 ;  /* 0x0000006b405c7221 */ /* 0x010fc20000010000 */
[----:B------:R-:W-:-:S06]  /*9a00*/  FFMA.FTZ R74, R2, R91, -R8 ;  /* 0x0000005b024a7223 */ /* 0x000fcc0000010808 */
[----:B------:R-:W4:Y:S01]  /*9a10*/  MUFU.EX2 R47, R47 ;  /* 0x0000002f002f7308 */ /* 0x000f220000000800 */
[----:B0-----:R-:W-:-:S07]  /*9a20*/  FADD.FTZ R87, R15, R90 ;  /* 0x0000005a0f577221 */ /* 0x001fce0000010000 */
[----:B------:R-:W0:Y:S01]  /*9a30*/  MUFU.EX2 R43, R43 ;  /* 0x0000002b002b7308 */ /* 0x000e220000000800 */
[----:B-1----:R-:W-:-:S01]  /*9a40*/  FADD.FTZ R107, R41, R92 ;  /* 0x0000005c296b7221 */ /* 0x002fc20000010000 */
[----:B------:R-:W-:-:S06]  /*9a50*/  FFMA.FTZ R76, R2, R123, -R8 ;  /* 0x0000007b024c7223 */ /* 0x000fcc0000010808 */
[----:B------:R-:W1:Y:S01]  /*9a60*/  MUFU.EX2 R72, R72 ;  /* 0x0000004800487308 */ /* 0x000e620000000800 */
[----:B--2---:R-:W-:-:S01]  /*9a70*/  FADD.FTZ R87, R20, R87 ;  /* 0x0000005714577221 */ /* 0x004fc20000010000 */
[----:B---3--:R-:W-:-:S06]  /*9a80*/  FADD.FTZ R92, R68, R107 ;  /* 0x0000006b445c7221 */ /* 0x008fcc0000010000 */
[----:B------:R-:W2:Y:S01]  /*9a90*/  MUFU.EX2 R51, R51 ;  /* 0x0000003300337308 */ /* 0x000ea20000000800 */
[----:B------:R-:W-:-:S01]  /*9aa0*/  FFMA.FTZ R91, R2, R95, -R8 ;  /* 0x0000005f025b7223 */ /* 0x000fc20000010808 */
[----:B-----5:R-:W-:-:S06]  /*9ab0*/  FADD.FTZ R94, R36, R87 ;  /* 0x00000057245e7221 */ /* 0x020fcc0000010000 */
[----:B------:R-:W3:Y:S01]  /*9ac0*/  MUFU.EX2 R45, R45 ;  /* 0x0000002d002d7308 */ /* 0x000ee20000000800 */
[----:B----4-:R-:W-:-:S01]  /*9ad0*/  FADD.FTZ R87, R47, R92 ;  /* 0x0000005c2f577221 */ /* 0x010fc20000010000 */
[----:B------:R-:W-:-:S06]  /*9ae0*/  FFMA.FTZ R78, R2, R129, -R8 ;  /* 0x00000081024e7223 */ /* 0x000fcc0000010808 */
[----:B------:R-:W4:Y:S01]  /*9af0*/  MUFU.EX2 R74, R74 ;  /* 0x0000004a004a7308 */ /* 0x000f220000000800 */
[----:B------:R-:W-:Y:S01]  /*9b00*/  ISETP.GE.AND P1, PT, R40, 0xa1, PT ;  /* 0x000000a12800780c */ /* 0x000fe20003f26270 */
[----:B------:R-:W-:Y:S01]  /*9b10*/  FFMA.FTZ R92, R2, R63, -R8 ;  /* 0x0000003f025c7223 */ /* 0x000fe20000010808 */
[----:B------:R-:W-:Y:S02]  /*9b20*/  VIADD R40, R3, 0x13240 ;  /* 0x0001324003287836 */ /* 0x000fe40000000000 */
[----:B0-----:R-:W-:-:S03]  /*9b30*/  FADD.FTZ R63, R43, R94 ;  /* 0x0000005e2b3f7221 */ /* 0x001fc60000010000 */
[----:B------:R-:W0:Y:S01]  /*9b40*/  MUFU.EX2 R76, R76 ;  /* 0x0000004c004c7308 */ /* 0x000e220000000800 */
[----:B------:R-:W-:-:S01]  /*9b50*/  FFMA.FTZ R94, R2, R66, -R8 ;  /* 0x00000042025e7223 */ /* 0x000fc20000010808 */
[----:B-1----:R-:W-:Y:S01]  /*9b60*/  FADD.FTZ R66, R72, R87 ;  /* 0x0000005748427221 */ /* 0x002fe20000010000 */
[----:B------:R-:W-:-:S01]  /*9b70*/  FFMA.FTZ R95, R2, R99, -R8 ;  /* 0x00000063025f7223 */ /* 0x000fc20000010808 */
[----:B------:R-:W-:-:S04]  /*9b80*/  FADD.FTZ R96, R42, R63 ;  /* 0x0000003f2a607221 */ /* 0x000fc80000010000 */
[----:B------:R-:W1:Y:S01]  /*9b90*/  MUFU.EX2 R49, R49 ;  /* 0x0000003100317308 */ /* 0x000e620000000800 */
[----:B------:R-:W-:Y:S01]  /*9ba0*/  PRMT R40, R122, 0x654, R40 ;  /* 0x000006547a287816 */ /* 0x000fe20000000028 */
[----:B--2---:R-:W-:-:S06]  /*9bb0*/  FADD.FTZ R63, R51, R66 ;  /* 0x00000042333f7221 */ /* 0x004fcc0000010000 */
[----:B------:R-:W2:Y:S01]  /*9bc0*/  MUFU.EX2 R91, R91 ;  /* 0x0000005b005b7308 */ /* 0x000ea20000000800 */
[----:B------:R-:W-:-:S01]  /*9bd0*/  FFMA.FTZ R80, R2, R133, -R8 ;  /* 0x0000008502507223 */ /* 0x000fc20000010808 */
[C-C-:B------:R-:W-:Y:S01]  /*9be0*/  FFMA.FTZ R90, R2.reuse, R59, -R8.reuse ;  /* 0x0000003b025a7223 */ /* 0x140fe20000010808 */
[----:B------:R-:W-:-:S01]  /*9bf0*/  FFMA.FTZ R87, R2, R67, -R8 ;  /* 0x0000004302577223 */ /* 0x000fc20000010808 */
[----:B---3--:R-:W-:Y:S01]  /*9c00*/  FADD.FTZ R67, R45, R96 ;  /* 0x000000602d437221 */ /* 0x008fe20000010000 */
[----:B------:R3:W-:Y:S03]  /*9c10*/  SYNCS.ARRIVE.TRANS64.RED.A1T0 RZ, [R40+URZ], RZ ;  /* 0x000000ff28ff79a7 */ /* 0x0007e6000810043f */
[----:B------:R-:W5:Y:S01]  /*9c20*/  MUFU.EX2 R78, R78 ;  /* 0x0000004e004e7308 */ /* 0x000f620000000800 */
[----:B----4-:R-:W-:-:S01]  /*9c30*/  FADD.FTZ R63, R74, R63 ;  /* 0x0000003f4a3f7221 */ /* 0x010fc20000010000 */
[----:B------:R-:W-:-:S06]  /*9c40*/  FFMA.FTZ R99, R2, R103, -R8 ;  /* 0x0000006702637223 */ /* 0x000fcc0000010808 */
[----:B------:R-:W4:Y:S01]  /*9c50*/  MUFU.EX2 R53, R53 ;  /* 0x0000003500357308 */ /* 0x000f220000000800 */
[----:B------:R-:W-:-:S07]  /*9c60*/  FFMA.FTZ R82, R2, R137, -R8 ;  /* 0x0000008902527223 */ /* 0x000fce0000010808 */
[----:B------:R-:W4:Y:S08]  /*9c70*/  MUFU.EX2 R95, R95 ;  /* 0x0000005f005f7308 */ /* 0x000f300000000800 */
[----:B---3--:R3:W-:Y:S01]  /*9c80*/  MUFU.EX2 R40, R90 ;  /* 0x0000005a00287308 */ /* 0x0087e20000000800 */
[----:B------:R-:W-:-:S07]  /*9c90*/  FFMA.FTZ R75, R2, R75, -R8 ;  /* 0x0000004b024b7223 */ /* 0x000fce0000010808 */
[----:B------:R-:W4:Y:S01]  /*9ca0*/  MUFU.EX2 R48, R125 ;  /* 0x0000007d00307308 */ /* 0x000f220000000800 */
[----:B---3--:R-:W-:-:S01]  /*9cb0*/  FADD.FTZ R90, R44, R67 ;  /* 0x000000432c5a7221 */ /* 0x008fc20000010000 */
[----:B------:R-:W-:Y:S01]  /*9cc0*/  FFMA.FTZ R67, R2, R26, -R8 ;  /* 0x0000001a02437223 */ /* 0x000fe20000010808 */
[----:B0-----:R-:W-:-:S01]  /*9cd0*/  FADD.FTZ R26, R76, R63 ;  /* 0x0000003f4c1a7221 */ /* 0x001fc20000010000 */
[----:B------:R-:W-:-:S04]  /*9ce0*/  FFMA.FTZ R63, R2, R27, -R8 ;  /* 0x0000001b023f7223 */ /* 0x000fc80000010808 */
[----:B------:R-:W0:Y:S01]  /*9cf0*/  MUFU.EX2 R80, R80 ;  /* 0x0000005000507308 */ /* 0x000e220000000800 */
[----:B-1----:R-:W-:-:S01]  /*9d00*/  FADD.FTZ R27, R49, R90 ;  /* 0x0000005a311b7221 */ /* 0x002fc20000010000 */
[----:B--2---:R-:W-:-:S06]  /*9d10*/  FADD.FTZ R107, R91, R26 ;  /* 0x0000001a5b6b7221 */ /* 0x004fcc0000010000 */
[----:B------:R-:W1:Y:S01]  /*9d20*/  MUFU.EX2 R89, R89 ;  /* 0x0000005900597308 */ /* 0x000e620000000800 */
[----:B------:R-:W-:-:S01]  /*9d30*/  FADD.FTZ R90, R46, R27 ;  /* 0x0000001b2e5a7221 */ /* 0x000fc20000010000 */
[----:B------:R-:W-:-:S06]  /*9d40*/  FFMA.FTZ R86, R2, R141, -R8 ;  /* 0x0000008d02567223 */ /* 0x000fcc0000010808 */
[----:B------:R-:W2:Y:S01]  /*9d50*/  MUFU.EX2 R99, R99 ;  /* 0x0000006300637308 */ /* 0x000ea20000000800 */
[----:B------:R-:W-:-:S07]  /*9d60*/  FFMA.FTZ R103, R2, R79, -R8 ;  /* 0x0000004f02677223 */ /* 0x000fce0000010808 */
[----:B------:R-:W3:Y:S08]  /*9d70*/  MUFU.EX2 R50, R127 ;  /* 0x0000007f00327308 */ /* 0x000ef00000000800 */
[----:B------:R-:W3:Y:S08]  /*9d80*/  MUFU.EX2 R82, R82 ;  /* 0x0000005200527308 */ /* 0x000ef00000000800 */
[----:B------:R5:W-:Y:S01]  /*9d90*/  MUFU.EX2 R66, R92 ;  /* 0x0000005c00427308 */ /* 0x000be20000000800 */
[----:B------:R-:W-:-:S01]  /*9da0*/  FFMA.FTZ R84, R2, R83, -R8 ;  /* 0x0000005302547223 */ /* 0x000fc20000010808 */
[----:B-----5:R-:W-:-:S06]  /*9db0*/  FADD.FTZ R92, R78, R107 ;  /* 0x0000006b4e5c7221 */ /* 0x020fcc0000010000 */
[----:B------:R-:W5:Y:S01]  /*9dc0*/  MUFU.EX2 R73, R73 ;  /* 0x0000004900497308 */ /* 0x000f620000000800 */
[----:B----4-:R-:W-:-:S01]  /*9dd0*/  FADD.FTZ R107, R53, R90 ;  /* 0x0000005a356b7221 */ /* 0x010fc20000010000 */
[----:B------:R-:W-:-:S06]  /*9de0*/  FADD.FTZ R109, R95, R92 ;  /* 0x0000005c5f6d7221 */ /* 0x000fcc0000010000 */
[----:B------:R-:W4:Y:S01]  /*9df0*/  MUFU.EX2 R75, R75 ;  /* 0x0000004b004b7308 */ /* 0x000f220000000800 */
[----:B------:R-:W-:-:S01]  /*9e00*/  FADD.FTZ R90, R48, R107 ;  /* 0x0000006b305a7221 */ /* 0x000fc20000010000 */
[----:B0-----:R-:W-:Y:S01]  /*9e10*/  FADD.FTZ R92, R80, R109 ;  /* 0x0000006d505c7221 */ /* 0x001fe20000010000 */
[----:B------:R-:W-:-:S01]  /*9e20*/  FFMA.FTZ R79, R2, R145, -R8 ;  /* 0x00000091024f7223 */ /* 0x000fc20000010808 */
[C-C-:B------:R-:W-:Y:S01]  /*9e30*/  FFMA.FTZ R83, R2.reuse, R147, -R8.reuse ;  /* 0x0000009302537223 */ /* 0x140fe20000010808 */
[----:B------:R-:W-:-:S03]  /*9e40*/  FFMA.FTZ R151, R2, R151, -R8 ;  /* 0x0000009702977223 */ /* 0x000fc60000010808 */
[----:B------:R-:W0:Y:S01]  /*9e50*/  MUFU.EX2 R52, R131 ;  /* 0x0000008300347308 */ /* 0x000e220000000800 */
[----:B------:R-:W-:-:S01]  /*9e60*/  FFMA.FTZ R59, R2, R155, -R8 ;  /* 0x0000009b023b7223 */ /* 0x000fc20000010808 */
[C-C-:B------:R-:W-:Y:S01]  /*9e70*/  FFMA.FTZ R70, R2.reuse, R70, -R8.reuse ;  /* 0x0000004602467223 */ /* 0x140fe20000010808 */
[----:B------:R-:W-:-:S01]  /*9e80*/  FFMA.FTZ R71, R2, R71, -R8 ;  /* 0x0000004702477223 */ /* 0x000fc20000010808 */
[C-C-:B------:R-:W-:Y:S01]  /*9e90*/  FFMA.FTZ R93, R2.reuse, R93, -R8.reuse ;  /* 0x0000005d025d7223 */ /* 0x140fe20000010808 */
[----:B------:R-:W-:-:S01]  /*9ea0*/  FFMA.FTZ R31, R2, R31, -R8 ;  /* 0x0000001f021f7223 */ /* 0x000fc20000010808 */
[C-C-:B------:R-:W-:Y:S02]  /*9eb0*/  FFMA.FTZ R97, R2.reuse, R97, -R8.reuse ;  /* 0x0000006102617223 */ /* 0x140fe40000010808 */
[----:B------:R-:W0:Y:S01]  /*9ec0*/  MUFU.EX2 R86, R86 ;  /* 0x0000005600567308 */ /* 0x000e220000000800 */
[----:B------:R-:W-:-:S01]  /*9ed0*/  FFMA.FTZ R35, R2, R35, -R8 ;  /* 0x0000002302237223 */ /* 0x000fc20000010808 */
[C-C-:B------:R-:W-:Y:S01]  /*9ee0*/  FFMA.FTZ R101, R2.reuse, R101, -R8.reuse ;  /* 0x0000006502657223 */ /* 0x140fe20000010808 */
[----:B------:R-:W-:-:S01]  /*9ef0*/  FFMA.FTZ R8, R2, R57, -R8 ;  /* 0x0000003902087223 */ /* 0x000fc20000010808 */
[----:B-1----:R-:W-:Y:S01]  /*9f00*/  FADD.FTZ R57, R89, R90 ;  /* 0x0000005a59397221 */ /* 0x002fe20000010000 */
[----:B--2---:R-:W-:-:S03]  /*9f10*/  FADD.FTZ R107, R99, R92 ;  /* 0x0000005c636b7221 */ /* 0x004fc60000010000 */
[----:B------:R-:W1:Y:S01]  /*9f20*/  MUFU.EX2 R77, R77 ;  /* 0x0000004d004d7308 */ /* 0x000e620000000800 */
[----:B------:R-:W-:Y:S01]  /*9f30*/  F2FP.SATFINITE.E4M3.F32.PACK_AB_MERGE_C R152, R14, R11, RZ ;  /* 0x0000000b0e98723e */ /* 0x000fe200048070ff */
[----:B---3--:R-:W-:Y:S01]  /*9f40*/  FADD.FTZ R14, R50, R57 ;  /* 0x00000039320e7221 */ /* 0x008fe20000010000 */
[----:B------:R-:W-:-:S05]  /*9f50*/  F2FP.SATFINITE.E4M3.F32.PACK_AB_MERGE_C R154, R43, R36, RZ ;  /* 0x000000242b9a723e */ /* 0x000fca00048070ff */
[----:B------:R-:W2:Y:S01]  /*9f60*/  MUFU.EX2 R103, R103 ;  /* 0x0000006700677308 */ /* 0x000ea20000000800 */
[----:B------:R-:W-:-:S01]  /*9f70*/  FADD.FTZ R36, R82, R107 ;  /* 0x0000006b52247221 */ /* 0x000fc20000010000 */
[----:B------:R-:W-:Y:S01]  /*9f80*/  F2FP.SATFINITE.E4M3.F32.PACK_AB_MERGE_C R148, R49, R44, RZ ;  /* 0x0000002c3194723e */ /* 0x000fe200048070ff */
[----:B-----5:R-:W-:-:S05]  /*9f90*/  FADD.FTZ R43, R73, R14 ;  /* 0x0000000e492b7221 */ /* 0x020fca0000010000 */
[----:B------:R-:W3:Y:S01]  /*9fa0*/  MUFU.EX2 R54, R135 ;  /* 0x0000008700367308 */ /* 0x000ee20000000800 */
[----:B----4-:R-:W-:-:S07]  /*9fb0*/  FADD.FTZ R49, R75, R36 ;  /* 0x000000244b317221 */ /* 0x010fce0000010000 */
[----:B------:R-:W4:Y:S01]  /*9fc0*/  MUFU.EX2 R79, R79 ;  /* 0x0000004f004f7308 */ /* 0x000f220000000800 */
[----:B0-----:R-:W-:-:S01]  /*9fd0*/  FADD.FTZ R36, R52, R43 ;  /* 0x0000002b34247221 */ /* 0x001fc20000010000 */
[----:B------:R-:W-:-:S06]  /*9fe0*/  FADD.FTZ R44, R86, R49 ;  /* 0x00000031562c7221 */ /* 0x000fcc0000010000 */
[----:B------:R-:W0:Y:S01]  /*9ff0*/  MUFU.EX2 R81, R81 ;  /* 0x0000005100517308 */ /* 0x000e220000000800 */
[----:B-1----:R-:W-:-:S07]  /*a000*/  F2FP.SATFINITE.E4M3.F32.PACK_AB_MERGE_C R136, R77, R52, RZ ;  /* 0x000000344d88723e */ /* 0x002fce00048070ff */
[----:B------:R-:W1:Y:S01]  /*a010*/  MUFU.EX2 R84, R84 ;  /* 0x0000005400547308 */ /* 0x000e620000000800 */
[----:B------:R-:W-:-:S01]  /*a020*/  FADD.FTZ R77, R77, R36 ;  /* 0x000000244d4d7221 */ /* 0x000fc20000010000 */
[----:B--2---:R-:W-:-:S06]  /*a030*/  FADD.FTZ R44, R103, R44 ;  /* 0x0000002c672c7221 */ /* 0x004fcc0000010000 */
[----:B------:R-:W2:Y:S08]  /*a040*/  MUFU.EX2 R56, R139 ;  /* 0x0000008b00387308 */ /* 0x000eb00000000800 */
[----:B------:R-:W5:Y:S01]  /*a050*/  MUFU.EX2 R83, R83 ;  /* 0x0000005300537308 */ /* 0x000f620000000800 */
[----:B---3--:R-:W-:-:S07]  /*a060*/  FADD.FTZ R36, R54, R77 ;  /* 0x0000004d36247221 */ /* 0x008fce0000010000 */
[----:B------:R-:W3:Y:S01]  /*a070*/  MUFU.EX2 R85, R85 ;  /* 0x0000005500557308 */ /* 0x000ee20000000800 */
[----:B----4-:R-:W-:-:S07]  /*a080*/  FADD.FTZ R43, R79, R44 ;  /* 0x0000002c4f2b7221 */ /* 0x010fce0000010000 */
[----:B------:R-:W4:Y:S01]  /*a090*/  MUFU.EX2 R88, R88 ;  /* 0x0000005800587308 */ /* 0x000f220000000800 */
[----:B0-----:R-:W-:-:S01]  /*a0a0*/  FADD.FTZ R49, R81, R36 ;  /* 0x0000002451317221 */ /* 0x001fc20000010000 */
[----:B-1----:R-:W-:-:S06]  /*a0b0*/  FADD.FTZ R44, R84, R43 ;  /* 0x0000002b542c7221 */ /* 0x002fcc0000010000 */
[----:B------:R-:W0:Y:S01]  /*a0c0*/  MUFU.EX2 R30, R30 ;  /* 0x0000001e001e7308 */ /* 0x000e220000000800 */
[----:B------:R-:W-:-:S07]  /*a0d0*/  F2FP.SATFINITE.E4M3.F32.PACK_AB_MERGE_C R150, R89, R48, RZ ;  /* 0x000000305996723e */ /* 0x000fce00048070ff */
[----:B------:R-:W1:Y:S01]  /*a0e0*/  MUFU.EX2 R3, R151 ;  /* 0x0000009700037308 */ /* 0x000e620000000800 */
[----:B--2---:R-:W-:-:S01]  /*a0f0*/  FADD.FTZ R48, R56, R49 ;  /* 0x0000003138307221 */ /* 0x004fc20000010000 */
[----:B------:R-:W-:Y:S01]  /*a100*/  F2FP.SATFINITE.E4M3.F32.PACK_AB_MERGE_C R152, R10, R9, R152 ;  /* 0x000000090a98723e */ /* 0x000fe20004807098 */
[----:B-----5:R-:W-:-:S01]  /*a110*/  FADD.FTZ R9, R83, R44 ;  /* 0x0000002c53097221 */ /* 0x020fc20000010000 */
[----:B---3--:R-:W-:-:S04]  /*a120*/  F2FP.SATFINITE.E4M3.F32.PACK_AB_MERGE_C R138, R85, R56, RZ ;  /* 0x00000038558a723e */ /* 0x008fc800048070ff */
[----:B------:R-:W2:Y:S01]  /*a130*/  MUFU.EX2 R34, R34 ;  /* 0x0000002200227308 */ /* 0x000ea20000000800 */
[----:B------:R-:W-:-:S01]  /*a140*/  FADD.FTZ R85, R85, R48 ;  /* 0x0000003055557221 */ /* 0x000fc20000010000 */
[C---:B----4-:R-:W-:Y:S01]  /*a150*/  F2FP.SATFINITE.E4M3.F32.PACK_AB_MERGE_C R83, R88.reuse, R83, RZ ;  /* 0x000000535853723e */ /* 0x050fe200048070ff */
[----:B------:R-:W-:-:S05]  /*a160*/  FADD.FTZ R88, R88, R9 ;  /* 0x0000000958587221 */ /* 0x000fca0000010000 */
[----:B------:R-:W3:Y:S01]  /*a170*/  MUFU.EX2 R59, R59 ;  /* 0x0000003b003b7308 */ /* 0x000ee20000000800 */
[----:B0-----:R-:W-:-:S07]  /*a180*/  FADD.FTZ R10, R30, R85 ;  /* 0x000000551e0a7221 */ /* 0x001fce0000010000 */
[----:B------:R-:W0:Y:S01]  /*a190*/  MUFU.EX2 R61, R61 ;  /* 0x0000003d003d7308 */ /* 0x000e220000000800 */
[----:B-1----:R-:W-:-:S01]  /*a1a0*/  FADD.FTZ R9, R3, R88 ;  /* 0x0000005803097221 */ /* 0x002fc20000010000 */
[----:B------:R-:W-:Y:S01]  /*a1b0*/  F2FP.SATFINITE.E4M3.F32.PACK_AB_MERGE_C R154, R20, R15, R154 ;  /* 0x0000000f149a723e */ /* 0x000fe2000480709a */
[----:B------:R-:W-:-:S05]  /*a1c0*/  FADD.FTZ R15, R39, R10 ;  /* 0x0000000a270f7221 */ /* 0x000fca0000010000 */
[----:B------:R-:W1:Y:S01]  /*a1d0*/  MUFU.EX2 R38, R38 ;  /* 0x0000002600267308 */ /* 0x000e620000000800 */
[----:B------:R-:W-:-:S07]  /*a1e0*/  FADD.FTZ R20, R40, R9 ;  /* 0x0000000928147221 */ /* 0x000fce0000010000 */
[----:B------:R-:W4:Y:S01]  /*a1f0*/  MUFU.EX2 R26, R94 ;  /* 0x0000005e001a7308 */ /* 0x000f220000000800 */
[----:B------:R-:W-:Y:S01]  /*a200*/  F2FP.SATFINITE.E4M3.F32.PACK_AB_MERGE_C R148, R45, R42, R148 ;  /* 0x0000002a2d94723e */ /* 0x000fe20004807094 */
[----:B--2---:R-:W-:-:S06]  /*a210*/  FADD.FTZ R42, R34, R15 ;  /* 0x0000000f222a7221 */ /* 0x004fcc0000010000 */
[----:B------:R-:W2:Y:S01]  /*a220*/  MUFU.EX2 R65, R65 ;  /* 0x0000004100417308 */ /* 0x000ea20000000800 */
[----:B---3--:R-:W-:-:S07]  /*a230*/  FADD.FTZ R9, R59, R20 ;  /* 0x000000143b097221 */ /* 0x008fce0000010000 */
[----:B------:R-:W3:Y:S01]  /*a240*/  MUFU.EX2 R27, R87 ;  /* 0x00000057001b7308 */ /* 0x000ee20000000800 */
[C---:B0-----:R-:W-:Y:S01]  /*a250*/  F2FP.SATFINITE.E4M3.F32.PACK_AB_MERGE_C R140, R61.reuse, R34, RZ ;  /* 0x000000223d8c723e */ /* 0x041fe200048070ff */
[----:B------:R-:W-:-:S06]  /*a260*/  FADD.FTZ R61, R61, R42 ;  /* 0x0000002a3d3d7221 */ /* 0x000fcc0000010000 */
[----:B------:R-:W-:Y:S01]  /*a270*/  MUFU.EX2 R58, R58 ;  /* 0x0000003a003a7308 */ /* 0x000fe20000000800 */
[----:B------:R-:W-:-:S07]  /*a280*/  FADD.FTZ R9, R66, R9 ;  /* 0x0000000942097221 */ /* 0x000fce0000010000 */
[----:B------:R-:W0:Y:S08]  /*a290*/  MUFU.EX2 R69, R69 ;  /* 0x0000004500457308 */ /* 0x000e300000000800 */
[----:B------:R-:W5:Y:S01]  /*a2a0*/  MUFU.EX2 R11, R70 ;  /* 0x00000046000b7308 */ /* 0x000f620000000800 */
[----:B-1----:R-:W-:-:S01]  /*a2b0*/  FADD.FTZ R20, R38, R61 ;  /* 0x0000003d26147221 */ /* 0x002fc20000010000 */
[----:B----4-:R-:W-:-:S06]  /*a2c0*/  FADD.FTZ R34, R26, R9 ;  /* 0x000000091a227221 */ /* 0x010fcc0000010000 */
[----:B------:R-:W1:Y:S01]  /*a2d0*/  MUFU.EX2 R14, R71 ;  /* 0x00000047000e7308 */ /* 0x000e620000000800 */
[----:B--2---:R-:W-:-:S07]  /*a2e0*/  FADD.FTZ R9, R65, R20 ;  /* 0x0000001441097221 */ /* 0x004fce0000010000 */
[----:B------:R-:W-:Y:S01]  /*a2f0*/  MUFU.EX2 R28, R28 ;  /* 0x0000001c001c7308 */ /* 0x000fe20000000800 */
[----:B---3--:R-:W-:-:S07]  /*a300*/  FADD.FTZ R34, R27, R34 ;  /* 0x000000221b227221 */ /* 0x008fce0000010000 */
[----:B------:R-:W-:Y:S08]  /*a310*/  MUFU.EX2 R29, R29 ;  /* 0x0000001d001d7308 */ /* 0x000ff00000000800 */
[----:B------:R-:W2:Y:S01]  /*a320*/  MUFU.EX2 R24, R24 ;  /* 0x0000001800187308 */ /* 0x000ea20000000800 */
[----:B0-----:R-:W-:-:S07]  /*a330*/  F2FP.SATFINITE.E4M3.F32.PACK_AB_MERGE_C R142, R69, R58, RZ ;  /* 0x0000003a458e723e */ /* 0x001fce00048070ff */
[----:B------:R-:W0:Y:S01]  /*a340*/  MUFU.EX2 R67, R67 ;  /* 0x0000004300437308 */ /* 0x000e220000000800 */
[----:B------:R-:W-:-:S07]  /*a350*/  FADD.FTZ R58, R58, R9 ;  /* 0x000000093a3a7221 */ /* 0x000fce0000010000 */
[----:B------:R-:W3:Y:S01]  /*a360*/  MUFU.EX2 R25, R25 ;  /* 0x0000001900197308 */ /* 0x000ee20000000800 */
[----:B-----5:R-:W-:-:S07]  /*a370*/  FADD.FTZ R9, R11, R34 ;  /* 0x000000220b097221 */ /* 0x020fce0000010000 */
[----:B------:R-:W4:Y:S01]  /*a380*/  MUFU.EX2 R36, R63 ;  /* 0x0000003f00247308 */ /* 0x000f220000000800 */
[----:B------:R-:W-:-:S01]  /*a390*/  FADD.FTZ R69, R69, R58 ;  /* 0x0000003a45457221 */ /* 0x000fc20000010000 */
[C---:B-1----:R-:W-:Y:S01]  /*a3a0*/  F2FP.SATFINITE.E4M3.F32.PACK_AB_MERGE_C R11, R14.reuse, R11, RZ ;  /* 0x0000000b0e0b723e */ /* 0x042fe200048070ff */
[----:B------:R-:W-:-:S05]  /*a3b0*/  FADD.FTZ R14, R14, R9 ;  /* 0x000000090e0e7221 */ /* 0x000fca0000010000 */
[----:B------:R-:W1:Y:S01]  /*a3c0*/  MUFU.EX2 R93, R93 ;  /* 0x0000005d005d7308 */ /* 0x000e620000000800 */
[----:B------:R-:W-:Y:S01]  /*a3d0*/  F2FP.SATFINITE.E4M3.F32.PACK_AB_MERGE_C R140, R39, R30, R140 ;  /* 0x0000001e278c723e */ /* 0x000fe2000480708c */
[----:B--2---:R-:W-:Y:S01]  /*a3e0*/  FADD.FTZ R30, R24, R69 ;  /* 0x00000045181e7221 */ /* 0x004fe20000010000 */
[----:B------:R-:W-:-:S05]  /*a3f0*/  F2FP.SATFINITE.E4M3.F32.PACK_AB_MERGE_C R144, R29, R28, RZ ;  /* 0x0000001c1d90723e */ /* 0x000fca00048070ff */
[----:B------:R-:W2:Y:S01]  /*a400*/  MUFU.EX2 R10, R31 ;  /* 0x0000001f000a7308 */ /* 0x000ea20000000800 */
[----:B0-----:R-:W-:-:S01]  /*a410*/  FADD.FTZ R9, R67, R14 ;  /* 0x0000000e43097221 */ /* 0x001fc20000010000 */
[C---:B---3--:R-:W-:Y:S01]  /*a420*/  F2FP.SATFINITE.E4M3.F32.PACK_AB_MERGE_C R144, R25.reuse, R24, R144 ;  /* 0x000000181990723e */ /* 0x048fe20004807090 */
[----:B------:R-:W-:-:S05]  /*a430*/  FADD.FTZ R25, R25, R30 ;  /* 0x0000001e19197221 */ /* 0x000fca0000010000 */
[----:B------:R-:W0:Y:S01]  /*a440*/  MUFU.EX2 R32, R32 ;  /* 0x0000002000207308 */ /* 0x000e220000000800 */
[----:B----4-:R-:W-:-:S07]  /*a450*/  FADD.FTZ R14, R36, R9 ;  /* 0x00000009240e7221 */ /* 0x010fce0000010000 */
[----:B------:R-:W3:Y:S01]  /*a460*/  MUFU.EX2 R97, R97 ;  /* 0x0000006100617308 */ /* 0x000ee20000000800 */
[----:B------:R-:W-:-:S01]  /*a470*/  FADD.FTZ R28, R28, R25 ;  /* 0x000000191c1c7221 */ /* 0x000fc20000010000 */
[----:B-1----:R-:W-:-:S06]  /*a480*/  FADD.FTZ R9, R93, R14 ;  /* 0x0000000e5d097221 */ /* 0x002fcc0000010000 */
[----:B------:R-:W1:Y:S01]  /*a490*/  MUFU.EX2 R20, R35 ;  /* 0x0000002300147308 */ /* 0x000e620000000800 */
[----:B------:R-:W-:-:S01]  /*a4a0*/  FADD.FTZ R29, R29, R28 ;  /* 0x0000001c1d1d7221 */ /* 0x000fc20000010000 */
[----:B--2---:R-:W-:-:S06]  /*a4b0*/  F2FP.SATFINITE.E4M3.F32.PACK_AB_MERGE_C R93, R10, R93, RZ ;  /* 0x0000005d0a5d723e */ /* 0x004fcc00048070ff */
[----:B------:R-:W-:Y:S01]  /*a4c0*/  MUFU.EX2 R33, R33 ;  /* 0x0000002100217308 */ /* 0x000fe20000000800 */
[----:B------:R-:W-:-:S07]  /*a4d0*/  FADD.FTZ R10, R10, R9 ;  /* 0x000000090a0a7221 */ /* 0x000fce0000010000 */
[----:B------:R-:W2:Y:S08]  /*a4e0*/  MUFU.EX2 R60, R60 ;  /* 0x0000003c003c7308 */ /* 0x000eb00000000800 */
[----:B------:R-:W4:Y:S08]  /*a4f0*/  MUFU.EX2 R101, R101 ;  /* 0x0000006500657308 */ /* 0x000f300000000800 */
[----:B------:R-:W5:Y:S01]  /*a500*/  MUFU.EX2 R8, R8 ;  /* 0x0000000800087308 */ /* 0x000f620000000800 */
[----:B0-----:R-:W-:-:S01]  /*a510*/  FADD.FTZ R14, R32, R29 ;  /* 0x0000001d200e7221 */ /* 0x001fc20000010000 */
[----:B---3--:R-:W-:Y:S01]  /*a520*/  FADD.FTZ R9, R97, R10 ;  /* 0x0000000a61097221 */ /* 0x008fe20000010000 */
[----:B------:R-:W-:-:S02]  /*a530*/  F2FP.SATFINITE.E4M3.F32.PACK_AB_MERGE_C R37, R64, R37, RZ ;  /* 0x000000254025723e */ /* 0x000fc400048070ff */
[----:B------:R-:W-:Y:S01]  /*a540*/  F2FP.SATFINITE.E4M3.F32.PACK_AB_MERGE_C R59, R66, R59, RZ ;  /* 0x0000003b423b723e */ /* 0x000fe200048070ff */
[----:B------:R-:W-:-:S01]  /*a550*/  FADD.FTZ R14, R105, R14 ;  /* 0x0000000e690e7221 */ /* 0x000fc20000010000 */
[----:B-1----:R-:W-:Y:S01]  /*a560*/  FADD.FTZ R10, R20, R9 ;  /* 0x00000009140a7221 */ /* 0x002fe20000010000 */
[----:B------:R-:W-:Y:S02]  /*a570*/  F2FP.SATFINITE.E4M3.F32.PACK_AB_MERGE_C R153, R62, R13, R37 ;  /* 0x0000000d3e99723e */ /* 0x000fe40004807025 */
[----:B------:R-:W-:Y:S02]  /*a580*/  F2FP.SATFINITE.E4M3.F32.PACK_AB_MERGE_C R141, R40, R3, R59 ;  /* 0x00000003288d723e */ /* 0x000fe4000480703b */
[----:B--2---:R-:W-:Y:S01]  /*a590*/  F2FP.SATFINITE.E4M3.F32.PACK_AB_MERGE_C R13, R60, R33, RZ ;  /* 0x000000213c0d723e */ /* 0x004fe200048070ff */
[----:B------:R-:W-:Y:S01]  /*a5a0*/  FADD.FTZ R33, R33, R14 ;  /* 0x0000000e21217221 */ /* 0x000fe20000010000 */
[----:B------:R-:W-:Y:S01]  /*a5b0*/  F2FP.SATFINITE.E4M3.F32.PACK_AB_MERGE_C R47, R72, R47, RZ ;  /* 0x0000002f482f723e */ /* 0x000fe200048070ff */
[----:B----4-:R-:W-:Y:S01]  /*a5c0*/  FADD.FTZ R15, R101, R10 ;  /* 0x0000000a650f7221 */ /* 0x010fe20000010000 */
[----:B------:R-:W-:-:S02]  /*a5d0*/  F2FP.SATFINITE.E4M3.F32.PACK_AB_MERGE_C R76, R91, R76, RZ ;  /* 0x0000004c5b4c723e */ /* 0x000fc400048070ff */
[----:B-----5:R-:W-:Y:S01]  /*a5e0*/  F2FP.SATFINITE.E4M3.F32.PACK_AB_MERGE_C R3, R8, R101, RZ ;  /* 0x000000650803723e */ /* 0x020fe200048070ff */
[----:B------:R-:W-:Y:S01]  /*a5f0*/  BSSY B0, `(.L_x_491) ;  /* 0x0000290000007945 */ /* 0x000fe20003800000 */
[----:B------:R-:W-:Y:S02]  /*a600*/  F2FP.SATFINITE.E4M3.F32.PACK_AB_MERGE_C R80, R99, R80, RZ ;  /* 0x000000506350723e */ /* 0x000fe400048070ff */
[----:B------:R-:W-:Y:S02]  /*a610*/  F2FP.SATFINITE.E4M3.F32.PACK_AB_MERGE_C R86, R103, R86, RZ ;  /* 0x000000566756723e */ /* 0x000fe400048070ff */
[----:B------:R-:W-:Y:S01]  /*a620*/  F2FP.SATFINITE.E4M3.F32.PACK_AB_MERGE_C R147, R20, R97, R3 ;  /* 0x000000611493723e */ /* 0x000fe20004807003 */
[----:B------:R-:W-:Y:S01]  /*a630*/  FADD.FTZ R20, R60, R33 ;  /* 0x000000213c147221 */ /* 0x000fe20000010000 */
[----:B------:R-:W-:Y:S01]  /*a640*/  F2FP.SATFINITE.E4M3.F32.PACK_AB_MERGE_C R150, R53, R46, R150 ;  /* 0x0000002e3596723e */ /* 0x000fe20004807096 */
[----:B------:R-:W-:Y:S01]  /*a650*/  FADD.FTZ R15, R8, R15 ;  /* 0x0000000f080f7221 */ /* 0x000fe20000010000 */
[----:B------:R-:W-:Y:S01]  /*a660*/  F2FP.SATFINITE.E4M3.F32.PACK_AB_MERGE_C R136, R73, R50, R136 ;  /* 0x000000324988723e */ /* 0x000fe20004807088 */
[--C-:B------:R-:W-:Y:S01]  /*a670*/  IMAD.MOV.U32 R53, RZ, RZ, R55.reuse ;  /* 0x000000ffff357224 */ /* 0x100fe200078e0037 */
[----:B------:R-:W-:Y:S01]  /*a680*/  F2FP.SATFINITE.E4M3.F32.PACK_AB_MERGE_C R138, R81, R54, R138 ;  /* 0x00000036518a723e */ /* 0x000fe2000480708a */
[--C-:B------:R-:W-:Y:S01]  /*a690*/  IMAD.MOV.U32 R54, RZ, RZ, R55.reuse ;  /* 0x000000ffff367224 */ /* 0x100fe200078e0037 */
[----:B------:R-:W-:Y:S01]  /*a6a0*/  F2FP.SATFINITE.E4M3.F32.PACK_AB_MERGE_C R142, R65, R38, R142 ;  /* 0x00000026418e723e */ /* 0x000fe2000480708e */
[----:B------:R-:W-:Y:S01]  /*a6b0*/  IMAD.MOV.U32 R52, RZ, RZ, R55 ;  /* 0x000000ffff347224 */ /* 0x000fe200078e0037 */
[----:B------:R-:W-:Y:S01]  /*a6c0*/  F2FP.SATFINITE.E4M3.F32.PACK_AB_MERGE_C R155, R68, R41, R47 ;  /* 0x00000029449b723e */ /* 0x000fe2000480702f */
[--C-:B------:R-:W-:Y:S01]  /*a6d0*/  IMAD.MOV.U32 R50, RZ, RZ, R55.reuse ;  /* 0x000000ffff327224 */ /* 0x100fe200078e0037 */
[----:B------:R-:W-:Y:S01]  /*a6e0*/  F2FP.SATFINITE.E4M3.F32.PACK_AB_MERGE_C R149, R74, R51, R76 ;  /* 0x000000334a95723e */ /* 0x000fe2000480704c */
[----:B------:R-:W-:Y:S01]  /*a6f0*/  IMAD.MOV.U32 R49, RZ, RZ, R55 ;  /* 0x000000ffff317224 */ /* 0x000fe200078e0037 */
[----:B------:R-:W-:Y:S01]  /*a700*/  F2FP.SATFINITE.E4M3.F32.PACK_AB_MERGE_C R146, R105, R32, R13 ;  /* 0x000000206992723e */ /* 0x000fe2000480700d */
[----:B------:R-:W-:Y:S01]  /*a710*/  IMAD.MOV.U32 R48, RZ, RZ, R55 ;  /* 0x000000ffff307224 */ /* 0x000fe200078e0037 */
[----:B------:R-:W-:Y:S01]  /*a720*/  F2FP.SATFINITE.E4M3.F32.PACK_AB_MERGE_C R143, R27, R26, R11 ;  /* 0x0000001a1b8f723e */ /* 0x000fe2000480700b */
[----:B------:R-:W-:Y:S01]  /*a730*/  IMAD.MOV.U32 R47, RZ, RZ, R55 ;  /* 0x000000ffff2f7224 */ /* 0x000fe200078e0037 */
        /* <DEDUP_REMOVED lines=8> */
[-C--:B------:R-:W-:Y:S01]  /*a7c0*/  MOV R51, R55.reuse ;  /* 0x0000003700337202 */ /* 0x080fe20000000f00 */
[--C-:B------:R-:W-:Y:S01]  /*a7d0*/  IMAD.MOV.U32 R41, RZ, RZ, R55.reuse ;  /* 0x000000ffff297224 */ /* 0x100fe200078e0037 */
[-C--:B------:R-:W-:Y:S01]  /*a7e0*/  MOV R43, R55.reuse ;  /* 0x00000037002b7202 */ /* 0x080fe20000000f00 */
[--C-:B------:R-:W-:Y:S01]  /*a7f0*/  IMAD.MOV.U32 R40, RZ, RZ, R55.reuse ;  /* 0x000000ffff287224 */ /* 0x100fe200078e0037 */
[-C--:B------:R-:W-:Y:S01]  /*a800*/  MOV R35, R55.reuse ;  /* 0x0000003700237202 */ /* 0x080fe20000000f00 */
[--C-:B------:R-:W-:Y:S01]  /*a810*/  IMAD.MOV.U32 R39, RZ, RZ, R55.reuse ;  /* 0x000000ffff277224 */ /* 0x100fe200078e0037 */
[----:B------:R-:W-:Y:S01]  /*a820*/  MOV R27, R55 ;  /* 0x00000037001b7202 */ /* 0x000fe20000000f00 */
[----:B------:R-:W-:-:S02]  /*a830*/  IMAD.MOV.U32 R38, RZ, RZ, R55 ;  /* 0x000000ffff267224 */ /* 0x000fc400078e0037 */
[--C-:B------:R-:W-:Y:S02]  /*a840*/  IMAD.MOV.U32 R37, RZ, RZ, R55.reuse ;  /* 0x000000ffff257224 */ /* 0x100fe400078e0037 */
[--C-:B------:R-:W-:Y:S02]  /*a850*/  IMAD.MOV.U32 R36, RZ, RZ, R55.reuse ;  /* 0x000000ffff247224 */ /* 0x100fe400078e0037 */
[--C-:B------:R-:W-:Y:S02]  /*a860*/  IMAD.MOV.U32 R34, RZ, RZ, R55.reuse ;  /* 0x000000ffff227224 */ /* 0x100fe400078e0037 */
[--C-:B------:R-:W-:Y:S02]  /*a870*/  IMAD.MOV.U32 R33, RZ, RZ, R55.reuse ;  /* 0x000000ffff217224 */ /* 0x100fe400078e0037 */
[--C-:B------:R-:W-:Y:S02]  /*a880*/  IMAD.MOV.U32 R32, RZ, RZ, R55.reuse ;  /* 0x000000ffff207224 */ /* 0x100fe400078e0037 */
[----:B------:R-:W-:-:S02]  /*a890*/  IMAD.MOV.U32 R31, RZ, RZ, R55 ;  /* 0x000000ffff1f7224 */ /* 0x000fc400078e0037 */
[--C-:B------:R-:W-:Y:S02]  /*a8a0*/  IMAD.MOV.U32 R30, RZ, RZ, R55.reuse ;  /* 0x000000ffff1e7224 */ /* 0x100fe400078e0037 */
[--C-:B------:R-:W-:Y:S02]  /*a8b0*/  IMAD.MOV.U32 R29, RZ, RZ, R55.reuse ;  /* 0x000000ffff1d7224 */ /* 0x100fe400078e0037 */
[--C-:B------:R-:W-:Y:S02]  /*a8c0*/  IMAD.MOV.U32 R28, RZ, RZ, R55.reuse ;  /* 0x000000ffff1c7224 */ /* 0x100fe400078e0037 */
[--C-:B------:R-:W-:Y:S02]  /*a8d0*/  IMAD.MOV.U32 R26, RZ, RZ, R55.reuse ;  /* 0x000000ffff1a7224 */ /* 0x100fe400078e0037 */
[--C-:B------:R-:W-:Y:S02]  /*a8e0*/  IMAD.MOV.U32 R25, RZ, RZ, R55.reuse ;  /* 0x000000ffff197224 */ /* 0x100fe400078e0037 */
[----:B------:R-:W-:Y:S01]  /*a8f0*/  IMAD.MOV.U32 R24, RZ, RZ, R55 ;  /* 0x000000ffff187224 */ /* 0x000fe200078e0037 */
[----:B------:R-:W-:Y:S06]  /*a900*/  @!P1 BRA `(.L_x_492) ;  /* 0x0000002400789947 */ /* 0x000fec0003800000 */
[----:B------:R0:W5:Y:S01]  /*a910*/  LDL.LU R9, [R1+0x1c] ;  /* 0x00001c0001097983 */ /* 0x0001620000300800 */
[----:B------:R-:W-:Y:S02]  /*a920*/  VIADD R11, R120, 0xfffffffe ;  /* 0xfffffffe780b7836 */ /* 0x000fe40000000000 */
[----:B------:R-:W-:Y:S01]  /*a930*/  IMAD.MOV.U32 R10, RZ, RZ, R12 ;  /* 0x000000ffff0a7224 */ /* 0x000fe200078e000c */
[----:B------:R0:W5:Y:S01]  /*a940*/  LDL.LU R8, [R1+0x14] ;  /* 0x0000140001087983 */ /* 0x0001620000300800 */
[----:B------:R-:W-:Y:S01]  /*a950*/  IMAD.MOV.U32 R3, RZ, RZ, R0 ;  /* 0x000000ffff037224 */ /* 0x000fe200078e0000 */
        /* <DEDUP_REMOVED lines=15> */
[----:B0-----:R-:W-:-:S07]  /*aa50*/  CS2R R24, SRZ ;  /* 0x0000000000187805 */ /* 0x001fce000001ff00 */
.L_x_505:
[----:B-----5:R-:W-:-:S04]  /*aa60*/  ISETP.NE.AND P1, PT, R8, 0x1, PT ;  /* 0x000000010800780c */ /* 0x020fc80003f25270 */
[----:B------:R-:W-:-:S04]  /*aa70*/  SEL R0, RZ, 0x1, P1 ;  /* 0x00000001ff007807 */ /* 0x000fc80000800000 */
[----:B------:R-:W-:-:S05]  /*aa80*/  LOP3.LUT R13, R9, R0, RZ, 0x3c, !PT ;  /* 0x00000000090d7212 */ /* 0x000fca00078e3cff */
[----:B------:R0:W-:Y:S01]  /*aa90*/  STL [R1+0x1c], R13 ;  /* 0x00001c0d01007387 */ /* 0x0001e20000100800 */
[----:B------:R-:W-:Y:S05]  /*aaa0*/  @!P0 BRA `(.L_x_493) ;  /* 0x0000000000048947 */ /* 0x000fea0003800000 */
[----:B------:R-:W-:Y:S01]  /*aab0*/  BPT.TRAP 0x1 ;  /* 0x000000040000795c */ /* 0x000fe20000300000 */
.L_x_493:
[----:B------:R-:W-:Y:S01]  /*aac0*/  VIADD R0, R8, 0x1 ;  /* 0x0000000108007836 */ /* 0x000fe20000000000 */
[----:B0-----:R-:W-:-:S04]  /*aad0*/  SHF.L.U32 R13, R13, 0x1f, RZ ;  /* 0x0000001f0d0d7819 */ /* 0x001fc800000006ff */
[----:B------:R-:W-:-:S04]  /*aae0*/  ISETP.NE.AND P1, PT, R0, 0x2, PT ;  /* 0x000000020000780c */ /* 0x000fc80003f25270 */
[----:B------:R-:W-:-:S04]  /*aaf0*/  SEL R12, R0, RZ, P1 ;  /* 0x000000ff000c7207 */ /* 0x000fc80000800000 */
[----:B------:R-:W-:Y:S01]  /*ab00*/  LEA R0, R12, R18, 0x3 ;  /* 0x000000120c007211 */ /* 0x000fe200078e18ff */
[----:B------:R0:W-:Y:S03]  /*ab10*/  STL [R1+0x14], R12 ;  /* 0x0000140c01007387 */ /* 0x0001e60000100800 */
[----:B------:R0:W1:Y:S01]  /*ab20*/  SYNCS.PHASECHK.TRANS64.TRYWAIT P1, [R0+URZ+0x13230], R13 ;  /* 0x0132300d000075a7 */ /* 0x000062000802017f */
[----:B------:R-:W-:Y:S05]  /*ab30*/  @!P0 BRA `(.L_x_494) ;  /* 0x0000000000048947 */ /* 0x000fea0003800000 */
[----:B------:R-:W-:Y:S01]  /*ab40*/  BPT.TRAP 0x1 ;  /* 0x000000040000795c */ /* 0x000fe20000300000 */
.L_x_494:
[----:B------:R-:W-:Y:S01]  /*ab50*/  IMAD R14, R12, 0x280, R21 ;  /* 0x000002800c0e7824 */ /* 0x000fe200078e0215 */
[----:B------:R-:W-:Y:S03]  /*ab60*/  BSSY B1, `(.L_x_495) ;  /* 0x0000006000017945 */ /* 0x000fe60003800000 */
[C---:B------:R-:W-:Y:S02]  /*ab70*/  VIADD R56, R14.reuse, 0x80 ;  /* 0x000000800e387836 */ /* 0x040fe40000000000 */
[----:B------:R-:W-:Y:S01]  /*ab80*/  VIADD R58, R14, 0x100 ;  /* 0x000001000e3a7836 */ /* 0x000fe20000000000 */
[----:B-1----:R-:W-:Y:S06]  /*ab90*/  @P1 BRA `(.L_x_496) ;  /* 0x0000000000081947 */ /* 0x002fec0003800000 */
[----:B------:R-:W1:Y:S02]  /*aba0*/  SYNCS.PHASECHK.TRANS64.TRYWAIT P1, [R0+URZ+0x13230], R13 ;  /* 0x0132300d000075a7 */ /* 0x000e64000802017f */
[----:B-1----:R-:W-:Y:S05]  /*abb0*/  @!P1 BRA `(.L_x_497) ;  /* 0x000000c4001c9947 */ /* 0x002fea0003800000 */
.L_x_496:
[----:B------:R-:W-:Y:S05]  /*abc0*/  BSYNC B1 ;  /* 0x0000000000017941 */ /* 0x000fea0003800000 */
.L_x_495:
[----:B0-----:R-:W-:Y:S01]  /*abd0*/  IMAD.MOV.U32 R12, RZ, RZ, R14 ;  /* 0x000000ffff0c7224 */ /* 0x001fe200078e000e */
[----:B------:R-:W-:Y:S01]  /*abe0*/  R2UR UR4, R4 ;  /* 0x00000000040472ca */ /* 0x000fe200000e0000 */
[----:B-1----:R-:W-:Y:S01]  /*abf0*/  IMAD.MOV.U32 R13, RZ, RZ, -0x7fffffe0 ;  /* 0x80000020ff0d7424 */ /* 0x002fe200078e00ff */
[----:B------:R-:W-:Y:S01]  /*ac00*/  R2UR UR5, R5 ;  /* 0x00000000050572ca */ /* 0x000fe200000e0000 */
[----:B------:R-:W-:Y:S01]  /*ac10*/  WARPGROUP.ARRIVE ;  /* 0x00000000000079c5 */ /* 0x000fe20000000000 */
[----:B------:R-:W-:Y:S01]  /*ac20*/  R2UR UR6, R12 ;  /* 0x000000000c0672ca */ /* 0x000fe200000e0000 */
[----:B------:R-:W-:Y:S01]  /*ac30*/  IMAD.MOV.U32 R57, RZ, RZ, -0x7fffffe0 ;  /* 0x80000020ff397424 */ /* 0x000fe200078e00ff */
[----:B------:R-:W-:Y:S01]  /*ac40*/  R2UR UR7, R13 ;  /* 0x000000000d0772ca */ /* 0x000fe200000e0000 */
[----:B------:R-:W-:Y:S01]  /*ac50*/  IMAD.MOV.U32 R12, RZ, RZ, R58 ;  /* 0x000000ffff0c7224 */ /* 0x000fe200078e003a */
[----:B------:R-:W-:Y:S01]  /*ac60*/  R2UR UR10, R56 ;  /* 0x00000000380a72ca */ /* 0x000fe200000e0000 */
[C---:B------:R-:W-:Y:S01]  /*ac70*/  VIADD R56, R14.reuse, 0x180 ;  /* 0x000001800e387836 */ /* 0x040fe20000000000 */
[----:B------:R-:W-:Y:S01]  /*ac80*/  R2UR UR11, R57 ;  /* 0x00000000390b72ca */ /* 0x000fe200000e0000 */
[----:B------:R-:W-:Y:S01]  /*ac90*/  VIADD R58, R14, 0x182 ;  /* 0x000001820e3a7836 */ /* 0x000fe20000000000 */
[----:B------:R-:W-:-:S02]  /*aca0*/  R2UR UR8, R4 ;  /* 0x00000000040872ca */ /* 0x000fc400000e0000 */
[----:B------:R-:W-:Y:S02]  /*acb0*/  R2UR UR9, R5 ;  /* 0x00000000050972ca */ /* 0x000fe400000e0000 */
[----:B------:R-:W-:Y:S02]  /*acc0*/  R2UR UR14, R12 ;  /* 0x000000000c0e72ca */ /* 0x000fe400000e0000 */
[----:B------:R-:W-:Y:S01]  /*acd0*/  R2UR UR15, R13 ;  /* 0x000000000d0f72ca */ /* 0x000fe200000e0000 */
[----:B------:R-:W-:Y:S01]  /*ace0*/  QGMMA.64x32x32.F32.E4M3.E4M3 R120, gdesc[UR4], RZ, !UPT, gsb0 ;  /* 0x00600000047879f3 */ /* 0x000fe2000c0008ff */
[----:B------:R-:W-:Y:S02]  /*acf0*/  R2UR UR12, R4 ;  /* 0x00000000040c72ca */ /* 0x000fe400000e0000 */
[----:B------:R-:W-:Y:S02]  /*ad00*/  R2UR UR13, R5 ;  /* 0x00000000050d72ca */ /* 0x000fe400000e0000 */
[----:B------:R-:W-:Y:S01]  /*ad10*/  R2UR UR18, R56 ;  /* 0x00000000381272ca */ /* 0x000fe200000e0000 */
[----:B------:R-:W-:Y:S01]  /*ad20*/  VIADD R56, R14, 0x2 ;  /* 0x000000020e387836 */ /* 0x000fe20000000000 */
[----:B------:R-:W-:-:S02]  /*ad30*/  R2UR UR19, R57 ;  /* 0x00000000391372ca */ /* 0x000fc400000e0000 */
[----:B------:R-:W-:Y:S02]  /*ad40*/  R2UR UR16, R4 ;  /* 0x00000000041072ca */ /* 0x000fe400000e0000 */
[----:B------:R-:W-:Y:S02]  /*ad50*/  R2UR UR17, R5 ;  /* 0x00000000051172ca */ /* 0x000fe400000e0000 */
[----:B------:R-:W-:Y:S02]  /*ad60*/  IADD3 R12, R14, 0x200, RZ ;  /* 0x000002000e0c7810 */ /* 0x000fe40007ffe0ff */
        /* <DEDUP_REMOVED lines=8> */
[----:B------:R-:W-:-:S02]  /*adf0*/  R2UR UR20, R4 ;  /* 0x00000000041472ca */ /* 0x000fc400000e0000 */
[----:B------:R-:W-:Y:S02]  /*ae00*/  R2UR UR21, R5 ;  /* 0x00000000051572ca */ /* 0x000fe400000e0000 */
[----:B------:R-:W-:Y:S02]  /*ae10*/  MOV R59, 0x80000020 ;  /* 0x80000020003b7802 */ /* 0x000fe40000000f00 */
[----:B------:R-:W-:Y:S02]  /*ae20*/  R2UR UR24, R6 ;  /* 0x00000000061872ca */ /* 0x000fe400000e0000 */
[----:B------:R-:W-:Y:S02]  /*ae30*/  R2UR UR25, R7 ;  /* 0x00000000071972ca */ /* 0x000fe400000e0000 */
[----:B------:R-:W-:Y:S01]  /*ae40*/  R2UR UR6, R12 ;  /* 0x000000000c0672ca */ /* 0x000fe200000e0000 */
[----:B------:R-:W-:Y:S01]  /*ae50*/  VIADD R12, R14, 0x202 ;  /* 0x000002020e0c7836 */ /* 0x000fe20000000000 */
[----:B------:R-:W-:Y:S01]  /*ae60*/  R2UR UR7, R13 ;  /* 0x000000000d0772ca */ /* 0x000fe200000e0000 */
[----:B------:R-:W-:Y:S01]  /*ae70*/  IMAD.MOV.U32 R13, RZ, RZ, -0x7fffffe0 ;  /* 0x80000020ff0d7424 */ /* 0x000fe200078e00ff */
[----:B------:R-:W-:-:S02]  /*ae80*/  R2UR UR4, R6 ;  /* 0x00000000060472ca */ /* 0x000fc400000e0000 */
        /* <DEDUP_REMOVED lines=24> */
[----:B------:R-:W-:Y:S03]  /*b010*/  QGMMA.64x32x32.F32.E4M3.E4M3 R56, gdesc[UR20], RZ, !UPT, gsb0 ;  /* 0x00600000143879f3 */ /* 0x000fe6000c0008ff */
        /* <DEDUP_REMOVED lines=18> */
.L_x_498:
[----:B------:R-:W-:Y:S01]  /*b140*/  SHF.L.U32 R9, R9, 0x1f, RZ ;  /* 0x0000001f09097819 */ /* 0x000fe200000006ff */
[----:B------:R-:W-:-:S04]  /*b150*/  IMAD R14, R8, 0x8, R18 ;  /* 0x00000008080e7824 */ /* 0x000fc800078e0212 */
[----:B------:R0:W1:Y:S01]  /*b160*/  SYNCS.PHASECHK.TRANS64.TRYWAIT P1, [R14+URZ+0x13250], R9 ;  /* 0x013250090e0075a7 */ /* 0x000062000802017f */
[----:B------:R-:W-:Y:S05]  /*b170*/  @!P0 BRA `(.L_x_499) ;  /* 0x0000000000048947 */ /* 0x000fea0003800000 */
[----:B------:R-:W-:Y:S01]  /*b180*/  BPT.TRAP 0x1 ;  /* 0x000000040000795c */ /* 0x000fe20000300000 */
.L_x_499:
[----:B------:R-:W-:Y:S04]  /*b190*/  BSSY B1, `(.L_x_500) ;  /* 0x0000004000017945 */ /* 0x000fe80003800000 */
[----:B-1----:R-:W-:Y:S05]  /*b1a0*/  @P1 BRA `(.L_x_501) ;  /* 0x0000000000081947 */ /* 0x002fea0003800000 */
[----:B------:R-:W1:Y:S02]  /*b1b0*/  SYNCS.PHASECHK.TRANS64.TRYWAIT P1, [R14+URZ+0x13250], R9 ;  /* 0x013250090e0075a7 */ /* 0x000e64000802017f */
[----:B-1----:R-:W-:Y:S05]  /*b1c0*/  @!P1 BRA `(.L_x_502) ;  /* 0x000000bc00ac9947 */ /* 0x002fea0003800000 */
.L_x_501:
[----:B------:R-:W-:Y:S05]  /*b1d0*/  BSYNC B1 ;  /* 0x0000000000017941 */ /* 0x000fea0003800000 */
.L_x_500:
[----:B01----:R-:W-:Y:S01]  /*b1e0*/  VIADD R9, R18, 0x1000 ;  /* 0x0000100012097836 */ /* 0x003fe20000000000 */
[----:B------:R-:W-:Y:S01]  /*b1f0*/  WARPGROUP.ARRIVE ;  /* 0x00000000000079c5 */ /* 0x000fe20000000000 */
[----:B------:R-:W-:-:S03]  /*b200*/  IMAD.MOV.U32 R13, RZ, RZ, -0x3ffffff0 ;  /* 0xc0000010ff0d7424 */ /* 0x000fc600078e00ff */
[----:B------:R-:W-:-:S04]  /*b210*/  SHF.R.U32.HI R9, RZ, 0x4, R9 ;  /* 0x00000004ff097819 */ /* 0x000fc80000011609 */
[----:B------:R-:W-:-:S04]  /*b220*/  LOP3.LUT R9, R9, 0x3fff, RZ, 0xc0, !PT ;  /* 0x00003fff09097812 */ /* 0x000fc800078ec0ff */
[----:B------:R-:W-:-:S05]  /*b230*/  LOP3.LUT R9, R9, 0x10000, RZ, 0xfc, !PT ;  /* 0x0001000009097812 */ /* 0x000fca00078efcff */
[----:B------:R-:W-:Y:S02]  /*b240*/  IMAD R8, R8, 0x280, R9 ;  /* 0x0000028008087824 */ /* 0x000fe400078e0209 */
[----:B------:R-:W-:Y:S02]  /*b250*/  IMAD.MOV.U32 R9, RZ, RZ, -0x3ffffff0 ;  /* 0xc0000010ff097424 */ /* 0x000fe400078e00ff */
[C---:B------:R-:W-:Y:S01]  /*b260*/  VIADD R12, R8.reuse, 0x80 ;  /* 0x00000080080c7836 */ /* 0x040fe20000000000 */
[----:B------:R-:W-:Y:S02]  /*b270*/  R2UR UR6, R8 ;  /* 0x00000000080672ca */ /* 0x000fe400000e0000 */
[----:B------:R-:W-:Y:S01]  /*b280*/  R2UR UR7, R9 ;  /* 0x00000000090772ca */ /* 0x000fe200000e0000 */
[----:B------:R-:W-:-:S12]  /*b290*/  IMAD.MOV.U32 R9, RZ, RZ, -0x3ffffff0 ;  /* 0xc0000010ff097424 */ /* 0x000fd800078e00ff */
[----:B------:R-:W-:Y:S01]  /*b2a0*/  QGMMA.64x64x32.F32.E4M3.E4M3 R24, R152, gdesc[UR4], R24, gsb0 ;  /* 0x00e0000498187df3 */ /* 0x000fe20008000818 */
[----:B------:R-:W-:Y:S01]  /*b2b0*/  R2UR UR6, R12 ;  /* 0x000000000c0672ca */ /* 0x000fe200000e0000 */
[----:B------:R-:W-:Y:S01]  /*b2c0*/  VIADD R12, R8, 0x100 ;  /* 0x00000100080c7836 */ /* 0x000fe20000000000 */
[----:B------:R-:W-:Y:S02]  /*b2d0*/  R2UR UR7, R13 ;  /* 0x000000000d0772ca */ /* 0x000fe400000e0000 */
[----:B------:R-:W-:Y:S01]  /*b2e0*/  MOV R13, 0xc0000010 ;  /* 0xc0000010000d7802 */ /* 0x000fe20000000f00 */
[----:B------:R-:W-:Y:S02]  /*b2f0*/  WARPGROUP.DEPBAR.LE gsb0, 0x0 ;  /* 0x00008000000079c5 */ /* 0x000fe40000010000 */
[----:B------:R-:W-:-:S08]  /*b300*/  WARPGROUP.ARRIVE ;  /* 0x00000000000079c5 */ /* 0x000fd00000000000 */
[----:B------:R-:W-:Y:S01]  /*b310*/  QGMMA.64x64x32.F32.E4M3.E4M3 R24, R148, gdesc[UR4], R24, gsb0 ;  /* 0x00e0000494187df3 */ /* 0x000fe20008000818 */
[----:B------:R-:W-:Y:S01]  /*b320*/  R2UR UR6, R12 ;  /* 0x000000000c0672ca */ /* 0x000fe200000e0000 */
[C---:B------:R-:W-:Y:S01]  /*b330*/  VIADD R12, R8.reuse, 0x180 ;  /* 0x00000180080c7836 */ /* 0x040fe20000000000 */
[----:B------:R-:W-:Y:S01]  /*b340*/  R2UR UR7, R13 ;  /* 0x000000000d0772ca */ /* 0x000fe200000e0000 */
[----:B------:R-:W-:Y:S02]  /*b350*/  IMAD.MOV.U32 R13, RZ, RZ, -0x3ffffff0 ;  /* 0xc0000010ff0d7424 */ /* 0x000fe400078e00ff */
[----:B------:R-:W-:Y:S01]  /*b360*/  VIADD R8, R8, 0x200 ;  /* 0x0000020008087836 */ /* 0x000fe20000000000 */
[----:B------:R-:W-:Y:S02]  /*b370*/  WARPGROUP.DEPBAR.LE gsb0, 0x0 ;  /* 0x00008000000079c5 */ /* 0x000fe40000010000 */
[----:B------:R-:W-:-:S07]  /*b380*/  WARPGROUP.ARRIVE ;  /* 0x00000000000079c5 */ /* 0x000fce0000000000 */
[----:B------:R-:W-:Y:S01]  /*b390*/  QGMMA.64x64x32.F32.E4M3.E4M3 R24, R136, gdesc[UR4], R24, gsb0 ;  /* 0x00e0000488187df3 */ /* 0x000fe20008000818 */
[----:B------:R-:W-:Y:S02]  /*b3a0*/  R2UR UR6, R12 ;  /* 0x000000000c0672ca */ /* 0x000fe400000e0000 */
[----:B------:R-:W-:Y:S01]  /*b3b0*/  R2UR UR7, R13 ;  /* 0x000000000d0772ca */ /* 0x000fe200000e0000 */
[----:B------:R-:W-:Y:S02]  /*b3c0*/  WARPGROUP.DEPBAR.LE gsb0, 0x0 ;  /* 0x00008000000079c5 */ /* 0x000fe40000010000 */
[----:B------:R-:W-:-:S10]  /*b3d0*/  WARPGROUP.ARRIVE ;  /* 0x00000000000079c5 */ /* 0x000fd40000000000 */
[----:B------:R-:W-:Y:S01]  /*b3e0*/  QGMMA.64x64x32.F32.E4M3.E4M3 R24, R140, gdesc[UR4], R24, gsb0 ;  /* 0x00e000048c187df3 */ /* 0x000fe20008000818 */
[----:B------:R-:W-:Y:S02]  /*b3f0*/  R2UR UR6, R8 ;  /* 0x00000000080672ca */ /* 0x000fe400000e0000 */
[----:B------:R-:W-:Y:S01]  /*b400*/  R2UR UR7, R9 ;  /* 0x00000000090772ca */ /* 0x000fe200000e0000 */
[----:B------:R-:W-:Y:S02]  /*b410*/  WARPGROUP.DEPBAR.LE gsb0, 0x0 ;  /* 0x00008000000079c5 */ /* 0x000fe40000010000 */
[----:B------:R-:W-:-:S10]  /*b420*/  WARPGROUP.ARRIVE ;  /* 0x00000000000079c5 */ /* 0x000fd40000000000 */
[----:B------:R-:W-:Y:S03]  /*b430*/  QGMMA.64x64x32.F32.E4M3.E4M3 R24, R144, gdesc[UR4], R24, gsb0 ;  /* 0x00e0000490187df3 */ /* 0x000fe60008000818 */
[----:B------:R-:W-:Y:S02]  /*b440*/  WARPGROUP.DEPBAR.LE gsb0, 0x0 ;  /* 0x00008000000079c5 */ /* 0x000fe40000010000 */
[----:B------:R-:W-:Y:S05]  /*b450*/  @!P0 BRA `(.L_x_503) ;  /* 0x0000000000048947 */ /* 0x000fea0003800000 */
[----:B------:R-:W-:Y:S01]  /*b460*/  BPT.TRAP 0x1 ;  /* 0x000000040000795c */ /* 0x000fe20000300000 */
.L_x_503:
[----:B------:R-:W2:Y:S01]  /*b470*/  LDL R136, [R1+0x2c] ;  /* 0x00002c0001887983 */ /* 0x000ea20000100800 */
[----:B------:R-:W-:-:S05]  /*b480*/  VIADD R0, R0, 0x13240 ;  /* 0x0001324000007836 */ /* 0x000fca0000000000 */
[----:B--2---:R-:W-:-:S04]  /*b490*/  PRMT R0, R136, 0x654, R0 ;  /* 0x0000065488007816 */ /* 0x004fc80000000000 */
[----:B------:R0:W-:Y:S02]  /*b4a0*/  SYNCS.ARRIVE.TRANS64.RED.A1T0 RZ, [R0+URZ], RZ ;  /* 0x000000ff00ff79a7 */ /* 0x0001e4000810043f */
[----:B0-----:R-:W-:-:S04]  /*b4b0*/  FMNMX.FTZ R0, R120, R3, !PT ;  /* 0x0000000378007209 */ /* 0x001fc80007810000 */
[----:B------:R-:W-:-:S04]  /*b4c0*/  FMNMX.FTZ R0, R121, R0, !PT ;  /* 0x0000000079007209 */ /* 0x000fc80007810000 */
        /* <DEDUP_REMOVED lines=37> */
[----:B------:R-:W-:-:S05]  /*b720*/  FMNMX.FTZ R0, R69, R0, !PT ;  /* 0x0000000045007209 */ /* 0x000fca0007810000 */
[----:B------:R-:W0:Y:S02]  /*b730*/  SHFL.BFLY PT, R8, R0, 0x2, 0x1f ;  /* 0x0c401f0000087f89 */ /* 0x000e2400000e0000 */
[----:B0-----:R-:W-:-:S05]  /*b740*/  FMNMX.FTZ R0, R0, R8, !PT ;  /* 0x0000000800007209 */ /* 0x001fca0007810000 */
[----:B------:R-:W0:Y:S02]  /*b750*/  SHFL.BFLY PT, R8, R0, 0x1, 0x1f ;  /* 0x0c201f0000087f89 */ /* 0x000e2400000e0000 */
[----:B0-----:R-:W-:Y:S02]  /*b760*/  FMNMX.FTZ R0, R0, R8, !PT ;  /* 0x0000000800007209 */ /* 0x001fe40007810000 */
[----:B------:R-:W-:-:S03]  /*b770*/  FMNMX.FTZ R8, R122, R10, !PT ;  /* 0x0000000a7a087209 */ /* 0x000fc60007810000 */
[----:B------:R-:W-:Y:S01]  /*b780*/  FADD.FTZ R3, -R0, R3 ;  /* 0x0000000300037221 */ /* 0x000fe20000010100 */
[----:B------:R-:W-:-:S03]  /*b790*/  FMNMX.FTZ R8, R123, R8, !PT ;  /* 0x000000087b087209 */ /* 0x000fc60007810000 */
[----:B------:R-:W-:Y:S01]  /*b7a0*/  FMUL.FTZ R3, R2, R3 ;  /* 0x0000000302037220 */ /* 0x000fe20000410000 */
[----:B------:R-:W-:-:S04]  /*b7b0*/  FMNMX.FTZ R8, R126, R8, !PT ;  /* 0x000000087e087209 */ /* 0x000fc80007810000 */
[----:B------:R-:W-:Y:S01]  /*b7c0*/  FMNMX.FTZ R8, R127, R8, !PT ;  /* 0x000000087f087209 */ /* 0x000fe20007810000 */
[----:B------:R-:W-:Y:S03]  /*b7d0*/  MUFU.EX2 R3, R3 ;  /* 0x0000000300037308 */ /* 0x000fe60000000800 */
        /* <DEDUP_REMOVED lines=39> */
[----:B0-----:R-:W-:Y:S01]  /*ba50*/  FMNMX.FTZ R12, R9, R12, !PT ;  /* 0x0000000c090c7209 */ /* 0x001fe20007810000 */
[----:B------:R-:W-:-:S04]  /*ba60*/  FFMA.FTZ R9, R2, R0, -8 ;  /* 0xc100000002097423 */ /* 0x000fc80000010000 */
[----:B------:R-:W-:Y:S01]  /*ba70*/  FADD.FTZ R8, -R12, R10 ;  /* 0x0000000a0c087221 */ /* 0x000fe20000010100 */
[----:B------:R-:W-:-:S01]  /*ba80*/  FFMA.FTZ R13, R2, R12, -8 ;  /* 0xc1000000020d7423 */ /* 0x000fc2000001000c */
[C-C-:B------:R-:W-:Y:S01]  /*ba90*/  FFMA.FTZ R120, R2.reuse, R120, -R9.reuse ;  /* 0x0000007802787223 */ /* 0x140fe20000010809 */
[----:B------:R-:W-:-:S01]  /*baa0*/  FFMA.FTZ R121, R2, R121, -R9 ;  /* 0x0000007902797223 */ /* 0x000fc20000010809 */
[C---:B------:R-:W-:Y:S01]  /*bab0*/  FMUL.FTZ R8, R2.reuse, R8 ;  /* 0x0000000802087220 */ /* 0x040fe20000410000 */
[----:B------:R-:W-:-:S01]  /*bac0*/  FFMA.FTZ R122, R2, R122, -R13 ;  /* 0x0000007a027a7223 */ /* 0x000fc2000001080d */
[C---:B------:R-:W-:Y:S01]  /*bad0*/  FFMA.FTZ R123, R2.reuse, R123, -R13 ;  /* 0x0000007b027b7223 */ /* 0x040fe2000001080d */
[----:B------:R-:W-:-:S01]  /*bae0*/  FFMA.FTZ R124, R2, R124, -R9 ;  /* 0x0000007c027c7223 */ /* 0x000fc20000010809 */
[----:B------:R-:W0:Y:S01]  /*baf0*/  MUFU.EX2 R120, R120 ;  /* 0x0000007800787308 */ /* 0x000e220000000800 */
[----:B------:R-:W-:-:S01]  /*bb00*/  FFMA.FTZ R126, R2, R126, -R13 ;  /* 0x0000007e027e7223 */ /* 0x000fc2000001080d */
[C---:B------:R-:W-:Y:S01]  /*bb10*/  FFMA.FTZ R125, R2.reuse, R125, -R9 ;  /* 0x0000007d027d7223 */ /* 0x040fe20000010809 */
[----:B------:R-:W-:-:S01]  /*bb20*/  FFMA.FTZ R127, R2, R127, -R13 ;  /* 0x0000007f027f7223 */ /* 0x000fc2000001080d */
[C---:B------:R-:W-:Y:S01]  /*bb30*/  FFMA.FTZ R128, R2.reuse, R128, -R9 ;  /* 0x0000008002807223 */ /* 0x040fe20000010809 */
[----:B------:R-:W-:-:S01]  /*bb40*/  FFMA.FTZ R130, R2, R130, -R13 ;  /* 0x0000008202827223 */ /* 0x000fc2000001080d */
[C---:B------:R-:W-:Y:S01]  /*bb50*/  FFMA.FTZ R129, R2.reuse, R129, -R9 ;  /* 0x0000008102817223 */ /* 0x040fe20000010809 */
[----:B------:R-:W-:-:S01]  /*bb60*/  FFMA.FTZ R131, R2, R131, -R13 ;  /* 0x0000008302837223 */ /* 0x000fc2000001080d */
[----:B------:R-:W-:Y:S01]  /*bb70*/  MUFU.EX2 R8, R8 ;  /* 0x0000000800087308 */ /* 0x000fe20000000800 */
[----:B------:R-:W-:-:S01]  /*bb80*/  FFMA.FTZ R132, R2, R132, -R9 ;  /* 0x0000008402847223 */ /* 0x000fc20000010809 */
[C---:B------:R-:W-:Y:S01]  /*bb90*/  FFMA.FTZ R134, R2.reuse, R134, -R13 ;  /* 0x0000008602867223 */ /* 0x040fe2000001080d */
[----:B------:R-:W-:-:S01]  /*bba0*/  FFMA.FTZ R133, R2, R133, -R9 ;  /* 0x0000008502857223 */ /* 0x000fc20000010809 */
[C---:B------:R-:W-:Y:S01]  /*bbb0*/  FFMA.FTZ R135, R2.reuse, R135, -R13 ;  /* 0x0000008702877223 */ /* 0x040fe2000001080d */
[----:B------:R-:W-:-:S01]  /*bbc0*/  FFMA.FTZ R104, R2, R104, -R9 ;  /* 0x0000006802687223 */ /* 0x000fc20000010809 */
[C---:B------:R-:W-:Y:S01]  /*bbd0*/  FFMA.FTZ R106, R2.reuse, R106, -R13 ;  /* 0x0000006a026a7223 */ /* 0x040fe2000001080d */
[----:B------:R-:W-:-:S01]  /*bbe0*/  FFMA.FTZ R105, R2, R105, -R9 ;  /* 0x0000006902697223 */ /* 0x000fc20000010809 */
[----:B------:R-:W1:Y:S01]  /*bbf0*/  MUFU.EX2 R122, R122 ;  /* 0x0000007a007a7308 */ /* 0x000e620000000800 */
[----:B0-----:R-:W-:-:S01]  /*bc00*/  FFMA.FTZ R20, R3, R20, R120 ;  /* 0x0000001403147223 */ /* 0x001fc20000010078 */
[C---:B------:R-:W-:Y:S01]  /*bc10*/  FFMA.FTZ R107, R2.reuse, R107, -R13 ;  /* 0x0000006b026b7223 */ /* 0x040fe2000001080d */
[----:B------:R-:W-:-:S01]  /*bc20*/  FFMA.FTZ R108, R2, R108, -R9 ;  /* 0x0000006c026c7223 */ /* 0x000fc20000010809 */
[C---:B------:R-:W-:Y:S01]  /*bc30*/  FFMA.FTZ R110, R2.reuse, R110, -R13 ;  /* 0x0000006e026e7223 */ /* 0x040fe2000001080d */
        /* <DEDUP_REMOVED lines=11> */
[----:B------:R-:W2:Y:S01]  /*bcf0*/  MUFU.EX2 R123, R123 ;  /* 0x0000007b007b7308 */ /* 0x000ea20000000800 */
[----:B-1----:R-:W-:-:S01]  /*bd00*/  FFMA.FTZ R15, R8, R15, R122 ;  /* 0x0000000f080f7223 */ /* 0x002fc2000001007a */
[C---:B------:R-:W-:Y:S01]  /*bd10*/  FFMA.FTZ R88, R2.reuse, R88, -R9 ;  /* 0x0000005802587223 */ /* 0x040fe20000010809 */
[----:B------:R-:W-:-:S01]  /*bd20*/  FFMA.FTZ R90, R2, R90, -R13 ;  /* 0x0000005a025a7223 */ /* 0x000fc2000001080d */
[C---:B------:R-:W-:Y:S01]  /*bd30*/  FFMA.FTZ R89, R2.reuse, R89, -R9 ;  /* 0x0000005902597223 */ /* 0x040fe20000010809 */
[----:B------:R-:W-:-:S01]  /*bd40*/  FFMA.FTZ R91, R2, R91, -R13 ;  /* 0x0000005b025b7223 */ /* 0x000fc2000001080d */
[C---:B------:R-:W-:Y:S01]  /*bd50*/  FFMA.FTZ R92, R2.reuse, R92, -R9 ;  /* 0x0000005c025c7223 */ /* 0x040fe20000010809 */
[----:B------:R-:W-:-:S01]  /*bd60*/  FFMA.FTZ R94, R2, R94, -R13 ;  /* 0x0000005e025e7223 */ /* 0x000fc2000001080d */
[----:B------:R-:W1:Y:S01]  /*bd70*/  MUFU.EX2 R124, R124 ;  /* 0x0000007c007c7308 */ /* 0x000e620000000800 */
[----:B0-----:R-:W-:-:S01]  /*bd80*/  FADD.FTZ R10, R121, R20 ;  /* 0x00000014790a7221 */ /* 0x001fc20000010000 */
[C---:B------:R-:W-:Y:S01]  /*bd90*/  FFMA.FTZ R93, R2.reuse, R93, -R9 ;  /* 0x0000005d025d7223 */ /* 0x040fe20000010809 */
[----:B------:R-:W-:-:S01]  /*bda0*/  FFMA.FTZ R95, R2, R95, -R13 ;  /* 0x0000005f025f7223 */ /* 0x000fc2000001080d */
[C---:B------:R-:W-:Y:S01]  /*bdb0*/  FFMA.FTZ R96, R2.reuse, R96, -R9 ;  /* 0x0000006002607223 */ /* 0x040fe20000010809 */
[----:B------:R-:W-:-:S01]  /*bdc0*/  FFMA.FTZ R98, R2, R98, -R13 ;  /* 0x0000006202627223 */ /* 0x000fc2000001080d */
[C---:B------:R-:W-:Y:S01]  /*bdd0*/  FFMA.FTZ R97, R2.reuse, R97, -R9 ;  /* 0x0000006102617223 */ /* 0x040fe20000010809 */
[----:B------:R-:W-:-:S01]  /*bde0*/  FFMA.FTZ R99, R2, R99, -R13 ;  /* 0x0000006302637223 */ /* 0x000fc2000001080d */
[----:B------:R-:W0:Y:S01]  /*bdf0*/  MUFU.EX2 R126, R126 ;  /* 0x0000007e007e7308 */ /* 0x000e220000000800 */
[----:B--2---:R-:W-:-:S01]  /*be00*/  FADD.FTZ R15, R123, R15 ;  /* 0x0000000f7b0f7221 */ /* 0x004fc20000010000 */
[C---:B------:R-:W-:Y:S01]  /*be10*/  FFMA.FTZ R100, R2.reuse, R100, -R9 ;  /* 0x0000006402647223 */ /* 0x040fe20000010809 */
[----:B------:R-:W-:-:S01]  /*be20*/  FFMA.FTZ R102, R2, R102, -R13 ;  /* 0x0000006602667223 */ /* 0x000fc2000001080d */
[C---:B------:R-:W-:Y:S01]  /*be30*/  FFMA.FTZ R101, R2.reuse, R101, -R9 ;  /* 0x0000006502657223 */ /* 0x040fe20000010809 */
[----:B------:R-:W-:-:S01]  /*be40*/  FFMA.FTZ R103, R2, R103, -R13 ;  /* 0x0000006702677223 */ /* 0x000fc2000001080d */
[C---:B------:R-:W-:Y:S01]  /*be50*/  FFMA.FTZ R72, R2.reuse, R72, -R9 ;  /* 0x0000004802487223 */ /* 0x040fe20000010809 */
[----:B------:R-:W-:-:S01]  /*be60*/  FFMA.FTZ R74, R2, R74, -R13 ;  /* 0x0000004a024a7223 */ /* 0x000fc2000001080d */
[----:B------:R-:W2:Y:S01]  /*be70*/  MUFU.EX2 R125, R125 ;  /* 0x0000007d007d7308 */ /* 0x000ea20000000800 */
[----:B-1----:R-:W-:-:S01]  /*be80*/  FADD.FTZ R10, R124, R10 ;  /* 0x0000000a7c0a7221 */ /* 0x002fc20000010000 */
        /* <DEDUP_REMOVED lines=180> */
.L_x_504:
[----:B------:R-:W-:Y:S01]  /*c9d0*/  F2FP.SATFINITE.E4M3.F32.PACK_AB_MERGE_C R9, R9, R68, RZ ;  /* 0x000000440909723e */ /* 0x000fe200048070ff */
[-C--:B------:R-:W-:Y:S01]  /*c9e0*/  FMUL.FTZ R26, R26, R8.reuse ;  /* 0x000000081a1a7220 */ /* 0x080fe20000410000 */
[-C--:B------:R-:W-:Y:S01]  /*c9f0*/  FMUL.FTZ R27, R27, R8.reuse ;  /* 0x000000081b1b7220 */ /* 0x080fe20000410000 */
[----:B------:R-:W-:Y:S01]  /*ca00*/  FMUL.FTZ R30, R30, R8 ;  /* 0x000000081e1e7220 */ /* 0x000fe20000410000 */
[----:B------:R-:W-:Y:S01]  /*ca10*/  F2FP.SATFINITE.E4M3.F32.PACK_AB_MERGE_C R146, R65, R64, R9 ;  /* 0x000000404192723e */ /* 0x000fe20004807009 */
[-C--:B------:R-:W-:Y:S01]  /*ca20*/  FMUL.FTZ R31, R31, R8.reuse ;  /* 0x000000081f1f7220 */ /* 0x080fe20000410000 */
        /* <DEDUP_REMOVED lines=12> */
[----:B------:R0:W5:Y:S01]  /*caf0*/  LDL R9, [R1+0x1c] ;  /* 0x00001c0001097983 */ /* 0x0001620000100800 */
[----:B------:R-:W-:Y:S01]  /*cb00*/  ISETP.GT.AND P1, PT, R11, RZ, PT ;  /* 0x000000ff0b00720c */ /* 0x000fe20003f24270 */
[----:B------:R-:W-:Y:S01]  /*cb10*/  VIADD R14, R14, 0x13260 ;  /* 0x000132600e0e7836 */ /* 0x000fe20000000000 */
[----:B------:R-:W-:Y:S01]  /*cb20*/  F2FP.SATFINITE.E4M3.F32.PACK_AB_MERGE_C R124, R125, R124, RZ ;  /* 0x0000007c7d7c723e */ /* 0x000fe200048070ff */
[----:B------:R0:W5:Y:S01]  /*cb30*/  LDL R8, [R1+0x14] ;  /* 0x0000140001087983 */ /* 0x0001620000100800 */
[----:B------:R-:W-:Y:S01]  /*cb40*/  F2FP.SATFINITE.E4M3.F32.PACK_AB_MERGE_C R126, R127, R126, RZ ;  /* 0x0000007e7f7e723e */ /* 0x000fe200048070ff */
[-C--:B------:R-:W-:Y:S01]  /*cb50*/  FMUL.FTZ R24, R24, R3.reuse ;  /* 0x0000000318187220 */ /* 0x080fe20000410000 */
[----:B------:R-:W-:Y:S01]  /*cb60*/  PRMT R14, R136, 0x654, R14 ;  /* 0x00000654880e7816 */ /* 0x000fe2000000000e */
[-C--:B------:R-:W-:Y:S01]  /*cb70*/  FMUL.FTZ R25, R25, R3.reuse ;  /* 0x0000000319197220 */ /* 0x080fe20000410000 */
[----:B------:R-:W-:Y:S01]  /*cb80*/  F2FP.SATFINITE.E4M3.F32.PACK_AB_MERGE_C R132, R133, R132, RZ ;  /* 0x000000848584723e */ /* 0x000fe200048070ff */
[-C--:B------:R-:W-:Y:S01]  /*cb90*/  FMUL.FTZ R28, R28, R3.reuse ;  /* 0x000000031c1c7220 */ /* 0x080fe20000410000 */
[----:B------:R-:W-:Y:S01]  /*cba0*/  F2FP.SATFINITE.E4M3.F32.PACK_AB_MERGE_C R134, R135, R134, RZ ;  /* 0x000000868786723e */ /* 0x000fe200048070ff */
[----:B------:R0:W-:Y:S01]  /*cbb0*/  SYNCS.ARRIVE.TRANS64.RED.A1T0 RZ, [R14+URZ], RZ ;  /* 0x000000ff0eff79a7 */ /* 0x0001e2000810043f */
        /* <DEDUP_REMOVED lines=27> */
[----:B------:R-:W-:Y:S01]  /*cd70*/  VIADD R11, R11, 0xffffffff ;  /* 0xffffffff0b0b7836 */ /* 0x000fe20000000000 */
[----:B------:R-:W-:Y:S01]  /*cd80*/  F2FP.SATFINITE.E4M3.F32.PACK_AB_MERGE_C R13, R13, R70, RZ ;  /* 0x000000460d0d723e */ /* 0x000fe200048070ff */
[----:B------:R-:W-:Y:S01]  /*cd90*/  IMAD.MOV.U32 R3, RZ, RZ, R0 ;  /* 0x000000ffff037224 */ /* 0x000fe200078e0000 */
[----:B------:R-:W-:-:S02]  /*cda0*/  F2FP.SATFINITE.E4M3.F32.PACK_AB_MERGE_C R152, R121, R120, R124 ;  /* 0x000000787998723e */ /* 0x000fc4000480707c */
[----:B------:R-:W-:Y:S02]  /*cdb0*/  F2FP.SATFINITE.E4M3.F32.PACK_AB_MERGE_C R153, R123, R122, R126 ;  /* 0x0000007a7b99723e */ /* 0x000fe4000480707e */
[----:B------:R-:W-:Y:S02]  /*cdc0*/  F2FP.SATFINITE.E4M3.F32.PACK_AB_MERGE_C R154, R129, R128, R132 ;  /* 0x00000080819a723e */ /* 0x000fe40004807084 */
[----:B------:R-:W-:Y:S02]  /*cdd0*/  F2FP.SATFINITE.E4M3.F32.PACK_AB_MERGE_C R155, R131, R130, R134 ;  /* 0x00000082839b723e */ /* 0x000fe40004807086 */
[----:B------:R-:W-:Y:S02]  /*cde0*/  F2FP.SATFINITE.E4M3.F32.PACK_AB_MERGE_C R148, R105, R104, R108 ;  /* 0x000000686994723e */ /* 0x000fe4000480706c */
[----:B------:R-:W-:Y:S02]  /*cdf0*/  F2FP.SATFINITE.E4M3.F32.PACK_AB_MERGE_C R149, R107, R106, R110 ;  /* 0x0000006a6b95723e */ /* 0x000fe4000480706e */
        /* <DEDUP_REMOVED lines=13> */
[----:B------:R-:W-:Y:S01]  /*ced0*/  MOV R10, R12 ;  /* 0x0000000c000a7202 */ /* 0x000fe20000000f00 */
[----:B0-----:R-:W-:Y:S06]  /*cee0*/  @P1 BRA `(.L_x_505) ;  /* 0xffffffd800dc1947 */ /* 0x001fec000383ffff */
.L_x_492:
[----:B------:R-:W-:Y:S05]  /*cef0*/  BSYNC B0 ;  /* 0x0000000000007941 */ /* 0x000fea0003800000 */
.L_x_491:
[----:B------:R-:W-:Y:S06]  /*cf00*/  BAR.ARV 0x8, 0x200 ;  /* 0x0208000000007b1d */ /* 0x000fec0000002000 */
[----:B------:R-:W-:Y:S05]  /*cf10*/  @!P0 BRA `(.L_x_506) ;  /* 0x0000000000048947 */ /* 0x000fea0003800000 */
[----:B------:R-:W-:Y:S01]  /*cf20*/  BPT.TRAP 0x1 ;  /* 0x000000040000795c */ /* 0x000fe20000300000 */
.L_x_506:
[----:B------:R-:W2:Y:S04]  /*cf30*/  LDL R3, [R1+0x1c] ;  /* 0x00001c0001037983 */ /* 0x000ea80000100800 */
[----:B------:R-:W3:Y:S01]  /*cf40*/  LDL R4, [R1+0x14] ;  /* 0x0000140001047983 */ /* 0x000ee20000100800 */
[----:B--2---:R-:W-:Y:S01]  /*cf50*/  SHF.L.U32 R3, R3, 0x1f, RZ ;  /* 0x0000001f03037819 */ /* 0x004fe200000006ff */
[----:B---3--:R-:W-:-:S04]  /*cf60*/  IMAD R10, R4, 0x8, R18 ;  /* 0x00000008040a7824 */ /* 0x008fc800078e0212 */
[----:B------:R0:W1:Y:S01]  /*cf70*/  SYNCS.PHASECHK.TRANS64.TRYWAIT P1, [R10+URZ+0x13250], R3 ;  /* 0x013250030a0075a7 */ /* 0x000062000802017f */
[----:B------:R-:W-:Y:S05]  /*cf80*/  @!P0 BRA `(.L_x_507) ;  /* 0x0000000000048947 */ /* 0x000fea0003800000 */
[----:B------:R-:W-:Y:S01]  /*cf90*/  BPT.TRAP 0x1 ;  /* 0x000000040000795c */ /* 0x000fe20000300000 */
.L_x_507:
[----:B------:R-:W-:Y:S04]  /*cfa0*/  BSSY B0, `(.L_x_508) ;  /* 0x0000004000007945 */ /* 0x000fe80003800000 */
[----:B-1----:R-:W-:Y:S05]  /*cfb0*/  @P1 BRA `(.L_x_509) ;  /* 0x0000000000081947 */ /* 0x002fea0003800000 */
[----:B------:R-:W1:Y:S02]  /*cfc0*/  SYNCS.PHASECHK.TRANS64.TRYWAIT P1, [R10+URZ+0x13250], R3 ;  /* 0x013250030a0075a7 */ /* 0x000e64000802017f */
[----:B-1----:R-:W-:Y:S05]  /*cfd0*/  @!P1 BRA `(.L_x_510) ;  /* 0x000000a0003c9947 */ /* 0x002fea0003800000 */
.L_x_509:
[----:B------:R-:W-:Y:S05]  /*cfe0*/  BSYNC B0 ;  /* 0x0000000000007941 */ /* 0x000fea0003800000 */
.L_x_508:
[----:B------:R-:W2:Y:S04]  /*cff0*/  LDL R14, [R1+0x5c] ;  /* 0x00005c00010e7983 */ /* 0x000ea80000100800 */
[----:B------:R-:W0:Y:S01]  /*d000*/  LDL R13, [R1+0x40] ;  /* 0x00004000010d7983 */ /* 0x000e220000100800 */
[----:B------:R-:W-:-:S03]  /*d010*/  ULDC.64 UR4, c[0x0][0x9a0] ;  /* 0x0002680000047ab9 */ /* 0x000fc60000000a00 */
[----:B------:R-:W3:Y:S04]  /*d020*/  LDL.LU R11, [R1+0x8] ;  /* 0x00000800010b7983 */ /* 0x000ee80000300800 */
[----:B------:R-:W4:Y:S01]  /*d030*/  LDL R21, [R1+0x14] ;  /* 0x0000140001157983 */ /* 0x000f220000100800 */
[----:B------:R-:W-:Y:S01]  /*d040*/  VIADD R18, R18, 0x1000 ;  /* 0x0000100012127836 */ /* 0x000fe20000000000 */
[----:B------:R-:W-:Y:S01]  /*d050*/  ISETP.NE.U32.AND P1, PT, RZ, UR4, PT ;  /* 0x00000004ff007c0c */ /* 0x000fe2000bf25070 */
[----:B------:R-:W-:Y:S01]  /*d060*/  IMAD.MOV.U32 R5, RZ, RZ, -0x3ffffff0 ;  /* 0xc0000010ff057424 */ /* 0x000fe200078e00ff */
[----:B------:R-:W-:Y:S02]  /*d070*/  WARPGROUP.ARRIVE ;  /* 0x00000000000079c5 */ /* 0x000fe40000000000 */
[----:B------:R-:W-:-:S02]  /*d080*/  SHF.R.U32.HI R18, RZ, 0x4, R18 ;  /* 0x00000004ff127819 */ /* 0x000fc40000011612 */
[----:B------:R-:W-:Y:S02]  /*d090*/  R2UR UR7, R5 ;  /* 0x00000000050772ca */ /* 0x000fe400000e0000 */
[----:B------:R-:W-:Y:S02]  /*d0a0*/  LOP3.LUT R18, R18, 0x3fff, RZ, 0xc0, !PT ;  /* 0x00003fff12127812 */ /* 0x000fe400078ec0ff */
[----:B------:R-:W-:Y:S02]  /*d0b0*/  ISETP.NE.AND.EX P1, PT, RZ, UR5, PT, P1 ;  /* 0x00000005ff007c0c */ /* 0x000fe4000bf25310 */
[----:B------:R-:W-:-:S11]  /*d0c0*/  LOP3.LUT R18, R18, 0x10000, RZ, 0xfc, !PT ;  /* 0x0001000012127812 */ /* 0x000fd600078efcff */
[----:B-----5:R-:W2:Y:S08]  /*d0d0*/  @P1 LDC.64 R8, c[0x0][0x9c8] ;  /* 0x00027200ff081b82 */ /* 0x020eb00000000a00 */
[----:B------:R-:W4:Y:S01]  /*d0e0*/  @P1 LDC.64 R6, c[0x0][0x9d0] ;  /* 0x00027400ff061b82 */ /* 0x000f220000000a00 */
[----:B--2---:R-:W-:-:S04]  /*d0f0*/  @P1 IMAD R14, R14, R8, RZ ;  /* 0x000000080e0e1224 */ /* 0x004fc800078e02ff */
[C---:B01----:R-:W-:Y:S02]  /*d100*/  @P1 IMAD R3, R13.reuse, R9, R14 ;  /* 0x000000090d031224 */ /* 0x043fe400078e020e */
[----:B------:R-:W-:Y:S01]  /*d110*/  @P1 IMAD.WIDE.U32 R8, R13, R8, RZ ;  /* 0x000000080d081225 */ /* 0x000fe200078e00ff */
[----:B---3--:R-:W-:-:S03]  /*d120*/  @P1 SHF.R.S32.HI R5, RZ, 0x1f, R11 ;  /* 0x0000001fff051819 */ /* 0x008fc6000001140b */
[----:B------:R-:W-:Y:S02]  /*d130*/  @P1 IMAD.IADD R9, R9, 0x1, R3 ;  /* 0x0000000109091824 */ /* 0x000fe400078e0203 */
[----:B----4-:R-:W-:Y:S02]  /*d140*/  IMAD R4, R21, 0x280, R18 ;  /* 0x0000028015047824 */ /* 0x010fe400078e0212 */
[----:B------:R-:W-:-:S03]  /*d150*/  @P1 IMAD R14, R5, R6, RZ ;  /* 0x00000006050e1224 */ /* 0x000fc600078e02ff */
[----:B------:R-:W-:Y:S01]  /*d160*/  R2UR UR6, R4 ;  /* 0x00000000040672ca */ /* 0x000fe200000e0000 */
[C---:B------:R-:W-:Y:S02]  /*d170*/  @P1 IMAD R3, R11.reuse, R7, R14 ;  /* 0x000000070b031224 */ /* 0x040fe400078e020e */
[----:B------:R-:W-:-:S04]  /*d180*/  @P1 IMAD.WIDE.U32 R6, R11, R6, R8 ;  /* 0x000000060b061225 */ /* 0x000fc800078e0008 */
[----:B------:R-:W-:Y:S01]  /*d190*/  @P1 IMAD.IADD R3, R7, 0x1, R3 ;  /* 0x0000000107031824 */ /* 0x000fe200078e0203 */
[----:B------:R-:W-:Y:S01]  /*d1a0*/  @P1 LEA R8, P2, R6, UR4, 0x2 ;  /* 0x0000000406081c11 */ /* 0x000fe2000f8410ff */
[----:B------:R-:W-:-:S04]  /*d1b0*/  IMAD.MOV.U32 R11, RZ, RZ, 0x3f800000 ;  /* 0x3f800000ff0b7424 */ /* 0x000fc800078e00ff */
[----:B------:R-:W-:Y:S01]  /*d1c0*/  QGMMA.64x64x32.F32.E4M3.E4M3 R24, R152, gdesc[UR4], R24, gsb0 ;  /* 0x00e0000498187df3 */ /* 0x000fe20008000818 */
[----:B------:R-:W-:Y:S01]  /*d1d0*/  @P1 LEA.HI.X R9, R6, UR5, R3, 0x2, P2 ;  /* 0x0000000506091c11 */ /* 0x000fe200090f1403 */
[----:B------:R-:W-:Y:S01]  /*d1e0*/  IMAD.MOV.U32 R7, RZ, RZ, -0x3ffffff0 ;  /* 0xc0000010ff077424 */ /* 0x000fe200078e00ff */
[----:B------:R-:W-:-:S03]  /*d1f0*/  IADD3 R6, R4, 0x80, RZ ;  /* 0x0000008004067810 */ /* 0x000fc60007ffe0ff */
[----:B------:R0:W2:Y:S01]  /*d200*/  @P1 LDG.E R11, desc[UR40][R8.64] ;  /* 0x00000028080b1981 */ /* 0x0000a2000c1e1900 */
[----:B------:R-:W-:Y:S02]  /*d210*/  R2UR UR6, R6 ;  /* 0x00000000060672ca */ /* 0x000fe400000e0000 */
[----:B------:R-:W-:Y:S01]  /*d220*/  R2UR UR7, R7 ;  /* 0x00000000070772ca */ /* 0x000fe200000e0000 */
[----:B------:R-:W-:Y:S02]  /*d230*/  VIADD R6, R4, 0x100 ;  /* 0x0000010004067836 */ /* 0x000fe40000000000 */
[----:B------:R-:W-:Y:S01]  /*d240*/  IMAD.MOV.U32 R7, RZ, RZ, -0x3ffffff0 ;  /* 0xc0000010ff077424 */ /* 0x000fe200078e00ff */
[----:B------:R-:W-:Y:S02]  /*d250*/  WARPGROUP.DEPBAR.LE gsb0, 0x0 ;  /* 0x00008000000079c5 */ /* 0x000fe40000010000 */
[----:B------:R-:W-:-:S07]  /*d260*/  WARPGROUP.ARRIVE ;  /* 0x00000000000079c5 */ /* 0x000fce0000000000 */
[----:B------:R-:W-:Y:S01]  /*d270*/  QGMMA.64x64x32.F32.E4M3.E4M3 R24, R148, gdesc[UR4], R24, gsb0 ;  /* 0x00e0000494187df3 */ /* 0x000fe20008000818 */
        /* <DEDUP_REMOVED lines=9> */
[----:B------:R-:W1:Y:S04]  /*d310*/  SHFL.BFLY PT, R3, R20, 0x2, 0x1f ;  /* 0x0c401f0014037f89 */ /* 0x000e6800000e0000 */
[----:B0-----:R-:W0:Y:S01]  /*d320*/  SHFL.BFLY PT, R8, R15, 0x2, 0x1f ;  /* 0x0c401f000f087f89 */ /* 0x001e2200000e0000 */
[----:B------:R-:W-:Y:S02]  /*d330*/  VIADD R4, R4, 0x200 ;  /* 0x0000020004047836 */ /* 0x000fe40000000000 */
[----:B------:R-:W-:Y:S01]  /*d340*/  IMAD.MOV.U32 R5, RZ, RZ, -0x3ffffff0 ;  /* 0xc0000010ff057424 */ /* 0x000fe200078e00ff */
[----:B------:R-:W-:-:S02]  /*d350*/  WARPGROUP.DEPBAR.LE gsb0, 0x0 ;  /* 0x00008000000079c5 */ /* 0x000fc40000010000 */
[----:B------:R-:W-:-:S06]  /*d360*/  WARPGROUP.ARRIVE ;  /* 0x00000000000079c5 */ /* 0x000fcc0000000000 */
[----:B------:R-:W-:Y:S01]  /*d370*/  QGMMA.64x64x32.F32.E4M3.E4M3 R24, R140, gdesc[UR4], R24, gsb0 ;  /* 0x00e000048c187df3 */ /* 0x000fe20008000818 */
[----:B------:R-:W-:Y:S02]  /*d380*/  R2UR UR6, R4 ;  /* 0x00000000040672ca */ /* 0x000fe400000e0000 */
[----:B------:R-:W-:Y:S01]  /*d390*/  R2UR UR7, R5 ;  /* 0x00000000050772ca */ /* 0x000fe200000e0000 */
[----:B-1----:R-:W-:-:S01]  /*d3a0*/  FADD.FTZ R3, R3, R20 ;  /* 0x0000001403037221 */ /* 0x002fc20000010000 */
[----:B0-----:R-:W-:-:S04]  /*d3b0*/  FADD.FTZ R8, R8, R15 ;  /* 0x0000000f08087221 */ /* 0x001fc80000010000 */
[----:B------:R-:W0:Y:S04]  /*d3c0*/  SHFL.BFLY PT, R6, R3, 0x1, 0x1f ;  /* 0x0c201f0003067f89 */ /* 0x000e2800000e0000 */
[----:B------:R-:W1:Y:S01]  /*d3d0*/  SHFL.BFLY PT, R5, R8, 0x1, 0x1f ;  /* 0x0c201f0008057f89 */ /* 0x000e6200000e0000 */
[----:B------:R-:W-:Y:S01]  /*d3e0*/  MOV R4, RZ ;  /* 0x000000ff00047202 */ /* 0x000fe20000000f00 */
        /* <DEDUP_REMOVED lines=16> */
[----:B------:R-:W-:Y:S01]  /*d4f0*/  @P2 FMUL.FTZ R5, R2, 0.69314718246459960938 ;  /* 0x3f31721802052820 */ /* 0x000fe20000410000 */
[----:B0-----:R-:W-:Y:S01]  /*d500*/  @P2 FMUL.FTZ R6, R6, 0.69314718246459960938 ;  /* 0x3f31721806062820 */ /* 0x001fe20000410000 */
[----:B------:R-:W-:Y:S01]  /*d510*/  @P3 FMUL.FTZ R2, R2, 0.69314718246459960938 ;  /* 0x3f31721802023820 */ /* 0x000fe20000410000 */
[----:B------:R-:W-:-:S02]  /*d520*/  IMAD.MOV.U32 R20, RZ, RZ, -0x800000 ;  /* 0xff800000ff147424 */ /* 0x000fc400078e00ff */
[----:B--2---:R-:W-:Y:S01]  /*d530*/  FMUL.FTZ R4, R4, R11 ;  /* 0x0000000b04047220 */ /* 0x004fe20000410000 */
[----:B------:R-:W-:Y:S02]  /*d540*/  IMAD.MOV.U32 R3, RZ, RZ, -0x800000 ;  /* 0xff800000ff037424 */ /* 0x000fe400078e00ff */
[----:B-1----:R-:W-:Y:S01]  /*d550*/  @P3 FMUL.FTZ R7, R7, 0.69314718246459960938 ;  /* 0x3f31721807073820 */ /* 0x002fe20000410000 */
[----:B------:R-:W-:-:S03]  /*d560*/  @P2 FFMA.FTZ R20, R5, R0, R6 ;  /* 0x0000000005142223 */ /* 0x000fc60000010006 */
[----:B------:R-:W-:Y:S01]  /*d570*/  @P3 FFMA.FTZ R3, R2, R12, R7 ;  /* 0x0000000c02033223 */ /* 0x000fe20000010007 */
[----:B---3--:R-:W-:Y:S01]  /*d580*/  FMUL.FTZ R5, R8, R11 ;  /* 0x0000000b08057220 */ /* 0x008fe20000410000 */
[----:B------:R-:W-:Y:S02]  /*d590*/  WARPGROUP.DEPBAR.LE gsb0, 0x0 ;  /* 0x00008000000079c5 */ /* 0x000fe40000010000 */
[----:B------:R-:W-:Y:S05]  /*d5a0*/  @!P0 BRA `(.L_x_511) ;  /* 0x0000000000048947 */ /* 0x000fea0003800000 */
[----:B------:R-:W-:Y:S01]  /*d5b0*/  BPT.TRAP 0x1 ;  /* 0x000000040000795c */ /* 0x000fe20000300000 */
.L_x_511:
[----:B------:R-:W2:Y:S01]  /*d5c0*/  LDL.LU R0, [R1+0x2c] ;  /* 0x00002c0001007983 */ /* 0x000ea20000300800 */
[----:B------:R-:W-:Y:S02]  /*d5d0*/  VIADD R10, R10, 0x13260 ;  /* 0x000132600a0a7836 */ /* 0x000fe40000000000 */
[-C--:B------:R-:W-:Y:S01]  /*d5e0*/  FMUL.FTZ R61, R24, R4.reuse ;  /* 0x00000004183d7220 */ /* 0x080fe20000410000 */
[-C--:B------:R-:W-:Y:S01]  /*d5f0*/  FMUL.FTZ R59, R25, R4.reuse ;  /* 0x00000004193b7220 */ /* 0x080fe20000410000 */
[----:B------:R-:W3:Y:S04]  /*d600*/  LDL.LU R62, [R1+0x1c] ;  /* 0x00001c00013e7983 */ /* 0x000ee80000300800 */
[----:B------:R-:W4:Y:S01]  /*d610*/  LDL.LU R18, [R1+0x54] ;  /* 0x0000540001127983 */ /* 0x000f220000300800 */
        /* <DEDUP_REMOVED lines=28> */
[----:B------:R-:W-:Y:S01]  /*d7e0*/  FMUL.FTZ R55, R55, R5 ;  /* 0x0000000537377220 */ /* 0x000fe20000410000 */
[----:B--2---:R-:W-:-:S04]  /*d7f0*/  PRMT R0, R0, 0x654, R10 ;  /* 0x0000065400007816 */ /* 0x004fc8000000000a */
[----:B------:R0:W-:Y:S02]  /*d800*/  SYNCS.ARRIVE.TRANS64.RED.A1T0 RZ, [R0+URZ], RZ ;  /* 0x000000ff00ff79a7 */ /* 0x0001e4000810043f */
[----:B0-----:R-:W-:-:S05]  /*d810*/  VIADD R0, R21, 0x1 ;  /* 0x0000000115007836 */ /* 0x001fca0000000000 */
[----:B------:R-:W-:-:S04]  /*d820*/  ISETP.NE.AND P1, PT, R0, 0x2, PT ;  /* 0x000000020000780c */ /* 0x000fc80003f25270 */
[----:B------:R-:W-:Y:S02]  /*d830*/  SEL R2, RZ, 0x1, P1 ;  /* 0x00000001ff027807 */ /* 0x000fe40000800000 */
[----:B------:R-:W-:Y:S01]  /*d840*/  SEL R0, R0, RZ, P1 ;  /* 0x000000ff00007207 */ /* 0x000fe20000800000 */
[----:B----4-:R-:W-:Y:S01]  /*d850*/  VIADD R18, R18, 0x1 ;  /* 0x0000000112127836 */ /* 0x010fe20000000000 */
[----:B---3--:R-:W-:-:S03]  /*d860*/  LOP3.LUT R62, R62, R2, RZ, 0x3c, !PT ;  /* 0x000000023e3e7212 */ /* 0x008fc600078e3cff */
[----:B------:R0:W-:Y:S04]  /*d870*/  STL [R1+0x14], R0 ;  /* 0x0000140001007387 */ /* 0x0001e80000100800 */
[----:B------:R0:W-:Y:S04]  /*d880*/  STL [R1+0x1c], R62 ;  /* 0x00001c3e01007387 */ /* 0x0001e80000100800 */
[----:B------:R0:W-:Y:S01]  /*d890*/  STL [R1+0x54], R18 ;  /* 0x0000541201007387 */ /* 0x0001e20000100800 */
[----:B------:R-:W-:Y:S01]  /*d8a0*/  FMUL.FTZ R10, R49, R4 ;  /* 0x00000004310a7220 */ /* 0x000fe20000410000 */
[----:B------:R-:W-:-:S07]  /*d8b0*/  FMUL.FTZ R21, R46, R5 ;  /* 0x000000052e157220 */ /* 0x000fce0000410000 */
.L_x_461:
[----:B------:R-:W1:Y:S08]  /*d8c0*/  S2UR UR4, SR_CgaCtaId ;  /* 0x00000000000479c3 */ /* 0x000e700000008800 */
[----:B------:R-:W-:Y:S01]  /*d8d0*/  BAR.SYNC.DEFER_BLOCKING 0x5, 0x200 ;  /* 0x0148000000007b1d */ /* 0x000fe20000010000 */
[----:B0-----:R-:W-:-:S05]  /*d8e0*/  MOV R18, 0x400 ;  /* 0x0000040000127802 */ /* 0x001fca0000000f00 */
[----:B------:R-:W-:Y:S01]  /*d8f0*/  BSSY B0, `(.L_x_512) ;  /* 0x00001d8000007945 */ /* 0x000fe20003800000 */
[----:B-1----:R-:W-:-:S05]  /*d900*/  IMAD.U32 R0, RZ, RZ, UR4 ;  /* 0x00000004ff007e24 */ /* 0x002fca000f8e00ff */
[----:B------:R-:W-:Y:S01]  /*d910*/  LEA R18, R0, R18, 0x18 ;  /* 0x0000001200127211 */ /* 0x000fe200078ec0ff */
[----:B------:R-:W-:Y:S04]  /*d920*/  STL [R1+0x2c], R0 ;  /* 0x00002c0001007387 */ /* 0x000fe80000100800 */
[----:B------:R-:W0:Y:S04]  /*d930*/  LDS.128 R64, [R18+0x132d0] ;  /* 0x0132d00012407984 */ /* 0x000e280000000c00 */
[----:B0-----:R0:W-:Y:S04]  /*d940*/  STL.64 [R1], R64 ;  /* 0x0000004001007387 */ /* 0x0011e80000100a00 */
[----:B------:R0:W-:Y:S01]  /*d950*/  STL.64 [R1+0x8], R66 ;  /* 0x0000084201007387 */ /* 0x0001e20000100a00 */
[----:B------:R-:W-:Y:S06]  /*d960*/  BAR.ARV 0x4, 0x200 ;  /* 0x0108000000007b1d */ /* 0x000fec0000002000 */
[----:B------:R-:W-:Y:S05]  /*d970*/  @P0 BRA `(.L_x_513) ;  /* 0x0000001000cc0947 */ /* 0x000fea0003800000 */
[----:B------:R-:W2:Y:S01]  /*d980*/  LDL.LU R4, [R1+0x5c] ;  /* 0x00005c0001047983 */ /* 0x000ea20000300800 */
[----:B------:R-:W-:Y:S01]  /*d990*/  ULDC.64 UR4, c[0x4][0x38] ;  /* 0x01000e0000047ab9 */ /* 0x000fe20000000a00 */
[----:B------:R-:W1:Y:S01]  /*d9a0*/  S2R R2, SR_TID.X ;  /* 0x0000000000027919 */ /* 0x000e620000002100 */
[----:B------:R-:W-:Y:S01]  /*d9b0*/  F2FP.BF16.F32.PACK_AB R41, R41, R48 ;  /* 0x000000302929723e */ /* 0x000fe200000010ff */
[----:B------:R-:W-:Y:S01]  /*d9c0*/  ULDC.64 UR6, c[0x0][0xb98] ;  /* 0x0002e60000067ab9 */ /* 0x000fe20000000a00 */
[----:B------:R-:W3:Y:S04]  /*d9d0*/  LDL.LU R0, [R1+0x40] ;  /* 0x0000400001007983 */ /* 0x000ee80000300800 */
[----:B------:R-:W4:Y:S04]  /*d9e0*/  LDL R40, [R1+0x84] ;  /* 0x0000840001287983 */ /* 0x000f280000100800 */
[----:B------:R-:W4:Y:S04]  /*d9f0*/  LDL R54, [R1+0x7c] ;  /* 0x00007c0001367983 */ /* 0x000f280000100800 */
[----:B------:R-:W4:Y:S04]  /*da00*/  LDL.LU R46, [R1+0x48] ;  /* 0x00004800012e7983 */ /* 0x000f280000300800 */
[----:B------:R-:W4:Y:S01]  /*da10*/  LDL.LU R48, [R1+0x4c] ;  /* 0x00004c0001307983 */ /* 0x000f220000300800 */
[----:B------:R-:W0:Y:S01]  /*da20*/  S2R R39, SR_SWINHI ;  /* 0x0000000000277919 */ /* 0x000e220000002f00 */
[----:B------:R-:W-:-:S02]  /*da30*/  F2FP.BF16.F32.PACK_AB R25, R25, R32 ;  /* 0x000000201919723e */ /* 0x000fc400000010ff */
[----:B------:R-:W-:Y:S01]  /*da40*/  F2FP.BF16.F32.PACK_AB R24, R15, R24 ;  /* 0x000000180f18723e */ /* 0x000fe200000010ff */
[----:B------:R-:W4:Y:S01]  /*da50*/  LDL R42, [R1+0x58] ;  /* 0x00005800012a7983 */ /* 0x000f220000100800 */
[----:B------:R-:W-:Y:S02]  /*da60*/  F2FP.BF16.F32.PACK_AB R30, R27, R30 ;  /* 0x0000001e1b1e723e */ /* 0x000fe400000010ff */
        /* <DEDUP_REMOVED lines=12> */
[----:B------:R-:W-:Y:S01]  /*db30*/  BAR.SYNC.DEFER_BLOCKING 0x1, 0x180 ;  /* 0x0046000000007b1d */ /* 0x000fe20000010000 */
[----:B--2--5:R-:W-:Y:S01]  /*db40*/  MOV R28, R4 ;  /* 0x00000004001c7202 */ /* 0x024fe20000000f00 */
[----:B---3--:R-:W-:Y:S02]  /*db50*/  IMAD.MOV.U32 R38, RZ, RZ, R0 ;  /* 0x000000ffff267224 */ /* 0x008fe400078e0000 */
[----:B-1----:R-:W-:-:S05]  /*db60*/  IMAD.SHL.U32 R0, R2, 0x4, RZ ;  /* 0x0000000402007824 */ /* 0x002fca00078e00ff */
[----:B------:R-:W-:-:S04]  /*db70*/  LOP3.LUT R0, R0, 0xc, RZ, 0xc0, !PT ;  /* 0x0000000c00007812 */ /* 0x000fc800078ec0ff */
[----:B------:R-:W-:-:S05]  /*db80*/  IADD3 R4, P0, R0, UR4, RZ ;  /* 0x0000000400047c10 */ /* 0x000fca000ff1e0ff */
[----:B------:R-:W-:Y:S01]  /*db90*/  IMAD.X R5, RZ, RZ, UR5, P0 ;  /* 0x00000005ff057e24 */ /* 0x000fe200080e06ff */
[----:B------:R-:W-:Y:S01]  /*dba0*/  LOP3.LUT P1, R2, R2, 0x3, RZ, 0xc0, !PT ;  /* 0x0000000302027812 */ /* 0x000fe2000782c0ff */
[----:B------:R-:W-:Y:S01]  /*dbb0*/  IMAD.MOV.U32 R52, RZ, RZ, R28 ;  /* 0x000000ffff347224 */ /* 0x000fe200078e001c */
[----:B------:R-:W-:Y:S02]  /*dbc0*/  ULDC.64 UR4, c[0x0][0xc00] ;  /* 0x0003000000047ab9 */ /* 0x000fe40000000a00 */
[----:B------:R1:W2:Y:S01]  /*dbd0*/  LDG.E.CONSTANT R0, desc[UR40][R4.64] ;  /* 0x0000002804007981 */ /* 0x0002a2000c1e9900 */
[----:B------:R-:W-:-:S04]  /*dbe0*/  ISETP.EQ.OR P1, PT, R2, 0x3, !P1 ;  /* 0x000000030200780c */ /* 0x000fc80004f22670 */
[----:B------:R-:W-:Y:S02]  /*dbf0*/  SEL R27, R25, R24, P1 ;  /* 0x00000018191b7207 */ /* 0x000fe40000800000 */
[----:B------:R-:W-:Y:S02]  /*dc00*/  SEL R29, R24, R25, P1 ;  /* 0x00000019181d7207 */ /* 0x000fe40000800000 */
[----:B------:R-:W-:Y:S02]  /*dc10*/  MOV R24, R18 ;  /* 0x0000001200187202 */ /* 0x000fe40000000f00 */
[----:B0-----:R-:W-:-:S03]  /*dc20*/  MOV R25, R39 ;  /* 0x0000002700197202 */ /* 0x001fc60000000f00 */
[----:B----4-:R-:W-:Y:S01]  /*dc30*/  IMAD.WIDE R6, R40, 0x2, R24 ;  /* 0x0000000228067825 */ /* 0x010fe200078e0218 */
[----:B------:R-:W-:Y:S02]  /*dc40*/  SEL R13, R60, R59, P1 ;  /* 0x0000003b3c0d7207 */ /* 0x000fe40000800000 */
[----:B------:R-:W-:Y:S02]  /*dc50*/  SEL R39, R41, R44, P1 ;  /* 0x0000002c29277207 */ /* 0x000fe40000800000 */
[C---:B------:R-:W-:Y:S02]  /*dc60*/  IADD3 R57, P0, R6.reuse, 0x60, RZ ;  /* 0x0000006006397810 */ /* 0x040fe40007f1e0ff */
[----:B------:R-:W-:Y:S02]  /*dc70*/  IADD3 R53, P2, R6, 0x40, RZ ;  /* 0x0000004006357810 */ /* 0x000fe40007f5e0ff */
        /* <DEDUP_REMOVED lines=9> */
[C---:B------:R-:W-:Y:S02]  /*dd10*/  IADD3 R51, P3, R6.reuse, 0x20, RZ ;  /* 0x0000002006337810 */ /* 0x040fe40007f7e0ff */
[----:B------:R-:W-:Y:S01]  /*dd20*/  LOP3.LUT R49, R6, 0x380, RZ, 0xc0, !PT ;  /* 0x0000038006317812 */ /* 0x000fe200078ec0ff */
[----:B------:R-:W-:Y:S01]  /*dd30*/  IMAD.MOV.U32 R50, RZ, RZ, R38 ;  /* 0x000000ffff327224 */ /* 0x000fe200078e0026 */
[----:B------:R-:W-:Y:S01]  /*dd40*/  SEL R55, R55, R8, P1 ;  /* 0x0000000837377207 */ /* 0x000fe20000800000 */
[----:B------:R-:W-:Y:S01]  /*dd50*/  IMAD.X R11, RZ, RZ, R7, P2 ;  /* 0x000000ffff0b7224 */ /* 0x000fe200010e0607 */
[----:B------:R-:W-:Y:S01]  /*dd60*/  LOP3.LUT R8, R53, 0x380, RZ, 0xc0, !PT ;  /* 0x0000038035087812 */ /* 0x000fe200078ec0ff */
[----:B------:R-:W3:Y:S01]  /*dd70*/  LDL R44, [R1+0x44] ;  /* 0x00004400012c7983 */ /* 0x000ee20000100800 */
[----:B------:R-:W-:-:S02]  /*dd80*/  LOP3.LUT R14, R57, 0x380, RZ, 0xc0, !PT ;  /* 0x00000380390e7812 */ /* 0x000fc400078ec0ff */
[----:B------:R-:W-:Y:S02]  /*dd90*/  SEL R31, R30, R31, P1 ;  /* 0x0000001f1e1f7207 */ /* 0x000fe40000800000 */
[----:B------:R-:W-:Y:S02]  /*dda0*/  SHF.R.U64 R8, R8, 0x3, RZ ;  /* 0x0000000308087819 */ /* 0x000fe400000012ff */
[----:B------:R-:W-:Y:S02]  /*ddb0*/  SHF.R.U64 R14, R14, 0x3, RZ ;  /* 0x000000030e0e7819 */ /* 0x000fe400000012ff */
[----:B------:R-:W-:Y:S02]  /*ddc0*/  SEL R33, R33, R36, P1 ;  /* 0x0000002421217207 */ /* 0x000fe40000800000 */
[----:B------:R-:W-:Y:S02]  /*ddd0*/  LOP3.LUT R10, R8, R53, RZ, 0x3c, !PT ;  /* 0x00000035080a7212 */ /* 0x000fe400078e3cff */
[----:B------:R-:W-:-:S02]  /*dde0*/  LOP3.LUT R8, R14, R57, RZ, 0x3c, !PT ;  /* 0x000000390e087212 */ /* 0x000fc400078e3cff */
[----:B-1----:R-:W-:Y:S02]  /*ddf0*/  LOP3.LUT R4, R51, 0x380, RZ, 0xc0, !PT ;  /* 0x0000038033047812 */ /* 0x002fe400078ec0ff */
[----:B------:R-:W-:Y:S02]  /*de00*/  SHF.R.U64 R49, R49, 0x3, RZ ;  /* 0x0000000331317819 */ /* 0x000fe400000012ff */
[----:B------:R-:W-:Y:S02]  /*de10*/  SHF.R.U64 R4, R4, 0x3, RZ ;  /* 0x0000000304047819 */ /* 0x000fe400000012ff */
[----:B------:R-:W-:Y:S02]  /*de20*/  IADD3.X R5, RZ, R7, RZ, P3, !PT ;  /* 0x00000007ff057210 */ /* 0x000fe40001ffe4ff */
[----:B------:R-:W-:Y:S02]  /*de30*/  LOP3.LUT R6, R49, R6, RZ, 0x3c, !PT ;  /* 0x0000000631067212 */ /* 0x000fe400078e3cff */
[----:B------:R-:W-:Y:S01]  /*de40*/  LOP3.LUT R4, R4, R51, RZ, 0x3c, !PT ;  /* 0x0000003304047212 */ /* 0x000fe200078e3cff */
[----:B------:R-:W-:Y:S01]  /*de50*/  IMAD.X R9, RZ, RZ, R7, P0 ;  /* 0x000000ffff097224 */ /* 0x000fe200000e0607 */
[----:B------:R-:W-:-:S02]  /*de60*/  MOV R40, R6 ;  /* 0x0000000600287202 */ /* 0x000fc40000000f00 */
[----:B------:R-:W-:Y:S02]  /*de70*/  MOV R38, R4 ;  /* 0x0000000400267202 */ /* 0x000fe40000000f00 */
[----:B------:R-:W-:-:S04]  /*de80*/  ISETP.NE.U32.AND P0, PT, RZ, UR4, PT ;  /* 0x00000004ff007c0c */ /* 0x000fc8000bf05070 */
[----:B------:R-:W-:Y:S02]  /*de90*/  ISETP.NE.AND.EX P0, PT, RZ, UR5, PT, P0 ;  /* 0x00000005ff007c0c */ /* 0x000fe4000bf05300 */
[----:B--2---:R-:W-:Y:S01]  /*dea0*/  LOP3.LUT R2, R0, 0x2, RZ, 0x3c, !PT ;  /* 0x0000000200027812 */ /* 0x004fe200078e3cff */
[----:B------:R-:W-:Y:S04]  /*deb0*/  SHFL.IDX PT, R13, R13, R0, 0x1c1f ;  /* 0x001c1f000d0d7589 */ /* 0x000fe800000e0000 */
[----:B------:R-:W0:Y:S04]  /*dec0*/  SHFL.IDX PT, R12, R59, R2, 0x1c1f ;  /* 0x001c1f023b0c7589 */ /* 0x000e2800000e0000 */
[----:B------:R-:W-:Y:S04]  /*ded0*/  SHFL.IDX PT, R39, R39, R0, 0x1c1f ;  /* 0x001c1f0027277589 */ /* 0x000fe800000e0000 */
[----:B------:R-:W1:Y:S04]  /*dee0*/  SHFL.IDX PT, R30, R41, R2, 0x1c1f ;  /* 0x001c1f02291e7589 */ /* 0x000e6800000e0000 */
[----:B------:R-:W-:Y:S04]  /*def0*/  SHFL.IDX PT, R15, R15, R0, 0x1c1f ;  /* 0x001c1f000f0f7589 */ /* 0x000fe800000e0000 */
[----:B------:R-:W-:Y:S04]  /*df00*/  SHFL.IDX PT, R14, R33, R2, 0x1c1f ;  /* 0x001c1f02210e7589 */ /* 0x000fe800000e0000 */
[----:B------:R-:W-:Y:S04]  /*df10*/  SHFL.IDX PT, R43, R43, R0, 0x1c1f ;  /* 0x001c1f002b2b7589 */ /* 0x000fe800000e0000 */
[----:B------:R-:W-:Y:S04]  /*df20*/  SHFL.IDX PT, R32, R31, R2, 0x1c1f ;  /* 0x001c1f021f207589 */ /* 0x000fe800000e0000 */
[----:B------:R-:W-:Y:S04]  /*df30*/  SHFL.IDX PT, R27, R27, R0, 0x1c1f ;  /* 0x001c1f001b1b7589 */ /* 0x000fe800000e0000 */
[----:B------:R-:W2:Y:S04]  /*df40*/  SHFL.IDX PT, R26, R29, R2, 0x1c1f ;  /* 0x001c1f021d1a7589 */ /* 0x000ea800000e0000 */
[----:B------:R-:W-:Y:S04]  /*df50*/  SHFL.IDX PT, R45, R45, R0, 0x1c1f ;  /* 0x001c1f002d2d7589 */ /* 0x000fe800000e0000 */
[----:B------:R-:W4:Y:S04]  /*df60*/  SHFL.IDX PT, R34, R21, R2, 0x1c1f ;  /* 0x001c1f0215227589 */ /* 0x000f2800000e0000 */
[----:B------:R-:W-:Y:S04]  /*df70*/  SHFL.IDX PT, R35, R35, R0, 0x1c1f ;  /* 0x001c1f0023237589 */ /* 0x000fe800000e0000 */
[----:B------:R-:W3:Y:S04]  /*df80*/  SHFL.IDX PT, R28, R37, R2, 0x1c1f ;  /* 0x001c1f02251c7589 */ /* 0x000ee800000e0000 */
[----:B------:R2:W-:Y:S04]  /*df90*/  SHFL.IDX PT, R47, R47, R0, 0x1c1f ;  /* 0x001c1f002f2f7589 */ /* 0x0005e800000e0000 */
[----:B------:R-:W3:Y:S01]  /*dfa0*/  SHFL.IDX PT, R36, R55, R2, 0x1c1f ;  /* 0x001c1f0237247589 */ /* 0x000ee200000e0000 */
[----:B0-----:R-:W-:-:S02]  /*dfb0*/  SEL R4, R13, R12, P1 ;  /* 0x0000000c0d047207 */ /* 0x001fc40000800000 */
[----:B------:R-:W-:Y:S02]  /*dfc0*/  SEL R6, R12, R13, P1 ;  /* 0x0000000d0c067207 */ /* 0x000fe40000800000 */
[----:B-1----:R-:W-:Y:S01]  /*dfd0*/  SEL R5, R39, R30, P1 ;  /* 0x0000001e27057207 */ /* 0x002fe20000800000 */
[----:B--2---:R-:W0:Y:S01]  /*dfe0*/  LDC R0, c[0x0][0xbe8] ;  /* 0x0002fa00ff007b82 */ /* 0x004e220000000800 */
[----:B------:R-:W-:Y:S02]  /*dff0*/  SEL R7, R30, R39, P1 ;  /* 0x000000271e077207 */ /* 0x000fe40000800000 */
[----:B------:R-:W-:Y:S02]  /*e000*/  MOV R30, R10 ;  /* 0x0000000a001e7202 */ /* 0x000fe40000000f00 */
[----:B------:R-:W-:Y:S01]  /*e010*/  MOV R29, R8 ;  /* 0x00000008001d7202 */ /* 0x000fe20000000f00 */
[----:B------:R1:W-:Y:S01]  /*e020*/  STSM.16.M88.4 [R40], R4 ;  /* 0x0000000428007844 */ /* 0x0003e20000000200 */
[----:B------:R-:W-:-:S02]  /*e030*/  SEL R8, R27, R26, P1 ;  /* 0x0000001a1b087207 */ /* 0x000fc40000800000 */
[----:B------:R-:W-:Y:S02]  /*e040*/  SEL R10, R26, R27, P1 ;  /* 0x0000001b1a0a7207 */ /* 0x000fe40000800000 */
[----:B----4-:R-:W-:Y:S02]  /*e050*/  SEL R9, R45, R34, P1 ;  /* 0x000000222d097207 */ /* 0x010fe40000800000 */
[----:B------:R-:W-:Y:S02]  /*e060*/  SEL R11, R34, R45, P1 ;  /* 0x0000002d220b7207 */ /* 0x000fe40000800000 */
[----:B---3--:R-:W-:Y:S02]  /*e070*/  SEL R12, R35, R28, P1 ;  /* 0x0000001c230c7207 */ /* 0x008fe40000800000 */
[----:B------:R-:W-:Y:S02]  /*e080*/  SEL R13, R47, R36, P1 ;  /* 0x000000242f0d7207 */ /* 0x000fe40000800000 */
[----:B-1----:R-:W-:-:S02]  /*e090*/  SEL R4, R15, R14, P1 ;  /* 0x0000000e0f047207 */ /* 0x002fc40000800000 */
[----:B------:R-:W-:Y:S02]  /*e0a0*/  SEL R6, R14, R15, P1 ;  /* 0x0000000f0e067207 */ /* 0x000fe40000800000 */
[----:B------:R-:W-:Y:S02]  /*e0b0*/  SEL R5, R43, R32, P1 ;  /* 0x000000202b057207 */ /* 0x000fe40000800000 */
[----:B------:R-:W-:Y:S02]  /*e0c0*/  SEL R7, R32, R43, P1 ;  /* 0x0000002b20077207 */ /* 0x000fe40000800000 */
[----:B------:R-:W-:Y:S02]  /*e0d0*/  SEL R14, R28, R35, P1 ;  /* 0x000000231c0e7207 */ /* 0x000fe40000800000 */
[----:B------:R-:W-:Y:S01]  /*e0e0*/  SEL R15, R36, R47, P1 ;  /* 0x0000002f240f7207 */ /* 0x000fe20000800000 */
[----:B------:R1:W-:Y:S04]  /*e0f0*/  STSM.16.M88.4 [R38], R4 ;  /* 0x0000000426007844 */ /* 0x0003e80000000200 */
[----:B------:R2:W-:Y:S04]  /*e100*/  STSM.16.M88.4 [R30], R8 ;  /* 0x000000081e007844 */ /* 0x0005e80000000200 */
[----:B------:R3:W-:Y:S01]  /*e110*/  STSM.16.M88.4 [R29], R12 ;  /* 0x0000000c1d007844 */ /* 0x0007e20000000200 */
[----:B------:R-:W-:Y:S01]  /*e120*/  IADD3 R26, P2, R46, UR4, RZ ;  /* 0x000000042e1a7c10 */ /* 0x000fe2000ff5e0ff */
[----:B------:R-:W-:Y:S01]  /*e130*/  IMAD.MOV.U32 R28, RZ, RZ, RZ ;  /* 0x000000ffff1c7224 */ /* 0x000fe200078e00ff */
[----:B------:R-:W-:Y:S01]  /*e140*/  SHF.R.S32.HI R34, RZ, 0x1f, R44 ;  /* 0x0000001fff227819 */ /* 0x000fe2000001142c */
[----:B------:R-:W-:Y:S01]  /*e150*/  IMAD R31, R42, 0xc0, R54 ;  /* 0x000000c02a1f7824 */ /* 0x000fe200078e0236 */
[----:B------:R-:W-:Y:S01]  /*e160*/  IADD3.X R27, R48, UR5, RZ, P2, !PT ;  /* 0x00000005301b7c10 */ /* 0x000fe200097fe4ff */
[----:B------:R-:W-:Y:S06]  /*e170*/  BAR.SYNC.DEFER_BLOCKING 0x1, 0x180 ;  /* 0x0046000000007b1d */ /* 0x000fec0000010000 */
[----:B------:R-:W-:Y:S01]  /*e180*/  ULDC.64 UR4, c[0x0][0xb90] ;  /* 0x0002e40000047ab9 */ /* 0x000fe20000000a00 */
[----:B------:R-:W-:Y:S01]  /*e190*/  SEL R32, R52, RZ, !P0 ;  /* 0x000000ff34207207 */ /* 0x000fe20004000000 */
[----:B------:R-:W-:Y:S01]  /*e1a0*/  ULDC UR8, c[0x0][0xa88] ;  /* 0x0002a20000087ab9 */ /* 0x000fe20000000800 */
[----:B------:R-:W-:Y:S01]  /*e1b0*/  SEL R33, R50, RZ, !P0 ;  /* 0x000000ff32217207 */ /* 0x000fe20004000000 */
[----:B------:R-:W4:Y:S04]  /*e1c0*/  LDL R36, [R1+0x60] ;  /* 0x0000600001247983 */ /* 0x000f280000100800 */
[----:B------:R-:W3:Y:S01]  /*e1d0*/  @P0 LDG.E R28, desc[UR40][R26.64] ;  /* 0x000000281a1c0981 */ /* 0x000ee2000c1e1900 */
[----:B0-----:R-:W-:-:S13]  /*e1e0*/  ISETP.NE.AND P2, PT, R0, 0x1, PT ;  /* 0x000000010000780c */ /* 0x001fda0003f45270 */
[----:B------:R-:W0:Y:S08]  /*e1f0*/  @P2 LDC R2, c[0x0][0xbec] ;  /* 0x0002fb00ff022b82 */ /* 0x000e300000000800 */
[----:B------:R-:W0:Y:S01]  /*e200*/  @P2 LDC R21, c[0x0][0xbf0] ;  /* 0x0002fc00ff152b82 */ /* 0x000e220000000800 */
[----:B-1----:R-:W-:Y:S02]  /*e210*/  IMAD R4, R34, UR4, RZ ;  /* 0x0000000422047c24 */ /* 0x002fe4000f8e02ff */
[----:B------:R-:W-:-:S02]  /*e220*/  IMAD.MOV.U32 R7, RZ, RZ, R31 ;  /* 0x000000ffff077224 */ /* 0x000fc400078e001f */
[----:B--2---:R-:W-:Y:S02]  /*e230*/  IMAD R11, R44, UR5, R4 ;  /* 0x000000052c0b7c24 */ /* 0x004fe4000f8e0204 */
[----:B0-----:R-:W-:-:S05]  /*e240*/  @P2 IMAD.HI.U32 R2, R31, R2, RZ ;  /* 0x000000021f022227 */ /* 0x001fca00078e00ff */
[----:B------:R-:W-:Y:S01]  /*e250*/  @P2 SHF.R.U32.HI R7, RZ, R21, R2 ;  /* 0x00000015ff072219 */ /* 0x000fe20000011602 */
[----:B------:R-:W-:-:S04]  /*e260*/  IMAD R2, R32, UR6, RZ ;  /* 0x0000000620027c24 */ /* 0x000fc8000f8e02ff */
[----:B------:R-:W-:-:S04]  /*e270*/  IMAD.MOV R9, RZ, RZ, -R7 ;  /* 0x000000ffff097224 */ /* 0x000fc800078e0a07 */
[----:B------:R-:W-:Y:S02]  /*e280*/  IMAD R9, R0, R9, R31 ;  /* 0x0000000900097224 */ /* 0x000fe400078e021f */
[----:B------:R-:W-:-:S03]  /*e290*/  IMAD R8, R33, UR7, R2 ;  /* 0x0000000721087c24 */ /* 0x000fc6000f8e0202 */
[----:B------:R-:W-:Y:S02]  /*e2a0*/  SHF.R.S32.HI R2, RZ, 0x1f, R9 ;  /* 0x0000001fff027819 */ /* 0x000fe40000011409 */
[----:B---3--:R-:W-:-:S03]  /*e2b0*/  SHF.R.S32.HI R29, RZ, 0x1f, R28 ;  /* 0x0000001fff1d7819 */ /* 0x008fc6000001141c */
[----:B------:R-:W-:Y:S01]  /*e2c0*/  IMAD.WIDE.U32 R4, R44, UR4, R28 ;  /* 0x000000042c047c25 */ /* 0x000fe2000f8e001c */
[----:B------:R-:W-:-:S03]  /*e2d0*/  ULDC.64 UR4, c[0x0][0xc08] ;  /* 0x0003020000047ab9 */ /* 0x000fc60000000a00 */
[----:B------:R-:W-:Y:S01]  /*e2e0*/  IMAD.IADD R5, R5, 0x1, R11 ;  /* 0x0000000105057824 */ /* 0x000fe200078e020b */
[----:B------:R-:W-:Y:S01]  /*e2f0*/  ISETP.NE.U32.AND P1, PT, RZ, UR4, PT ;  /* 0x00000004ff007c0c */ /* 0x000fe2000bf25070 */
[----:B------:R-:W-:-:S03]  /*e300*/  IMAD.WIDE.U32 R4, R33, UR6, R4 ;  /* 0x0000000621047c25 */ /* 0x000fc6000f8e0004 */
[----:B------:R-:W-:Y:S01]  /*e310*/  ISETP.NE.AND.EX P1, PT, RZ, UR5, PT, P1 ;  /* 0x00000005ff007c0c */ /* 0x000fe2000bf25310 */
[----:B------:R-:W-:Y:S01]  /*e320*/  ULDC.64 UR6, c[0x0][0xb88] ;  /* 0x0002e20000067ab9 */ /* 0x000fe20000000a00 */
[----:B------:R-:W-:Y:S02]  /*e330*/  SHF.R.S32.HI R11, RZ, 0x1f, R7 ;  /* 0x0000001fff0b7819 */ /* 0x000fe40000011407 */
[----:B------:R-:W-:Y:S01]  /*e340*/  IADD3 R6, P3, R7, R4, RZ ;  /* 0x0000000407067210 */ /* 0x000fe20007f7e0ff */
[----:B------:R-:W-:-:S03]  /*e350*/  IMAD R2, R2, UR6, RZ ;  /* 0x0000000602027c24 */ /* 0x000fc6000f8e02ff */
[----:B------:R-:W-:Y:S01]  /*e360*/  IADD3.X R7, R11, R5, R8, P3, !PT ;  /* 0x000000050b077210 */ /* 0x000fe20001ffe408 */
[C---:B------:R-:W-:Y:S02]  /*e370*/  IMAD R5, R9.reuse, UR7, R2 ;  /* 0x0000000709057c24 */ /* 0x040fe4000f8e0202 */
[----:B------:R-:W-:Y:S02]  /*e380*/  IMAD.WIDE.U32 R6, R9, UR6, R6 ;  /* 0x0000000609067c25 */ /* 0x000fe4000f8e0006 */
[----:B------:R-:W-:Y:S01]  /*e390*/  @P1 IADD3 R4, P3, R46, UR4, RZ ;  /* 0x000000042e041c10 */ /* 0x000fe2000ff7e0ff */
[----:B------:R-:W0:Y:S01]  /*e3a0*/  S2R R13, SR_TID.X ;  /* 0x00000000000d7919 */ /* 0x000e220000002100 */
[----:B------:R-:W-:Y:S01]  /*e3b0*/  ULDC.64 UR6, c[0x0][0xb50] ;  /* 0x0002d40000067ab9 */ /* 0x000fe20000000a00 */
[----:B------:R-:W-:Y:S01]  /*e3c0*/  IMAD.IADD R7, R7, 0x1, R5 ;  /* 0x0000000107077824 */ /* 0x000fe200078e0205 */
[----:B------:R-:W-:Y:S01]  /*e3d0*/  @P1 IADD3.X R5, R48, UR5, RZ, P3, !PT ;  /* 0x0000000530051c10 */ /* 0x000fe20009ffe4ff */
[----:B------:R-:W-:-:S06]  /*e3e0*/  IMAD.U32 R9, RZ, RZ, UR8 ;  /* 0x00000008ff097e24 */ /* 0x000fcc000f8e00ff */
[----:B------:R1:W5:Y:S01]  /*e3f0*/  @P1 LDG.E R9, desc[UR40][R4.64] ;  /* 0x0000002804091981 */ /* 0x000362000c1e1900 */
[----:B------:R-:W-:-:S04]  /*e400*/  LEA R8, P4, R6, UR6, 0x2 ;  /* 0x0000000606087c11 */ /* 0x000fc8000f8810ff */
[----:B------:R-:W-:Y:S01]  /*e410*/  LEA.HI.X R10, R6, UR7, R7, 0x2, P4 ;  /* 0x00000007060a7c11 */ /* 0x000fe2000a0f1407 */
[----:B0-----:R-:W-:-:S05]  /*e420*/  VIADD R46, R13, 0xffffff80 ;  /* 0xffffff800d2e7836 */ /* 0x001fca0000000000 */
[----:B------:R-:W-:-:S04]  /*e430*/  SHF.R.S32.HI R37, RZ, 0x1f, R46 ;  /* 0x0000001fff257819 */ /* 0x000fc8000001142e */
[----:B------:R-:W-:-:S04]  /*e440*/  LEA.HI R37, R37, R46, RZ, 0x3 ;  /* 0x0000002e25257211 */ /* 0x000fc800078f18ff */
[----:B------:R-:W-:-:S04]  /*e450*/  SHF.R.S32.HI R37, RZ, 0x3, R37 ;  /* 0x00000003ff257819 */ /* 0x000fc80000011425 */
[----:B----4-:R-:W-:Y:S01]  /*e460*/  LEA R11, R37, R36, 0x6 ;  /* 0x00000024250b7211 */ /* 0x010fe200078e30ff */
[----:B-1----:R-:W-:Y:S06]  /*e470*/  @P1 BRA `(.L_x_514) ;  /* 0x0000000000101947 */ /* 0x002fec0003800000 */
[----:B------:R-:W-:Y:S05]  /*e480*/  @!P0 BRA `(.L_x_514) ;  /* 0x00000000000c8947 */ /* 0x000fea0003800000 */
[----:B------:R-:W2:Y:S04]  /*e490*/  LDG.E R2, desc[UR40][R26.64] ;  /* 0x000000281a027981 */ /* 0x000ea8000c1e1900 */
[----:B-----5:R-:W2:Y:S02]  /*e4a0*/  LDG.E R9, desc[UR40][R26.64+0x4] ;  /* 0x000004281a097981 */ /* 0x020ea4000c1e1900 */
[----:B--2---:R-:W-:-:S07]  /*e4b0*/  IMAD.IADD R9, R9, 0x1, -R2 ;  /* 0x0000000109097824 */ /* 0x004fce00078e0a02 */
.L_x_514:
[----:B------:R-:W2:Y:S01]  /*e4c0*/  LDL R12, [R1+0x78] ;  /* 0x00007800010c7983 */ /* 0x000ea20000100800 */
[----:B------:R-:W-:Y:S01]  /*e4d0*/  VIADD R4, R13, 0xffffff80 ;  /* 0xffffff800d047836 */ /* 0x000fe20000000000 */
[----:B------:R-:W-:Y:S01]  /*e4e0*/  ULDC.64 UR4, c[0x0][0xaa0] ;  /* 0x0002a80000047ab9 */ /* 0x000fe20000000a00 */
[----:B-----5:R-:W-:Y:S01]  /*e4f0*/  IMAD R35, R9, R0, RZ ;  /* 0x0000000009237224 */ /* 0x020fe200078e02ff */
[----:B------:R-:W-:Y:S02]  /*e500*/  SHFL.IDX PT, R6, R8, RZ, 0x1c1f ;  /* 0x001c1fff08067589 */ /* 0x000fe400000e0000 */
[----:B------:R-:W-:Y:S02]  /*e510*/  SHF.R.S32.HI R2, RZ, 0x1f, R4 ;  /* 0x0000001fff027819 */ /* 0x000fe40000011404 */
[----:B------:R-:W0:Y:S02]  /*e520*/  SHFL.IDX PT, R7, R10, RZ, 0x1c1f ;  /* 0x001c1fff0a077589 */ /* 0x000e2400000e0000 */
[----:B------:R-:W-:-:S02]  /*e530*/  LEA.HI R2, R2, R4, RZ, 0x7 ;  /* 0x0000000402027211 */ /* 0x000fc400078f38ff */
[----:B------:R1:W-:Y:S02]  /*e540*/  SHFL.IDX PT, R30, R8, 0x1, 0x1c1f ;  /* 0x003c1f00081e7f89 */ /* 0x0003e400000e0000 */
[----:B------:R-:W-:Y:S02]  /*e550*/  LOP3.LUT R2, R2, 0xffffff80, RZ, 0xc0, !PT ;  /* 0xffffff8002027812 */ /* 0x000fe400078ec0ff */
[----:B------:R-:W3:Y:S03]  /*e560*/  SHFL.IDX PT, R31, R10, 0x1, 0x1c1f ;  /* 0x003c1f000a1f7f89 */ /* 0x000ee600000e0000 */
[----:B------:R-:W-:Y:S02]  /*e570*/  IMAD.IADD R2, R4, 0x1, -R2 ;  /* 0x0000000104027824 */ /* 0x000fe400078e0a02 */
[----:B------:R-:W-:-:S03]  /*e580*/  IMAD.WIDE R4, R11, 0x2, R24 ;  /* 0x000000020b047825 */ /* 0x000fc600078e0218 */
[----:B------:R-:W-:Y:S02]  /*e590*/  LOP3.LUT P0, RZ, R2, 0x3, RZ, 0xc0, !PT ;  /* 0x0000000302ff7812 */ /* 0x000fe4000780c0ff */
[C---:B------:R-:W-:Y:S02]  /*e5a0*/  LOP3.LUT R9, R4.reuse, 0x380, RZ, 0xc0, !PT ;  /* 0x0000038004097812 */ /* 0x040fe400078ec0ff */
[C---:B------:R-:W-:Y:S02]  /*e5b0*/  IADD3 R13, P3, R4.reuse, 0x1800, RZ ;  /* 0x00001800040d7810 */ /* 0x040fe40007f7e0ff */
[----:B------:R-:W-:Y:S02]  /*e5c0*/  SHF.R.U64 R9, R9, 0x3, RZ ;  /* 0x0000000309097819 */ /* 0x000fe400000012ff */
[----:B------:R-:W-:Y:S02]  /*e5d0*/  IADD3 R25, P4, R4, 0x3000, RZ ;  /* 0x0000300004197810 */ /* 0x000fe40007f9e0ff */
[----:B-1----:R-:W-:Y:S01]  /*e5e0*/  LOP3.LUT R8, R9, R4, RZ, 0x3c, !PT ;  /* 0x0000000409087212 */ /* 0x002fe200078e3cff */
[----:B------:R-:W-:Y:S01]  /*e5f0*/  IMAD.MOV.U32 R9, RZ, RZ, R5 ;  /* 0x000000ffff097224 */ /* 0x000fe200078e0005 */
[----:B------:R-:W-:-:S04]  /*e600*/  LOP3.LUT R24, R25, 0x380, RZ, 0xc0, !PT ;  /* 0x0000038019187812 */ /* 0x000fc800078ec0ff */
[----:B------:R-:W-:-:S04]  /*e610*/  SHF.R.U64 R24, R24, 0x3, RZ ;  /* 0x0000000318187819 */ /* 0x000fc800000012ff */
[----:B------:R-:W-:Y:S01]  /*e620*/  LOP3.LUT R24, R24, R25, RZ, 0x3c, !PT ;  /* 0x0000001918187212 */ /* 0x000fe200078e3cff */
[----:B------:R-:W-:Y:S01]  /*e630*/  IMAD.X R25, RZ, RZ, R5, P4 ;  /* 0x000000ffff197224 */ /* 0x000fe200020e0605 */
[----:B------:R-:W-:Y:S01]  /*e640*/  SHF.R.S32.HI R38, RZ, 0x1f, R46 ;  /* 0x0000001fff267819 */ /* 0x000fe2000001142e */
[----:B--2---:R-:W-:-:S04]  /*e650*/  IMAD R12, R42, 0xc0, R12 ;  /* 0x000000c02a0c7824 */ /* 0x004fc800078e020c */
[C---:B------:R-:W-:Y:S01]  /*e660*/  VIADD R2, R12.reuse, 0x8 ;  /* 0x000000080c027836 */ /* 0x040fe20000000000 */
[-C--:B------:R-:W-:Y:S02]  /*e670*/  ISETP.GE.OR P1, PT, R12, R35.reuse, P0 ;  /* 0x000000230c00720c */ /* 0x080fe40000726670 */
[----:B------:R-:W-:Y:S02]  /*e680*/  LOP3.LUT R12, R13, 0x380, RZ, 0xc0, !PT ;  /* 0x000003800d0c7812 */ /* 0x000fe400078ec0ff */
[----:B------:R-:W-:Y:S02]  /*e690*/  ISETP.GE.OR P0, PT, R2, R35, P0 ;  /* 0x000000230200720c */ /* 0x000fe40000706670 */
[----:B------:R-:W-:-:S04]  /*e6a0*/  SHF.R.U64 R12, R12, 0x3, RZ ;  /* 0x000000030c0c7819 */ /* 0x000fc800000012ff */
[----:B------:R-:W-:Y:S01]  /*e6b0*/  LOP3.LUT R12, R12, R13, RZ, 0x3c, !PT ;  /* 0x0000000d0c0c7212 */ /* 0x000fe200078e3cff */
[----:B------:R-:W-:Y:S02]  /*e6c0*/  IMAD.X R13, RZ, RZ, R5, P3 ;  /* 0x000000ffff0d7224 */ /* 0x000fe400018e0605 */
[----:B0-----:R-:W-:Y:S04]  /*e6d0*/  @!P1 ST.E desc[UR40][R6.64], R20 ;  /* 0x0000001406009985 */ /* 0x001fe8000c101928 */
[----:B---3--:R0:W-:Y:S01]  /*e6e0*/  @!P0 ST.E desc[UR40][R30.64], R3 ;  /* 0x000000031e008985 */ /* 0x0081e2000c101928 */
[----:B------:R-:W-:-:S03]  /*e6f0*/  IADD3 R21, P0, R4, 0x4800, RZ ;  /* 0x0000480004157810 */ /* 0x000fc60007f1e0ff */
[----:B------:R-:W2:Y:S01]  /*e700*/  LD.E.128 R8, desc[UR40][R8.64] ;  /* 0x0000002808087980 */ /* 0x000ea2000c101d00 */
[----:B------:R-:W-:-:S03]  /*e710*/  LOP3.LUT R2, R21, 0x380, RZ, 0xc0, !PT ;  /* 0x0000038015027812 */ /* 0x000fc600078ec0ff */
[----:B------:R-:W3:Y:S01]  /*e720*/  LD.E.128 R12, desc[UR40][R12.64] ;  /* 0x000000280c0c7980 */ /* 0x000ee2000c101d00 */
[----:B------:R-:W-:Y:S01]  /*e730*/  SHF.R.U64 R2, R2, 0x3, RZ ;  /* 0x0000000302027819 */ /* 0x000fe200000012ff */
[----:B0-----:R-:W-:-:S03]  /*e740*/  IMAD R3, R29, UR4, RZ ;  /* 0x000000041d037c24 */ /* 0x001fc6000f8e02ff */
[----:B------:R-:W-:Y:S01]  /*e750*/  LOP3.LUT R4, R2, R21, RZ, 0x3c, !PT ;  /* 0x0000001502047212 */ /* 0x000fe200078e3cff */
[----:B------:R-:W4:Y:S01]  /*e760*/  LD.E.128 R24, desc[UR40][R24.64] ;  /* 0x0000002818187980 */ /* 0x000f22000c101d00 */
[----:B------:R-:W0:Y:S01]  /*e770*/  @P2 LDC R29, c[0x0][0xbec] ;  /* 0x0002fb00ff1d2b82 */ /* 0x000e220000000800 */
[----:B------:R-:W-:Y:S01]  /*e780*/  IMAD R21, R28, UR5, R3 ;  /* 0x000000051c157c24 */ /* 0x000fe2000f8e0203 */
[----:B------:R-:W-:Y:S01]  /*e790*/  LEA.HI R38, R38, R46, RZ, 0x3 ;  /* 0x0000002e26267211 */ /* 0x000fe200078f18ff */
[----:B------:R-:W-:Y:S01]  /*e7a0*/  IMAD.WIDE.U32 R2, R28, UR4, RZ ;  /* 0x000000041c027c25 */ /* 0x000fe2000f8e00ff */
[----:B------:R-:W-:Y:S01]  /*e7b0*/  ULDC.64 UR4, c[0x0][0xae8] ;  /* 0x0002ba0000047ab9 */ /* 0x000fe20000000a00 */
[----:B------:R-:W-:Y:S02]  /*e7c0*/  IADD3.X R5, RZ, R5, RZ, P0, !PT ;  /* 0x00000005ff057210 */ /* 0x000fe400007fe4ff */
[----:B------:R-:W-:Y:S01]  /*e7d0*/  IMAD.IADD R3, R3, 0x1, R21 ;  /* 0x0000000103037824 */ /* 0x000fe200078e0215 */
[----:B------:R-:W1:Y:S01]  /*e7e0*/  @P2 LDC R31, c[0x0][0xbf0] ;  /* 0x0002fc00ff1f2b82 */ /* 0x000e620000000800 */
[----:B------:R-:W-:-:S02]  /*e7f0*/  IMAD R21, R34, UR4, RZ ;  /* 0x0000000422157c24 */ /* 0x000fc4000f8e02ff */
[----:B------:R-:W2:Y:S01]  /*e800*/  LDL R34, [R1+0x88] ;  /* 0x0000880001227983 */ /* 0x000ea20000100800 */
[----:B------:R-:W-:-:S03]  /*e810*/  LOP3.LUT R38, R38, 0xfffffff8, RZ, 0xc0, !PT ;  /* 0xfffffff826267812 */ /* 0x000fc600078ec0ff */
[----:B------:R-:W5:Y:S01]  /*e820*/  LD.E.128 R4, desc[UR40][R4.64] ;  /* 0x0000002804047980 */ /* 0x000f62000c101d00 */
[----:B------:R-:W-:Y:S02]  /*e830*/  IMAD R21, R44, UR5, R21 ;  /* 0x000000052c157c24 */ /* 0x000fe4000f8e0215 */
[----:B------:R-:W-:Y:S01]  /*e840*/  IMAD.IADD R38, R46, 0x1, -R38 ;  /* 0x000000012e267824 */ /* 0x000fe200078e0a26 */
[----:B------:R-:W-:Y:S01]  /*e850*/  @!PT LDS RZ, [RZ] ;  /* 0x00000000fffff984 */ /* 0x000fe20000000800 */
[----:B------:R-:W-:Y:S01]  /*e860*/  @!PT LDS RZ, [RZ] ;  /* 0x00000000fffff984 */ /* 0x000fe20000000800 */
[----:B------:R-:W-:Y:S01]  /*e870*/  @!PT LDS RZ, [RZ] ;  /* 0x00000000fffff984 */ /* 0x000fe20000000800 */
[----:B------:R-:W-:Y:S01]  /*e880*/  @!PT LDS RZ, [RZ] ;  /* 0x00000000fffff984 */ /* 0x000fe20000000800 */
[----:B------:R0:W-:Y:S06]  /*e890*/  MEMBAR.ALL.CTA ;  /* 0x0000000000007992 */ /* 0x0001ec0000008000 */
[----:B0-----:R-:W0:Y:S01]  /*e8a0*/  FENCE.VIEW.ASYNC.S ;  /* 0x00000000000073c6 */ /* 0x001e220000000000 */
[----:B------:R-:W-:Y:S01]  /*e8b0*/  IMAD.WIDE.U32 R2, R44, UR4, R2 ;  /* 0x000000042c027c25 */ /* 0x000fe2000f8e0002 */
[----:B------:R-:W-:-:S03]  /*e8c0*/  ULDC.64 UR4, c[0x0][0xaf0] ;  /* 0x0002bc0000047ab9 */ /* 0x000fc60000000a00 */
[----:B------:R-:W-:-:S04]  /*e8d0*/  IMAD R20, R38, 0x30, R37 ;  /* 0x0000003026147824 */ /* 0x000fc800078e0225 */
[----:B------:R-:W-:-:S04]  /*e8e0*/  IMAD R30, R42, 0xc0, R20 ;  /* 0x000000c02a1e7824 */ /* 0x000fc800078e0214 */
[----:B------:R-:W-:-:S04]  /*e8f0*/  @P2 IMAD.HI.U32 R20, R30, R29, RZ ;  /* 0x0000001d1e142227 */ /* 0x000fc800078e00ff */
[----:B------:R-:W-:Y:S02]  /*e900*/  IMAD.IADD R3, R3, 0x1, R21 ;  /* 0x0000000103037824 */ /* 0x000fe400078e0215 */
[----:B------:R-:W-:Y:S01]  /*e910*/  IMAD.MOV.U32 R21, RZ, RZ, R30 ;  /* 0x000000ffff157224 */ /* 0x000fe200078e001e */
[----:B-1----:R-:W-:Y:S01]  /*e920*/  @P2 SHF.R.U32.HI R21, RZ, R31, R20 ;  /* 0x0000001fff152219 */ /* 0x002fe20000011614 */
[----:B------:R-:W-:Y:S02]  /*e930*/  IMAD R28, R32, UR4, RZ ;  /* 0x00000004201c7c24 */ /* 0x000fe4000f8e02ff */
[----:B------:R-:W-:Y:S01]  /*e940*/  IMAD.WIDE.U32 R2, R33, UR4, R2 ;  /* 0x0000000421027c25 */ /* 0x000fe2000f8e0002 */
[----:B------:R-:W-:-:S03]  /*e950*/  SHF.R.S32.HI R20, RZ, 0x1f, R21 ;  /* 0x0000001fff147819 */ /* 0x000fc60000011415 */
[----:B------:R-:W-:Y:S01]  /*e960*/  IMAD R29, R33, UR5, R28 ;  /* 0x00000005211d7c24 */ /* 0x000fe2000f8e021c */
[----:B------:R-:W-:Y:S01]  /*e970*/  ULDC.64 UR4, c[0x0][0xae0] ;  /* 0x0002b80000047ab9 */ /* 0x000fe20000000a00 */
[----:B------:R-:W-:Y:S02]  /*e980*/  IMAD.MOV R31, RZ, RZ, -R21 ;  /* 0x000000ffff1f7224 */ /* 0x000fe400078e0a15 */
[----:B------:R-:W-:Y:S02]  /*e990*/  IMAD.IADD R3, R3, 0x1, R29 ;  /* 0x0000000103037824 */ /* 0x000fe400078e021d */
[----:B------:R-:W-:Y:S02]  /*e9a0*/  IMAD R29, R0, R31, R30 ;  /* 0x0000001f001d7224 */ /* 0x000fe400078e021e */
[----:B------:R-:W-:Y:S02]  /*e9b0*/  IMAD R20, R20, UR4, RZ ;  /* 0x0000000414147c24 */ /* 0x000fe4000f8e02ff */
[----:B------:R-:W-:Y:S01]  /*e9c0*/  IMAD.WIDE.U32 R2, R21, UR4, R2 ;  /* 0x0000000415027c25 */ /* 0x000fe2000f8e0002 */
[----:B------:R-:W-:-:S03]  /*e9d0*/  SHF.R.S32.HI R0, RZ, 0x1f, R29 ;  /* 0x0000001fff007819 */ /* 0x000fc6000001141d */
[----:B------:R-:W-:Y:S01]  /*e9e0*/  IMAD R31, R21, UR5, R20 ;  /* 0x00000005151f7c24 */ /* 0x000fe2000f8e0214 */
[----:B------:R-:W-:Y:S02]  /*e9f0*/  ULDC.64 UR4, c[0x0][0xad8] ;  /* 0x0002b60000047ab9 */ /* 0x000fe40000000a00 */
[----:B------:R-:W-:Y:S02]  /*ea00*/  IMAD R0, R0, UR4, RZ ;  /* 0x0000000400007c24 */ /* 0x000fe4000f8e02ff */
[----:B------:R-:W-:Y:S02]  /*ea10*/  IMAD.IADD R3, R3, 0x1, R31 ;  /* 0x0000000103037824 */ /* 0x000fe400078e021f */
[C---:B------:R-:W-:Y:S02]  /*ea20*/  IMAD R21, R29.reuse, UR5, R0 ;  /* 0x000000051d157c24 */ /* 0x040fe4000f8e0200 */
[----:B------:R-:W-:Y:S01]  /*ea30*/  IMAD.WIDE.U32 R2, R29, UR4, R2 ;  /* 0x000000041d027c25 */ /* 0x000fe2000f8e0002 */
[----:B------:R-:W-:-:S04]  /*ea40*/  ULDC.64 UR4, c[0x0][0xa80] ;  /* 0x0002a00000047ab9 */ /* 0x000fc80000000a00 */
[----:B------:R-:W-:Y:S02]  /*ea50*/  IADD3 R3, R3, R21, RZ ;  /* 0x0000001503037210 */ /* 0x000fe40007ffe0ff */
[----:B------:R-:W-:Y:S01]  /*ea60*/  LEA R30, P0, R2, UR4, 0x1 ;  /* 0x00000004021e7c11 */ /* 0x000fe2000f8008ff */
[----:B------:R-:W-:Y:S01]  /*ea70*/  IMAD R32, R42, 0xc0, R37 ;  /* 0x000000c02a207824 */ /* 0x000fe200078e0225 */
[----:B------:R-:W-:Y:S02]  /*ea80*/  ULDC UR4, c[0x0][0xac8] ;  /* 0x0002b20000047ab9 */ /* 0x000fe40000000800 */
[----:B------:R-:W-:Y:S01]  /*ea90*/  LEA.HI.X R31, R2, UR5, R3, 0x1, P0 ;  /* 0x00000005021f7c11 */ /* 0x000fe200080f0c03 */
[----:B0-----:R-:W0:Y:S04]  /*eaa0*/  SHFL.IDX PT, R20, R30, RZ, 0x181f ;  /* 0x00181fff1e147589 */ /* 0x001e2800000e0000 */
[----:B------:R-:W1:Y:S04]  /*eab0*/  SHFL.IDX PT, R28, R30, 0x1, 0x181f ;  /* 0x00381f001e1c7f89 */ /* 0x000e6800000e0000 */
[----:B------:R-:W1:Y:S01]  /*eac0*/  SHFL.IDX PT, R33, R30, 0x2, 0x181f ;  /* 0x00581f001e217f89 */ /* 0x000e6200000e0000 */
[----:B------:R-:W-:-:S03]  /*ead0*/  ISETP.GE.AND P0, PT, R36, UR4, PT ;  /* 0x0000000424007c0c */ /* 0x000fc6000bf06270 */
[----:B------:R-:W2:Y:S01]  /*eae0*/  SHFL.IDX PT, R3, R31, RZ, 0x181f ;  /* 0x00181fff1f037589 */ /* 0x000ea200000e0000 */
[----:B------:R-:W-:-:S03]  /*eaf0*/  VIADD R0, R32, 0x30 ;  /* 0x0000003020007836 */ /* 0x000fc60000000000 */
[----:B------:R-:W2:Y:S01]  /*eb00*/  SHFL.IDX PT, R21, R31, 0x1, 0x181f ;  /* 0x00381f001f157f89 */ /* 0x000ea200000e0000 */
[----:B------:R-:W-:-:S03]  /*eb10*/  VIADD R2, R32, 0x60 ;  /* 0x0000006020027836 */ /* 0x000fc60000000000 */
[----:B------:R-:W2:Y:S01]  /*eb20*/  SHFL.IDX PT, R29, R31, 0x2, 0x181f ;  /* 0x00581f001f1d7f89 */ /* 0x000ea200000e0000 */
[-C--:B------:R-:W-:Y:S02]  /*eb30*/  ISETP.GE.OR P1, PT, R32, R35.reuse, P0 ;  /* 0x000000232000720c */ /* 0x080fe40000726670 */
[-C--:B------:R-:W-:Y:S02]  /*eb40*/  ISETP.GE.OR P2, PT, R0, R35.reuse, P0 ;  /* 0x000000230000720c */ /* 0x080fe40000746670 */
[----:B------:R-:W-:Y:S01]  /*eb50*/  ISETP.GE.OR P3, PT, R2, R35, P0 ;  /* 0x000000230200720c */ /* 0x000fe20000766670 */
[----:B------:R-:W-:-:S08]  /*eb60*/  VIADD R0, R18, 0x13220 ;  /* 0x0001322012007836 */ /* 0x000fd00000000000 */
[C---:B0-----:R-:W-:Y:S02]  /*eb70*/  @!P1 LEA R2, P4, R36.reuse, R20, 0x1 ;  /* 0x0000001424029211 */ /* 0x041fe400078808ff */
[C---:B-1----:R-:W-:Y:S02]  /*eb80*/  @!P2 LEA R20, P5, R36.reuse, R28, 0x1 ;  /* 0x0000001c2414a211 */ /* 0x042fe400078a08ff */
[----:B------:R-:W-:Y:S02]  /*eb90*/  @!P3 LEA R28, P6, R36, R33, 0x1 ;  /* 0x00000021241cb211 */ /* 0x000fe400078c08ff */
[----:B------:R-:W-:-:S04]  /*eba0*/  PRMT R0, RZ, 0x654, R0 ;  /* 0x00000654ff007816 */ /* 0x000fc80000000000 */
[----:B------:R0:W-:Y:S02]  /*ebb0*/  SYNCS.ARRIVE.TRANS64.RED.A1T0 RZ, [R0+URZ], RZ ;  /* 0x000000ff00ff79a7 */ /* 0x0001e4000810043f */
[----:B0-----:R-:W-:-:S05]  /*ebc0*/  VIADD R0, R32, 0x90 ;  /* 0x0000009020007836 */ /* 0x001fca0000000000 */
[----:B------:R-:W-:Y:S01]  /*ebd0*/  ISETP.GE.OR P0, PT, R0, R35, P0 ;  /* 0x000000230000720c */ /* 0x000fe20000706670 */
[----:B------:R-:W0:Y:S04]  /*ebe0*/  SHFL.IDX PT, R30, R30, 0x3, 0x181f ;  /* 0x00781f001e1e7f89 */ /* 0x000e2800000e0000 */
[----:B------:R-:W1:Y:S01]  /*ebf0*/  SHFL.IDX PT, R31, R31, 0x3, 0x181f ;  /* 0x00781f001f1f7f89 */ /* 0x000e6200000e0000 */
[C-C-:B--2---:R-:W-:Y:S02]  /*ec00*/  @!P1 LEA.HI.X R3, R36.reuse, R3, R34.reuse, 0x1, P4 ;  /* 0x0000000324039211 */ /* 0x144fe400020f0c22 */
[C-C-:B------:R-:W-:Y:S02]  /*ec10*/  @!P2 LEA.HI.X R21, R36.reuse, R21, R34.reuse, 0x1, P5 ;  /* 0x000000152415a211 */ /* 0x140fe400028f0c22 */
[----:B------:R-:W-:Y:S01]  /*ec20*/  @!P3 LEA.HI.X R29, R36, R29, R34, 0x1, P6 ;  /* 0x0000001d241db211 */ /* 0x000fe200030f0c22 */
[----:B------:R2:W-:Y:S04]  /*ec30*/  @!P1 ST.E.128 desc[UR40][R2.64], R8 ;  /* 0x0000000802009985 */ /* 0x0005e8000c101d28 */
[----:B---3--:R2:W-:Y:S04]  /*ec40*/  @!P2 ST.E.128 desc[UR40][R20.64], R12 ;  /* 0x0000000c1400a985 */ /* 0x0085e8000c101d28 */
[----:B----4-:R2:W-:Y:S01]  /*ec50*/  @!P3 ST.E.128 desc[UR40][R28.64], R24 ;  /* 0x000000181c00b985 */ /* 0x0105e2000c101d28 */
[----:B01----:R-:W-:Y:S05]  /*ec60*/  @P0 BRA `(.L_x_515) ;  /* 0x0000000800800947 */ /* 0x003fea0003800000 */
[----:B--2---:R-:W-:-:S04]  /*ec70*/  LEA R2, P0, R36, R30, 0x1 ;  /* 0x0000001e24027211 */ /* 0x004fc800078008ff */
[----:B------:R-:W-:-:S05]  /*ec80*/  LEA.HI.X R3, R36, R31, R34, 0x1, P0 ;  /* 0x0000001f24037211 */ /* 0x000fca00000f0c22 */
[----:B-----5:R0:W-:Y:S01]  /*ec90*/  ST.E.128 desc[UR40][R2.64], R4 ;  /* 0x0000000402007985 */ /* 0x0201e2000c101d28 */
[----:B------:R-:W-:Y:S05]  /*eca0*/  BRA `(.L_x_515) ;  /* 0x0000000800707947 */ /* 0x000fea0003800000 */
.L_x_513:
[----:B------:R-:W2:Y:S01]  /*ecb0*/  LDL.LU R4, [R1+0x48] ;  /* 0x0000480001047983 */ /* 0x000ea20000300800 */
[----:B------:R-:W-:Y:S01]  /*ecc0*/  ULDC.64 UR4, c[0x0][0xc00] ;  /* 0x0003000000047ab9 */ /* 0x000fe20000000a00 */
[----:B------:R-:W-:Y:S01]  /*ecd0*/  IMAD.MOV.U32 R6, RZ, RZ, RZ ;  /* 0x000000ffff067224 */ /* 0x000fe200078e00ff */
[----:B------:R-:W1:Y:S01]  /*ece0*/  LDC R25, c[0x0][0xbe8] ;  /* 0x0002fa00ff197b82 */ /* 0x000e620000000800 */
[----:B------:R-:W3:Y:S01]  /*ecf0*/  LDL.LU R0, [R1+0x4c] ;  /* 0x00004c0001007983 */ /* 0x000ee20000300800 */
[----:B------:R-:W-:-:S04]  /*ed00*/  ISETP.NE.U32.AND P0, PT, RZ, UR4, PT ;  /* 0x00000004ff007c0c */ /* 0x000fc8000bf05070 */
[----:B------:R-:W-:Y:S02]  /*ed10*/  ISETP.NE.AND.EX P0, PT, RZ, UR5, PT, P0 ;  /* 0x00000005ff007c0c */ /* 0x000fe4000bf05300 */
[----:B--2---:R-:W-:-:S04]  /*ed20*/  IADD3 R2, P1, R4, UR4, RZ ;  /* 0x0000000404027c10 */ /* 0x004fc8000ff3e0ff */
[----:B---3--:R-:W-:Y:S01]  /*ed30*/  IADD3.X R3, R0, UR5, RZ, P1, !PT ;  /* 0x0000000500037c10 */ /* 0x008fe20008ffe4ff */
[----:B------:R-:W-:Y:S02]  /*ed40*/  ULDC.64 UR4, c[0x0][0xc08] ;  /* 0x0003020000047ab9 */ /* 0x000fe40000000a00 */
[----:B------:R-:W-:-:S04]  /*ed50*/  ISETP.NE.U32.AND P1, PT, RZ, UR4, PT ;  /* 0x00000004ff007c0c */ /* 0x000fc8000bf25070 */
[----:B------:R2:W5:Y:S01]  /*ed60*/  @P0 LDG.E R6, desc[UR40][R2.64] ;  /* 0x0000002802060981 */ /* 0x000562000c1e1900 */
[----:B------:R-:W-:Y:S01]  /*ed70*/  ISETP.NE.AND.EX P1, PT, RZ, UR5, PT, P1 ;  /* 0x00000005ff007c0c */ /* 0x000fe2000bf25310 */
[----:B------:R-:W3:-:S12]  /*ed80*/  S2R R7, SR_TID.X ;  /* 0x0000000000077919 */ /* 0x000ed80000002100 */
[----:B------:R-:W-:Y:S01]  /*ed90*/  @P1 IADD3 R4, P2, R4, UR4, RZ ;  /* 0x0000000404041c10 */ /* 0x000fe2000ff5e0ff */
[----:B------:R-:W-:-:S03]  /*eda0*/  ULDC UR4, c[0x0][0xa88] ;  /* 0x0002a20000047ab9 */ /* 0x000fc60000000800 */
[----:B------:R-:W-:Y:S01]  /*edb0*/  @P1 IADD3.X R5, R0, UR5, RZ, P2, !PT ;  /* 0x0000000500051c10 */ /* 0x000fe200097fe4ff */
[----:B------:R-:W-:-:S06]  /*edc0*/  IMAD.U32 R0, RZ, RZ, UR4 ;  /* 0x00000004ff007e24 */ /* 0x000fcc000f8e00ff */
[----:B------:R2:W5:Y:S01]  /*edd0*/  @P1 LDG.E R0, desc[UR40][R4.64] ;  /* 0x0000002804001981 */ /* 0x000562000c1e1900 */
[----:B-1----:R-:W-:Y:S01]  /*ede0*/  ISETP.NE.AND P2, PT, R25, 0x1, PT ;  /* 0x000000011900780c */ /* 0x002fe20003f45270 */
[----:B---3--:R-:W-:-:S12]  /*edf0*/  VIADD R26, R7, 0xffffff80 ;  /* 0xffffff80071a7836 */ /* 0x008fd80000000000 */
[----:B------:R-:W1:Y:S01]  /*ee00*/  @P2 LDC R27, c[0x0][0xbec] ;  /* 0x0002fb00ff1b2b82 */ /* 0x000e620000000800 */
[----:B------:R-:W-:Y:S01]  /*ee10*/  ISETP.GE.AND P3, PT, R26, 0xc0, PT ;  /* 0x000000c01a00780c */ /* 0x000fe20003f66270 */
[----:B--2---:R-:W-:-:S12]  /*ee20*/  @P1 BRA `(.L_x_516) ;  /* 0x0000000000101947 */ /* 0x004fd80003800000 */
[----:B------:R-:W-:Y:S05]  /*ee30*/  @!P0 BRA `(.L_x_516) ;  /* 0x00000000000c8947 */ /* 0x000fea0003800000 */
[----:B------:R-:W2:Y:S04]  /*ee40*/  LDG.E R5, desc[UR40][R2.64] ;  /* 0x0000002802057981 */ /* 0x000ea8000c1e1900 */
[----:B-----5:R-:W2:Y:S02]  /*ee50*/  LDG.E R0, desc[UR40][R2.64+0x4] ;  /* 0x0000042802007981 */ /* 0x020ea4000c1e1900 */
[----:B--2---:R-:W-:-:S07]  /*ee60*/  IADD3 R0, -R5, R0, RZ ;  /* 0x0000000005007210 */ /* 0x004fce0007ffe1ff */
.L_x_516:
[----:B------:R-:W2:Y:S04]  /*ee70*/  LDL.LU R3, [R1+0x40] ;  /* 0x0000400001037983 */ /* 0x000ea80000300800 */
[----:B------:R-:W3:Y:S04]  /*ee80*/  LDL.LU R2, [R1+0x5c] ;  /* 0x00005c0001027983 */ /* 0x000ee80000300800 */
[----:B------:R-:W4:Y:S04]  /*ee90*/  LDL R24, [R1+0x44] ;  /* 0x0000440001187983 */ /* 0x000f280000100800 */
[----:B------:R0:W5:Y:S01]  /*eea0*/  LDL R14, [R1+0x58] ;  /* 0x00005800010e7983 */ /* 0x0001620000100800 */
[----:B------:R-:W-:Y:S01]  /*eeb0*/  BSSY B1, `(.L_x_517) ;  /* 0x000002d000017945 */ /* 0x000fe20003800000 */
[----:B-----5:R-:W-:-:S02]  /*eec0*/  SHF.R.S32.HI R11, RZ, 0x1f, R6 ;  /* 0x0000001fff0b7819 */ /* 0x020fc40000011406 */
[----:B--2---:R-:W-:Y:S02]  /*eed0*/  SEL R13, R3, RZ, !P0 ;  /* 0x000000ff030d7207 */ /* 0x004fe40004000000 */
[----:B---3--:R-:W-:Y:S02]  /*eee0*/  SEL R12, R2, RZ, !P0 ;  /* 0x000000ff020c7207 */ /* 0x008fe40004000000 */
[----:B----4-:R-:W-:Y:S01]  /*eef0*/  SHF.R.S32.HI R10, RZ, 0x1f, R24 ;  /* 0x0000001fff0a7819 */ /* 0x010fe20000011418 */
[----:B0-----:R-:W-:Y:S06]  /*ef00*/  @P3 BRA `(.L_x_518) ;  /* 0x00000000009c3947 */ /* 0x001fec0003800000 */
[----:B------:R-:W0:Y:S01]  /*ef10*/  LDC R9, c[0x0][0xbe8] ;  /* 0x0002fa00ff097b82 */ /* 0x000e220000000800 */
[----:B------:R-:W-:-:S04]  /*ef20*/  IMAD R2, R14, 0xc0, R7 ;  /* 0x000000c00e027824 */ /* 0x000fc800078e0207 */
[----:B------:R-:W-:Y:S02]  /*ef30*/  VIADD R8, R2, 0xffffff80 ;  /* 0xffffff8002087836 */ /* 0x000fe40000000000 */
[----:B0-----:R-:W-:-:S05]  /*ef40*/  IMAD R3, R0, R9, RZ ;  /* 0x0000000900037224 */ /* 0x001fca00078e02ff */
[----:B------:R-:W-:-:S13]  /*ef50*/  ISETP.GE.AND P0, PT, R8, R3, PT ;  /* 0x000000030800720c */ /* 0x000fda0003f06270 */
[----:B------:R-:W-:Y:S05]  /*ef60*/  @P0 BRA `(.L_x_518) ;  /* 0x0000000000840947 */ /* 0x000fea0003800000 */
[----:B------:R-:W-:Y:S01]  /*ef70*/  ISETP.NE.AND P0, PT, R9, 0x1, PT ;  /* 0x000000010900780c */ /* 0x000fe20003f05270 */
[----:B------:R-:W-:Y:S01]  /*ef80*/  ULDC.64 UR4, c[0x0][0xb90] ;  /* 0x0002e40000047ab9 */ /* 0x000fe20000000a00 */
[----:B------:R-:W-:Y:S02]  /*ef90*/  IMAD.MOV.U32 R2, RZ, RZ, R6 ;  /* 0x000000ffff027224 */ /* 0x000fe400078e0006 */
[----:B------:R-:W-:Y:S02]  /*efa0*/  IMAD R7, R10, UR4, RZ ;  /* 0x000000040a077c24 */ /* 0x000fe4000f8e02ff */
[----:B------:R-:W-:Y:S02]  /*efb0*/  IMAD.MOV.U32 R3, RZ, RZ, R11 ;  /* 0x000000ffff037224 */ /* 0x000fe400078e000b */
[----:B------:R-:W-:Y:S02]  /*efc0*/  IMAD.MOV.U32 R5, RZ, RZ, R8 ;  /* 0x000000ffff057224 */ /* 0x000fe400078e0008 */
[----:B------:R-:W-:-:S03]  /*efd0*/  IMAD.WIDE.U32 R2, R24, UR4, R2 ;  /* 0x0000000418027c25 */ /* 0x000fc6000f8e0002 */
[----:B------:R-:W0:Y:S01]  /*efe0*/  @P0 LDC R15, c[0x0][0xbec] ;  /* 0x0002fb00ff0f0b82 */ /* 0x000e220000000800 */
[----:B------:R-:W-:Y:S01]  /*eff0*/  IMAD R7, R24, UR5, R7 ;  /* 0x0000000518077c24 */ /* 0x000fe2000f8e0207 */
[----:B------:R-:W-:-:S03]  /*f000*/  ULDC.64 UR4, c[0x0][0xb98] ;  /* 0x0002e60000047ab9 */ /* 0x000fc60000000a00 */
[----:B------:R-:W-:-:S03]  /*f010*/  IMAD.IADD R3, R3, 0x1, R7 ;  /* 0x0000000103037824 */ /* 0x000fc600078e0207 */
[----:B------:R-:W2:Y:S01]  /*f020*/  @P0 LDC R21, c[0x0][0xbf0] ;  /* 0x0002fc00ff150b82 */ /* 0x000ea20000000800 */
[----:B------:R-:W-:-:S04]  /*f030*/  IMAD.WIDE.U32 R2, R13, UR4, R2 ;  /* 0x000000040d027c25 */ /* 0x000fc8000f8e0002 */
[----:B0-----:R-:W-:-:S05]  /*f040*/  @P0 IMAD.HI.U32 R4, R8, R15, RZ ;  /* 0x0000000f08040227 */ /* 0x001fca00078e00ff */
[----:B--2---:R-:W-:Y:S01]  /*f050*/  @P0 SHF.R.U32.HI R5, RZ, R21, R4 ;  /* 0x00000015ff050219 */ /* 0x004fe20000011604 */
[----:B------:R-:W-:-:S03]  /*f060*/  IMAD R4, R12, UR4, RZ ;  /* 0x000000040c047c24 */ /* 0x000fc6000f8e02ff */
[----:B------:R-:W-:Y:S01]  /*f070*/  IADD3 R2, P0, R5, R2, RZ ;  /* 0x0000000205027210 */ /* 0x000fe20007f1e0ff */
[----:B------:R-:W-:-:S04]  /*f080*/  IMAD.MOV R7, RZ, RZ, -R5 ;  /* 0x000000ffff077224 */ /* 0x000fc800078e0a05 */
[----:B------:R-:W-:Y:S01]  /*f090*/  IMAD R7, R9, R7, R8 ;  /* 0x0000000709077224 */ /* 0x000fe200078e0208 */
[----:B------:R-:W-:Y:S01]  /*f0a0*/  SHF.R.S32.HI R9, RZ, 0x1f, R5 ;  /* 0x0000001fff097819 */ /* 0x000fe20000011405 */
[----:B------:R-:W-:Y:S01]  /*f0b0*/  IMAD R8, R13, UR5, R4 ;  /* 0x000000050d087c24 */ /* 0x000fe2000f8e0204 */
[----:B------:R-:W-:Y:S02]  /*f0c0*/  ULDC.64 UR4, c[0x0][0xb88] ;  /* 0x0002e20000047ab9 */ /* 0x000fe40000000a00 */
[----:B------:R-:W-:Y:S02]  /*f0d0*/  SHF.R.S32.HI R4, RZ, 0x1f, R7 ;  /* 0x0000001fff047819 */ /* 0x000fe40000011407 */
[----:B------:R-:W-:-:S03]  /*f0e0*/  IADD3.X R3, R9, R3, R8, P0, !PT ;  /* 0x0000000309037210 */ /* 0x000fc600007fe408 */
[----:B------:R-:W-:Y:S02]  /*f0f0*/  IMAD R4, R4, UR4, RZ ;  /* 0x0000000404047c24 */ /* 0x000fe4000f8e02ff */
[----:B------:R-:W-:-:S04]  /*f100*/  IMAD.WIDE.U32 R2, R7, UR4, R2 ;  /* 0x0000000407027c25 */ /* 0x000fc8000f8e0002 */
[----:B------:R-:W-:Y:S01]  /*f110*/  IMAD R5, R7, UR5, R4 ;  /* 0x0000000507057c24 */ /* 0x000fe2000f8e0204 */
[----:B------:R-:W-:Y:S02]  /*f120*/  ULDC.64 UR4, c[0x0][0xb50] ;  /* 0x0002d40000047ab9 */ /* 0x000fe40000000a00 */
[----:B------:R-:W-:Y:S01]  /*f130*/  LEA R4, P0, R2, UR4, 0x2 ;  /* 0x0000000402047c11 */ /* 0x000fe2000f8010ff */
[----:B------:R-:W-:-:S05]  /*f140*/  IMAD.IADD R3, R3, 0x1, R5 ;  /* 0x0000000103037824 */ /* 0x000fca00078e0205 */
[----:B------:R-:W-:Y:S02]  /*f150*/  LEA.HI.X R5, R2, UR5, R3, 0x2, P0 ;  /* 0x0000000502057c11 */ /* 0x000fe400080f1403 */
[----:B------:R-:W-:-:S05]  /*f160*/  MOV R3, 0xff800000 ;  /* 0xff80000000037802 */ /* 0x000fca0000000f00 */
[----:B------:R0:W-:Y:S02]  /*f170*/  STG.E desc[UR40][R4.64], R3 ;  /* 0x0000000304007986 */ /* 0x0001e4000c101928 */
.L_x_518:
[----:B------:R-:W-:Y:S05]  /*f180*/  BSYNC B1 ;  /* 0x0000000000017941 */ /* 0x000fea0003800000 */
.L_x_517:
[----:B------:R-:W2:Y:S04]  /*f190*/  LDL R15, [R1+0x60] ;  /* 0x00006000010f7983 */ /* 0x000ea80000100800 */
[----:B------:R-:W3:Y:S01]  /*f1a0*/  LDL R20, [R1+0x88] ;  /* 0x0000880001147983 */ /* 0x000ee20000100800 */
[--C-:B0-----:R-:W-:Y:S01]  /*f1b0*/  SHF.R.S32.HI R4, RZ, 0x1f, R26.reuse ;  /* 0x0000001fff047819 */ /* 0x101fe2000001141a */
[----:B------:R-:W0:Y:S01]  /*f1c0*/  @P2 LDC R9, c[0x0][0xbf0] ;  /* 0x0002fc00ff092b82 */ /* 0x000e220000000800 */
[----:B------:R-:W-:Y:S01]  /*f1d0*/  SHF.R.S32.HI R21, RZ, 0x1f, R26 ;  /* 0x0000001fff157819 */ /* 0x000fe2000001141a */
[----:B------:R-:W-:Y:S01]  /*f1e0*/  ULDC.64 UR4, c[0x0][0xaa0] ;  /* 0x0002a80000047ab9 */ /* 0x000fe20000000a00 */
[-C--:B------:R-:W-:Y:S01]  /*f1f0*/  LEA.HI R4, R4, R26.reuse, RZ, 0x3 ;  /* 0x0000001a04047211 */ /* 0x080fe200078f18ff */
[----:B------:R-:W-:Y:S01]  /*f200*/  IMAD R3, R11, UR4, RZ ;  /* 0x000000040b037c24 */ /* 0x000fe2000f8e02ff */
[----:B------:R-:W-:-:S02]  /*f210*/  LEA.HI R21, R21, R26, RZ, 0x3 ;  /* 0x0000001a15157211 */ /* 0x000fc400078f18ff */
[----:B------:R-:W-:Y:S01]  /*f220*/  LOP3.LUT R4, R4, 0xfffffff8, RZ, 0xc0, !PT ;  /* 0xfffffff804047812 */ /* 0x000fe200078ec0ff */
[C---:B------:R-:W-:Y:S01]  /*f230*/  IMAD R5, R6.reuse, UR5, R3 ;  /* 0x0000000506057c24 */ /* 0x040fe2000f8e0203 */
[----:B------:R-:W-:Y:S01]  /*f240*/  SHF.R.S32.HI R21, RZ, 0x3, R21 ;  /* 0x00000003ff157819 */ /* 0x000fe20000011415 */
[----:B------:R-:W-:Y:S01]  /*f250*/  IMAD.WIDE.U32 R2, R6, UR4, RZ ;  /* 0x0000000406027c25 */ /* 0x000fe2000f8e00ff */
[----:B------:R-:W-:-:S03]  /*f260*/  ULDC.64 UR4, c[0x0][0xae8] ;  /* 0x0002ba0000047ab9 */ /* 0x000fc60000000a00 */
[----:B------:R-:W-:Y:S02]  /*f270*/  IMAD.IADD R4, R26, 0x1, -R4 ;  /* 0x000000011a047824 */ /* 0x000fe400078e0a04 */
[----:B------:R-:W-:Y:S02]  /*f280*/  IMAD.IADD R3, R3, 0x1, R5 ;  /* 0x0000000103037824 */ /* 0x000fe400078e0205 */
[----:B------:R-:W-:Y:S02]  /*f290*/  IMAD R6, R4, 0x30, R21 ;  /* 0x0000003004067824 */ /* 0x000fe400078e0215 */
[----:B------:R-:W-:Y:S02]  /*f2a0*/  IMAD R4, R10, UR4, RZ ;  /* 0x000000040a047c24 */ /* 0x000fe4000f8e02ff */
[----:B------:R-:W-:Y:S02]  /*f2b0*/  IMAD R8, R14, 0xc0, R6 ;  /* 0x000000c00e087824 */ /* 0x000fe400078e0206 */
[----:B------:R-:W-:-:S02]  /*f2c0*/  IMAD R7, R24, UR5, R4 ;  /* 0x0000000518077c24 */ /* 0x000fc4000f8e0204 */
[----:B-1----:R-:W-:-:S04]  /*f2d0*/  @P2 IMAD.HI.U32 R4, R8, R27, RZ ;  /* 0x0000001b08042227 */ /* 0x002fc800078e00ff */
[----:B------:R-:W-:Y:S01]  /*f2e0*/  IMAD.WIDE.U32 R2, R24, UR4, R2 ;  /* 0x0000000418027c25 */ /* 0x000fe2000f8e0002 */
[----:B------:R-:W-:-:S03]  /*f2f0*/  ULDC.64 UR4, c[0x0][0xaf0] ;  /* 0x0002bc0000047ab9 */ /* 0x000fc60000000a00 */
[----:B------:R-:W-:Y:S01]  /*f300*/  IMAD.MOV.U32 R5, RZ, RZ, R8 ;  /* 0x000000ffff057224 */ /* 0x000fe200078e0008 */
[----:B0-----:R-:W-:Y:S01]  /*f310*/  @P2 SHF.R.U32.HI R5, RZ, R9, R4 ;  /* 0x00000009ff052219 */ /* 0x001fe20000011604 */
[----:B------:R-:W-:Y:S02]  /*f320*/  IMAD.IADD R3, R3, 0x1, R7 ;  /* 0x0000000103037824 */ /* 0x000fe400078e0207 */
[----:B------:R-:W-:Y:S01]  /*f330*/  IMAD R6, R12, UR4, RZ ;  /* 0x000000040c067c24 */ /* 0x000fe2000f8e02ff */
[--C-:B------:R-:W-:Y:S01]  /*f340*/  SHF.R.S32.HI R4, RZ, 0x1f, R5.reuse ;  /* 0x0000001fff047819 */ /* 0x100fe20000011405 */
[----:B------:R-:W-:Y:S02]  /*f350*/  IMAD.MOV R7, RZ, RZ, -R5 ;  /* 0x000000ffff077224 */ /* 0x000fe400078e0a05 */
[C---:B------:R-:W-:Y:S02]  /*f360*/  IMAD R9, R13.reuse, UR5, R6 ;  /* 0x000000050d097c24 */ /* 0x040fe4000f8e0206 */
[----:B------:R-:W-:Y:S01]  /*f370*/  IMAD.WIDE.U32 R2, R13, UR4, R2 ;  /* 0x000000040d027c25 */ /* 0x000fe2000f8e0002 */
[----:B------:R-:W-:-:S03]  /*f380*/  ULDC.64 UR4, c[0x0][0xae0] ;  /* 0x0002b80000047ab9 */ /* 0x000fc60000000a00 */
[----:B------:R-:W-:Y:S02]  /*f390*/  IMAD R7, R25, R7, R8 ;  /* 0x0000000719077224 */ /* 0x000fe400078e0208 */
[----:B------:R-:W-:Y:S02]  /*f3a0*/  IMAD R6, R4, UR4, RZ ;  /* 0x0000000404067c24 */ /* 0x000fe4000f8e02ff */
[----:B------:R-:W-:Y:S01]  /*f3b0*/  IMAD.IADD R3, R3, 0x1, R9 ;  /* 0x0000000103037824 */ /* 0x000fe200078e0209 */
[----:B------:R-:W-:Y:S01]  /*f3c0*/  SHF.R.S32.HI R4, RZ, 0x1f, R7 ;  /* 0x0000001fff047819 */ /* 0x000fe20000011407 */
[C---:B------:R-:W-:Y:S02]  /*f3d0*/  IMAD R9, R5.reuse, UR5, R6 ;  /* 0x0000000505097c24 */ /* 0x040fe4000f8e0206 */
[----:B------:R-:W-:Y:S01]  /*f3e0*/  IMAD.WIDE.U32 R2, R5, UR4, R2 ;  /* 0x0000000405027c25 */ /* 0x000fe2000f8e0002 */
[----:B------:R-:W-:-:S03]  /*f3f0*/  ULDC.64 UR4, c[0x0][0xad8] ;  /* 0x0002b60000047ab9 */ /* 0x000fc60000000a00 */
[----:B------:R-:W-:Y:S02]  /*f400*/  IMAD R4, R4, UR4, RZ ;  /* 0x0000000404047c24 */ /* 0x000fe4000f8e02ff */
[----:B------:R-:W-:Y:S02]  /*f410*/  IMAD.IADD R3, R3, 0x1, R9 ;  /* 0x0000000103037824 */ /* 0x000fe400078e0209 */
[C---:B------:R-:W-:Y:S02]  /*f420*/  IMAD R5, R7.reuse, UR5, R4 ;  /* 0x0000000507057c24 */ /* 0x040fe4000f8e0204 */
[----:B------:R-:W-:Y:S01]  /*f430*/  IMAD.WIDE.U32 R2, R7, UR4, R2 ;  /* 0x0000000407027c25 */ /* 0x000fe2000f8e0002 */
[----:B------:R-:W-:-:S03]  /*f440*/  ULDC.64 UR4, c[0x0][0xa80] ;  /* 0x0002a00000047ab9 */ /* 0x000fc60000000a00 */
[----:B------:R-:W-:Y:S01]  /*f450*/  IMAD R14, R14, 0xc0, R21 ;  /* 0x000000c00e0e7824 */ /* 0x000fe200078e0215 */
[----:B------:R-:W-:Y:S01]  /*f460*/  IADD3 R3, R3, R5, RZ ;  /* 0x0000000503037210 */ /* 0x000fe20007ffe0ff */
[----:B------:R-:W-:Y:S01]  /*f470*/  IMAD R25, R0, R25, RZ ;  /* 0x0000001900197224 */ /* 0x000fe200078e02ff */
[----:B------:R-:W-:Y:S01]  /*f480*/  LEA R4, P0, R2, UR4, 0x1 ;  /* 0x0000000402047c11 */ /* 0x000fe2000f8008ff */
[----:B------:R-:W-:Y:S01]  /*f490*/  ULDC UR4, c[0x0][0xac8] ;  /* 0x0002b20000047ab9 */ /* 0x000fe20000000800 */
[----:B------:R-:W-:Y:S02]  /*f4a0*/  VIADD R0, R14, 0x30 ;  /* 0x000000300e007836 */ /* 0x000fe40000000000 */
[----:B------:R-:W-:Y:S01]  /*f4b0*/  LEA.HI.X R8, R2, UR5, R3, 0x1, P0 ;  /* 0x0000000502087c11 */ /* 0x000fe200080f0c03 */
[----:B------:R-:W0:Y:S01]  /*f4c0*/  SHFL.IDX PT, R6, R4, RZ, 0x181f ;  /* 0x00181fff04067589 */ /* 0x000e2200000e0000 */
[C---:B------:R-:W-:Y:S02]  /*f4d0*/  VIADD R2, R14.reuse, 0x60 ;  /* 0x000000600e027836 */ /* 0x040fe40000000000 */
[----:B------:R-:W-:Y:S01]  /*f4e0*/  VIADD R3, R14, 0x90 ;  /* 0x000000900e037836 */ /* 0x000fe20000000000 */
[----:B------:R-:W1:Y:S04]  /*f4f0*/  SHFL.IDX PT, R9, R4, 0x1, 0x181f ;  /* 0x00381f0004097f89 */ /* 0x000e6800000e0000 */
[----:B------:R-:W4:Y:S04]  /*f500*/  SHFL.IDX PT, R11, R4, 0x2, 0x181f ;  /* 0x00581f00040b7f89 */ /* 0x000f2800000e0000 */
[----:B------:R-:W3:Y:S04]  /*f510*/  SHFL.IDX PT, R5, R8, RZ, 0x181f ;  /* 0x00181fff08057589 */ /* 0x000ee800000e0000 */
[----:B------:R1:W5:Y:S04]  /*f520*/  SHFL.IDX PT, R13, R4, 0x3, 0x181f ;  /* 0x00781f00040d7f89 */ /* 0x00036800000e0000 */
[----:B------:R-:W5:Y:S04]  /*f530*/  SHFL.IDX PT, R7, R8, 0x1, 0x181f ;  /* 0x00381f0008077f89 */ /* 0x000f6800000e0000 */
[----:B------:R-:W5:Y:S04]  /*f540*/  SHFL.IDX PT, R10, R8, 0x2, 0x181f ;  /* 0x00581f00080a7f89 */ /* 0x000f6800000e0000 */
[----:B------:R5:W5:Y:S01]  /*f550*/  SHFL.IDX PT, R12, R8, 0x3, 0x181f ;  /* 0x00781f00080c7f89 */ /* 0x000b6200000e0000 */
[----:B--2---:R-:W-:-:S04]  /*f560*/  ISETP.GE.AND P0, PT, R15, UR4, PT ;  /* 0x000000040f007c0c */ /* 0x004fc8000bf06270 */
[-C--:B------:R-:W-:Y:S02]  /*f570*/  ISETP.GE.OR P3, PT, R14, R25.reuse, P0 ;  /* 0x000000190e00720c */ /* 0x080fe40000766670 */
[-C--:B------:R-:W-:Y:S02]  /*f580*/  ISETP.GE.OR P2, PT, R0, R25.reuse, P0 ;  /* 0x000000190000720c */ /* 0x080fe40000746670 */
[-C--:B------:R-:W-:Y:S02]  /*f590*/  ISETP.GE.OR P1, PT, R2, R25.reuse, P0 ;  /* 0x000000190200720c */ /* 0x080fe40000726670 */
[----:B------:R-:W-:-:S07]  /*f5a0*/  ISETP.GE.OR P0, PT, R3, R25, P0 ;  /* 0x000000190300720c */ /* 0x000fce0000706670 */
[C---:B0-----:R-:W-:Y:S02]  /*f5b0*/  @!P3 LEA R2, P6, R15.reuse, R6, 0x1 ;  /* 0x000000060f02b211 */ /* 0x041fe400078c08ff */
[C---:B-1----:R-:W-:Y:S02]  /*f5c0*/  @!P2 LEA R4, P5, R15.reuse, R9, 0x1 ;  /* 0x000000090f04a211 */ /* 0x042fe400078a08ff */
[C---:B----4-:R-:W-:Y:S02]  /*f5d0*/  @!P1 LEA R6, P4, R15.reuse, R11, 0x1 ;  /* 0x0000000b0f069211 */ /* 0x050fe400078808ff */
[C-C-:B---3--:R-:W-:Y:S02]  /*f5e0*/  @!P3 LEA.HI.X R3, R15.reuse, R5, R20.reuse, 0x1, P6 ;  /* 0x000000050f03b211 */ /* 0x148fe400030f0c14 */
[C---:B-----5:R-:W-:Y:S02]  /*f5f0*/  @!P0 LEA R8, P6, R15.reuse, R13, 0x1 ;  /* 0x0000000d0f088211 */ /* 0x060fe400078c08ff */
[C-C-:B------:R-:W-:Y:S01]  /*f600*/  @!P2 LEA.HI.X R5, R15.reuse, R7, R20.reuse, 0x1, P5 ;  /* 0x000000070f05a211 */ /* 0x140fe200028f0c14 */
[----:B------:R1:W-:Y:S01]  /*f610*/  @!P3 ST.E.128 desc[UR40][R2.64], RZ ;  /* 0x000000ff0200b985 */ /* 0x0003e2000c101d28 */
[----:B------:R-:W-:-:S02]  /*f620*/  @!P1 LEA.HI.X R7, R15, R10, R20, 0x1, P4 ;  /* 0x0000000a0f079211 */ /* 0x000fc400020f0c14 */
[----:B------:R-:W-:Y:S01]  /*f630*/  @!P0 LEA.HI.X R9, R15, R12, R20, 0x1, P6 ;  /* 0x0000000c0f098211 */ /* 0x000fe200030f0c14 */
[----:B------:R1:W-:Y:S04]  /*f640*/  @!P2 ST.E.128 desc[UR40][R4.64], RZ ;  /* 0x000000ff0400a985 */ /* 0x0003e8000c101d28 */
[----:B------:R1:W-:Y:S04]  /*f650*/  @!P1 ST.E.128 desc[UR40][R6.64], RZ ;  /* 0x000000ff06009985 */ /* 0x0003e8000c101d28 */
[----:B------:R1:W-:Y:S02]  /*f660*/  @!P0 ST.E.128 desc[UR40][R8.64], RZ ;  /* 0x000000ff08008985 */ /* 0x0003e4000c101d28 */
.L_x_515:
[----:B------:R-:W-:Y:S05]  /*f670*/  BSYNC B0 ;  /* 0x0000000000007941 */ /* 0x000fea0003800000 */
.L_x_512:
[----:B------:R-:W3:Y:S01]  /*f680*/  LDL R0, [R1+0xc] ;  /* 0x00000c0001007983 */ /* 0x000ee20000100800 */
[----:B------:R-:W-:Y:S02]  /*f690*/  ULDC UR4, c[0x0][0xc3c] ;  /* 0x00030f0000047ab9 */ /* 0x000fe40000000800 */
[----:B---3--:R-:W-:-:S13]  /*f6a0*/  ISETP.GE.AND P0, PT, R0, UR4, PT ;  /* 0x0000000400007c0c */ /* 0x008fda000bf06270 */
[----:B------:R-:W-:Y:S05]  /*f6b0*/  @!P0 BRA `(.L_x_519) ;  /* 0xffffff1800988947 */ /* 0x000fea000383ffff */
[----:B------:R-:W-:Y:S05]  /*f6c0*/  BRA `(.L_x_417) ;  /* 0x0000007000147947 */ /* 0x000fea0003800000 */
.L_x_415:
[----:B------:R-:W-:-:S08]  /*f6d0*/  NOP ;  /* 0x0000000000007918 */ /* 0x000fd00000000000 */
[----:B--2---:R-:W0:-:S00]  /*f6e0*/  USETMAXREG.DEALLOC.CTAPOOL 0x20 ;  /* 0x00000020000079c8 */ /* 0x004e0000080e0500 */
[----:B0-----:R-:W2:Y:S01]  /*f6f0*/  LDL.LU R2, [R1+0x30] ;  /* 0x0000300001027983 */ /* 0x001ea20000300800 */
[----:B------:R-:W-:-:S06]  /*f700*/  LOP3.LUT R0, R0, 0x3, RZ, 0xc0, !PT ;  /* 0x0000000300007812 */ /* 0x000fcc00078ec0ff */
[----:B------:R-:W0:Y:S02]  /*f710*/  SHFL.IDX PT, R0, R0, RZ, 0x1f ;  /* 0x00001fff00007589 */ /* 0x000e2400000e0000 */
[----:B0-----:R-:W-:-:S13]  /*f720*/  ISETP.NE.AND P0, PT, R0, RZ, PT ;  /* 0x000000ff0000720c */ /* 0x001fda0003f05270 */
[----:B------:R-:W-:-:S04]  /*f730*/  @P0 MOV R0, 0x400 ;  /* 0x0000040000000802 */ /* 0x000fc80000000f00 */
[----:B------:R-:W-:Y:S01]  /*f740*/  @P0 LEA R0, R3, R0, 0x18 ;  /* 0x0000000003000211 */ /* 0x000fe200078ec0ff */
[----:B------:R-:W-:Y:S06]  /*f750*/  @P0 BAR.SYNC.DEFER_BLOCKING 0x5, 0x200 ;  /* 0x0148000000000b1d */ /* 0x000fec0000010000 */
[----:B------:R0:W1:Y:S02]  /*f760*/  @P0 LDS.128 R16, [R0+0x132d0] ;  /* 0x0132d00000100984 */ /* 0x0000640000000c00 */
[----:B------:R-:W-:Y:S06]  /*f770*/  @P0 BAR.ARV 0x4, 0x200 ;  /* 0x0108000000000b1d */ /* 0x000fec0000002000 */
[----:B--2---:R-:W-:-:S04]  /*f780*/  LOP3.LUT R2, R2, 0xffffffef, RZ, 0xc0, !PT ;  /* 0xffffffef02027812 */ /* 0x004fc800078ec0ff */
[----:B------:R-:W-:-:S05]  /*f790*/  @P0 LOP3.LUT R2, R2, 0x10, RZ, 0xfc, !PT ;  /* 0x0000001002020812 */ /* 0x000fca00078efcff */
[----:B------:R0:W-:Y:S01]  /*f7a0*/  STL [R1+0x30], R2 ;  /* 0x0000300201007387 */ /* 0x0001e20000100800 */
[----:B-1----:R-:W-:Y:S05]  /*f7b0*/  @P0 BRA `(.L_x_520) ;  /* 0x0000000800040947 */ /* 0x002fea0003800000 */
[----:B0-----:R-:W0:Y:S01]  /*f7c0*/  S2R R2, SR_TID.X ;  /* 0x0000000000027919 */ /* 0x001e220000002100 */
[----:B------:R-:W-:Y:S01]  /*f7d0*/  ULDC UR4, c[0x0][0xc3c] ;  /* 0x00030f0000047ab9 */ /* 0x000fe20000000800 */
[----:B------:R-:W-:Y:S01]  /*f7e0*/  IMAD.MOV.U32 R0, RZ, RZ, RZ ;  /* 0x000000ffff007224 */ /* 0x000fe200078e00ff */
[----:B------:R-:W1:Y:S01]  /*f7f0*/  S2UR UR6, SR_CTAID.X ;  /* 0x00000000000679c3 */ /* 0x000e620000002500 */
[----:B------:R-:W-:Y:S01]  /*f800*/  ULDC UR5, c[0x0][0xc38] ;  /* 0x00030e0000057ab9 */ /* 0x000fe20000000800 */
        /* <DEDUP_REMOVED lines=27> */
[----:B------:R-:W-:-:S05]  /*f9c0*/  IMAD.IADD R7, R2, 0x1, R7 ;  /* 0x0000000102077824 */ /* 0x000fca00078e0207 */
[----:B------:R-:W0:Y:S02]  /*f9d0*/  SHFL.IDX PT, R4, R7, 0x1f, 0x1f ;  /* 0x03e01f0007047f89 */ /* 0x000e2400000e0000 */
[----:B0-----:R-:W-:-:S04]  /*f9e0*/  IMAD R4, R4, UR5, RZ ;  /* 0x0000000504047c24 */ /* 0x001fc8000f8e02ff */
[----:B------:R-:W-:Y:S01]  /*f9f0*/  IMAD.MOV.U32 R3, RZ, RZ, R4 ;  /* 0x000000ffff037224 */ /* 0x000fe200078e0004 */
[----:B-1----:R-:W-:-:S13]  /*fa00*/  ISETP.GT.AND P6, PT, R4, UR6, PT ;  /* 0x0000000604007c0c */ /* 0x002fda000bfc4270 */
[----:B------:R-:W-:Y:S05]  /*fa10*/  @P6 BRA `(.L_x_521) ;  /* 0x00000000009c6947 */ /* 0x000fea0003800000 */
[----:B------:R-:W0:Y:S01]  /*fa20*/  LDC R6, c[0x0][0xc3c] ;  /* 0x00030f00ff067b82 */ /* 0x000e220000000800 */
[----:B------:R-:W-:Y:S01]  /*fa30*/  IMAD.MOV.U32 R4, RZ, RZ, R3 ;  /* 0x000000ffff047224 */ /* 0x000fe200078e0003 */
[----:B------:R-:W-:Y:S01]  /*fa40*/  UMOV UR4, URZ ;  /* 0x0000003f00047c82 */ /* 0x000fe20008000000 */
[----:B------:R-:W-:Y:S01]  /*fa50*/  ULDC UR7, c[0x0][0xc3c] ;  /* 0x00030f0000077ab9 */ /* 0x000fe20000000800 */
[----:B------:R-:W-:-:S05]  /*fa60*/  ULDC UR5, c[0x0][0xc38] ;  /* 0x00030e0000057ab9 */ /* 0x000fca0000000800 */
.L_x_525:
[----:B------:R-:W-:Y:S01]  /*fa70*/  UIADD3 UR4, UR4, 0x1f, URZ ;  /* 0x0000001f04047890 */ /* 0x000fe2000fffe03f */
[----:B------:R-:W-:-:S05]  /*fa80*/  IMAD.U32 R19, RZ, RZ, UR7 ;  /* 0x00000007ff137e24 */ /* 0x000fca000f8e00ff */
[----:B0-----:R-:W-:-:S13]  /*fa90*/  ISETP.LE.AND P6, PT, R6, UR4, PT ;  /* 0x0000000406007c0c */ /* 0x001fda000bfc3270 */
[----:B------:R-:W-:Y:S05]  /*faa0*/  @P6 BRA `(.L_x_522) ;  /* 0x0000000400246947 */ /* 0x000fea0003800000 */
[----:B------:R-:W-:Y:S01]  /*fab0*/  VIADD R7, R5, UR4 ;  /* 0x0000000405077c36 */ /* 0x000fe20008000000 */
[----:B------:R-:W-:Y:S01]  /*fac0*/  BSSY B0, `(.L_x_523) ;  /* 0x0000007000007945 */ /* 0x000fe20003800000 */
[----:B------:R-:W-:-:S03]  /*fad0*/  IMAD.MOV.U32 R0, RZ, RZ, RZ ;  /* 0x000000ffff007224 */ /* 0x000fc600078e00ff */
[----:B------:R-:W-:-:S13]  /*fae0*/  ISETP.GE.OR P6, PT, R7, R6, !P0 ;  /* 0x000000060700720c */ /* 0x000fda00047c6670 */
[----:B------:R-:W-:Y:S05]  /*faf0*/  @P6 BRA `(.L_x_524) ;  /* 0x00000000000c6947 */ /* 0x000fea0003800000 */
[----:B------:R-:W0:Y:S02]  /*fb00*/  LDC.64 R2, c[0x0][0xc80] ;  /* 0x00032000ff027b82 */ /* 0x000e240000000a00 */
[----:B0-----:R-:W-:-:S05]  /*fb10*/  IMAD.WIDE R2, R7, 0x4, R2 ;  /* 0x0000000407027825 */ /* 0x001fca00078e0202 */
[----:B------:R0:W5:Y:S02]  /*fb20*/  LDG.E R0, desc[UR40][R2.64] ;  /* 0x0000002802007981 */ /* 0x000164000c1e1900 */
.L_x_524:
[----:B------:R-:W-:Y:S05]  /*fb30*/  BSYNC B0 ;  /* 0x0000000000007941 */ /* 0x000fea0003800000 */
.L_x_523:
[----:B0----5:R-:W0:Y:S02]  /*fb40*/  SHFL.UP PT, R2, R0, 0x1, RZ ;  /* 0x0420000000027989 */ /* 0x021e2400000e00ff */
[----:B0-----:R-:W-:-:S04]  /*fb50*/  SEL R3, R2, RZ, P1 ;  /* 0x000000ff02037207 */ /* 0x001fc80000800000 */
[----:B------:R-:W-:-:S05]  /*fb60*/  IADD3 R3, R0, R3, RZ ;  /* 0x0000000300037210 */ /* 0x000fca0007ffe0ff */
        /* <DEDUP_REMOVED lines=12> */
[----:B------:R-:W0:Y:S02]  /*fc30*/  SHFL.IDX PT, R3, R9, 0x1f, 0x1f ;  /* 0x03e01f0009037f89 */ /* 0x000e2400000e0000 */
[----:B0-----:R-:W-:-:S04]  /*fc40*/  IMAD R3, R3, UR5, RZ ;  /* 0x0000000503037c24 */ /* 0x001fc8000f8e02ff */
[----:B------:R-:W-:-:S05]  /*fc50*/  IMAD.IADD R4, R3, 0x1, R4 ;  /* 0x0000000103047824 */ /* 0x000fca00078e0204 */
[----:B------:R-:W-:-:S13]  /*fc60*/  ISETP.GT.AND P6, PT, R4, UR6, PT ;  /* 0x0000000604007c0c */ /* 0x000fda000bfc4270 */
[----:B------:R-:W-:Y:S05]  /*fc70*/  @!P6 BRA `(.L_x_525) ;  /* 0xfffffffc007ce947 */ /* 0x000fea000383ffff */
[----:B------:R-:W-:-:S07]  /*fc80*/  IMAD.MOV.U32 R7, RZ, RZ, R9 ;  /* 0x000000ffff077224 */ /* 0x000fce00078e0009 */
.L_x_521:
[----:B------:R-:W-:-:S04]  /*fc90*/  IMAD.IADD R9, R4, 0x1, -R3 ;  /* 0x0000000104097824 */ /* 0x000fc800078e0a03 */
[----:B------:R-:W-:-:S05]  /*fca0*/  IMAD R2, R7, UR5, R9 ;  /* 0x0000000507027c24 */ /* 0x000fca000f8e0209 */
[----:B------:R-:W-:-:S13]  /*fcb0*/  ISETP.GT.AND P0, PT, R2, UR6, PT ;  /* 0x0000000602007c0c */ /* 0x000fda000bf04270 */
[----:B------:R-:W-:-:S04]  /*fcc0*/  VOTE.ANY R6, PT, !P0 ;  /* 0x0000000000067806 */ /* 0x000fc800040e0100 */
[----:B------:R-:W0:Y:S01]  /*fcd0*/  POPC R19, R6 ;  /* 0x0000000600137309 */ /* 0x000e220000000000 */
[----:B------:R-:W-:Y:S01]  /*fce0*/  ISETP.NE.AND P0, PT, R6, RZ, PT ;  /* 0x000000ff0600720c */ /* 0x000fe20003f05270 */
[----:B0-----:R-:W0:Y:S02]  /*fcf0*/  SHFL.IDX PT, R0, R0, R19, 0x1f ;  /* 0x00001f1300007589 */ /* 0x001e2400000e0000 */
[----:B0-----:R-:W-:-:S04]  /*fd00*/  IABS R4, R0 ;  /* 0x0000000000047213 */ /* 0x001fc80000000000 */
[----:B------:R-:W0:Y:S08]  /*fd10*/  I2F.RP R8, R4 ;  /* 0x0000000400087306 */ /* 0x000e300000209400 */
[----:B0-----:R-:W0:Y:S02]  /*fd20*/  MUFU.RCP R8, R8 ;  /* 0x0000000800087308 */ /* 0x001e240000001000 */
[----:B0-----:R-:W-:-:S06]  /*fd30*/  IADD3 R2, R8, 0xffffffe, RZ ;  /* 0x0ffffffe08027810 */ /* 0x001fcc0007ffe0ff */
[----:B------:R0:W1:Y:S01]  /*fd40*/  F2I.FTZ.U32.TRUNC.NTZ R3, R2 ;  /* 0x0000000200037305 */ /* 0x000062000021f000 */
[----:B------:R-:W-:Y:S05]  /*fd50*/  @!P0 BRA `(.L_x_526) ;  /* 0x0000000000088947 */ /* 0x000fea0003800000 */
[----:B------:R-:W-:-:S06]  /*fd60*/  VIADD R16, R19, 0xffffffff ;  /* 0xffffffff13107836 */ /* 0x000fcc0000000000 */
[----:B------:R2:W3:Y:S02]  /*fd70*/  SHFL.IDX PT, R16, R7, R16, 0x1f ;  /* 0x00001f1007107589 */ /* 0x0004e400000e0000 */
.L_x_526:
[----:B---3--:R-:W-:Y:S01]  /*fd80*/  IMAD R16, R16, UR5, R9 ;  /* 0x0000000510107c24 */ /* 0x008fe2000f8e0209 */
[----:B0-----:R-:W-:Y:S01]  /*fd90*/  IABS R2, R0 ;  /* 0x0000000000027213 */ /* 0x001fe20000000000 */
[----:B-12---:R-:W-:Y:S02]  /*fda0*/  IMAD.MOV R7, RZ, RZ, -R3 ;  /* 0x000000ffff077224 */ /* 0x006fe400078e0a03 */
[----:B------:R-:W-:Y:S01]  /*fdb0*/  VIADD R19, R19, UR4 ;  /* 0x0000000413137c36 */ /* 0x000fe20008000000 */
[----:B------:R-:W-:Y:S01]  /*fdc0*/  IADD3 R9, -R16, UR6, RZ ;  /* 0x0000000610097c10 */ /* 0x000fe2000fffe1ff */
[----:B------:R-:W-:Y:S02]  /*fdd0*/  IMAD.MOV R8, RZ, RZ, -R2 ;  /* 0x000000ffff087224 */ /* 0x000fe400078e0a02 */
[----:B------:R-:W-:Y:S01]  /*fde0*/  IMAD R7, R7, R4, RZ ;  /* 0x0000000407077224 */ /* 0x000fe200078e02ff */
[----:B------:R-:W-:Y:S01]  /*fdf0*/  IABS R6, R9 ;  /* 0x0000000900067213 */ /* 0x000fe20000000000 */
[----:B------:R-:W-:-:S04]  /*fe00*/  IMAD.MOV.U32 R2, RZ, RZ, RZ ;  /* 0x000000ffff027224 */ /* 0x000fc800078e00ff */
[----:B------:R-:W-:-:S04]  /*fe10*/  IMAD.HI.U32 R2, R3, R7, R2 ;  /* 0x0000000703027227 */ /* 0x000fc800078e0002 */
[----:B------:R-:W-:Y:S02]  /*fe20*/  IMAD.MOV.U32 R3, RZ, RZ, R6 ;  /* 0x000000ffff037224 */ /* 0x000fe400078e0006 */
[----:B------:R-:W-:Y:S02]  /*fe30*/  IMAD.MOV.U32 R6, RZ, RZ, R8 ;  /* 0x000000ffff067224 */ /* 0x000fe400078e0008 */
[----:B------:R-:W-:-:S04]  /*fe40*/  IMAD.HI.U32 R2, R2, R3, RZ ;  /* 0x0000000302027227 */ /* 0x000fc800078e00ff */
[----:B------:R-:W-:-:S05]  /*fe50*/  IMAD R3, R2, R6, R3 ;  /* 0x0000000602037224 */ /* 0x000fca00078e0203 */
[----:B------:R-:W-:-:S13]  /*fe60*/  ISETP.GT.U32.AND P1, PT, R4, R3, PT ;  /* 0x000000030400720c */ /* 0x000fda0003f24070 */
[----:B------:R-:W-:Y:S01]  /*fe70*/  @!P1 IMAD.IADD R3, R3, 0x1, -R4 ;  /* 0x0000000103039824 */ /* 0x000fe200078e0a04 */
[----:B------:R-:W-:Y:S02]  /*fe80*/  @!P1 IADD3 R2, R2, 0x1, RZ ;  /* 0x0000000102029810 */ /* 0x000fe40007ffe0ff */
        /* <DEDUP_REMOVED lines=11> */
.L_x_522:
[----:B------:R-:W-:Y:S01]  /*ff40*/  IMAD.MOV.U32 R17, RZ, RZ, RZ ;  /* 0x000000ffff117224 */ /* 0x000fe200078e00ff */
[----:B------:R-:W-:Y:S01]  /*ff50*/  MOV R18, RZ ;  /* 0x000000ff00127202 */ /* 0x000fe20000000f00 */
[----:B------:R-:W-:-:S07]  /*ff60*/  IMAD.U32 R16, RZ, RZ, UR6 ;  /* 0x00000006ff107e24 */ /* 0x000fce000f8e00ff */
.L_x_527:
[----:B------:R-:W-:-:S13]  /*ff70*/  ISETP.NE.AND P0, PT, R5, RZ, PT ;  /* 0x000000ff0500720c */ /* 0x000fda0003f05270 */
[----:B------:R-:W0:Y:S01]  /*ff80*/  @!P0 S2R R3, SR_CgaCtaId ;  /* 0x0000000000038919 */ /* 0x000e220000008800 */
[----:B------:R-:W-:-:S04]  /*ff90*/  @!P0 MOV R0, 0x400 ;  /* 0x0000040000008802 */ /* 0x000fc80000000f00 */
[----:B0-----:R-:W-:-:S05]  /*ffa0*/  @!P0 LEA R0, R3, R0, 0x18 ;  /* 0x0000000003008211 */ /* 0x001fca00078ec0ff */
[----:B------:R1:W-:Y:S01]  /*ffb0*/  @!P0 STS.128 [R0+0x132d0], R16 ;  /* 0x0132d01000008388 */ /* 0x0003e20000000c00 */
[----:B------:R-:W-:Y:S06]  /*ffc0*/  BAR.ARV 0x5, 0x200 ;  /* 0x0148000000007b1d */ /* 0x000fec0000002000 */
.L_x_520:
[----:B01----:R-:W-:Y:S01]  /*ffd0*/  IMAD.MOV.U32 R0, RZ, RZ, 0x1 ;  /* 0x00000001ff007424 */ /* 0x003fe200078e00ff */
[----:B------:R-:W-:Y:S01]  /*ffe0*/  ULDC UR4, c[0x0][0xc3c] ;  /* 0x00030f0000047ab9 */ /* 0x000fe20000000800 */
[----:B------:R-:W-:Y:S01]  /*fff0*/  IMAD.MOV.U32 R29, RZ, RZ, RZ ;  /* 0x000000ffff1d7224 */ /* 0x000fe200078e00ff */
[----:B------:R-:W-:Y:S02]  /*10000*/  ISETP.GE.AND P0, PT, R19, UR4, PT ;  /* 0x0000000413007c0c */ /* 0x000fe4000bf06270 */
[----:B------:R0:W-:Y:S04]  /*10010*/  STL [R1+0xc], R0 ;  /* 0x00000c0001007387 */ /* 0x0001e80000100800 */
[----:B------:R0:W-:Y:S07]  /*10020*/  STL [R1+0x68], RZ ;  /* 0x000068ff01007387 */ /* 0x0001ee0000100800 */
[----:B------:R-:W-:Y:S05]  /*10030*/  @P0 BRA `(.L_x_528) ;  /* 0x0000006000b40947 */ /* 0x000fea0003800000 */
[----:B------:R-:W2:Y:S01]  /*10040*/  LDL R11, [R1+0x34] ;  /* 0x00003400010b7983 */ /* 0x000ea20000100800 */
[----:B------:R-:W1:Y:S01]  /*10050*/  S2R R10, SR_TID.X ;  /* 0x00000000000a7919 */ /* 0x000e620000002100 */
[----:B------:R-:W3:Y:S01]  /*10060*/  S2UR UR4, SR_CgaCtaId ;  /* 0x00000000000479c3 */ /* 0x000ee20000008800 */
[C---:B-1----:R-:W-:Y:S01]  /*10070*/  IMAD.SHL.U32 R3, R10.reuse, 0x40, RZ ;  /* 0x000000400a037824 */ /* 0x042fe200078e00ff */
[----:B------:R-:W-:Y:S01]  /*10080*/  SHF.R.U32.HI R5, RZ, 0x1, R10 ;  /* 0x00000001ff057819 */ /* 0x000fe2000001160a */
[C---:B0-----:R-:W-:Y:S01]  /*10090*/  IMAD.SHL.U32 R0, R10.reuse, 0x10, RZ ;  /* 0x000000100a007824 */ /* 0x041fe200078e00ff */
[C---:B------:R-:W-:Y:S02]  /*100a0*/  LOP3.LUT R12, R10.reuse, 0x7f, RZ, 0xc0, !PT ;  /* 0x0000007f0a0c7812 */ /* 0x040fe400078ec0ff */
[----:B------:R-:W-:Y:S01]  /*100b0*/  LOP3.LUT R2, R3, 0x180, RZ, 0xc0, !PT ;  /* 0x0000018003027812 */ /* 0x000fe200078ec0ff */
[----:B------:R-:W-:Y:S01]  /*100c0*/  IMAD.SHL.U32 R9, R10, 0x2, RZ ;  /* 0x000000020a097824 */ /* 0x000fe200078e00ff */
[----:B------:R-:W-:Y:S01]  /*100d0*/  LOP3.LUT R6, R0, 0x1b0, RZ, 0xc0, !PT ;  /* 0x000001b000067812 */ /* 0x000fe200078ec0ff */
[----:B------:R-:W-:Y:S01]  /*100e0*/  IMAD.SHL.U32 R7, R12, 0x10, RZ ;  /* 0x000000100c077824 */ /* 0x000fe200078e00ff */
[----:B------:R-:W-:Y:S01]  /*100f0*/  LOP3.LUT R5, R2, 0x30, R5, 0xf8, !PT ;  /* 0x0000003002057812 */ /* 0x000fe200078ef805 */
[C---:B------:R-:W-:Y:S01]  /*10100*/  IMAD.SHL.U32 R2, R10.reuse, 0x20, RZ ;  /* 0x000000200a027824 */ /* 0x040fe200078e00ff */
[----:B------:R-:W-:-:S02]  /*10110*/  SHF.L.U32 R4, R10, 0x3, RZ ;  /* 0x000000030a047819 */ /* 0x000fc400000006ff */
[----:B------:R-:W-:Y:S02]  /*10120*/  LOP3.LUT R8, R6, 0x30, R9, 0x78, !PT ;  /* 0x0000003006087812 */ /* 0x000fe400078e7809 */
[----:B------:R-:W-:Y:S02]  /*10130*/  LOP3.LUT R6, R2, 0x80, RZ, 0xc0, !PT ;  /* 0x0000008002067812 */ /* 0x000fe400078ec0ff */
[----:B------:R-:W-:Y:S01]  /*10140*/  LOP3.LUT R7, R7, 0x600, RZ, 0xc0, !PT ;  /* 0x0000060007077812 */ /* 0x000fe200078ec0ff */
[----:B------:R-:W-:Y:S01]  /*10150*/  IMAD.SHL.U32 R9, R10, 0x4, RZ ;  /* 0x000000040a097824 */ /* 0x000fe200078e00ff */
[----:B------:R-:W-:Y:S02]  /*10160*/  LOP3.LUT R4, R5, 0x30, R4, 0x78, !PT ;  /* 0x0000003005047812 */ /* 0x000fe400078e7804 */
[----:B------:R-:W-:Y:S02]  /*10170*/  LOP3.LUT R6, R6, 0x10, R10, 0xf8, !PT ;  /* 0x0000001006067812 */ /* 0x000fe400078ef80a */
[----:B------:R-:W-:-:S02]  /*10180*/  LOP3.LUT R5, R7, 0x60, R2, 0xf8, !PT ;  /* 0x0000006007057812 */ /* 0x000fc400078ef802 */
[----:B------:R-:W-:Y:S02]  /*10190*/  LOP3.LUT R7, R7, 0x40, R0, 0xf8, !PT ;  /* 0x0000004007077812 */ /* 0x000fe400078ef800 */
[----:B------:R-:W-:Y:S02]  /*101a0*/  LOP3.LUT R6, R6, 0x10, R9, 0x78, !PT ;  /* 0x0000001006067812 */ /* 0x000fe400078e7809 */
[----:B------:R-:W-:Y:S02]  /*101b0*/  LOP3.LUT R5, R5, 0x100, R2, 0xf8, !PT ;  /* 0x0000010005057812 */ /* 0x000fe400078ef802 */
[----:B------:R-:W-:Y:S02]  /*101c0*/  LOP3.LUT R3, R4, 0x640, R3, 0xf8, !PT ;  /* 0x0000064004037812 */ /* 0x000fe400078ef803 */
[----:B------:R-:W-:Y:S02]  /*101d0*/  LOP3.LUT R10, R7, R8, RZ, 0xfc, !PT ;  /* 0x00000008070a7212 */ /* 0x000fe400078efcff */
[----:B------:R-:W-:Y:S01]  /*101e0*/  LOP3.LUT R0, R5, R6, RZ, 0xfc, !PT ;  /* 0x0000000605007212 */ /* 0x000fe200078efcff */
[----:B------:R3:W-:Y:S01]  /*101f0*/  STL [R1+0x38], R3 ;  /* 0x0000380301007387 */ /* 0x0007e20000100800 */
[----:B------:R-:W-:-:S03]  /*10200*/  MOV R22, 0x400 ;  /* 0x0000040000167802 */ /* 0x000fc60000000f00 */
[----:B------:R-:W-:Y:S04]  /*10210*/  STL [R1+0x28], R10 ;  /* 0x0000280a01007387 */ /* 0x000fe80000100800 */
[----:B------:R2:W-:Y:S01]  /*10220*/  STL [R1+0x2c], R0 ;  /* 0x00002c0001007387 */ /* 0x0005e20000100800 */
[----:B---3--:R-:W-:-:S05]  /*10230*/  IMAD.U32 R3, RZ, RZ, UR4 ;  /* 0x00000004ff037e24 */ /* 0x008fca000f8e00ff */
[----:B------:R0:W-:Y:S01]  /*10240*/  STL [R1+0x24], R3 ;  /* 0x0000240301007387 */ /* 0x0001e20000100800 */
[----:B------:R-:W-:Y:S02]  /*10250*/  LEA R22, R3, R22, 0x18 ;  /* 0x0000001603167211 */ /* 0x000fe400078ec0ff */
[----:B------:R-:W-:Y:S01]  /*10260*/  SHF.R.U32.HI R4, RZ, 0x2, R12 ;  /* 0x00000002ff047819 */ /* 0x000fe2000001160c */
[----:B------:R-:W-:Y:S03]  /*10270*/  BSSY B7, `(.L_x_528) ;  /* 0x0000609000077945 */ /* 0x000fe60003800000 */
[----:B------:R-:W-:Y:S01]  /*10280*/  LOP3.LUT R2, R4, 0x60, R2, 0xf8, !PT ;  /* 0x0000006004027812 */ /* 0x000fe200078ef802 */
[----:B------:R-:W-:-:S03]  /*10290*/  IMAD.MOV.U32 R29, RZ, RZ, RZ ;  /* 0x000000ffff1d7224 */ /* 0x000fc600078e00ff */
[----:B------:R-:W-:Y:S01]  /*102a0*/  LOP3.LUT R2, R2, 0x80, RZ, 0xfc, !PT ;  /* 0x0000008002027812 */ /* 0x000fe200078efcff */
[----:B------:R-:W-:Y:S01]  /*102b0*/  ULDC.64 UR38, c[0x0][0x198] ;  /* 0x0000660000267ab9 */ /* 0x000fe20000000a00 */
[----:B------:R-:W-:Y:S01]  /*102c0*/  ULDC UR36, c[0x0][0xc] ;  /* 0x0000030000247ab9 */ /* 0x000fe20000000800 */
[C---:B--2---:R-:W-:Y:S02]  /*102d0*/  LOP3.LUT R0, R11.reuse, 0x2, RZ, 0xfc, !PT ;  /* 0x000000020b007812 */ /* 0x044fe400078efcff */
[----:B0-----:R-:W-:-:S03]  /*102e0*/  LOP3.LUT R3, R11, 0x1, RZ, 0xfc, !PT ;  /* 0x000000010b037812 */ /* 0x001fc600078efcff */
[----:B------:R0:W-:Y:S04]  /*102f0*/  STL [R1+0x74], R0 ;  /* 0x0000740001007387 */ /* 0x0001e80000100800 */
[----:B------:R1:W-:Y:S01]  /*10300*/  STL [R1+0x58], R3 ;  /* 0x0000580301007387 */ /* 0x0003e20000100800 */
[----:B0-----:R-:W-:-:S03]  /*10310*/  IMAD.MOV.U32 R0, RZ, RZ, 0x1 ;  /* 0x00000001ff007424 */ /* 0x001fc600078e00ff */
[----:B------:R-:W-:Y:S01]  /*10320*/  STL [R1+0x68], RZ ;  /* 0x000068ff01007387 */ /* 0x000fe20000100800 */
[----:B-1----:R-:W-:-:S03]  /*10330*/  IMAD.MOV.U32 R3, RZ, RZ, 0x1 ;  /* 0x00000001ff037424 */ /* 0x002fc600078e00ff */
[----:B------:R0:W-:Y:S04]  /*10340*/  STL [R1+0x10], R0 ;  /* 0x0000100001007387 */ /* 0x0001e80000100800 */
[----:B------:R1:W-:Y:S01]  /*10350*/  STL [R1+0x4], RZ ;  /* 0x000004ff01007387 */ /* 0x0003e20000100800 */
[----:B0-----:R-:W-:-:S03]  /*10360*/  IMAD.IADD R0, R22, 0x1, R10 ;  /* 0x0000000116007824 */ /* 0x001fc600078e020a */
[----:B------:R1:W-:Y:S04]  /*10370*/  STL [R1+0xc], R3 ;  /* 0x00000c0301007387 */ /* 0x0003e80000100800 */
[----:B------:R1:W-:Y:S02]  /*10380*/  STL [R1+0x64], R0 ;  /* 0x0000640001007387 */ /* 0x0003e40000100800 */
.L_x_638:
[----:B01-3--:R-:W0:Y:S02]  /*10390*/  LDC.64 R2, c[0x0][0xc88] ;  /* 0x00032200ff027b82 */ /* 0x00be240000000a00 */
[----:B0-----:R-:W-:-:S05]  /*103a0*/  IMAD.WIDE R2, R19, 0x4, R2 ;  /* 0x0000000413027825 */ /* 0x001fca00078e0202 */
[----:B-----5:R-:W2:Y:S01]  /*103b0*/  LDG.E R23, desc[UR40][R2.64] ;  /* 0x0000002802177981 */ /* 0x020ea2000c1e1900 */
[----:B------:R-:W-:Y:S05]  /*103c0*/  YIELD ;  /* 0x0000000000007946 */ /* 0x000fea0003800000 */
[----:B------:R-:W-:Y:S01]  /*103d0*/  ULDC.64 UR4, c[0x0][0xa28] ;  /* 0x00028a0000047ab9 */ /* 0x000fe20000000a00 */
[----:B------:R-:W-:Y:S01]  /*103e0*/  IMAD.MOV.U32 R10, RZ, RZ, RZ ;  /* 0x000000ffff0a7224 */ /* 0x000fe200078e00ff */
[----:B------:R-:W-:Y:S01]  /*103f0*/  ISETP.NE.U32.AND P0, PT, RZ, UR4, PT ;  /* 0x00000004ff007c0c */ /* 0x000fe2000bf05070 */
[----:B------:R-:W-:Y:S01]  /*10400*/  ULDC.64 UR8, c[0x0][0xa18] ;  /* 0x0002860000087ab9 */ /* 0x000fe20000000a00 */
[----:B------:R-:W-:-:S02]  /*10410*/  ULDC.64 UR6, c[0x0][0xa10] ;  /* 0x0002840000067ab9 */ /* 0x000fc40000000a00 */
[----:B------:R-:W-:Y:S02]  /*10420*/  ISETP.NE.AND.EX P0, PT, RZ, UR5, PT, P0 ;  /* 0x00000005ff007c0c */ /* 0x000fe4000bf05300 */
[----:B--2---:R-:W-:-:S11]  /*10430*/  SHF.R.S32.HI R0, RZ, 0x1f, R23 ;  /* 0x0000001fff007819 */ /* 0x004fd60000011417 */
[C---:B------:R-:W-:Y:S02]  /*10440*/  @P0 LEA R2, P1, R23.reuse, UR4, 0x2 ;  /* 0x0000000417020c11 */ /* 0x040fe4000f8210ff */
[C---:B------:R-:W-:Y:S01]  /*10450*/  SHF.L.U32 R25, R23.reuse, 0x2, RZ ;  /* 0x0000000217197819 */ /* 0x040fe200000006ff */
[----:B------:R0:W-:Y:S01]  /*10460*/  STL [R1+0x5c], R0 ;  /* 0x00005c0001007387 */ /* 0x0001e20000100800 */
[----:B------:R-:W-:Y:S01]  /*10470*/  @P0 LEA.HI.X R3, R23, UR5, R0, 0x2, P1 ;  /* 0x0000000517030c11 */ /* 0x000fe200088f1400 */
[----:B------:R-:W-:-:S04]  /*10480*/  ULDC.64 UR4, c[0x0][0xa00] ;  /* 0x0002800000047ab9 */ /* 0x000fc80000000a00 */
[----:B------:R1:W2:Y:S01]  /*10490*/  @P0 LDG.E R10, desc[UR40][R2.64] ;  /* 0x00000028020a0981 */ /* 0x0002a2000c1e1900 */
[----:B------:R-:W-:Y:S02]  /*104a0*/  ISETP.NE.U32.AND P0, PT, RZ, UR4, PT ;  /* 0x00000004ff007c0c */ /* 0x000fe4000bf05070 */
[----:B------:R-:W-:Y:S01]  /*104b0*/  SHF.L.U64.HI R26, R23, 0x2, R0 ;  /* 0x00000002171a7819 */ /* 0x000fe20000010200 */
[----:B0-----:R-:W-:Y:S01]  /*104c0*/  IMAD.MOV.U32 R0, RZ, RZ, RZ ;  /* 0x000000ffff007224 */ /* 0x001fe200078e00ff */
[----:B------:R-:W-:Y:S02]  /*104d0*/  ISETP.NE.AND.EX P0, PT, RZ, UR5, PT, P0 ;  /* 0x00000005ff007c0c */ /* 0x000fe4000bf05300 */
[----:B------:R-:W-:Y:S02]  /*104e0*/  IADD3 R4, P3, R25, UR4, RZ ;  /* 0x0000000419047c10 */ /* 0x000fe4000ff7e0ff */
[----:B------:R-:W-:Y:S01]  /*104f0*/  ISETP.NE.U32.AND P2, PT, RZ, UR8, PT ;  /* 0x00000008ff007c0c */ /* 0x000fe2000bf45070 */
[----:B-1----:R-:W-:Y:S01]  /*10500*/  IMAD.MOV.U32 R3, RZ, RZ, RZ ;  /* 0x000000ffff037224 */ /* 0x002fe200078e00ff */
[----:B------:R-:W-:-:S02]  /*10510*/  IADD3.X R5, R26, UR5, RZ, P3, !PT ;  /* 0x000000051a057c10 */ /* 0x000fc40009ffe4ff */
[----:B------:R-:W-:Y:S02]  /*10520*/  ISETP.NE.AND.EX P2, PT, RZ, UR9, PT, P2 ;  /* 0x00000009ff007c0c */ /* 0x000fe4000bf45320 */
[----:B------:R-:W-:Y:S02]  /*10530*/  ISETP.NE.U32.AND P1, PT, RZ, UR6, PT ;  /* 0x00000006ff007c0c */ /* 0x000fe4000bf25070 */
[----:B------:R-:W-:Y:S01]  /*10540*/  IADD3 R6, P4, R25, UR6, RZ ;  /* 0x0000000619067c10 */ /* 0x000fe2000ff9e0ff */
[----:B------:R-:W3:Y:S01]  /*10550*/  @P0 LDG.E R0, desc[UR40][R4.64] ;  /* 0x0000002804000981 */ /* 0x000ee2000c1e1900 */
[----:B------:R-:W-:Y:S01]  /*10560*/  ULDC UR4, c[0x0][0x288] ;  /* 0x0000a20000047ab9 */ /* 0x000fe20000000800 */
[----:B------:R-:W-:Y:S02]  /*10570*/  ISETP.NE.AND.EX P1, PT, RZ, UR7, PT, P1 ;  /* 0x00000007ff007c0c */ /* 0x000fe4000bf25310 */
[----:B------:R-:W-:-:S04]  /*10580*/  IADD3.X R7, R26, UR7, RZ, P4, !PT ;  /* 0x000000071a077c10 */ /* 0x000fc8000a7fe4ff */
[----:B------:R-:W-:-:S04]  /*10590*/  @P2 IADD3 R8, P3, R25, UR8, RZ ;  /* 0x0000000819082c10 */ /* 0x000fc8000ff7e0ff */
[----:B------:R-:W-:-:S03]  /*105a0*/  @P2 IADD3.X R9, R26, UR9, RZ, P3, !PT ;  /* 0x000000091a092c10 */ /* 0x000fc60009ffe4ff */
[----:B------:R0:W5:Y:S04]  /*105b0*/  @P1 LDG.E R3, desc[UR40][R6.64] ;  /* 0x0000002806031981 */ /* 0x000168000c1e1900 */
[----:B---3--:R1:W-:Y:S02]  /*105c0*/  STL [R1], R0 ;  /* 0x0000000001007387 */ /* 0x0083e40000100800 */
[----:B-1----:R-:W-:Y:S01]  /*105d0*/  IMAD.U32 R0, RZ, RZ, UR4 ;  /* 0x00000004ff007e24 */ /* 0x002fe2000f8e00ff */
[----:B------:R-:W-:-:S05]  /*105e0*/  ULDC.64 UR4, c[0x0][0x418] ;  /* 0x0001060000047ab9 */ /* 0x000fca0000000a00 */
[----:B------:R-:W3:Y:S01]  /*105f0*/  @P2 LDG.E R0, desc[UR40][R8.64] ;  /* 0x0000002808002981 */ /* 0x000ee2000c1e1900 */
[----:B------:R-:W-:-:S03]  /*10600*/  UISETP.NE.U32.AND UP0, UPT, UR4, URZ, UPT ;  /* 0x0000003f0400728c */ /* 0x000fc6000bf05070 */
[----:B------:R-:W-:Y:S01]  /*10610*/  ULDC UR4, c[0x0][0x424] ;  /* 0x0001090000047ab9 */ /* 0x000fe20000000800 */
[----:B------:R-:W-:-:S03]  /*10620*/  UISETP.NE.AND.EX UP0, UPT, UR5, URZ, UPT, UP0 ;  /* 0x0000003f0500728c */ /* 0x000fc6000bf05300 */
[----:B------:R-:W-:Y:S01]  /*10630*/  ULDC UR5, c[0x0][0x2f0] ;  /* 0x0000bc0000057ab9 */ /* 0x000fe20000000800 */
[----:B------:R-:W-:-:S04]  /*10640*/  USEL UR4, UR4, 0x1, UP0 ;  /* 0x0000000104047887 */ /* 0x000fc80008000000 */
[----:B------:R-:W-:-:S03]  /*10650*/  UIMAD UR4, UR4, UR5, URZ ;  /* 0x00000005040472a4 */ /* 0x000fc6000f8e023f */
[----:B------:R-:W-:-:S03]  /*10660*/  ULDC UR5, c[0x0][0x348] ;  /* 0x0000d20000057ab9 */ /* 0x000fc60000000800 */
[----:B------:R-:W-:Y:S01]  /*10670*/  IMAD.U32 R2, RZ, RZ, UR4 ;  /* 0x00000004ff027e24 */ /* 0x000fe2000f8e00ff */
[----:B---3--:R1:W-:Y:S04]  /*10680*/  STL [R1+0x60], R0 ;  /* 0x0000600001007387 */ /* 0x0083e80000100800 */
[----:B--2---:R0:W-:Y:S01]  /*10690*/  STL [R1+0x1c], R10 ;  /* 0x00001c0a01007387 */ /* 0x0041e20000100800 */
[----:B-1----:R-:W-:Y:S01]  /*106a0*/  IMAD.U32 R0, RZ, RZ, UR5 ;  /* 0x00000005ff007e24 */ /* 0x002fe2000f8e00ff */
[----:B------:R-:W-:Y:S06]  /*106b0*/  @P2 BRA `(.L_x_529) ;  /* 0x0000000000142947 */ /* 0x000fec0003800000 */
[----:B------:R-:W-:Y:S05]  /*106c0*/  @!P0 BRA `(.L_x_529) ;  /* 0x0000000000108947 */ /* 0x000fea0003800000 */
[----:B------:R-:W2:Y:S04]  /*106d0*/  LDG.E R8, desc[UR40][R4.64] ;  /* 0x0000002804087981 */ /* 0x000ea8000c1e1900 */
[----:B------:R-:W2:Y:S02]  /*106e0*/  LDG.E R4, desc[UR40][R4.64+0x4] ;  /* 0x0000042804047981 */ /* 0x000ea4000c1e1900 */
[----:B--2---:R-:W-:-:S05]  /*106f0*/  IMAD.IADD R4, R4, 0x1, -R8 ;  /* 0x0000000104047824 */ /* 0x004fca00078e0a08 */
[----:B------:R1:W-:Y:S02]  /*10700*/  STL [R1+0x60], R4 ;  /* 0x0000600401007387 */ /* 0x0003e40000100800 */
.L_x_529:
[----:B------:R-:W-:Y:S01]  /*10710*/  IMAD.MOV.U32 R8, RZ, RZ, R23 ;  /* 0x000000ffff087224 */ /* 0x000fe200078e0017 */
[----:B------:R-:W-:Y:S02]  /*10720*/  ULDC.64 UR4, c[0x0][0xa20] ;  /* 0x0002880000047ab9 */ /* 0x000fe40000000a00 */
[----:B------:R-:W-:Y:S02]  /*10730*/  ISETP.NE.U32.AND P0, PT, RZ, UR4, PT ;  /* 0x00000004ff007c0c */ /* 0x000fe4000bf05070 */
[----:B------:R2:W-:Y:S02]  /*10740*/  STL [R1+0x8], R8 ;  /* 0x0000080801007387 */ /* 0x0005e40000100800 */
[----:B------:R-:W-:-:S13]  /*10750*/  ISETP.NE.AND.EX P0, PT, RZ, UR5, PT, P0 ;  /* 0x00000005ff007c0c */ /* 0x000fda000bf05300 */
[----:B--2---:R-:W-:Y:S05]  /*10760*/  @!P0 BRA `(.L_x_530) ;  /* 0x0000000000108947 */ /* 0x004fea0003800000 */
[----:B-1----:R-:W-:-:S04]  /*10770*/  IADD3 R4, P0, R25, UR4, RZ ;  /* 0x0000000419047c10 */ /* 0x002fc8000ff1e0ff */
[----:B------:R-:W-:-:S05]  /*10780*/  IADD3.X R5, R26, UR5, RZ, P0, !PT ;  /* 0x000000051a057c10 */ /* 0x000fca00087fe4ff */
[----:B------:R2:W5:Y:S01]  /*10790*/  LDG.E R2, desc[UR40][R4.64] ;  /* 0x0000002804027981 */ /* 0x000562000c1e1900 */
[----:B------:R-:W-:Y:S05]  /*107a0*/  BRA `(.L_x_531) ;  /* 0x0000000000247947 */ /* 0x000fea0003800000 */
.L_x_530:
[----:B------:R-:W-:Y:S02]  /*107b0*/  ULDC.64 UR4, c[0x0][0xa08] ;  /* 0x0002820000047ab9 */ /* 0x000fe40000000a00 */
[----:B------:R-:W-:-:S04]  /*107c0*/  ISETP.NE.U32.AND P0, PT, RZ, UR4, PT ;  /* 0x00000004ff007c0c */ /* 0x000fc8000bf05070 */
[----:B------:R-:W-:-:S13]  /*107d0*/  ISETP.NE.AND.EX P0, PT, RZ, UR5, PT, P0 ;  /* 0x00000005ff007c0c */ /* 0x000fda000bf05300 */
[----:B------:R-:W-:Y:S05]  /*107e0*/  @!P0 BRA `(.L_x_531) ;  /* 0x0000000000148947 */ /* 0x000fea0003800000 */
[----:B-1----:R-:W1:Y:S02]  /*107f0*/  LDC.64 R4, c[0x0][0xa08] ;  /* 0x00028200ff047b82 */ /* 0x002e640000000a00 */
[----:B-1----:R-:W-:-:S05]  /*10800*/  IMAD.WIDE R4, R8, 0x4, R4 ;  /* 0x0000000408047825 */ /* 0x002fca00078e0204 */
[----:B------:R-:W2:Y:S04]  /*10810*/  LDG.E R2, desc[UR40][R4.64] ;  /* 0x0000002804027981 */ /* 0x000ea8000c1e1900 */
[----:B------:R-:W2:Y:S02]  /*10820*/  LDG.E R4, desc[UR40][R4.64+0x4] ;  /* 0x0000042804047981 */ /* 0x000ea4000c1e1900 */
[----:B--2---:R-:W-:-:S07]  /*10830*/  IADD3 R2, -R2, R4, RZ ;  /* 0x0000000402027210 */ /* 0x004fce0007ffe1ff */
.L_x_531:
[----:B-12---:R-:W2:Y:S04]  /*10840*/  @P1 LDG.E R4, desc[UR40][R6.64] ;  /* 0x0000002806041981 */ /* 0x006ea8000c1e1900 */
[----:B0-----:R-:W2:Y:S01]  /*10850*/  @P1 LDG.E R6, desc[UR40][R6.64+0x4] ;  /* 0x0000042806061981 */ /* 0x001ea2000c1e1900 */
[----:B------:R-:W-:Y:S01]  /*10860*/  BSSY B0, `(.L_x_532) ;  /* 0x00000ea000007945 */ /* 0x000fe20003800000 */
[----:B--2---:R-:W-:Y:S02]  /*10870*/  @P1 IMAD.IADD R0, R6, 0x1, -R4 ;  /* 0x0000000106001824 */ /* 0x004fe400078e0a04 */
[----:B-----5:R-:W-:-:S04]  /*10880*/  IMAD.IADD R4, R2, 0x1, -R10 ;  /* 0x0000000102047824 */ /* 0x020fc800078e0a0a */
[----:B------:R-:W-:-:S04]  /*10890*/  IMAD.IADD R24, R4, 0x1, R0 ;  /* 0x0000000104187824 */ /* 0x000fc800078e0200 */
[----:B------:R-:W-:-:S04]  /*108a0*/  VIADD R2, R24, 0x9f ;  /* 0x0000009f18027836 */ /* 0x000fc80000000000 */
[----:B------:R-:W-:-:S05]  /*108b0*/  IMAD.HI R2, R2, 0x66666667, RZ ;  /* 0x6666666702027827 */ /* 0x000fca00078e02ff */
[----:B------:R-:W-:-:S04]  /*108c0*/  SHF.R.U32.HI R5, RZ, 0x1f, R2 ;  /* 0x0000001fff057819 */ /* 0x000fc80000011602 */
[----:B------:R-:W-:-:S05]  /*108d0*/  LEA.HI.SX32 R6, R2, R5, 0x1a ;  /* 0x0000000502067211 */ /* 0x000fca00078fd2ff */
[--C-:B------:R-:W-:Y:S01]  /*108e0*/  IMAD R2, R6, 0xa0, -R4.reuse ;  /* 0x000000a006027824 */ /* 0x100fe200078e0a04 */
[----:B------:R0:W-:Y:S01]  /*108f0*/  STL [R1+0x54], R6 ;  /* 0x0000540601007387 */ /* 0x0001e20000100800 */
[----:B------:R-:W-:-:S03]  /*10900*/  IMAD.MOV R4, RZ, RZ, -R4 ;  /* 0x000000ffff047224 */ /* 0x000fc600078e0a04 */
[----:B------:R-:W-:Y:S02]  /*10910*/  VIMNMX R0, R2, R0, PT ;  /* 0x0000000002007248 */ /* 0x000fe40003fe0100 */
[----:B------:R-:W-:-:S04]  /*10920*/  VIMNMX R4, RZ, R4, !PT ;  /* 0x00000004ff047248 */ /* 0x000fc80007fe0100 */
[----:B------:R-:W-:Y:S01]  /*10930*/  ISETP.GT.AND P0, PT, R0, R4, PT ;  /* 0x000000040000720c */ /* 0x000fe20003f04270 */
[----:B------:R-:W-:-:S05]  /*10940*/  IMAD.WIDE.U32 R4, R4, -0x33333333, RZ ;  /* 0xcccccccd04047825 */ /* 0x000fca00078e00ff */
[----:B------:R-:W-:-:S05]  /*10950*/  SHF.R.U32.HI R2, RZ, 0x7, R5 ;  /* 0x00000007ff027819 */ /* 0x000fca0000011605 */
[----:B------:R-:W-:Y:S02]  /*10960*/  IMAD.MOV.U32 R4, RZ, RZ, R2 ;  /* 0x000000ffff047224 */ /* 0x000fe400078e0002 */
[----:B------:R-:W-:-:S04]  /*10970*/  @P0 VIADD R0, R0, 0x9f ;  /* 0x0000009f00000836 */ /* 0x000fc80000000000 */
[----:B------:R-:W-:-:S05]  /*10980*/  @P0 IMAD.HI R0, R0, 0x66666667, RZ ;  /* 0x6666666700000827 */ /* 0x000fca00078e02ff */
[----:B------:R-:W-:-:S04]  /*10990*/  @P0 SHF.R.U32.HI R5, RZ, 0x1f, R0 ;  /* 0x0000001fff050819 */ /* 0x000fc80000011600 */
[----:B------:R-:W-:Y:S02]  /*109a0*/  @P0 LEA.HI.SX32 R4, R0, R5, 0x1a ;  /* 0x0000000500040211 */ /* 0x000fe400078fd2ff */
[----:B------:R-:W-:Y:S02]  /*109b0*/  PLOP3.LUT P0, PT, PT, PT, PT, 0x80, 0x0 ;  /* 0x000000000000781c */ /* 0x000fe40003f0f070 */
[----:B------:R-:W-:-:S13]  /*109c0*/  ISETP.GT.AND P2, PT, R4, R2, PT ;  /* 0x000000020400720c */ /* 0x000fda0003f44270 */
[----:B0-----:R-:W-:Y:S05]  /*109d0*/  @!P2 BRA `(.L_x_533) ;  /* 0x0000000c0048a947 */ /* 0x001fea0003800000 */
[----:B------:R-:W-:Y:S01]  /*109e0*/  UMOV UR4, 0xffffffff ;  /* 0xffffffff00047882 */ /* 0x000fe20000000000 */
[----:B------:R-:W-:Y:S02]  /*109f0*/  SEL R0, R8, RZ, !P1 ;  /* 0x000000ff08007207 */ /* 0x000fe40004800000 */
[----:B------:R-:W-:Y:S05]  /*10a00*/  BRA.DIV UR4, `(.L_x_534) ;  /* 0x0000006604c47947 */ /* 0x000fea000b800000 */
[----:B------:R-:W0:Y:S02]  /*10a10*/  S2R R5, SR_TID.X ;  /* 0x0000000000057919 */ /* 0x000e240000002100 */
[----:B0-----:R-:W-:-:S04]  /*10a20*/  SHF.R.U32.HI R5, RZ, 0x5, R5 ;  /* 0x00000005ff057819 */ /* 0x001fc80000011605 */
[----:B------:R-:W-:-:S05]  /*10a30*/  LOP3.LUT R5, R5, 0x3, RZ, 0xc0, !PT ;  /* 0x0000000305057812 */ /* 0x000fca00078ec0ff */
[----:B------:R0:W1:Y:S02]  /*10a40*/  SHFL.IDX PT, R14, R5, RZ, 0x1f ;  /* 0x00001fff050e7589 */ /* 0x00006400000e0000 */
.L_x_686:
[----:B-1----:R-:W-:Y:S02]  /*10a50*/  ISETP.NE.AND P0, PT, R14, RZ, PT ;  /* 0x000000ff0e00720c */ /* 0x002fe40003f05270 */
[----:B------:R-:W-:-:S11]  /*10a60*/  PLOP3.LUT P6, PT, PT, PT, PT, 0x8, 0x0 ;  /* 0x000000000000781c */ /* 0x000fd60003fce170 */
[----:B------:R-:W-:Y:S05]  /*10a70*/  @P0 BRA `(.L_x_535) ;  /* 0x00000000000c0947 */ /* 0x000fea0003800000 */
[----:B------:R-:W-:-:S03]  /*10a80*/  UMOV UR4, 0xffffffff ;  /* 0xffffffff00047882 */ /* 0x000fc60000000000 */
[----:B------:R-:W-:Y:S05]  /*10a90*/  BRA.DIV UR4, `(.L_x_536) ;  /* 0x0000006604d47947 */ /* 0x000fea000b800000 */
[----:B------:R-:W-:-:S13]  /*10aa0*/  ELECT P6, URZ, PT ;  /* 0x00000000003f782f */ /* 0x000fda00038c0000 */
.L_x_535:
[----:B0-----:R-:W2:Y:S01]  /*10ab0*/  LDL R5, [R1+0x68] ;  /* 0x0000680001057983 */ /* 0x001ea20000100800 */
[----:B------:R-:W-:Y:S01]  /*10ac0*/  BSSY B1, `(.L_x_537) ;  /* 0x0000008000017945 */ /* 0x000fe20003800000 */
[----:B--2---:R-:W-:-:S04]  /*10ad0*/  IADD3 R5, R5, 0x1, RZ ;  /* 0x0000000105057810 */ /* 0x004fc80007ffe0ff */
[----:B------:R-:W-:-:S04]  /*10ae0*/  LEA.HI R6, R5, R5, RZ, 0x1 ;  /* 0x0000000505067211 */ /* 0x000fc800078f08ff */
[----:B------:R-:W-:-:S05]  /*10af0*/  LOP3.LUT R6, R6, 0xfffffffe, RZ, 0xc0, !PT ;  /* 0xfffffffe06067812 */ /* 0x000fca00078ec0ff */
[----:B------:R-:W-:-:S05]  /*10b00*/  IMAD.IADD R5, R5, 0x1, -R6 ;  /* 0x0000000105057824 */ /* 0x000fca00078e0a06 */
[----:B------:R-:W-:-:S04]  /*10b10*/  SHF.L.U32 R5, R5, 0x1f, RZ ;  /* 0x0000001f05057819 */ /* 0x000fc800000006ff */
[----:B------:R-:W0:Y:S02]  /*10b20*/  SYNCS.PHASECHK.TRANS64.TRYWAIT P0, [R22+URZ+0x13220], R5 ;  /* 0x01322005160075a7 */ /* 0x000e24000800017f */
[----:B0-----:R-:W-:Y:S05]  /*10b30*/  @!P0 BRA `(.L_x_538) ;  /* 0x0000006400cc8947 */ /* 0x001fea0003800000 */
.L_x_689:
[----:B------:R-:W-:Y:S05]  /*10b40*/  BSYNC B1 ;  /* 0x0000000000017941 */ /* 0x000fea0003800000 */
.L_x_537:
[----:B------:R-:W-:Y:S04]  /*10b50*/  BSSY B1, `(.L_x_539) ;  /* 0x0000050000017945 */ /* 0x000fe80003800000 */
[----:B------:R-:W-:Y:S05]  /*10b60*/  @!P6 BRA `(.L_x_540) ;  /* 0x000000040038e947 */ /* 0x000fea0003800000 */
[----:B------:R-:W0:Y:S04]  /*10b70*/  LDL R8, [R1+0x4] ;  /* 0x0000040001087983 */ /* 0x000e280000100800 */
[----:B------:R-:W2:Y:S01]  /*10b80*/  LDL R7, [R1+0x10] ;  /* 0x0000100001077983 */ /* 0x000ea20000100800 */
[----:B------:R-:W1:Y:S01]  /*10b90*/  S2R R6, SR_TID.X ;  /* 0x0000000000067919 */ /* 0x000e620000002100 */
[----:B------:R-:W-:Y:S01]  /*10ba0*/  BSSY B2, `(.L_x_541) ;  /* 0x0000007000027945 */ /* 0x000fe20003800000 */
[----:B-1----:R-:W-:-:S04]  /*10bb0*/  LOP3.LUT R6, R6, 0x7f, RZ, 0xc0, !PT ;  /* 0x0000007f06067812 */ /* 0x002fc800078ec0ff */
[----:B------:R-:W-:Y:S01]  /*10bc0*/  ISETP.NE.AND P1, PT, R6, RZ, PT ;  /* 0x000000ff0600720c */ /* 0x000fe20003f25270 */
[----:B0-----:R-:W-:Y:S01]  /*10bd0*/  IMAD R5, R8, 0x8, R22 ;  /* 0x0000000808057824 */ /* 0x001fe200078e0216 */
[----:B--2---:R-:W-:-:S04]  /*10be0*/  SHF.L.U32 R9, R7, 0x1f, RZ ;  /* 0x0000001f07097819 */ /* 0x004fc800000006ff */
[----:B------:R-:W0:Y:S02]  /*10bf0*/  SYNCS.PHASECHK.TRANS64.TRYWAIT P0, [R5+URZ+0x132a0], R9 ;  /* 0x0132a009050075a7 */ /* 0x000e24000800017f */
[----:B0-----:R-:W-:Y:S05]  /*10c00*/  @!P0 BRA `(.L_x_542) ;  /* 0x0000006400ac8947 */ /* 0x001fea0003800000 */
.L_x_690:
[----:B------:R-:W-:Y:S05]  /*10c10*/  BSYNC B2 ;  /* 0x0000000000027941 */ /* 0x000fea0003800000 */
.L_x_541:
[----:B------:R-:W-:Y:S04]  /*10c20*/  BSSY B2, `(.L_x_543) ;  /* 0x0000009000027945 */ /* 0x000fe80003800000 */
[----:B------:R-:W-:Y:S05]  /*10c30*/  @P1 BRA `(.L_x_544) ;  /* 0x00000000001c1947 */ /* 0x000fea0003800000 */
[----:B------:R-:W1:Y:S02]  /*10c40*/  S2R R6, SR_TID.X ;  /* 0x0000000000067919 */ /* 0x000e640000002100 */
[----:B-1----:R-:W-:Y:S01]  /*10c50*/  LOP3.LUT R7, R6, 0x1f, RZ, 0xc0, !PT ;  /* 0x0000001f06077812 */ /* 0x002fe200078ec0ff */
[----:B------:R-:W-:-:S03]  /*10c60*/  IMAD.MOV.U32 R6, RZ, RZ, 0x2800 ;  /* 0x00002800ff067424 */ /* 0x000fc600078e00ff */
[----:B------:R-:W-:Y:S01]  /*10c70*/  ISETP.NE.AND P0, PT, R7, RZ, PT ;  /* 0x000000ff0700720c */ /* 0x000fe20003f05270 */
[----:B------:R1:W-:-:S12]  /*10c80*/  SYNCS.ARRIVE.TRANS64 RZ, [R5+URZ+0x13290], R6 ;  /* 0x0132900605ff79a7 */ /* 0x0003d8000800003f */
[----:B-1----:R-:W-:Y:S05]  /*10c90*/  @!P0 BRA `(.L_x_544) ;  /* 0x0000000000048947 */ /* 0x002fea0003800000 */
[----:B------:R-:W-:Y:S01]  /*10ca0*/  BPT.TRAP 0x1 ;  /* 0x000000040000795c */ /* 0x000fe20000300000 */
.L_x_544:
[----:B------:R-:W-:Y:S05]  /*10cb0*/  BSYNC B2 ;  /* 0x0000000000027941 */ /* 0x000fea0003800000 */
.L_x_543:
[----:B------:R-:W2:Y:S01]  /*10cc0*/  LDL R7, [R1+0x4] ;  /* 0x0000040001077983 */ /* 0x000ea20000100800 */
[----:B------:R-:W-:Y:S01]  /*10cd0*/  IMAD.MOV.U32 R11, RZ, RZ, RZ ;  /* 0x000000ffff0b7224 */ /* 0x000fe200078e00ff */
[----:B------:R-:W-:Y:S01]  /*10ce0*/  UIADD3 UR4, UP0, UR38, 0x570, URZ ;  /* 0x0000057026047890 */ /* 0x000fe2000ff1e03f */
[----:B------:R-:W-:Y:S01]  /*10cf0*/  IMAD R6, R4, 0xa0, R3 ;  /* 0x000000a004067824 */ /* 0x000fe200078e0203 */
[----:B------:R-:W-:Y:S01]  /*10d00*/  PLOP3.LUT P0, PT, PT, PT, PT, 0x80, 0x0 ;  /* 0x000000000000781c */ /* 0x000fe20003f0f070 */
[----:B------:R-:W-:Y:S01]  /*10d10*/  UMOV UR6, 0x0 ;  /* 0x0000000000067882 */ /* 0x000fe20000000000 */
[----:B------:R-:W-:Y:S01]  /*10d20*/  R2UR UR10, R11 ;  /* 0x000000000b0a72ca */ /* 0x000fe200000e0000 */
[----:B------:R-:W-:Y:S01]  /*10d30*/  VIADD R6, R6, 0xffffff60 ;  /* 0xffffff6006067836 */ /* 0x000fe20000000000 */
[----:B------:R-:W-:Y:S01]  /*10d40*/  UIADD3.X UR5, URZ, UR39, URZ, UP0, !UPT ;  /* 0x000000273f057290 */ /* 0x000fe200087fe43f */
[----:B------:R-:W-:Y:S01]  /*10d50*/  UMOV UR7, 0x12f00000 ;  /* 0x12f0000000077882 */ /* 0x000fe20000000000 */
[----:B--2---:R-:W-:-:S02]  /*10d60*/  IMAD R10, R7, 0x2800, R22 ;  /* 0x00002800070a7824 */ /* 0x004fc400078e0216 */
[----:B------:R-:W-:Y:S02]  /*10d70*/  VIADD R7, R5, 0x13290 ;  /* 0x0001329005077836 */ /* 0x000fe40000000000 */
[----:B------:R-:W-:-:S07]  /*10d80*/  VIADD R8, R10, 0xe000 ;  /* 0x0000e0000a087836 */ /* 0x000fce0000000000 */
.L_x_545:
[----:B------:R-:W-:-:S13]  /*10d90*/  @P0 ELECT P2, URZ, PT ;  /* 0x00000000003f082f */ /* 0x000fda0003840000 */
[----:B------:R-:W-:Y:S02]  /*10da0*/  @P2 R2UR UR13, R0 ;  /* 0x00000000000d22ca */ /* 0x000fe400000e0000 */
[----:B------:R-:W-:Y:S02]  /*10db0*/  @P2 R2UR UR12, R18 ;  /* 0x00000000120c22ca */ /* 0x000fe400000e0000 */
[----:B------:R-:W-:Y:S02]  /*10dc0*/  @P2 R2UR UR11, R6 ;  /* 0x00000000060b22ca */ /* 0x000fe400000e0000 */
[----:B------:R-:W-:Y:S02]  /*10dd0*/  @P2 R2UR UR9, R7 ;  /* 0x00000000070922ca */ /* 0x000fe400000e0000 */
[----:B------:R-:W-:Y:S02]  /*10de0*/  @P2 R2UR UR8, R8 ;  /* 0x00000000080822ca */ /* 0x000fe400000e0000 */
[----:B------:R-:W-:-:S02]  /*10df0*/  @P2 PLOP3.LUT P0, PT, P2, PT, PT, 0x8, 0x0 ;  /* 0x000000000000281c */ /* 0x000fc4000170e170 */
[----:B------:R-:W-:-:S09]  /*10e00*/  PLOP3.LUT P2, PT, PT, PT, PT, 0x8, 0x0 ;  /* 0x000000000000781c */ /* 0x000fd20003f4e170 */
[----:B------:R1:W-:Y:S02]  /*10e10*/  UTMALDG.4D [UR8], [UR4], desc[UR6] ;  /* 0x00000608040075b4 */ /* 0x0003e40008019000 */
[----:B-1----:R-:W-:Y:S05]  /*10e20*/  @P0 BRA.U.ANY `(.L_x_545) ;  /* 0xfffffffd00d80947 */ /* 0x002fea000393ffff */
[----:B------:R-:W1:Y:S01]  /*10e30*/  SYNCS.PHASECHK.TRANS64.TRYWAIT P0, [R5+URZ+0x132c0], R9 ;  /* 0x0132c009050075a7 */ /* 0x000e62000800017f */
[----:B------:R-:W-:Y:S04]  /*10e40*/  BSSY B2, `(.L_x_546) ;  /* 0x0000002000027945 */ /* 0x000fe80003800000 */
[----:B-1----:R-:W-:Y:S05]  /*10e50*/  @!P0 BRA `(.L_x_547) ;  /* 0x00000064002c8947 */ /* 0x002fea0003800000 */
.L_x_691:
[----:B------:R-:W-:Y:S05]  /*10e60*/  BSYNC B2 ;  /* 0x0000000000027941 */ /* 0x000fea0003800000 */
.L_x_546:
[----:B------:R-:W-:Y:S01]  /*10e70*/  BSSY B2, `(.L_x_548) ;  /* 0x000000b000027945 */ /* 0x000fe20003800000 */
[----:B------:R-:W-:Y:S01]  /*10e80*/  MOV R8, 0x0 ;  /* 0x0000000000087802 */ /* 0x000fe20000000f00 */
[----:B01----:R-:W-:Y:S02]  /*10e90*/  IMAD.MOV.U32 R9, RZ, RZ, 0x12f00000 ;  /* 0x12f00000ff097424 */ /* 0x003fe400078e00ff */
[----:B------:R-:W-:Y:S05]  /*10ea0*/  @P1 BRA `(.L_x_549) ;  /* 0x00000000001c1947 */ /* 0x000fea0003800000 */
[----:B------:R-:W0:Y:S02]  /*10eb0*/  S2R R7, SR_TID.X ;  /* 0x0000000000077919 */ /* 0x000e240000002100 */
[----:B0-----:R-:W-:Y:S01]  /*10ec0*/  LOP3.LUT R12, R7, 0x1f, RZ, 0xc0, !PT ;  /* 0x0000001f070c7812 */ /* 0x001fe200078ec0ff */
[----:B------:R-:W-:-:S03]  /*10ed0*/  IMAD.MOV.U32 R7, RZ, RZ, 0x2800 ;  /* 0x00002800ff077424 */ /* 0x000fc600078e00ff */
[----:B------:R-:W-:Y:S01]  /*10ee0*/  ISETP.NE.AND P0, PT, R12, RZ, PT ;  /* 0x000000ff0c00720c */ /* 0x000fe20003f05270 */
[----:B------:R0:W-:-:S12]  /*10ef0*/  SYNCS.ARRIVE.TRANS64 RZ, [R5+URZ+0x132b0], R7 ;  /* 0x0132b00705ff79a7 */ /* 0x0001d8000800003f */
[----:B0-----:R-:W-:Y:S05]  /*10f00*/  @!P0 BRA `(.L_x_549) ;  /* 0x0000000000048947 */ /* 0x001fea0003800000 */
[----:B------:R-:W-:Y:S01]  /*10f10*/  BPT.TRAP 0x1 ;  /* 0x000000040000795c */ /* 0x000fe20000300000 */
.L_x_549:
[----:B------:R-:W-:Y:S05]  /*10f20*/  BSYNC B2 ;  /* 0x0000000000027941 */ /* 0x000fea0003800000 */
.L_x_548:
[----:B------:R-:W-:Y:S01]  /*10f30*/  R2UR UR10, R11 ;  /* 0x000000000b0a72ca */ /* 0x000fe200000e0000 */
[----:B------:R-:W-:Y:S01]  /*10f40*/  UIADD3 UR4, UP0, UR38, 0x670, URZ ;  /* 0x0000067026047890 */ /* 0x000fe2000ff1e03f */
[----:B------:R-:W-:Y:S01]  /*10f50*/  R2UR UR6, R8 ;  /* 0x00000000080672ca */ /* 0x000fe200000e0000 */
[----:B------:R-:W-:Y:S01]  /*10f60*/  VIADD R10, R10, 0x6000 ;  /* 0x000060000a0a7836 */ /* 0x000fe20000000000 */
[----:B------:R-:W-:Y:S01]  /*10f70*/  R2UR UR7, R9 ;  /* 0x00000000090772ca */ /* 0x000fe200000e0000 */
[----:B------:R-:W-:Y:S01]  /*10f80*/  VIADD R5, R5, 0x132b0 ;  /* 0x000132b005057836 */ /* 0x000fe20000000000 */
[----:B------:R-:W-:Y:S01]  /*10f90*/  PLOP3.LUT P0, PT, PT, PT, PT, 0x80, 0x0 ;  /* 0x000000000000781c */ /* 0x000fe20003f0f070 */
[----:B------:R-:W-:-:S12]  /*10fa0*/  UIADD3.X UR5, URZ, UR39, URZ, UP0, !UPT ;  /* 0x000000273f057290 */ /* 0x000fd800087fe43f */
.L_x_550:
        /* <DEDUP_REMOVED lines=10> */
.L_x_540:
[----:B------:R-:W-:Y:S05]  /*11050*/  BSYNC B1 ;  /* 0x0000000000017941 */ /* 0x000fea0003800000 */
.L_x_539:
[----:B------:R-:W0:Y:S04]  /*11060*/  LDL.LU R8, [R1+0x4] ;  /* 0x0000040001087983 */ /* 0x000e280000300800 */
[----:B------:R-:W2:Y:S01]  /*11070*/  LDL.LU R7, [R1+0x10] ;  /* 0x0000100001077983 */ /* 0x000ea20000300800 */
[----:B------:R-:W-:Y:S01]  /*11080*/  VIADD R4, R4, 0xfffffffe ;  /* 0xfffffffe04047836 */ /* 0x000fe20000000000 */
[----:B------:R-:W-:-:S04]  /*11090*/  PLOP3.LUT P0, PT, PT, PT, PT, 0x8, 0x0 ;  /* 0x000000000000781c */ /* 0x000fc80003f0e170 */
[----:B------:R-:W-:Y:S01]  /*110a0*/  ISETP.GE.AND P2, PT, R4, R2, PT ;  /* 0x000000020400720c */ /* 0x000fe20003f46270 */
[----:B0-----:R-:W-:-:S05]  /*110b0*/  VIADD R5, R8, 0x1 ;  /* 0x0000000108057836 */ /* 0x001fca0000000000 */
[----:B------:R-:W-:-:S04]  /*110c0*/  ISETP.NE.AND P1, PT, R5, 0x2, PT ;  /* 0x000000020500780c */ /* 0x000fc80003f25270 */
[----:B------:R-:W-:Y:S02]  /*110d0*/  SEL R6, RZ, 0x1, P1 ;  /* 0x00000001ff067807 */ /* 0x000fe40000800000 */
[----:B------:R-:W-:Y:S02]  /*110e0*/  SEL R5, R5, RZ, P1 ;  /* 0x000000ff05057207 */ /* 0x000fe40000800000 */
[----:B--2---:R-:W-:-:S03]  /*110f0*/  LOP3.LUT R7, R7, R6, RZ, 0x3c, !PT ;  /* 0x0000000607077212 */ /* 0x004fc600078e3cff */
[----:B------:R0:W-:Y:S04]  /*11100*/  STL [R1+0x4], R5 ;  /* 0x0000040501007387 */ /* 0x0001e80000100800 */
[----:B------:R0:W-:Y:S01]  /*11110*/  STL [R1+0x10], R7 ;  /* 0x0000100701007387 */ /* 0x0001e20000100800 */
[----:B------:R-:W-:Y:S05]  /*11120*/  @!P2 BRA `(.L_x_533) ;  /* 0x000000040074a947 */ /* 0x000fea0003800000 */
.L_x_563:
[----:B------:R-:W-:Y:S05]  /*11130*/  YIELD ;  /* 0x0000000000007946 */ /* 0x000fea0003800000 */
[----:B------:R-:W-:Y:S04]  /*11140*/  BSSY B1, `(.L_x_551) ;  /* 0x000004f000017945 */ /* 0x000fe80003800000 */
[----:B-1----:R-:W-:Y:S05]  /*11150*/  @!P6 BRA `(.L_x_552) ;  /* 0x000000040034e947 */ /* 0x002fea0003800000 */
[----:B0-----:R-:W2:Y:S04]  /*11160*/  LDL R5, [R1+0x4] ;  /* 0x0000040001057983 */ /* 0x001ea80000100800 */
[----:B------:R-:W3:Y:S01]  /*11170*/  LDL R6, [R1+0x10] ;  /* 0x0000100001067983 */ /* 0x000ee20000100800 */
[----:B------:R-:W0:Y:S01]  /*11180*/  S2R R7, SR_TID.X ;  /* 0x0000000000077919 */ /* 0x000e220000002100 */
[----:B------:R-:W-:Y:S01]  /*11190*/  BSSY B2, `(.L_x_553) ;  /* 0x0000007000027945 */ /* 0x000fe20003800000 */
[----:B0-----:R-:W-:-:S04]  /*111a0*/  LOP3.LUT R7, R7, 0x7f, RZ, 0xc0, !PT ;  /* 0x0000007f07077812 */ /* 0x001fc800078ec0ff */
[----:B------:R-:W-:Y:S01]  /*111b0*/  ISETP.NE.AND P2, PT, R7, RZ, PT ;  /* 0x000000ff0700720c */ /* 0x000fe20003f45270 */
[----:B--2---:R-:W-:Y:S01]  /*111c0*/  IMAD R5, R5, 0x8, R22 ;  /* 0x0000000805057824 */ /* 0x004fe200078e0216 */
[----:B---3--:R-:W-:-:S04]  /*111d0*/  SHF.L.U32 R6, R6, 0x1f, RZ ;  /* 0x0000001f06067819 */ /* 0x008fc800000006ff */
[----:B------:R-:W0:Y:S02]  /*111e0*/  SYNCS.PHASECHK.TRANS64.TRYWAIT P1, [R5+URZ+0x132a0], R6 ;  /* 0x0132a006050075a7 */ /* 0x000e24000802017f */
[----:B0-----:R-:W-:Y:S05]  /*111f0*/  @!P1 BRA `(.L_x_554) ;  /* 0x0000006000589947 */ /* 0x001fea0003800000 */
.L_x_692:
[----:B------:R-:W-:Y:S05]  /*11200*/  BSYNC B2 ;  /* 0x0000000000027941 */ /* 0x000fea0003800000 */
.L_x_553:
[----:B------:R-:W-:Y:S04]  /*11210*/  BSSY B2, `(.L_x_555) ;  /* 0x0000009000027945 */ /* 0x000fe80003800000 */
[----:B------:R-:W-:Y:S05]  /*11220*/  @P2 BRA `(.L_x_556) ;  /* 0x00000000001c2947 */ /* 0x000fea0003800000 */
[----:B------:R-:W1:Y:S02]  /*11230*/  S2R R7, SR_TID.X ;  /* 0x0000000000077919 */ /* 0x000e640000002100 */
[----:B-1----:R-:W-:Y:S02]  /*11240*/  LOP3.LUT R8, R7, 0x1f, RZ, 0xc0, !PT ;  /* 0x0000001f07087812 */ /* 0x002fe400078ec0ff */
[----:B------:R-:W-:Y:S02]  /*11250*/  MOV R7, 0x2800 ;  /* 0x0000280000077802 */ /* 0x000fe40000000f00 */
[----:B------:R-:W-:Y:S02]  /*11260*/  ISETP.NE.AND P1, PT, R8, RZ, PT ;  /* 0x000000ff0800720c */ /* 0x000fe40003f25270 */
[----:B------:R1:W-:Y:S11]  /*11270*/  SYNCS.ARRIVE.TRANS64 RZ, [R5+URZ+0x13290], R7 ;  /* 0x0132900705ff79a7 */ /* 0x0003f6000800003f */
[----:B-1----:R-:W-:Y:S05]  /*11280*/  @!P1 BRA `(.L_x_556) ;  /* 0x0000000000049947 */ /* 0x002fea0003800000 */
[----:B------:R-:W-:Y:S01]  /*11290*/  BPT.TRAP 0x1 ;  /* 0x000000040000795c */ /* 0x000fe20000300000 */
.L_x_556:
[----:B------:R-:W-:Y:S05]  /*112a0*/  BSYNC B2 ;  /* 0x0000000000027941 */ /* 0x000fea0003800000 */
.L_x_555:
[----:B------:R-:W2:Y:S01]  /*112b0*/  LDL R7, [R1+0x4] ;  /* 0x0000040001077983 */ /* 0x000ea20000100800 */
[----:B------:R-:W-:Y:S01]  /*112c0*/  IMAD.MOV.U32 R11, RZ, RZ, RZ ;  /* 0x000000ffff0b7224 */ /* 0x000fe200078e00ff */
[----:B------:R-:W-:Y:S01]  /*112d0*/  UIADD3 UR4, UP0, UR38, 0x570, URZ ;  /* 0x0000057026047890 */ /* 0x000fe2000ff1e03f */
[----:B------:R-:W-:Y:S01]  /*112e0*/  PLOP3.LUT P1, PT, PT, PT, PT, 0x80, 0x0 ;  /* 0x000000000000781c */ /* 0x000fe20003f2f070 */
[----:B------:R-:W-:Y:S01]  /*112f0*/  IMAD R8, R4, 0xa0, R3 ;  /* 0x000000a004087824 */ /* 0x000fe200078e0203 */
[----:B------:R-:W-:Y:S01]  /*11300*/  UMOV UR6, 0x0 ;  /* 0x0000000000067882 */ /* 0x000fe20000000000 */
[----:B------:R-:W-:Y:S01]  /*11310*/  R2UR UR10, R11 ;  /* 0x000000000b0a72ca */ /* 0x000fe200000e0000 */
[----:B------:R-:W-:Y:S01]  /*11320*/  VIADD R9, R5, 0x13290 ;  /* 0x0001329005097836 */ /* 0x000fe20000000000 */
[----:B------:R-:W-:Y:S01]  /*11330*/  UIADD3.X UR5, URZ, UR39, URZ, UP0, !UPT ;  /* 0x000000273f057290 */ /* 0x000fe200087fe43f */
[----:B------:R-:W-:Y:S01]  /*11340*/  UMOV UR7, 0x12f00000 ;  /* 0x12f0000000077882 */ /* 0x000fe20000000000 */
[----:B--2---:R-:W-:-:S04]  /*11350*/  IMAD R7, R7, 0x2800, R22 ;  /* 0x0000280007077824 */ /* 0x004fc800078e0216 */
[----:B------:R-:W-:-:S07]  /*11360*/  VIADD R10, R7, 0xe000 ;  /* 0x0000e000070a7836 */ /* 0x000fce0000000000 */
.L_x_557:
        /* <DEDUP_REMOVED lines=13> */
.L_x_693:
[----:B------:R-:W-:Y:S05]  /*11440*/  BSYNC B2 ;  /* 0x0000000000027941 */ /* 0x000fea0003800000 */
.L_x_558:
[----:B------:R-:W-:Y:S01]  /*11450*/  BSSY B2, `(.L_x_560) ;  /* 0x000000b000027945 */ /* 0x000fe20003800000 */
[----:B------:R-:W-:Y:S02]  /*11460*/  IMAD.MOV.U32 R12, RZ, RZ, 0x0 ;  /* 0x00000000ff0c7424 */ /* 0x000fe400078e00ff */
[----:B------:R-:W-:Y:S01]  /*11470*/  IMAD.MOV.U32 R13, RZ, RZ, 0x12f00000 ;  /* 0x12f00000ff0d7424 */ /* 0x000fe200078e00ff */
[----:B------:R-:W-:Y:S06]  /*11480*/  @P2 BRA `(.L_x_561) ;  /* 0x00000000001c2947 */ /* 0x000fec0003800000 */
[----:B------:R-:W2:Y:S01]  /*11490*/  S2R R9, SR_TID.X ;  /* 0x0000000000097919 */ /* 0x000ea20000002100 */
[----:B01----:R-:W-:-:S04]  /*114a0*/  IMAD.MOV.U32 R6, RZ, RZ, 0x2800 ;  /* 0x00002800ff067424 */ /* 0x003fc800078e00ff */
[----:B------:R3:W-:Y:S01]  /*114b0*/  SYNCS.ARRIVE.TRANS64 RZ, [R5+URZ+0x132b0], R6 ;  /* 0x0132b00605ff79a7 */ /* 0x0007e2000800003f */
[----:B--2---:R-:W-:-:S04]  /*114c0*/  LOP3.LUT R9, R9, 0x1f, RZ, 0xc0, !PT ;  /* 0x0000001f09097812 */ /* 0x004fc800078ec0ff */
[----:B------:R-:W-:-:S13]  /*114d0*/  ISETP.NE.AND P1, PT, R9, RZ, PT ;  /* 0x000000ff0900720c */ /* 0x000fda0003f25270 */
[----:B---3--:R-:W-:Y:S05]  /*114e0*/  @!P1 BRA `(.L_x_561) ;  /* 0x0000000000049947 */ /* 0x008fea0003800000 */
[----:B------:R-:W-:Y:S01]  /*114f0*/  BPT.TRAP 0x1 ;  /* 0x000000040000795c */ /* 0x000fe20000300000 */
.L_x_561:
[----:B------:R-:W-:Y:S05]  /*11500*/  BSYNC B2 ;  /* 0x0000000000027941 */ /* 0x000fea0003800000 */
.L_x_560:
[----:B------:R-:W-:Y:S01]  /*11510*/  R2UR UR10, R11 ;  /* 0x000000000b0a72ca */ /* 0x000fe200000e0000 */
[----:B------:R-:W-:Y:S01]  /*11520*/  UIADD3 UR4, UP0, UR38, 0x670, URZ ;  /* 0x0000067026047890 */ /* 0x000fe2000ff1e03f */
[----:B------:R-:W-:Y:S01]  /*11530*/  R2UR UR6, R12 ;  /* 0x000000000c0672ca */ /* 0x000fe200000e0000 */
[----:B------:R-:W-:Y:S01]  /*11540*/  VIADD R7, R7, 0x6000 ;  /* 0x0000600007077836 */ /* 0x000fe20000000000 */
[----:B------:R-:W-:Y:S01]  /*11550*/  R2UR UR7, R13 ;  /* 0x000000000d0772ca */ /* 0x000fe200000e0000 */
[----:B------:R-:W-:Y:S01]  /*11560*/  UIADD3.X UR5, URZ, UR39, URZ, UP0, !UPT ;  /* 0x000000273f057290 */ /* 0x000fe200087fe43f */
[----:B------:R-:W-:Y:S02]  /*11570*/  PLOP3.LUT P1, PT, PT, PT, PT, 0x80, 0x0 ;  /* 0x000000000000781c */ /* 0x000fe40003f2f070 */
[----:B01----:R-:W-:-:S11]  /*11580*/  IADD3 R5, R5, 0x132b0, RZ ;  /* 0x000132b005057810 */ /* 0x003fd60007ffe0ff */
.L_x_562:
        /* <DEDUP_REMOVED lines=10> */
.L_x_552:
[----:B------:R-:W-:Y:S05]  /*11630*/  BSYNC B1 ;  /* 0x0000000000017941 */ /* 0x000fea0003800000 */
.L_x_551:
[----:B------:R-:W0:Y:S04]  /*11640*/  LDL.LU R6, [R1+0x4] ;  /* 0x0000040001067983 */ /* 0x000e280000300800 */
[----:B------:R-:W2:Y:S01]  /*11650*/  LDL.LU R9, [R1+0x10] ;  /* 0x0000100001097983 */ /* 0x000ea20000300800 */
[C---:B------:R-:W-:Y:S01]  /*11660*/  ISETP.GT.AND P2, PT, R4.reuse, R2, PT ;  /* 0x000000020400720c */ /* 0x040fe20003f44270 */
[----:B------:R-:W-:Y:S02]  /*11670*/  VIADD R4, R4, 0xffffffff ;  /* 0xffffffff04047836 */ /* 0x000fe40000000000 */
[----:B0-----:R-:W-:-:S05]  /*11680*/  VIADD R5, R6, 0x1 ;  /* 0x0000000106057836 */ /* 0x001fca0000000000 */
[----:B------:R-:W-:-:S04]  /*11690*/  ISETP.NE.AND P1, PT, R5, 0x2, PT ;  /* 0x000000020500780c */ /* 0x000fc80003f25270 */
[----:B------:R-:W-:Y:S02]  /*116a0*/  SEL R6, RZ, 0x1, P1 ;  /* 0x00000001ff067807 */ /* 0x000fe40000800000 */
[----:B------:R-:W-:Y:S02]  /*116b0*/  SEL R5, R5, RZ, P1 ;  /* 0x000000ff05057207 */ /* 0x000fe40000800000 */
[----:B--2---:R-:W-:-:S05]  /*116c0*/  LOP3.LUT R9, R9, R6, RZ, 0x3c, !PT ;  /* 0x0000000609097212 */ /* 0x004fca00078e3cff */
[----:B------:R1:W-:Y:S04]  /*116d0*/  STL [R1+0x10], R9 ;  /* 0x0000100901007387 */ /* 0x0003e80000100800 */
[----:B------:R1:W-:Y:S01]  /*116e0*/  STL [R1+0x4], R5 ;  /* 0x0000040501007387 */ /* 0x0003e20000100800 */
[----:B------:R-:W-:Y:S05]  /*116f0*/  @P2 BRA `(.L_x_563) ;  /* 0xfffffff8008c2947 */ /* 0x000fea000383ffff */
.L_x_533:
[----:B------:R-:W-:Y:S05]  /*11700*/  BSYNC B0 ;  /* 0x0000000000007941 */ /* 0x000fea0003800000 */
.L_x_532:
[----:B------:R-:W-:Y:S05]  /*11710*/  @!P0 WARPSYNC.ALL ;  /* 0x0000000000008948 */ /* 0x000fea0003800000 */
[----:B------:R-:W-:Y:S01]  /*11720*/  @!P0 BAR.SYNC.DEFER_BLOCKING 0xc, 0x200 ;  /* 0x0308000000008b1d */ /* 0x000fe20000010000 */
[----:B------:R-:W-:-:S13]  /*11730*/  ISETP.GT.AND P0, PT, R24, RZ, PT ;  /* 0x000000ff1800720c */ /* 0x000fda0003f04270 */
[----:B------:R-:W-:Y:S05]  /*11740*/  @P0 BRA `(.L_x_564) ;  /* 0x0000000000440947 */ /* 0x000fea0003800000 */
[----:B01----:R-:W0:Y:S02]  /*11750*/  S2R R5, SR_TID.X ;  /* 0x0000000000057919 */ /* 0x003e240000002100 */
[----:B0-----:R-:W-:-:S04]  /*11760*/  LOP3.LUT R5, R5, 0x7f, RZ, 0xc0, !PT ;  /* 0x0000007f05057812 */ /* 0x001fc800078ec0ff */
[----:B------:R-:W-:-:S13]  /*11770*/  ISETP.NE.AND P0, PT, R5, RZ, PT ;  /* 0x000000ff0500720c */ /* 0x000fda0003f05270 */
[----:B------:R-:W-:Y:S05]  /*11780*/  @P0 BRA `(.L_x_565) ;  /* 0x0000004000540947 */ /* 0x000fea0003800000 */
[----:B------:R-:W0:Y:S01]  /*11790*/  S2R R5, SR_LANEID ;  /* 0x0000000000057919 */ /* 0x000e220000000000 */
        /* <DEDUP_REMOVED lines=12> */
.L_x_564:
        /* <DEDUP_REMOVED lines=10> */
[----:B------:R-:W2:Y:S01]  /*11900*/  LDC.64 R2, c[0x4][R2] ;  /* 0x0100000002027b82 */ /* 0x000ea20000000a00 */
[----:B01----:R-:W-:Y:S02]  /*11910*/  IMAD.U32 R5, RZ, RZ, UR7 ;  /* 0x00000007ff057e24 */ /* 0x003fe4000f8e00ff */
[----:B------:R-:W-:Y:S02]  /*11920*/  IMAD.U32 R6, RZ, RZ, UR8 ;  /* 0x00000008ff067e24 */ /* 0x000fe4000f8e00ff */
[----:B------:R-:W-:-:S02]  /*11930*/  IMAD.U32 R7, RZ, RZ, UR9 ;  /* 0x00000009ff077e24 */ /* 0x000fc4000f8e00ff */
[----:B------:R-:W-:Y:S02]  /*11940*/  IMAD.U32 R11, RZ, RZ, UR5 ;  /* 0x00000005ff0b7e24 */ /* 0x000fe4000f8e00ff */
[----:B------:R-:W-:Y:S02]  /*11950*/  IMAD.MOV.U32 R8, RZ, RZ, 0x70 ;  /* 0x00000070ff087424 */ /* 0x000fe400078e00ff */
[----:B------:R-:W-:Y:S02]  /*11960*/  IMAD.MOV.U32 R12, RZ, RZ, 0x1 ;  /* 0x00000001ff0c7424 */ /* 0x000fe400078e00ff */
[----:B------:R-:W-:-:S07]  /*11970*/  IMAD.MOV.U32 R13, RZ, RZ, RZ ;  /* 0x000000ffff0d7224 */ /* 0x000fce00078e00ff */
[----:B------:R-:W-:-:S07]  /*11980*/  LEPC R20, `(.L_x_567) ;  /* 0x000000001014794e */ /* 0x000fce0000000000 */
[----:B--2---:R-:W-:Y:S05]  /*11990*/  CALL.ABS.NOINC R2 ;  /* 0x0000000002007343 */ /* 0x004fea0003c00000 */
.L_x_567:
[----:B------:R-:W-:Y:S05]  /*119a0*/  BSYNC B6 ;  /* 0x0000000000067941 */ /* 0x000fea0003800000 */
.L_x_566:
        /* <DEDUP_REMOVED lines=8> */
[----:B--2---:R-:W-:Y:S01]  /*11a30*/  MOV R2, 0x0 ;  /* 0x0000000000027802 */ /* 0x004fe20000000f00 */
        /* <DEDUP_REMOVED lines=15> */
.L_x_569:
[----:B------:R-:W-:Y:S05]  /*11b30*/  BSYNC B6 ;  /* 0x0000000000067941 */ /* 0x000fea0003800000 */
.L_x_568:
[----:B------:R-:W-:Y:S01]  /*11b40*/  VIADD R0, R22, 0x1000 ;  /* 0x0000100016007836 */ /* 0x000fe20000000000 */
[----:B------:R-:W-:Y:S04]  /*11b50*/  BSSY B6, `(.L_x_570) ;  /* 0x0000013000067945 */ /* 0x000fe80003800000 */
[----:B------:R-:W-:-:S13]  /*11b60*/  LOP3.LUT P0, RZ, R0, 0x9f, RZ, 0xc0, !PT ;  /* 0x0000009f00ff7812 */ /* 0x000fda000780c0ff */
[----:B------:R-:W-:Y:S05]  /*11b70*/  @!P0 BRA `(.L_x_571) ;  /* 0x0000000000408947 */ /* 0x000fea0003800000 */
[----:B--2---:R-:W-:Y:S01]  /*11b80*/  MOV R2, 0x0 ;  /* 0x0000000000027802 */ /* 0x004fe20000000f00 */
[----:B------:R-:W-:Y:S01]  /*11b90*/  ULDC.64 UR6, c[0x4][0x98] ;  /* 0x0100260000067ab9 */ /* 0x000fe20000000a00 */
[----:B------:R-:W-:Y:S01]  /*11ba0*/  ULDC.64 UR8, c[0x4][0xa0] ;  /* 0x0100280000087ab9 */ /* 0x000fe20000000a00 */
[----:B------:R-:W-:Y:S01]  /*11bb0*/  ULDC.64 UR4, c[0x4][0x18] ;  /* 0x0100060000047ab9 */ /* 0x000fe20000000a00 */
[----:B------:R-:W-:Y:S01]  /*11bc0*/  MOV R4, UR6 ;  /* 0x0000000600047c02 */ /* 0x000fe20008000f00 */
[----:B01----:R-:W-:Y:S01]  /*11bd0*/  IMAD.U32 R5, RZ, RZ, UR7 ;  /* 0x00000007ff057e24 */ /* 0x003fe2000f8e00ff */
[----:B------:R-:W0:Y:S01]  /*11be0*/  LDC.64 R2, c[0x4][R2] ;  /* 0x0100000002027b82 */ /* 0x000e220000000a00 */
[----:B------:R-:W-:Y:S01]  /*11bf0*/  IMAD.U32 R6, RZ, RZ, UR8 ;  /* 0x00000008ff067e24 */ /* 0x000fe2000f8e00ff */
[----:B------:R-:W-:Y:S01]  /*11c00*/  MOV R13, RZ ;  /* 0x000000ff000d7202 */ /* 0x000fe20000000f00 */
[----:B------:R-:W-:Y:S02]  /*11c10*/  IMAD.U32 R7, RZ, RZ, UR9 ;  /* 0x00000009ff077e24 */ /* 0x000fe4000f8e00ff */
[----:B------:R-:W-:-:S02]  /*11c20*/  IMAD.U32 R10, RZ, RZ, UR4 ;  /* 0x00000004ff0a7e24 */ /* 0x000fc4000f8e00ff */
[----:B------:R-:W-:Y:S02]  /*11c30*/  IMAD.U32 R11, RZ, RZ, UR5 ;  /* 0x00000005ff0b7e24 */ /* 0x000fe4000f8e00ff */
[----:B------:R-:W-:Y:S02]  /*11c40*/  IMAD.MOV.U32 R8, RZ, RZ, 0x70 ;  /* 0x00000070ff087424 */ /* 0x000fe400078e00ff */
[----:B------:R-:W-:-:S07]  /*11c50*/  IMAD.MOV.U32 R12, RZ, RZ, 0x1 ;  /* 0x00000001ff0c7424 */ /* 0x000fce00078e00ff */
[----:B------:R-:W-:-:S07]  /*11c60*/  LEPC R20, `(.L_x_571) ;  /* 0x000000001014794e */ /* 0x000fce0000000000 */
[----:B0-----:R-:W-:Y:S05]  /*11c70*/  CALL.ABS.NOINC R2 ;  /* 0x0000000002007343 */ /* 0x001fea0003c00000 */
.L_x_571:
[----:B------:R-:W-:Y:S05]  /*11c80*/  BSYNC B6 ;  /* 0x0000000000067941 */ /* 0x000fea0003800000 */
.L_x_570:
[----:B------:R-:W3:Y:S01]  /*11c90*/  LDL R27, [R1+0x30] ;  /* 0x00003000011b7983 */ /* 0x000ee20000100800 */
[----:B------:R-:W-:Y:S01]  /*11ca0*/  BSSY B6, `(.L_x_572) ;  /* 0x0000013000067945 */ /* 0x000fe20003800000 */
[----:B---3--:R-:W-:-:S13]  /*11cb0*/  LOP3.LUT P6, RZ, R27, 0x1, RZ, 0xc0, !PT ;  /* 0x000000011bff7812 */ /* 0x008fda00078cc0ff */
[----:B------:R-:W-:Y:S05]  /*11cc0*/  @!P6 BRA `(.L_x_573) ;  /* 0x000000000040e947 */ /* 0x000fea0003800000 */
[----:B--2---:R-:W-:Y:S01]  /*11cd0*/  MOV R2, 0x0 ;  /* 0x0000000000027802 */ /* 0x004fe20000000f00 */
[----:B------:R-:W-:Y:S01]  /*11ce0*/  ULDC.64 UR4, c[0x4][0x98] ;  /* 0x0100260000047ab9 */ /* 0x000fe20000000a00 */
[----:B------:R-:W-:Y:S01]  /*11cf0*/  ULDC.64 UR6, c[0x4][0xa0] ;  /* 0x0100280000067ab9 */ /* 0x000fe20000000a00 */
[----:B------:R-:W-:Y:S01]  /*11d00*/  ULDC.64 UR8, c[0x4][0x20] ;  /* 0x0100080000087ab9 */ /* 0x000fe20000000a00 */
[----:B------:R-:W-:Y:S01]  /*11d10*/  IMAD.U32 R4, RZ, RZ, UR4 ;  /* 0x00000004ff047e24 */ /* 0x000fe2000f8e00ff */
[----:B------:R-:W-:Y:S01]  /*11d20*/  MOV R12, 0x1 ;  /* 0x00000001000c7802 */ /* 0x000fe20000000f00 */
[----:B------:R-:W2:Y:S01]  /*11d30*/  LDC.64 R2, c[0x4][R2] ;  /* 0x0100000002027b82 */ /* 0x000ea20000000a00 */
[----:B01----:R-:W-:Y:S02]  /*11d40*/  IMAD.U32 R5, RZ, RZ, UR5 ;  /* 0x00000005ff057e24 */ /* 0x003fe4000f8e00ff */
[----:B------:R-:W-:Y:S02]  /*11d50*/  IMAD.U32 R6, RZ, RZ, UR6 ;  /* 0x00000006ff067e24 */ /* 0x000fe4000f8e00ff */
[----:B------:R-:W-:-:S02]  /*11d60*/  IMAD.U32 R7, RZ, RZ, UR7 ;  /* 0x00000007ff077e24 */ /* 0x000fc4000f8e00ff */
[----:B------:R-:W-:Y:S02]  /*11d70*/  IMAD.U32 R10, RZ, RZ, UR8 ;  /* 0x00000008ff0a7e24 */ /* 0x000fe4000f8e00ff */
[----:B------:R-:W-:Y:S02]  /*11d80*/  IMAD.U32 R11, RZ, RZ, UR9 ;  /* 0x00000009ff0b7e24 */ /* 0x000fe4000f8e00ff */
[----:B------:R-:W-:Y:S02]  /*11d90*/  IMAD.MOV.U32 R8, RZ, RZ, 0x70 ;  /* 0x00000070ff087424 */ /* 0x000fe400078e00ff */
[----:B------:R-:W-:-:S07]  /*11da0*/  IMAD.MOV.U32 R13, RZ, RZ, RZ ;  /* 0x000000ffff0d7224 */ /* 0x000fce00078e00ff */
[----:B------:R-:W-:-:S07]  /*11db0*/  LEPC R20, `(.L_x_573) ;  /* 0x000000001014794e */ /* 0x000fce0000000000 */
[----:B--2---:R-:W-:Y:S05]  /*11dc0*/  CALL.ABS.NOINC R2 ;  /* 0x0000000002007343 */ /* 0x004fea0003c00000 */
.L_x_573:
[----:B------:R-:W-:Y:S05]  /*11dd0*/  BSYNC B6 ;  /* 0x0000000000067941 */ /* 0x000fea0003800000 */
.L_x_572:
[----:B------:R-:W3:Y:S01]  /*11de0*/  LDL R13, [R1+0x8] ;  /* 0x00000800010d7983 */ /* 0x000ee20000100800 */
[----:B------:R-:W-:Y:S01]  /*11df0*/  ULDC.64 UR4, c[0x0][0x9f8] ;  /* 0x00027e0000047ab9 */ /* 0x000fe20000000a00 */
[----:B------:R-:W4:Y:S02]  /*11e00*/  LDC R11, c[0x0][0x430] ;  /* 0x00010c00ff0b7b82 */ /* 0x000f240000000800 */
[----:B------:R-:W3:Y:S04]  /*11e10*/  LDL R20, [R1+0x54] ;  /* 0x0000540001147983 */ /* 0x000ee80000100800 */
[----:B------:R-:W3:Y:S01]  /*11e20*/  LDL R15, [R1+0x1c] ;  /* 0x00001c00010f7983 */ /* 0x000ee20000100800 */
[----:B------:R-:W-:-:S03]  /*11e30*/  ISETP.NE.U32.AND P0, PT, RZ, UR4, PT ;  /* 0x00000004ff007c0c */ /* 0x000fc6000bf05070 */
[----:B------:R-:W3:Y:S01]  /*11e40*/  LDL R12, [R1+0x74] ;  /* 0x00007400010c7983 */ /* 0x000ee20000100800 */
[----:B------:R-:W-:-:S13]  /*11e50*/  ISETP.NE.AND.EX P0, PT, RZ, UR5, PT, P0 ;  /* 0x00000005ff007c0c */ /* 0x000fda000bf05300 */
[----:B--2---:R-:W-:-:S04]  /*11e60*/  @P0 IADD3 R2, P1, R25, UR4, RZ ;  /* 0x0000000419020c10 */ /* 0x004fc8000ff3e0ff */
[----:B------:R-:W-:Y:S01]  /*11e70*/  @P0 IADD3.X R3, R26, UR5, RZ, P1, !PT ;  /* 0x000000051a030c10 */ /* 0x000fe20008ffe4ff */
[----:B------:R-:W2:Y:S01]  /*11e80*/  S2R R21, SR_TID.X ;  /* 0x0000000000157919 */ /* 0x000ea20000002100 */
[----:B----4-:R-:W-:-:S03]  /*11e90*/  ISETP.NE.AND P2, PT, R11, 0x1, PT ;  /* 0x000000010b00780c */ /* 0x010fc60003f45270 */
[----:B---3--:R3:W4:Y:S01]  /*11ea0*/  @P0 LDG.E R13, desc[UR40][R2.64] ;  /* 0x00000028020d0981 */ /* 0x008722000c1e1900 */
[C---:B--2---:R-:W-:Y:S01]  /*11eb0*/  LOP3.LUT R0, R21.reuse, 0x7f, RZ, 0xc0, !PT ;  /* 0x0000007f15007812 */ /* 0x044fe200078ec0ff */
[----:B------:R-:W-:-:S03]  /*11ec0*/  IMAD.SHL.U32 R21, R21, 0x20, RZ ;  /* 0x0000002015157824 */ /* 0x000fc600078e00ff */
[----:B------:R-:W-:-:S05]  /*11ed0*/  SHF.R.U32.HI R0, RZ, 0x2, R0 ;  /* 0x00000002ff007819 */ /* 0x000fca0000011600 */
[----:B---3--:R-:W2:Y:S01]  /*11ee0*/  @P2 LDC R2, c[0x0][0x434] ;  /* 0x00010d00ff022b82 */ /* 0x008ea20000000800 */
[----:B------:R-:W-:Y:S01]  /*11ef0*/  LOP3.LUT R21, R0, 0x60, R21, 0xf8, !PT ;  /* 0x0000006000157812 */ /* 0x000fe200078ef815 */
[----:B------:R-:W-:-:S06]  /*11f00*/  IMAD.MOV.U32 R0, RZ, RZ, 0xa0 ;  /* 0x000000a0ff007424 */ /* 0x000fcc00078e00ff */
[----:B------:R-:W3:Y:S01]  /*11f10*/  @P2 LDC R3, c[0x0][0x438] ;  /* 0x00010e00ff032b82 */ /* 0x000ee20000000800 */
[----:B------:R-:W-:-:S04]  /*11f20*/  IMAD R0, R20, R0, -0xa0 ;  /* 0xffffff6014007424 */ /* 0x000fc800078e0200 */
[----:B------:R-:W-:Y:S02]  /*11f30*/  IMAD.IADD R10, R21, 0x1, R0 ;  /* 0x00000001150a7824 */ /* 0x000fe400078e0200 */
[----:B------:R-:W3:Y:S03]  /*11f40*/  S2R R21, SR_TID.X ;  /* 0x0000000000157919 */ /* 0x000ee60000002100 */
[C---:B------:R-:W-:Y:S01]  /*11f50*/  ISETP.GE.AND P1, PT, R10.reuse, R24, PT ;  /* 0x000000180a00720c */ /* 0x040fe20003f26270 */
[----:B------:R-:W-:-:S04]  /*11f60*/  IMAD.IADD R10, R10, 0x1, R15 ;  /* 0x000000010a0a7824 */ /* 0x000fc800078e020f */
[----:B--2---:R-:W-:-:S04]  /*11f70*/  @P2 IMAD.HI.U32 R2, R10, R2, RZ ;  /* 0x000000020a022227 */ /* 0x004fc800078e00ff */
[----:B------:R-:W-:-:S04]  /*11f80*/  IMAD.MOV.U32 R6, RZ, RZ, R10 ;  /* 0x000000ffff067224 */ /* 0x000fc800078e000a */
[----:B01----:R-:W0:Y:S01]  /*11f90*/  @!P1 LDC.64 R4, c[0x0][0x418] ;  /* 0x00010600ff049b82 */ /* 0x003e220000000a00 */
[----:B---3--:R-:W-:-:S07]  /*11fa0*/  @P2 SHF.R.U32.HI R6, RZ, R3, R2 ;  /* 0x00000003ff062219 */ /* 0x008fce0000011602 */
[----:B------:R-:W1:Y:S01]  /*11fb0*/  @!P1 LDC.64 R2, c[0x0][0x428] ;  /* 0x00010a00ff029b82 */ /* 0x000e620000000a00 */
[----:B------:R-:W-:Y:S02]  /*11fc0*/  @!P1 SHF.R.S32.HI R7, RZ, 0x1f, R6 ;  /* 0x0000001fff079819 */ /* 0x000fe40000011406 */
[C---:B------:R-:W-:Y:S01]  /*11fd0*/  LOP3.LUT R25, R21.reuse, 0x7f, RZ, 0xc0, !PT ;  /* 0x0000007f15197812 */ /* 0x040fe200078ec0ff */
[----:B------:R-:W-:-:S03]  /*11fe0*/  IMAD.SHL.U32 R21, R21, 0x20, RZ ;  /* 0x0000002015157824 */ /* 0x000fc600078e00ff */
[----:B------:R-:W-:-:S04]  /*11ff0*/  SHF.R.U32.HI R25, RZ, 0x2, R25 ;  /* 0x00000002ff197819 */ /* 0x000fc80000011619 */
[----:B------:R-:W-:-:S04]  /*12000*/  LOP3.LUT R21, R25, 0x60, R21, 0xf8, !PT ;  /* 0x0000006019157812 */ /* 0x000fc800078ef815 */
[----:B------:R-:W-:-:S05]  /*12010*/  LOP3.LUT R21, R21, 0x80, RZ, 0xfc, !PT ;  /* 0x0000008015157812 */ /* 0x000fca00078efcff */
[----:B------:R-:W-:Y:S01]  /*12020*/  IMAD.IADD R0, R21, 0x1, R0 ;  /* 0x0000000115007824 */ /* 0x000fe200078e0200 */
[----:B------:R-:W-:Y:S01]  /*12030*/  LOP3.LUT R27, R27, 0xfffffffd, RZ, 0xc0, !PT ;  /* 0xfffffffd1b1b7812 */ /* 0x000fe200078ec0ff */
[----:B------:R-:W-:Y:S01]  /*12040*/  UMOV UR4, 0xffffffff ;  /* 0xffffffff00047882 */ /* 0x000fe20000000000 */
[----:B----4-:R-:W-:Y:S01]  /*12050*/  SHF.R.S32.HI R14, RZ, 0x1f, R13 ;  /* 0x0000001fff0e7819 */ /* 0x010fe2000001140d */
[-C--:B-1----:R-:W-:Y:S01]  /*12060*/  @!P1 IMAD.WIDE.U32 R8, R13, R2.reuse, R6 ;  /* 0x000000020d089225 */ /* 0x082fe200078e0006 */
[----:B------:R1:W-:Y:S01]  /*12070*/  @P0 STL [R1+0x8], R13 ;  /* 0x0000080d01000387 */ /* 0x0003e20000100800 */
[----:B------:R-:W2:Y:S02]  /*12080*/  @P2 LDC R7, c[0x0][0x438] ;  /* 0x00010e00ff072b82 */ /* 0x000ea40000000800 */
[----:B------:R-:W-:-:S04]  /*12090*/  @!P1 IMAD R2, R14, R2, RZ ;  /* 0x000000020e029224 */ /* 0x000fc800078e02ff */
[----:B------:R-:W-:Y:S01]  /*120a0*/  @!P1 IMAD R3, R13, R3, R2 ;  /* 0x000000030d039224 */ /* 0x000fe200078e0202 */
[----:B0-----:R-:W-:-:S04]  /*120b0*/  @!P1 LEA R2, P0, R8, R4, 0x2 ;  /* 0x0000000408029211 */ /* 0x001fc800078010ff */
[----:B------:R-:W-:-:S04]  /*120c0*/  @!P1 IADD3 R3, R9, R3, RZ ;  /* 0x0000000309039210 */ /* 0x000fc80007ffe0ff */
[----:B------:R-:W-:Y:S02]  /*120d0*/  @!P1 LEA.HI.X R3, R8, R5, R3, 0x2, P0 ;  /* 0x0000000508039211 */ /* 0x000fe400000f1403 */
[----:B------:R-:W-:Y:S01]  /*120e0*/  ISETP.GE.AND P0, PT, R0, R24, PT ;  /* 0x000000180000720c */ /* 0x000fe20003f06270 */
[----:B------:R-:W0:Y:S03]  /*120f0*/  @P2 LDC R5, c[0x0][0x434] ;  /* 0x00010d00ff052b82 */ /* 0x000e260000000800 */
[----:B------:R-:W-:Y:S01]  /*12100*/  ISETP.GT.U32.OR P0, PT, R21, 0x9f, P0 ;  /* 0x0000009f1500780c */ /* 0x000fe20000704470 */
[----:B------:R-:W-:-:S06]  /*12110*/  IMAD.MOV.U32 R4, RZ, RZ, RZ ;  /* 0x000000ffff047224 */ /* 0x000fcc00078e00ff */
[----:B------:R3:W5:Y:S06]  /*12120*/  @!P1 LDG.E R4, desc[UR40][R2.64] ;  /* 0x0000002802049981 */ /* 0x00076c000c1e1900 */
[----:B---3--:R-:W3:Y:S01]  /*12130*/  @!P0 LDC.64 R2, c[0x0][0x428] ;  /* 0x00010a00ff028b82 */ /* 0x008ee20000000a00 */
[----:B------:R-:W-:-:S04]  /*12140*/  IMAD.IADD R9, R0, 0x1, R15 ;  /* 0x0000000100097824 */ /* 0x000fc800078e020f */
[----:B0-----:R-:W-:-:S04]  /*12150*/  @P2 IMAD.HI.U32 R5, R9, R5, RZ ;  /* 0x0000000509052227 */ /* 0x001fc800078e00ff */
[----:B------:R-:W-:Y:S01]  /*12160*/  IMAD.MOV.U32 R0, RZ, RZ, R9 ;  /* 0x000000ffff007224 */ /* 0x000fe200078e0009 */
[----:B--2---:R-:W-:Y:S01]  /*12170*/  @P2 SHF.R.U32.HI R0, RZ, R7, R5 ;  /* 0x00000007ff002219 */ /* 0x004fe20000011605 */
[----:B------:R-:W-:-:S03]  /*12180*/  IMAD.MOV R8, RZ, RZ, -R6 ;  /* 0x000000ffff087224 */ /* 0x000fc600078e0a06 */
[--C-:B------:R-:W-:Y:S01]  /*12190*/  @!P0 SHF.R.S32.HI R7, RZ, 0x1f, R0.reuse ;  /* 0x0000001fff078819 */ /* 0x100fe20000011400 */
[----:B------:R-:W-:Y:S02]  /*121a0*/  @!P0 IMAD.MOV.U32 R6, RZ, RZ, R0 ;  /* 0x000000ffff068224 */ /* 0x000fe400078e0000 */
[-C--:B---3--:R-:W-:Y:S02]  /*121b0*/  @!P0 IMAD R5, R14, R2.reuse, RZ ;  /* 0x000000020e058224 */ /* 0x088fe400078e02ff */
[----:B------:R-:W-:-:S04]  /*121c0*/  @!P0 IMAD.WIDE.U32 R6, R13, R2, R6 ;  /* 0x000000020d068225 */ /* 0x000fc800078e0006 */
[----:B------:R-:W-:Y:S02]  /*121d0*/  @!P0 IMAD R5, R13, R3, R5 ;  /* 0x000000030d058224 */ /* 0x000fe400078e0205 */
[----:B------:R-:W0:Y:S02]  /*121e0*/  @!P0 LDC.64 R2, c[0x0][0x418] ;  /* 0x00010600ff028b82 */ /* 0x000e240000000a00 */
[----:B------:R-:W-:Y:S01]  /*121f0*/  @!P0 IMAD.IADD R5, R5, 0x1, R7 ;  /* 0x0000000105058824 */ /* 0x000fe200078e0207 */
[----:B0-----:R-:W-:-:S04]  /*12200*/  @!P0 LEA R2, P1, R6, R2, 0x2 ;  /* 0x0000000206028211 */ /* 0x001fc800078210ff */
[----:B------:R-:W-:Y:S02]  /*12210*/  @!P0 LEA.HI.X R3, R6, R3, R5, 0x2, P1 ;  /* 0x0000000306038211 */ /* 0x000fe400008f1405 */
[----:B------:R-:W-:Y:S02]  /*12220*/  ISETP.GT.U32.AND P1, PT, R21, 0x9f, PT ;  /* 0x0000009f1500780c */ /* 0x000fe40003f24070 */
[----:B------:R-:W-:-:S06]  /*12230*/  MOV R5, RZ ;  /* 0x000000ff00057202 */ /* 0x000fcc0000000f00 */
[----:B------:R1:W5:Y:S01]  /*12240*/  @!P0 LDG.E R5, desc[UR40][R2.64] ;  /* 0x0000002802058981 */ /* 0x000362000c1e1900 */
[----:B------:R-:W-:-:S04]  /*12250*/  ISETP.NE.AND P0, PT, R12, 0x3, PT ;  /* 0x000000030c00780c */ /* 0x000fc80003f05270 */
[----:B------:R-:W-:-:S04]  /*12260*/  @P1 LOP3.LUT R27, R27, 0x2, RZ, 0xfc, !PT ;  /* 0x000000021b1b1812 */ /* 0x000fc800078efcff */
[----:B------:R-:W-:Y:S01]  /*12270*/  LOP3.LUT R27, R27, 0xfffffffb, RZ, 0xc0, !PT ;  /* 0xfffffffb1b1b7812 */ /* 0x000fe200078ec0ff */
[----:B------:R1:W-:Y:S04]  /*12280*/  STL [R1+0x20], R14 ;  /* 0x0000200e01007387 */ /* 0x0003e80000100800 */
[----:B------:R-:W-:-:S05]  /*12290*/  @P0 LOP3.LUT R27, R27, 0x4, RZ, 0xfc, !PT ;  /* 0x000000041b1b0812 */ /* 0x000fca00078efcff */
[----:B------:R1:W-:Y:S01]  /*122a0*/  STL [R1+0x30], R27 ;  /* 0x0000301b01007387 */ /* 0x0003e20000100800 */
[----:B------:R-:W-:Y:S02]  /*122b0*/  IMAD.MOV R0, RZ, RZ, -R0 ;  /* 0x000000ffff007224 */ /* 0x000fe400078e0a00 */
[C---:B------:R-:W-:Y:S02]  /*122c0*/  IMAD R8, R11.reuse, R8, R10 ;  /* 0x000000080b087224 */ /* 0x040fe400078e020a */
[----:B------:R-:W-:Y:S01]  /*122d0*/  IMAD R9, R11, R0, R9 ;  /* 0x000000000b097224 */ /* 0x000fe200078e0209 */
[----:B------:R-:W-:Y:S06]  /*122e0*/  BRA.DIV UR4, `(.L_x_574) ;  /* 0x0000005204447947 */ /* 0x000fec000b800000 */
.L_x_696:
[----:B------:R-:W-:Y:S01]  /*122f0*/  SHF.R.S32.HI R0, RZ, 0x1f, R18 ;  /* 0x0000001fff007819 */ /* 0x000fe20000011412 */
[----:B------:R-:W-:-:S04]  /*12300*/  VIADD R7, R20, 0xffffffff ;  /* 0xffffffff14077836 */ /* 0x000fc80000000000 */
[----:B------:R0:W-:Y:S01]  /*12310*/  STL [R1+0x14], R0 ;  /* 0x0000140001007387 */ /* 0x0001e20000100800 */
[----:B------:R-:W-:Y:S05]  /*12320*/  @!P0 BRA `(.L_x_575) ;  /* 0x0000000000048947 */ /* 0x000fea0003800000 */
[----:B------:R-:W-:Y:S01]  /*12330*/  BPT.TRAP 0x1 ;  /* 0x000000040000795c */ /* 0x000fe20000300000 */
.L_x_575:
[----:B0-----:R-:W2:Y:S01]  /*12340*/  LDL R0, [R1+0xc] ;  /* 0x00000c0001007983 */ /* 0x001ea20000100800 */
[----:B------:R-:W-:Y:S01]  /*12350*/  IMAD R6, R29, 0x8, R22 ;  /* 0x000000081d067824 */ /* 0x000fe200078e0216 */
[----:B------:R-:W-:Y:S01]  /*12360*/  BSSY B0, `(.L_x_576) ;  /* 0x0000007000007945 */ /* 0x000fe20003800000 */
[----:B--2---:R-:W-:-:S04]  /*12370*/  SHF.L.U32 R0, R0, 0x1f, RZ ;  /* 0x0000001f00007819 */ /* 0x004fc800000006ff */
[----:B------:R0:W2:Y:S01]  /*12380*/  SYNCS.PHASECHK.TRANS64.TRYWAIT P0, [R6+URZ+0x13280], R0 ;  /* 0x01328000060075a7 */ /* 0x0000a2000800017f */
[----:B------:R0:W-:Y:S02]  /*12390*/  STL [R1+0x50], R0 ;  /* 0x0000500001007387 */ /* 0x0001e40000100800 */
[----:B0-----:R-:W-:-:S05]  /*123a0*/  SHF.R.S32.HI R0, RZ, 0x1f, R8 ;  /* 0x0000001fff007819 */ /* 0x001fca0000011408 */
[----:B------:R0:W-:Y:S02]  /*123b0*/  STL [R1+0x48], R0 ;  /* 0x0000480001007387 */ /* 0x0001e40000100800 */
[----:B0-2---:R-:W-:Y:S05]  /*123c0*/  @!P0 BRA `(.L_x_577) ;  /* 0x0000005000408947 */ /* 0x005fea0003800000 */
.L_x_697:
[----:B------:R-:W-:Y:S05]  /*123d0*/  BSYNC B0 ;  /* 0x0000000000007941 */ /* 0x000fea0003800000 */
.L_x_576:
[----:B0-----:R-:W2:Y:S01]  /*123e0*/  LDL R0, [R1+0x48] ;  /* 0x0000480001007983 */ /* 0x001ea20000100800 */
[----:B------:R-:W-:Y:S01]  /*123f0*/  ULDC.64 UR4, c[0x0][0x328] ;  /* 0x0000ca0000047ab9 */ /* 0x000fe20000000a00 */
[----:B-1---5:R-:W-:Y:S01]  /*12400*/  SHF.R.S32.HI R13, RZ, 0x1f, R4 ;  /* 0x0000001fff0d7819 */ /* 0x022fe20000011404 */
[----:B------:R-:W-:Y:S01]  /*12410*/  ULDC.64 UR6, c[0x0][0x338] ;  /* 0x0000ce0000067ab9 */ /* 0x000fe20000000a00 */
[----:B------:R-:W3:Y:S01]  /*12420*/  LDL.LU R11, [R1+0x30] ;  /* 0x00003000010b7983 */ /* 0x000ee20000300800 */
[----:B------:R-:W0:Y:S01]  /*12430*/  LDC R12, c[0x0][0x2f4] ;  /* 0x0000bd00ff0c7b82 */ /* 0x000e220000000800 */
[----:B------:R-:W-:Y:S01]  /*12440*/  ULDC.64 UR8, c[0x0][0x330] ;  /* 0x0000cc0000087ab9 */ /* 0x000fe20000000a00 */
[----:B------:R-:W-:Y:S01]  /*12450*/  ULDC.64 UR10, c[0x0][0x318] ;  /* 0x0000c600000a7ab9 */ /* 0x000fe20000000a00 */
[----:B------:R-:W4:Y:S01]  /*12460*/  LDL R10, [R1+0x14] ;  /* 0x00001400010a7983 */ /* 0x000f220000100800 */
[----:B------:R-:W-:-:S03]  /*12470*/  IMAD.WIDE.U32 R2, R8, UR4, RZ ;  /* 0x0000000408027c25 */ /* 0x000fc6000f8e00ff */
[----:B------:R1:W-:Y:S01]  /*12480*/  STL [R1+0x4c], R13 ;  /* 0x00004c0d01007387 */ /* 0x0003e20000100800 */
[----:B------:R-:W1:Y:S02]  /*12490*/  S2R R14, SR_TID.X ;  /* 0x00000000000e7919 */ /* 0x000e640000002100 */
[----:B-1----:R-:W-:-:S05]  /*124a0*/  IMAD.SHL.U32 R21, R14, 0x10, RZ ;  /* 0x000000100e157824 */ /* 0x002fca00078e00ff */
[----:B------:R-:W-:-:S04]  /*124b0*/  LOP3.LUT R21, R21, 0x30, RZ, 0xc0, !PT ;  /* 0x0000003015157812 */ /* 0x000fc800078ec0ff */
[CC--:B0-----:R-:W-:Y:S02]  /*124c0*/  ISETP.GE.AND P1, PT, R21.reuse, R12.reuse, PT ;  /* 0x0000000c1500720c */ /* 0x0c1fe40003f26270 */
[----:B------:R-:W-:Y:S01]  /*124d0*/  ISETP.GE.AND P0, PT, R21, R12, PT ;  /* 0x0000000c1500720c */ /* 0x000fe20003f06270 */
[----:B--2---:R-:W-:-:S04]  /*124e0*/  IMAD R0, R0, UR4, RZ ;  /* 0x0000000400007c24 */ /* 0x004fc8000f8e02ff */
[----:B------:R-:W-:-:S04]  /*124f0*/  IMAD R0, R8, UR5, R0 ;  /* 0x0000000508007c24 */ /* 0x000fc8000f8e0200 */
[----:B------:R-:W-:Y:S02]  /*12500*/  IMAD.IADD R3, R3, 0x1, R0 ;  /* 0x0000000103037824 */ /* 0x000fe400078e0200 */
[----:B------:R-:W-:Y:S02]  /*12510*/  IMAD R0, R13, UR6, RZ ;  /* 0x000000060d007c24 */ /* 0x000fe4000f8e02ff */
[----:B------:R-:W2:Y:S01]  /*12520*/  LDL R13, [R1+0x28] ;  /* 0x00002800010d7983 */ /* 0x000ea20000100800 */
[----:B------:R-:W-:-:S04]  /*12530*/  IMAD.WIDE.U32 R2, R4, UR6, R2 ;  /* 0x0000000604027c25 */ /* 0x000fc8000f8e0002 */
[----:B------:R-:W-:-:S04]  /*12540*/  IMAD R0, R4, UR7, R0 ;  /* 0x0000000704007c24 */ /* 0x000fc8000f8e0200 */
[----:B------:R-:W-:Y:S01]  /*12550*/  IMAD.IADD R3, R3, 0x1, R0 ;  /* 0x0000000103037824 */ /* 0x000fe200078e0200 */
[----:B---3--:R-:W-:Y:S01]  /*12560*/  LOP3.LUT R11, R11, 0xfffffffe, RZ, 0xc0, !PT ;  /* 0xfffffffe0b0b7812 */ /* 0x008fe200078ec0ff */
[----:B----4-:R-:W-:Y:S02]  /*12570*/  IMAD R12, R10, UR8, RZ ;  /* 0x000000080a0c7c24 */ /* 0x010fe4000f8e02ff */
[C---:B------:R-:W-:Y:S01]  /*12580*/  IMAD.WIDE.U32 R2, R18.reuse, UR8, R2 ;  /* 0x0000000812027c25 */ /* 0x040fe2000f8e0002 */
[----:B------:R-:W-:Y:S02]  /*12590*/  @P1 LOP3.LUT R11, R11, 0x1, RZ, 0xfc, !PT ;  /* 0x000000010b0b1812 */ /* 0x000fe400078efcff */
[----:B------:R-:W-:Y:S01]  /*125a0*/  SHF.R.S32.HI R10, RZ, 0x1f, R9 ;  /* 0x0000001fff0a7819 */ /* 0x000fe20000011409 */
[----:B------:R-:W-:Y:S01]  /*125b0*/  IMAD R12, R18, UR9, R12 ;  /* 0x00000009120c7c24 */ /* 0x000fe2000f8e020c */
[----:B------:R-:W-:Y:S01]  /*125c0*/  IADD3 R0, P1, R2, UR10, RZ ;  /* 0x0000000a02007c10 */ /* 0x000fe2000ff3e0ff */
[----:B------:R-:W-:Y:S03]  /*125d0*/  STL [R1+0x30], R11 ;  /* 0x0000300b01007387 */ /* 0x000fe60000100800 */
[----:B------:R-:W-:Y:S01]  /*125e0*/  IADD3.X R2, R3, UR11, R12, P1, !PT ;  /* 0x0000000b03027c10 */ /* 0x000fe20008ffe40c */
[----:B------:R-:W-:Y:S01]  /*125f0*/  IMAD R3, R10, UR4, RZ ;  /* 0x000000040a037c24 */ /* 0x000fe2000f8e02ff */
[----:B------:R0:W-:Y:S01]  /*12600*/  STL [R1+0x44], R10 ;  /* 0x0000440a01007387 */ /* 0x0001e20000100800 */
[----:B------:R-:W-:-:S02]  /*12610*/  SHF.R.S32.HI R15, RZ, 0x1f, R5 ;  /* 0x0000001fff0f7819 */ /* 0x000fc40000011405 */
[C---:B------:R-:W-:Y:S02]  /*12620*/  IMAD R3, R9.reuse, UR5, R3 ;  /* 0x0000000509037c24 */ /* 0x040fe4000f8e0203 */
[----:B0-----:R-:W-:-:S04]  /*12630*/  IMAD.WIDE.U32 R10, R9, UR4, RZ ;  /* 0x00000004090a7c25 */ /* 0x001fc8000f8e00ff */
[----:B------:R-:W-:Y:S02]  /*12640*/  IMAD.IADD R11, R11, 0x1, R3 ;  /* 0x000000010b0b7824 */ /* 0x000fe400078e0203 */
[----:B------:R-:W-:Y:S02]  /*12650*/  IMAD R3, R15, UR6, RZ ;  /* 0x000000060f037c24 */ /* 0x000fe4000f8e02ff */
[C---:B------:R-:W-:Y:S01]  /*12660*/  IMAD.WIDE.U32 R10, R5.reuse, UR6, R10 ;  /* 0x00000006050a7c25 */ /* 0x040fe2000f8e000a */
[----:B------:R0:W-:Y:S03]  /*12670*/  STL [R1+0x40], R15 ;  /* 0x0000400f01007387 */ /* 0x0001e60000100800 */
[----:B------:R-:W-:Y:S01]  /*12680*/  IMAD R3, R5, UR7, R3 ;  /* 0x0000000705037c24 */ /* 0x000fe2000f8e0203 */
[----:B------:R-:W-:-:S04]  /*12690*/  LOP3.LUT R14, R14, 0x7f, RZ, 0xc0, !PT ;  /* 0x0000007f0e0e7812 */ /* 0x000fc800078ec0ff */
[----:B------:R-:W-:Y:S01]  /*126a0*/  IADD3 R11, R11, R3, RZ ;  /* 0x000000030b0b7210 */ /* 0x000fe20007ffe0ff */
[----:B------:R-:W-:Y:S01]  /*126b0*/  IMAD R7, R7, -0xa0, R24 ;  /* 0xffffff6007077824 */ /* 0x000fe200078e0218 */
[----:B------:R-:W-:Y:S01]  /*126c0*/  SHF.R.U32.HI R14, RZ, 0x2, R14 ;  /* 0x00000002ff0e7819 */ /* 0x000fe2000001160e */
[----:B------:R-:W-:Y:S01]  /*126d0*/  IMAD.WIDE.U32 R10, R18, UR8, R10 ;  /* 0x00000008120a7c25 */ /* 0x000fe2000f8e000a */
[----:B------:R-:W-:Y:S02]  /*126e0*/  UMOV UR4, 0xffffffff ;  /* 0xffffffff00047882 */ /* 0x000fe40000000000 */
[----:B------:R-:W-:Y:S01]  /*126f0*/  IADD3 R28, P1, R10, UR10, RZ ;  /* 0x0000000a0a1c7c10 */ /* 0x000fe2000ff3e0ff */
[----:B------:R-:W-:-:S03]  /*12700*/  IMAD.IADD R7, R7, 0x1, -R14 ;  /* 0x0000000107077824 */ /* 0x000fc600078e0a0e */
[----:B------:R-:W-:Y:S02]  /*12710*/  IADD3.X R25, R12, UR11, R11, P1, !PT ;  /* 0x0000000b0c197c10 */ /* 0x000fe40008ffe40b */
[----:B------:R-:W-:Y:S01]  /*12720*/  ISETP.GE.AND P5, PT, R7, 0x1, PT ;  /* 0x000000010700780c */ /* 0x000fe20003fa6270 */
[----:B--2---:R-:W-:Y:S01]  /*12730*/  IMAD R20, R29, 0x2800, R13 ;  /* 0x000028001d147824 */ /* 0x004fe200078e020d */
[----:B0-----:R-:W-:Y:S11]  /*12740*/  BRA.DIV UR4, `(.L_x_578) ;  /* 0x0000004e04787947 */ /* 0x001ff6000b800000 */
[----:B------:R-:W2:Y:S01]  /*12750*/  LDL.LU R14, [R1+0x30] ;  /* 0x00003000010e7983 */ /* 0x000ea20000300800 */
[----:B------:R-:W0:Y:S03]  /*12760*/  S2R R11, SR_TID.X ;  /* 0x00000000000b7919 */ /* 0x000e260000002100 */
[----:B------:R-:W1:Y:S04]  /*12770*/  SHFL.IDX PT, R3, R0, RZ, 0x1c1f ;  /* 0x001c1fff00037589 */ /* 0x000e6800000e0000 */
[----:B------:R-:W3:Y:S01]  /*12780*/  SHFL.IDX PT, R10, R2, RZ, 0x1c1f ;  /* 0x001c1fff020a7589 */ /* 0x000ee200000e0000 */
[----:B0-----:R-:W-:-:S05]  /*12790*/  IMAD.SHL.U32 R15, R11, 0x10, RZ ;  /* 0x000000100b0f7824 */ /* 0x001fca00078e00ff */
[----:B------:R-:W-:-:S04]  /*127a0*/  LOP3.LUT R15, R15, 0x30, RZ, 0xc0, !PT ;  /* 0x000000300f0f7812 */ /* 0x000fc800078ec0ff */
[----:B-1----:R-:W-:-:S05]  /*127b0*/  IADD3 R12, P1, R15, R3, RZ ;  /* 0x000000030f0c7210 */ /* 0x002fca0007f3e0ff */
[----:B---3--:R-:W-:Y:S02]  /*127c0*/  IMAD.X R13, RZ, RZ, R10, P1 ;  /* 0x000000ffff0d7224 */ /* 0x008fe400008e060a */
[----:B------:R-:W0:Y:S01]  /*127d0*/  SHFL.IDX PT, R10, R0, 0x1, 0x1c1f ;  /* 0x003c1f00000a7f89 */ /* 0x000e2200000e0000 */
[----:B------:R-:W-:-:S03]  /*127e0*/  IMAD.IADD R3, R22, 0x1, R20 ;  /* 0x0000000116037824 */ /* 0x000fc600078e0214 */
[----:B------:R-:W1:Y:S01]  /*127f0*/  SHFL.IDX PT, R20, R2, 0x1, 0x1c1f ;  /* 0x003c1f0002147f89 */ /* 0x000e6200000e0000 */
[----:B------:R-:W-:-:S13]  /*12800*/  ISETP.LT.OR P1, PT, R7, 0x1, P0 ;  /* 0x000000010700780c */ /* 0x000fda0000721670 */
[----:B------:R-:W-:Y:S01]  /*12810*/  LDGSTS.E.BYPASS.LTC128B.128 [R3+0x6000], desc[UR40][R12.64], !P1 ;  /* 0x060000000c037fae */ /* 0x000fe2000c901d68 */
        /* <DEDUP_REMOVED lines=12> */
[----:B------:R1:W-:Y:S02]  /*128e0*/  LDGSTS.E.BYPASS.LTC128B.128 [R3+0x7000], desc[UR40][R10.64], !P1 ;  /* 0x070000000a037fae */ /* 0x0003e4000c901d68 */
        /* <DEDUP_REMOVED lines=12> */
.L_x_709:
[----:B------:R-:W2:Y:S01]  /*129b0*/  S2R R2, SR_TID.X ;  /* 0x0000000000027919 */ /* 0x000ea20000002100 */
[----:B------:R-:W-:Y:S02]  /*129c0*/  ISETP.LT.OR P0, PT, R7, 0x81, P0 ;  /* 0x000000810700780c */ /* 0x000fe40000701670 */
[----:B--2---:R-:W-:-:S04]  /*129d0*/  SHF.L.U32 R2, R2, 0x4, RZ ;  /* 0x0000000402027819 */ /* 0x004fc800000006ff */
        /* <DEDUP_REMOVED lines=9> */
.L_x_579:
[----:B------:R-:W-:Y:S02]  /*12a70*/  PLOP3.LUT P3, PT, P3, P0, PT, 0xa2, 0x0 ;  /* 0x000000000000781c */ /* 0x000fe40001f61472 */
[----:B------:R-:W-:-:S08]  /*12a80*/  @P0 R2UR P3, UR4, R6 ;  /* 0x00000000060402ca */ /* 0x000fd00000060000 */
[----:B------:R-:W-:-:S05]  /*12a90*/  @P0 PLOP3.LUT P0, PT, P3, PT, PT, 0x80, 0x0 ;  /* 0x000000000000081c */ /* 0x000fca0001f0f070 */
[----:B------:R-:W-:Y:S01]  /*12aa0*/  @!P3 SYNCS.ARRIVE.TRANS64.RED.A0T1 RZ, [UR4+0x13270], RZ ;  /* 0x013270ffffffb9a7 */ /* 0x000fe20008200404 */
[----:B------:R-:W-:Y:S07]  /*12ab0*/  @!P3 ARRIVES.LDGSTSBAR.64.TRANSCNT [UR4+0x13270] ;  /* 0x01327000ff00b9b0 */ /* 0x000fee0008000a84 */
[----:B------:R-:W-:Y:S05]  /*12ac0*/  @P0 BRA.U.ANY `(.L_x_579) ;  /* 0xfffffffd00e80947 */ /* 0x000fea000393ffff */
[----:B------:R-:W-:Y:S01]  /*12ad0*/  NOP ;  /* 0x0000000000007918 */ /* 0x000fe20000000000 */
[----:B------:R-:W3:Y:S02]  /*12ae0*/  LDL R0, [R1+0x74] ;  /* 0x0000740001007983 */ /* 0x000ee40000100800 */
[----:B---3--:R-:W-:-:S13]  /*12af0*/  ISETP.NE.AND P6, PT, R0, 0x3, PT ;  /* 0x000000030000780c */ /* 0x008fda0003fc5270 */
[----:B------:R-:W-:Y:S05]  /*12b00*/  @!P6 BRA `(.L_x_580) ;  /* 0x000000000004e947 */ /* 0x000fea0003800000 */
[----:B------:R-:W-:Y:S01]  /*12b10*/  BPT.TRAP 0x1 ;  /* 0x000000040000795c */ /* 0x000fe20000300000 */
.L_x_580:
[----:B------:R3:W-:Y:S01]  /*12b20*/  SYNCS.ARRIVE.TRANS64.A1T0 RZ, [R6+URZ+0x13270], RZ ;  /* 0x013270ff06ff79a7 */ /* 0x0007e2000810003f */
[----:B------:R-:W-:Y:S05]  /*12b30*/  @!P6 BRA `(.L_x_581) ;  /* 0x000000000004e947 */ /* 0x000fea0003800000 */
[----:B------:R-:W-:Y:S01]  /*12b40*/  BPT.TRAP 0x1 ;  /* 0x000000040000795c */ /* 0x000fe20000300000 */
.L_x_581:
[----:B------:R-:W4:Y:S01]  /*12b50*/  LDL R0, [R1+0x50] ;  /* 0x0000500001007983 */ /* 0x000f220000100800 */
[----:B------:R-:W-:Y:S01]  /*12b60*/  BSSY B0, `(.L_x_582) ;  /* 0x0000003000007945 */ /* 0x000fe20003800000 */
[----:B----4-:R-:W4:Y:S03]  /*12b70*/  SYNCS.PHASECHK.TRANS64.TRYWAIT P0, [R6+URZ+0x13240], R0 ;  /* 0x01324000060075a7 */ /* 0x010f26000800017f */
[----:B----4-:R-:W-:Y:S05]  /*12b80*/  @!P0 BRA `(.L_x_583) ;  /* 0x0000004c00f88947 */ /* 0x010fea0003800000 */
.L_x_710:
[----:B------:R-:W-:Y:S05]  /*12b90*/  BSYNC B0 ;  /* 0x0000000000007941 */ /* 0x000fea0003800000 */
.L_x_582:
[----:B----4-:R-:W4:Y:S01]  /*12ba0*/  LDL.LU R0, [R1+0x48] ;  /* 0x0000480001007983 */ /* 0x010f220000300800 */
[----:B------:R-:W-:Y:S01]  /*12bb0*/  ULDC.64 UR4, c[0x0][0x300] ;  /* 0x0000c00000047ab9 */ /* 0x000fe20000000a00 */
[----:B------:R-:W-:Y:S02]  /*12bc0*/  ULDC.64 UR6, c[0x0][0x310] ;  /* 0x0000c40000067ab9 */ /* 0x000fe40000000a00 */
[----:B------:R-:W5:Y:S04]  /*12bd0*/  LDL.LU R13, [R1+0x4c] ;  /* 0x00004c00010d7983 */ /* 0x000f680000300800 */
[----:B------:R-:W3:Y:S04]  /*12be0*/  LDL.LU R12, [R1+0x44] ;  /* 0x00004400010c7983 */ /* 0x000ee80000300800 */
[----:B------:R-:W3:Y:S04]  /*12bf0*/  LDL.LU R7, [R1+0x40] ;  /* 0x0000400001077983 */ /* 0x000ee80000300800 */
[----:B------:R-:W3:Y:S01]  /*12c00*/  LDL R2, [R1+0x14] ;  /* 0x0000140001027983 */ /* 0x000ee20000100800 */
[----:B--2---:R-:W-:-:S04]  /*12c10*/  IMAD.WIDE.U32 R10, R8, UR4, RZ ;  /* 0x00000004080a7c25 */ /* 0x004fc8000f8e00ff */
[----:B----4-:R-:W-:-:S04]  /*12c20*/  IMAD R0, R0, UR4, RZ ;  /* 0x0000000400007c24 */ /* 0x010fc8000f8e02ff */
[----:B------:R-:W-:-:S04]  /*12c30*/  IMAD R0, R8, UR5, R0 ;  /* 0x0000000508007c24 */ /* 0x000fc8000f8e0200 */
[----:B------:R-:W-:Y:S02]  /*12c40*/  IMAD.IADD R11, R11, 0x1, R0 ;  /* 0x000000010b0b7824 */ /* 0x000fe400078e0200 */
[----:B-----5:R-:W-:Y:S02]  /*12c50*/  IMAD R0, R13, UR6, RZ ;  /* 0x000000060d007c24 */ /* 0x020fe4000f8e02ff */
[----:B------:R-:W-:-:S04]  /*12c60*/  IMAD.WIDE.U32 R10, R4, UR6, R10 ;  /* 0x00000006040a7c25 */ /* 0x000fc8000f8e000a */
[----:B------:R-:W-:Y:S02]  /*12c70*/  IMAD R4, R4, UR7, R0 ;  /* 0x0000000704047c24 */ /* 0x000fe4000f8e0200 */
[----:B---3--:R-:W-:Y:S02]  /*12c80*/  IMAD R0, R12, UR4, RZ ;  /* 0x000000040c007c24 */ /* 0x008fe4000f8e02ff */
[----:B------:R-:W-:Y:S02]  /*12c90*/  IMAD.IADD R11, R11, 0x1, R4 ;  /* 0x000000010b0b7824 */ /* 0x000fe400078e0204 */
[C---:B------:R-:W-:Y:S02]  /*12ca0*/  IMAD R0, R9.reuse, UR5, R0 ;  /* 0x0000000509007c24 */ /* 0x040fe4000f8e0200 */
[----:B------:R-:W-:Y:S01]  /*12cb0*/  IMAD.WIDE.U32 R8, R9, UR4, RZ ;  /* 0x0000000409087c25 */ /* 0x000fe2000f8e00ff */
[----:B------:R-:W-:-:S03]  /*12cc0*/  ULDC.64 UR4, c[0x0][0x308] ;  /* 0x0000c20000047ab9 */ /* 0x000fc60000000a00 */
[----:B------:R-:W-:Y:S02]  /*12cd0*/  IMAD.IADD R9, R9, 0x1, R0 ;  /* 0x0000000109097824 */ /* 0x000fe400078e0200 */
[----:B------:R-:W-:Y:S02]  /*12ce0*/  IMAD R0, R7, UR6, RZ ;  /* 0x0000000607007c24 */ /* 0x000fe4000f8e02ff */
[----:B------:R-:W-:-:S04]  /*12cf0*/  IMAD.WIDE.U32 R10, R18, UR4, R10 ;  /* 0x00000004120a7c25 */ /* 0x000fc8000f8e000a */
[C---:B------:R-:W-:Y:S02]  /*12d00*/  IMAD R12, R5.reuse, UR7, R0 ;  /* 0x00000007050c7c24 */ /* 0x040fe4000f8e0200 */
[----:B------:R-:W-:Y:S01]  /*12d10*/  IMAD.WIDE.U32 R4, R5, UR6, R8 ;  /* 0x0000000605047c25 */ /* 0x000fe2000f8e0008 */
[----:B------:R-:W-:Y:S02]  /*12d20*/  ULDC.64 UR6, c[0x0][0x2e8] ;  /* 0x0000ba0000067ab9 */ /* 0x000fe40000000a00 */
[----:B------:R-:W-:Y:S01]  /*12d30*/  IADD3 R0, P0, R10, UR6, RZ ;  /* 0x000000060a007c10 */ /* 0x000fe2000ff1e0ff */
[----:B------:R-:W-:Y:S02]  /*12d40*/  IMAD R7, R2, UR4, RZ ;  /* 0x0000000402077c24 */ /* 0x000fe4000f8e02ff */
[----:B------:R-:W-:Y:S02]  /*12d50*/  IMAD.IADD R5, R5, 0x1, R12 ;  /* 0x0000000105057824 */ /* 0x000fe400078e020c */
[----:B------:R-:W-:-:S02]  /*12d60*/  IMAD R7, R18, UR5, R7 ;  /* 0x0000000512077c24 */ /* 0x000fc4000f8e0207 */
[----:B------:R-:W-:Y:S01]  /*12d70*/  IMAD.WIDE.U32 R4, R18, UR4, R4 ;  /* 0x0000000412047c25 */ /* 0x000fe2000f8e0004 */
[----:B------:R-:W-:Y:S02]  /*12d80*/  UMOV UR4, 0xffffffff ;  /* 0xffffffff00047882 */ /* 0x000fe40000000000 */
[----:B------:R-:W-:Y:S02]  /*12d90*/  IADD3.X R2, R11, UR7, R7, P0, !PT ;  /* 0x000000070b027c10 */ /* 0x000fe400087fe407 */
[----:B------:R-:W-:-:S04]  /*12da0*/  IADD3 R8, P0, R4, UR6, RZ ;  /* 0x0000000604087c10 */ /* 0x000fc8000ff1e0ff */
[----:B------:R-:W-:Y:S01]  /*12db0*/  IADD3.X R7, R7, UR7, R5, P0, !PT ;  /* 0x0000000707077c10 */ /* 0x000fe200087fe405 */
[----:B------:R-:W-:Y:S08]  /*12dc0*/  BRA.DIV UR4, `(.L_x_584) ;  /* 0x0000004e04807947 */ /* 0x000ff0000b800000 */
[----:B------:R-:W2:Y:S01]  /*12dd0*/  S2R R5, SR_TID.X ;  /* 0x0000000000057919 */ /* 0x000ea20000002100 */
[----:B------:R-:W3:Y:S01]  /*12de0*/  LDC R10, c[0x0][0x2f4] ;  /* 0x0000bd00ff0a7b82 */ /* 0x000ee20000000800 */
[----:B------:R-:W-:Y:S01]  /*12df0*/  SHFL.IDX PT, R4, R2, RZ, 0x1c1f ;  /* 0x001c1fff02047589 */ /* 0x000fe200000e0000 */
[----:B--2---:R-:W-:-:S03]  /*12e00*/  IMAD.SHL.U32 R9, R5, 0x10, RZ ;  /* 0x0000001005097824 */ /* 0x004fc600078e00ff */
[----:B------:R-:W2:Y:S02]  /*12e10*/  SHFL.IDX PT, R5, R0, RZ, 0x1c1f ;  /* 0x001c1fff00057589 */ /* 0x000ea400000e0000 */
[----:B------:R-:W-:-:S04]  /*12e20*/  LOP3.LUT R9, R9, 0x30, RZ, 0xc0, !PT ;  /* 0x0000003009097812 */ /* 0x000fc800078ec0ff */
[C---:B---3--:R-:W-:Y:S02]  /*12e30*/  ISETP.GE.AND P3, PT, R9.reuse, R10, PT ;  /* 0x0000000a0900720c */ /* 0x048fe40003f66270 */
[----:B--2---:R-:W-:-:S05]  /*12e40*/  @P5 IADD3 R5, P0, R9, R5, RZ ;  /* 0x0000000509055210 */ /* 0x004fca0007f1e0ff */
[----:B------:R-:W-:-:S05]  /*12e50*/  @P5 IMAD.X R4, RZ, RZ, R4, P0 ;  /* 0x000000ffff045224 */ /* 0x000fca00000e0604 */
[----:B------:R-:W-:-:S04]  /*12e60*/  @P5 LOP3.LUT R5, R5, R4, RZ, 0x3c, !PT ;  /* 0x0000000405055212 */ /* 0x000fc800078e3cff */
[----:B------:R-:W-:-:S04]  /*12e70*/  @P5 LOP3.LUT R4, R5, R4, RZ, 0x3c, !PT ;  /* 0x0000000405045212 */ /* 0x000fc800078e3cff */
[----:B------:R-:W-:-:S05]  /*12e80*/  @P5 LOP3.LUT R5, R5, R4, RZ, 0x3c, !PT ;  /* 0x0000000405055212 */ /* 0x000fca00078e3cff */
[----:B------:R-:W-:Y:S01]  /*12e90*/  @!PT LDS RZ, [RZ] ;  /* 0x00000000fffff984 */ /* 0x000fe20000000800 */
[----:B------:R2:W-:Y:S04]  /*12ea0*/  @P5 LDGSTS.E.BYPASS.LTC128B.128 [R3+0xe000], desc[UR40][R4.64], !P3 ;  /* 0x0e00000004035fae */ /* 0x0005e8000d901d68 */
[----:B--2---:R-:W2:Y:S04]  /*12eb0*/  SHFL.IDX PT, R5, R0, 0x1, 0x1c1f ;  /* 0x003c1f0000057f89 */ /* 0x004ea800000e0000 */
[----:B------:R-:W3:Y:S01]  /*12ec0*/  SHFL.IDX PT, R4, R2, 0x1, 0x1c1f ;  /* 0x003c1f0002047f89 */ /* 0x000ee200000e0000 */
[----:B--2---:R-:W-:-:S04]  /*12ed0*/  @P4 IADD3 R5, P0, R9, R5, RZ ;  /* 0x0000000509054210 */ /* 0x004fc80007f1e0ff */
[----:B---3--:R-:W-:-:S04]  /*12ee0*/  @P4 IADD3.X R4, RZ, R4, RZ, P0, !PT ;  /* 0x00000004ff044210 */ /* 0x008fc800007fe4ff */
[----:B------:R-:W-:-:S04]  /*12ef0*/  @P4 LOP3.LUT R5, R5, R4, RZ, 0x3c, !PT ;  /* 0x0000000405054212 */ /* 0x000fc800078e3cff */
[----:B------:R-:W-:-:S04]  /*12f00*/  @P4 LOP3.LUT R4, R5, R4, RZ, 0x3c, !PT ;  /* 0x0000000405044212 */ /* 0x000fc800078e3cff */
[----:B------:R-:W-:-:S05]  /*12f10*/  @P4 LOP3.LUT R5, R5, R4, RZ, 0x3c, !PT ;  /* 0x0000000405054212 */ /* 0x000fca00078e3cff */
[----:B------:R2:W-:Y:S04]  /*12f20*/  @P4 LDGSTS.E.BYPASS.LTC128B.128 [R3+0xe800], desc[UR40][R4.64], !P3 ;  /* 0x0e80000004034fae */ /* 0x0005e8000d901d68 */
[----:B--2---:R-:W2:Y:S04]  /*12f30*/  SHFL.IDX PT, R5, R0, 0x2, 0x1c1f ;  /* 0x005c1f0000057f89 */ /* 0x004ea800000e0000 */
[----:B------:R-:W3:Y:S04]  /*12f40*/  SHFL.IDX PT, R4, R2, 0x2, 0x1c1f ;  /* 0x005c1f0002047f89 */ /* 0x000ee800000e0000 */
[----:B------:R-:W4:Y:S04]  /*12f50*/  SHFL.IDX PT, R0, R0, 0x3, 0x1c1f ;  /* 0x007c1f0000007f89 */ /* 0x000f2800000e0000 */
[----:B------:R-:W5:Y:S01]  /*12f60*/  SHFL.IDX PT, R2, R2, 0x3, 0x1c1f ;  /* 0x007c1f0002027f89 */ /* 0x000f6200000e0000 */
[----:B--2---:R-:W-:-:S05]  /*12f70*/  @P1 IADD3 R5, P0, R9, R5, RZ ;  /* 0x0000000509051210 */ /* 0x004fca0007f1e0ff */
[----:B---3--:R-:W-:Y:S01]  /*12f80*/  @P1 IMAD.X R4, RZ, RZ, R4, P0 ;  /* 0x000000ffff041224 */ /* 0x008fe200000e0604 */
[----:B----4-:R-:W-:-:S04]  /*12f90*/  @P2 IADD3 R0, P0, R9, R0, RZ ;  /* 0x0000000009002210 */ /* 0x010fc80007f1e0ff */
[----:B------:R-:W-:Y:S01]  /*12fa0*/  @P1 LOP3.LUT R5, R5, R4, RZ, 0x3c, !PT ;  /* 0x0000000405051212 */ /* 0x000fe200078e3cff */
[----:B-----5:R-:W-:-:S03]  /*12fb0*/  @P2 IMAD.X R2, RZ, RZ, R2, P0 ;  /* 0x000000ffff022224 */ /* 0x020fc600000e0602 */
[----:B------:R-:W-:-:S04]  /*12fc0*/  @P1 LOP3.LUT R4, R5, R4, RZ, 0x3c, !PT ;  /* 0x0000000405041212 */ /* 0x000fc800078e3cff */
[----:B------:R-:W-:-:S05]  /*12fd0*/  @P1 LOP3.LUT R5, R5, R4, RZ, 0x3c, !PT ;  /* 0x0000000405051212 */ /* 0x000fca00078e3cff */
[----:B------:R2:W-:Y:S02]  /*12fe0*/  @P1 LDGSTS.E.BYPASS.LTC128B.128 [R3+0xf000], desc[UR40][R4.64], !P3 ;  /* 0x0f00000004031fae */ /* 0x0005e4000d901d68 */
[----:B--2---:R-:W-:Y:S02]  /*12ff0*/  @P2 IMAD.MOV.U32 R4, RZ, RZ, R0 ;  /* 0x000000ffff042224 */ /* 0x004fe400078e0000 */
[----:B------:R-:W-:Y:S01]  /*13000*/  @P2 IMAD.MOV.U32 R5, RZ, RZ, R2 ;  /* 0x000000ffff052224 */ /* 0x000fe200078e0002 */
[----:B------:R2:W3:Y:S04]  /*13010*/  SHFL.IDX PT, R0, R7, RZ, 0x1c1f ;  /* 0x001c1fff07007589 */ /* 0x0004e800000e0000 */
[----:B------:R4:W-:Y:S04]  /*13020*/  @P2 LDGSTS.E.BYPASS.LTC128B.128 [R3+0xf800], desc[UR40][R4.64], !P3 ;  /* 0x0f80000004032fae */ /* 0x0009e8000d901d68 */
[----:B----4-:R2:W4:Y:S02]  /*13030*/  SHFL.IDX PT, R4, R8, RZ, 0x1c1f ;  /* 0x001c1fff08047589 */ /* 0x01052400000e0000 */
.L_x_722:
[----:B------:R-:W5:Y:S01]  /*13040*/  LDL R2, [R1+0x30] ;  /* 0x0000300001027983 */ /* 0x000f620000100800 */
[----:B------:R-:W-:Y:S01]  /*13050*/  BSSY B0, `(.L_x_585) ;  /* 0x000000e000007945 */ /* 0x000fe20003800000 */
[----:B-----5:R-:W-:-:S13]  /*13060*/  LOP3.LUT P0, RZ, R2, 0x8, RZ, 0xc0, !PT ;  /* 0x0000000802ff7812 */ /* 0x020fda000780c0ff */
[----:B------:R-:W-:Y:S05]  /*13070*/  @!P0 BRA `(.L_x_586) ;  /* 0x00000000002c8947 */ /* 0x000fea0003800000 */
[----:B------:R-:W5:Y:S01]  /*13080*/  S2R R2, SR_TID.X ;  /* 0x0000000000027919 */ /* 0x000f620000002100 */
[----:B------:R-:W0:Y:S01]  /*13090*/  LDC R5, c[0x0][0x2f4] ;  /* 0x0000bd00ff057b82 */ /* 0x000e220000000800 */
[----:B-----5:R-:W-:-:S05]  /*130a0*/  IMAD.SHL.U32 R2, R2, 0x10, RZ ;  /* 0x0000001002027824 */ /* 0x020fca00078e00ff */
[----:B------:R-:W-:-:S04]  /*130b0*/  LOP3.LUT R2, R2, 0x30, RZ, 0xc0, !PT ;  /* 0x0000003002027812 */ /* 0x000fc800078ec0ff */
[C---:B0-----:R-:W-:Y:S02]  /*130c0*/  ISETP.GE.AND P1, PT, R2.reuse, R5, PT ;  /* 0x000000050200720c */ /* 0x041fe40003f26270 */
[----:B----4-:R-:W-:-:S05]  /*130d0*/  IADD3 R4, P0, R2, R4, RZ ;  /* 0x0000000402047210 */ /* 0x010fca0007f1e0ff */
[----:B---3--:R-:W-:-:S06]  /*130e0*/  IMAD.X R5, RZ, RZ, R0, P0 ;  /* 0x000000ffff057224 */ /* 0x008fcc00000e0600 */
[----:B------:R-:W-:Y:S01]  /*130f0*/  @!PT LDS RZ, [RZ] ;  /* 0x00000000fffff984 */ /* 0x000fe20000000800 */
[----:B------:R-:W-:Y:S01]  /*13100*/  @!PT LDS RZ, [RZ] ;  /* 0x00000000fffff984 */ /* 0x000fe20000000800 */
[----:B------:R-:W-:Y:S01]  /*13110*/  @!PT LDS RZ, [RZ] ;  /* 0x00000000fffff984 */ /* 0x000fe20000000800 */
[----:B------:R0:W-:Y:S02]  /*13120*/  LDGSTS.E.BYPASS.LTC128B.128 [R3+0x10000], desc[UR40][R4.64], !P1 ;  /* 0x1000000004037fae */ /* 0x0001e4000c901d68 */
.L_x_586:
[----:B------:R-:W-:Y:S05]  /*13130*/  BSYNC B0 ;  /* 0x0000000000007941 */ /* 0x000fea0003800000 */
.L_x_585:
[----:B------:R-:W-:Y:S01]  /*13140*/  NOP ;  /* 0x0000000000007918 */ /* 0x000fe20000000000 */
[----:B------:R-:W-:-:S13]  /*13150*/  PLOP3.LUT P0, PT, PT, PT, PT, 0x80, 0x0 ;  /* 0x000000000000781c */ /* 0x000fda0003f0f070 */
.L_x_587:
[----:B------:R-:W-:Y:S02]  /*13160*/  PLOP3.LUT P1, PT, P1, P0, PT, 0xa2, 0x0 ;  /* 0x000000000000781c */ /* 0x000fe40000f21472 */
[----:B------:R-:W-:-:S08]  /*13170*/  @P0 R2UR P1, UR4, R6 ;  /* 0x00000000060402ca */ /* 0x000fd00000020000 */
[----:B------:R-:W-:-:S05]  /*13180*/  @P0 PLOP3.LUT P0, PT, P1, PT, PT, 0x80, 0x0 ;  /* 0x000000000000081c */ /* 0x000fca0000f0f070 */
[----:B------:R-:W-:Y:S01]  /*13190*/  @!P1 SYNCS.ARRIVE.TRANS64.RED.A0T1 RZ, [UR4+0x13230], RZ ;  /* 0x013230ffffff99a7 */ /* 0x000fe20008200404 */
[----:B------:R-:W-:Y:S07]  /*131a0*/  @!P1 ARRIVES.LDGSTSBAR.64.TRANSCNT [UR4+0x13230] ;  /* 0x01323000ff0099b0 */ /* 0x000fee0008000a84 */
[----:B------:R-:W-:Y:S05]  /*131b0*/  @P0 BRA.U.ANY `(.L_x_587) ;  /* 0xfffffffd00e80947 */ /* 0x000fea000393ffff */
[----:B------:R-:W-:Y:S01]  /*131c0*/  NOP ;  /* 0x0000000000007918 */ /* 0x000fe20000000000 */
[----:B---3--:R-:W3:Y:S02]  /*131d0*/  LDL R0, [R1+0x74] ;  /* 0x0000740001007983 */ /* 0x008ee40000100800 */
[----:B---3--:R-:W-:-:S13]  /*131e0*/  ISETP.NE.AND P2, PT, R0, 0x3, PT ;  /* 0x000000030000780c */ /* 0x008fda0003f45270 */
[----:B------:R-:W-:Y:S05]  /*131f0*/  @!P2 BRA `(.L_x_588) ;  /* 0x000000000004a947 */ /* 0x000fea0003800000 */
[----:B------:R-:W-:Y:S01]  /*13200*/  BPT.TRAP 0x1 ;  /* 0x000000040000795c */ /* 0x000fe20000300000 */
.L_x_588:
[----:B0---4-:R0:W5:Y:S01]  /*13210*/  LDL.LU R4, [R1] ;  /* 0x0000000001047983 */ /* 0x0111620000300800 */
[----:B------:R0:W-:Y:S03]  /*13220*/  SYNCS.ARRIVE.TRANS64.A1T0 RZ, [R6+URZ+0x13230], RZ ;  /* 0x013230ff06ff79a7 */ /* 0x0001e6000810003f */
[----:B------:R0:W5:Y:S01]  /*13230*/  LDL.LU R3, [R1+0x5c] ;  /* 0x00005c0001037983 */ /* 0x0001620000300800 */
[----:B------:R-:W-:-:S07]  /*13240*/  VIADD R0, R22, 0xb000 ;  /* 0x0000b00016007836 */ /* 0x000fce0000000000 */
[----:B------:R-:W-:Y:S05]  /*13250*/  WARPSYNC.ALL ;  /* 0x0000000000007948 */ /* 0x000fea0003800000 */
[----:B------:R-:W-:Y:S01]  /*13260*/  BAR.SYNC.DEFER_BLOCKING 0x8, 0x200 ;  /* 0x0208000000007b1d */ /* 0x000fe20000010000 */
[----:B------:R-:W-:-:S05]  /*13270*/  LOP3.LUT P1, RZ, R0, 0x1bf, RZ, 0xc0, !PT ;  /* 0x000001bf00ff7812 */ /* 0x000fca000782c0ff */
[----:B------:R-:W-:Y:S01]  /*13280*/  ULDC.64 UR4, c[0x0][0x298] ;  /* 0x0000a60000047ab9 */ /* 0x000fe20000000a00 */
[----:B------:R-:W-:Y:S01]  /*13290*/  ULDC.64 UR6, c[0x0][0xa00] ;  /* 0x0002800000067ab9 */ /* 0x000fe20000000a00 */
[----:B------:R-:W-:Y:S01]  /*132a0*/  BSSY B6, `(.L_x_589) ;  /* 0x000001b000067945 */ /* 0x000fe20003800000 */
[----:B------:R-:W-:-:S04]  /*132b0*/  ISETP.NE.U32.AND P0, PT, RZ, UR6, PT ;  /* 0x00000006ff007c0c */ /* 0x000fc8000bf05070 */
[----:B------:R-:W-:-:S04]  /*132c0*/  ISETP.NE.AND.EX P0, PT, RZ, UR7, PT, P0 ;  /* 0x00000007ff007c0c */ /* 0x000fc8000bf05300 */
[----:B------:R-:W-:Y:S02]  /*132d0*/  SEL R23, R23, RZ, !P0 ;  /* 0x000000ff17177207 */ /* 0x000fe40004000000 */
[----:B-----5:R-:W-:Y:S01]  /*132e0*/  SHF.R.S32.HI R2, RZ, 0x1f, R4 ;  /* 0x0000001fff027819 */ /* 0x020fe20000011404 */
[----:B------:R-:W-:Y:S01]  /*132f0*/  IMAD.WIDE.U32 R26, R4, UR4, RZ ;  /* 0x00000004041a7c25 */ /* 0x000fe2000f8e00ff */
[----:B-1----:R-:W-:-:S03]  /*13300*/  SEL R28, R3, RZ, !P0 ;  /* 0x000000ff031c7207 */ /* 0x002fc60004000000 */
[----:B------:R-:W-:-:S04]  /*13310*/  IMAD R2, R2, UR4, RZ ;  /* 0x0000000402027c24 */ /* 0x000fc8000f8e02ff */
[----:B------:R-:W-:-:S05]  /*13320*/  IMAD R25, R4, UR5, R2 ;  /* 0x0000000504197c24 */ /* 0x000fca000f8e0202 */
[----:B------:R-:W-:Y:S01]  /*13330*/  IADD3 R25, R27, R25, RZ ;  /* 0x000000191b197210 */ /* 0x000fe20007ffe0ff */
[----:B------:R-:W-:Y:S06]  /*13340*/  @!P1 BRA `(.L_x_590) ;  /* 0x0000000000409947 */ /* 0x000fec0003800000 */
        /* <DEDUP_REMOVED lines=8> */
[----:B0-----:R-:W-:Y:S02]  /*133d0*/  IMAD.U32 R6, RZ, RZ, UR6 ;  /* 0x00000006ff067e24 */ /* 0x001fe4000f8e00ff */
[----:B--2---:R-:W-:-:S02]  /*133e0*/  IMAD.U32 R7, RZ, RZ, UR7 ;  /* 0x00000007ff077e24 */ /* 0x004fc4000f8e00ff */
[----:B------:R-:W-:Y:S02]  /*133f0*/  IMAD.U32 R10, RZ, RZ, UR8 ;  /* 0x00000008ff0a7e24 */ /* 0x000fe4000f8e00ff */
[----:B------:R-:W-:Y:S02]  /*13400*/  IMAD.U32 R11, RZ, RZ, UR9 ;  /* 0x00000009ff0b7e24 */ /* 0x000fe4000f8e00ff */
[----:B------:R-:W-:Y:S02]  /*13410*/  IMAD.MOV.U32 R8, RZ, RZ, 0x70 ;  /* 0x00000070ff087424 */ /* 0x000fe400078e00ff */
[----:B------:R-:W-:-:S07]  /*13420*/  IMAD.MOV.U32 R13, RZ, RZ, RZ ;  /* 0x000000ffff0d7224 */ /* 0x000fce00078e00ff */
[----:B------:R-:W-:-:S07]  /*13430*/  LEPC R20, `(.L_x_590) ;  /* 0x000000001014794e */ /* 0x000fce0000000000 */
[----:B-1----:R-:W-:Y:S05]  /*13440*/  CALL.ABS.NOINC R2 ;  /* 0x0000000002007343 */ /* 0x002fea0003c00000 */
.L_x_590:
[----:B------:R-:W-:Y:S05]  /*13450*/  BSYNC B6 ;  /* 0x0000000000067941 */ /* 0x000fea0003800000 */
.L_x_589:
[----:B------:R-:W3:Y:S01]  /*13460*/  LDL R20, [R1+0x14] ;  /* 0x0000140001147983 */ /* 0x000ee20000100800 */
[----:B------:R-:W-:Y:S01]  /*13470*/  ULDC.64 UR4, c[0x0][0x2d8] ;  /* 0x0000b60000047ab9 */ /* 0x000fe20000000a00 */
[----:B------:R-:W-:Y:S01]  /*13480*/  IMAD.MOV.U32 R2, RZ, RZ, R26 ;  /* 0x000000ffff027224 */ /* 0x000fe200078e001a */
[----:B------:R-:W1:Y:S01]  /*13490*/  LDC R9, c[0x0][0x448] ;  /* 0x00011200ff097b82 */ /* 0x000e620000000800 */
[----:B------:R-:W-:Y:S01]  /*134a0*/  IMAD.MOV.U32 R3, RZ, RZ, R25 ;  /* 0x000000ffff037224 */ /* 0x000fe200078e0019 */
[----:B------:R4:W5:Y:S01]  /*134b0*/  LDL R10, [R1+0x64] ;  /* 0x00006400010a7983 */ /* 0x0009620000100800 */
[----:B------:R-:W-:Y:S01]  /*134c0*/  ULDC.64 UR6, c[0x0][0x2c8] ;  /* 0x0000b20000067ab9 */ /* 0x000fe20000000a00 */
[----:B------:R-:W-:Y:S01]  /*134d0*/  ULDC.64 UR8, c[0x0][0x280] ;  /* 0x0000a00000087ab9 */ /* 0x000fe20000000a00 */
[----:B------:R-:W-:Y:S01]  /*134e0*/  IMAD.WIDE.U32 R2, R18, UR4, R2 ;  /* 0x0000000412027c25 */ /* 0x000fe2000f8e0002 */
[----:B-1----:R-:W-:-:S13]  /*134f0*/  ISETP.NE.AND P0, PT, R9, 0x1, PT ;  /* 0x000000010900780c */ /* 0x002fda0003f05270 */
[----:B------:R-:W1:Y:S08]  /*13500*/  @P0 LDC R5, c[0x0][0x450] ;  /* 0x00011400ff050b82 */ /* 0x000e700000000800 */
[----:B--2---:R-:W2:Y:S01]  /*13510*/  @P0 LDC R8, c[0x0][0x450] ;  /* 0x00011400ff080b82 */ /* 0x004ea20000000800 */
[----:B---3--:R-:W-:Y:S02]  /*13520*/  IMAD R0, R20, UR4, RZ ;  /* 0x0000000414007c24 */ /* 0x008fe4000f8e02ff */
[----:B------:R-:W3:Y:S02]  /*13530*/  S2R R20, SR_TID.X ;  /* 0x0000000000147919 */ /* 0x000ee40000002100 */
[----:B------:R-:W-:Y:S01]  /*13540*/  IMAD R0, R18, UR5, R0 ;  /* 0x0000000512007c24 */ /* 0x000fe2000f8e0200 */
[----:B------:R-:W-:-:S02]  /*13550*/  ULDC.64 UR4, c[0x0][0x2e0] ;  /* 0x0000b80000047ab9 */ /* 0x000fc40000000a00 */
[----:B------:R-:W-:Y:S02]  /*13560*/  IMAD R28, R28, UR4, RZ ;  /* 0x000000041c1c7c24 */ /* 0x000fe4000f8e02ff */
[----:B------:R-:W-:Y:S02]  /*13570*/  IMAD.IADD R3, R3, 0x1, R0 ;  /* 0x0000000103037824 */ /* 0x000fe400078e0200 */
[C---:B------:R-:W-:Y:S01]  /*13580*/  IMAD R28, R23.reuse, UR5, R28 ;  /* 0x00000005171c7c24 */ /* 0x040fe2000f8e021c */
[----:B------:R-:W4:Y:S01]  /*13590*/  @P0 LDC R0, c[0x0][0x44c] ;  /* 0x00011300ff000b82 */ /* 0x000f220000000800 */
[----:B------:R-:W-:Y:S01]  /*135a0*/  IMAD.WIDE.U32 R2, R23, UR4, R2 ;  /* 0x0000000417027c25 */ /* 0x000fe2000f8e0002 */
[----:B------:R-:W-:Y:S01]  /*135b0*/  ULDC.64 UR4, c[0x0][0x2d0] ;  /* 0x0000b40000047ab9 */ /* 0x000fe20000000a00 */
[----:B------:R0:W5:Y:S02]  /*135c0*/  LDL R23, [R1+0x60] ;  /* 0x0000600001177983 */ /* 0x0001640000100800 */
[----:B------:R-:W-:Y:S01]  /*135d0*/  IMAD.IADD R3, R3, 0x1, R28 ;  /* 0x0000000103037824 */ /* 0x000fe200078e021c */
[C---:B---3--:R-:W-:Y:S01]  /*135e0*/  LOP3.LUT R21, R20.reuse, 0x7f, RZ, 0xc0, !PT ;  /* 0x0000007f14157812 */ /* 0x048fe200078ec0ff */
[----:B------:R-:W-:-:S03]  /*135f0*/  IMAD.SHL.U32 R20, R20, 0x20, RZ ;  /* 0x0000002014147824 */ /* 0x000fc600078e00ff */
[----:B------:R-:W-:-:S04]  /*13600*/  SHF.R.U32.HI R21, RZ, 0x2, R21 ;  /* 0x00000002ff157819 */ /* 0x000fc80000011615 */
[----:B------:R-:W-:-:S05]  /*13610*/  LOP3.LUT R20, R21, 0x60, R20, 0xf8, !PT ;  /* 0x0000006015147812 */ /* 0x000fca00078ef814 */
[----:B0-----:R-:W-:-:S04]  /*13620*/  IMAD R6, R17, 0xc0, R20 ;  /* 0x000000c011067824 */ /* 0x001fc800078e0214 */
[----:B----4-:R-:W-:-:S04]  /*13630*/  @P0 IMAD.HI.U32 R0, R6, R0, RZ ;  /* 0x0000000006000227 */ /* 0x010fc800078e00ff */
[----:B------:R-:W-:Y:S01]  /*13640*/  IMAD.MOV.U32 R4, RZ, RZ, R6 ;  /* 0x000000ffff047224 */ /* 0x000fe200078e0006 */
[----:B-1----:R-:W-:-:S04]  /*13650*/  @P0 SHF.R.U32.HI R4, RZ, R5, R0 ;  /* 0x00000005ff040219 */ /* 0x002fc80000011600 */
[----:B------:R-:W-:-:S05]  /*13660*/  SHF.R.S32.HI R0, RZ, 0x1f, R4 ;  /* 0x0000001fff007819 */ /* 0x000fca0000011404 */
[----:B------:R-:W-:-:S04]  /*13670*/  IMAD R0, R0, UR4, RZ ;  /* 0x0000000400007c24 */ /* 0x000fc8000f8e02ff */
[C---:B------:R-:W-:Y:S01]  /*13680*/  IMAD R7, R4.reuse, UR5, R0 ;  /* 0x0000000504077c24 */ /* 0x040fe2000f8e0200 */
[C---:B------:R-:W-:Y:S01]  /*13690*/  IADD3 R0, -R4.reuse, RZ, RZ ;  /* 0x000000ff04007210 */ /* 0x040fe20007ffe1ff */
[----:B------:R-:W-:-:S04]  /*136a0*/  IMAD.WIDE.U32 R4, R4, UR4, R2 ;  /* 0x0000000404047c25 */ /* 0x000fc8000f8e0002 */
[----:B------:R-:W-:Y:S02]  /*136b0*/  IMAD R0, R9, R0, R6 ;  /* 0x0000000009007224 */ /* 0x000fe400078e0206 */
[----:B------:R-:W-:-:S03]  /*136c0*/  IMAD.IADD R5, R5, 0x1, R7 ;  /* 0x0000000105057824 */ /* 0x000fc600078e0207 */
[----:B------:R-:W-:Y:S01]  /*136d0*/  SHF.R.S32.HI R7, RZ, 0x1f, R0 ;  /* 0x0000001fff077819 */ /* 0x000fe20000011400 */
[----:B------:R-:W-:-:S04]  /*136e0*/  IMAD.WIDE.U32 R4, R0, UR6, R4 ;  /* 0x0000000600047c25 */ /* 0x000fc8000f8e0004 */
[----:B------:R-:W-:-:S04]  /*136f0*/  IMAD R7, R7, UR6, RZ ;  /* 0x0000000607077c24 */ /* 0x000fc8000f8e02ff */
[----:B------:R-:W-:Y:S02]  /*13700*/  IMAD R0, R0, UR7, R7 ;  /* 0x0000000700007c24 */ /* 0x000fe4000f8e0207 */
[----:B------:R-:W0:Y:S01]  /*13710*/  @P0 LDC R7, c[0x0][0x44c] ;  /* 0x00011300ff070b82 */ /* 0x000e220000000800 */
[----:B------:R-:W-:Y:S01]  /*13720*/  IADD3 R4, P1, R4, UR8, RZ ;  /* 0x0000000804047c10 */ /* 0x000fe2000ff3e0ff */
[----:B------:R-:W1:Y:S03]  /*13730*/  S2R R21, SR_TID.X ;  /* 0x0000000000157919 */ /* 0x000e660000002100 */
[----:B------:R-:W-:Y:S01]  /*13740*/  IADD3.X R0, R5, UR9, R0, P1, !PT ;  /* 0x0000000905007c10 */ /* 0x000fe20008ffe400 */
[----:B------:R-:W-:-:S04]  /*13750*/  VIADD R5, R6, 0x80 ;  /* 0x0000008006057836 */ /* 0x000fc80000000000 */
[----:B------:R-:W-:Y:S02]  /*13760*/  IMAD.MOV.U32 R6, RZ, RZ, R5 ;  /* 0x000000ffff067224 */ /* 0x000fe400078e0005 */
[----:B0-----:R-:W-:-:S05]  /*13770*/  @P0 IMAD.HI.U32 R7, R5, R7, RZ ;  /* 0x0000000705070227 */ /* 0x001fca00078e00ff */
[----:B--2---:R-:W-:-:S05]  /*13780*/  @P0 SHF.R.U32.HI R6, RZ, R8, R7 ;  /* 0x00000008ff060219 */ /* 0x004fca0000011607 */
[----:B------:R-:W-:-:S04]  /*13790*/  IMAD.MOV R7, RZ, RZ, -R6 ;  /* 0x000000ffff077224 */ /* 0x000fc800078e0a06 */
[----:B------:R-:W-:Y:S01]  /*137a0*/  IMAD R5, R9, R7, R5 ;  /* 0x0000000709057224 */ /* 0x000fe200078e0205 */
[----:B------:R-:W-:Y:S01]  /*137b0*/  SHF.R.S32.HI R7, RZ, 0x1f, R6 ;  /* 0x0000001fff077819 */ /* 0x000fe20000011406 */
[----:B------:R-:W-:-:S04]  /*137c0*/  IMAD.WIDE.U32 R2, R6, UR4, R2 ;  /* 0x0000000406027c25 */ /* 0x000fc8000f8e0002 */
[----:B------:R-:W-:Y:S01]  /*137d0*/  IMAD R7, R7, UR4, RZ ;  /* 0x0000000407077c24 */ /* 0x000fe2000f8e02ff */
[----:B------:R-:W-:-:S03]  /*137e0*/  ULDC UR4, c[0x0][0x2b8] ;  /* 0x0000ae0000047ab9 */ /* 0x000fc60000000800 */
[----:B------:R-:W-:Y:S01]  /*137f0*/  IMAD R7, R6, UR5, R7 ;  /* 0x0000000506077c24 */ /* 0x000fe2000f8e0207 */
[----:B------:R-:W-:Y:S01]  /*13800*/  SHF.R.S32.HI R6, RZ, 0x1f, R5 ;  /* 0x0000001fff067819 */ /* 0x000fe20000011405 */
[----:B-1----:R-:W-:Y:S02]  /*13810*/  IMAD.SHL.U32 R20, R21, 0x10, RZ ;  /* 0x0000001015147824 */ /* 0x002fe400078e00ff */
[----:B------:R-:W-:Y:S02]  /*13820*/  IMAD.IADD R3, R3, 0x1, R7 ;  /* 0x0000000103037824 */ /* 0x000fe400078e0207 */
[----:B------:R-:W-:Y:S02]  /*13830*/  IMAD R6, R6, UR6, RZ ;  /* 0x0000000606067c24 */ /* 0x000fe4000f8e02ff */
[----:B------:R-:W-:Y:S01]  /*13840*/  IMAD.WIDE.U32 R2, R5, UR6, R2 ;  /* 0x0000000605027c25 */ /* 0x000fe2000f8e0002 */
[----:B------:R-:W-:-:S03]  /*13850*/  LOP3.LUT R20, R20, 0x30, RZ, 0xc0, !PT ;  /* 0x0000003014147812 */ /* 0x000fc600078ec0ff */
[----:B------:R-:W-:Y:S01]  /*13860*/  IMAD R6, R5, UR7, R6 ;  /* 0x0000000705067c24 */ /* 0x000fe2000f8e0206 */
[----:B------:R-:W-:Y:S02]  /*13870*/  IADD3 R5, P1, R2, UR8, RZ ;  /* 0x0000000802057c10 */ /* 0x000fe4000ff3e0ff */
[----:B------:R-:W-:Y:S01]  /*13880*/  ISETP.GE.AND P0, PT, R20, UR4, PT ;  /* 0x0000000414007c0c */ /* 0x000fe2000bf06270 */
[----:B------:R-:W-:Y:S01]  /*13890*/  UMOV UR4, 0xffffffff ;  /* 0xffffffff00047882 */ /* 0x000fe20000000000 */
[----:B------:R-:W-:Y:S02]  /*138a0*/  LOP3.LUT R21, R21, 0x7f, RZ, 0xc0, !PT ;  /* 0x0000007f15157812 */ /* 0x000fe400078ec0ff */
[----:B------:R-:W-:Y:S02]  /*138b0*/  IADD3.X R3, R3, UR9, R6, P1, !PT ;  /* 0x0000000903037c10 */ /* 0x000fe40008ffe406 */
[----:B------:R-:W-:Y:S01]  /*138c0*/  SHF.R.U32.HI R21, RZ, 0x2, R21 ;  /* 0x00000002ff157819 */ /* 0x000fe20000011615 */
[----:B------:R-:W-:Y:S06]  /*138d0*/  BRA.DIV UR4, `(.L_x_591) ;  /* 0x0000004a04587947 */ /* 0x000fec000b800000 */
[----:B------:R-:W0:Y:S01]  /*138e0*/  SHFL.IDX PT, R6, R4, RZ, 0x1c1f ;  /* 0x001c1fff04067589 */ /* 0x000e2200000e0000 */
[----:B-----5:R-:W-:Y:S02]  /*138f0*/  IMAD R2, R23, R9, RZ ;  /* 0x0000000917027224 */ /* 0x020fe400078e02ff */
[----:B------:R-:W-:Y:S01]  /*13900*/  IMAD R17, R17, 0xc0, R21 ;  /* 0x000000c011117824 */ /* 0x000fe200078e0215 */
[----:B------:R-:W1:Y:S04]  /*13910*/  SHFL.IDX PT, R7, R0, RZ, 0x1c1f ;  /* 0x001c1fff00077589 */ /* 0x000e6800000e0000 */
[----:B------:R-:W-:-:S13]  /*13920*/  ISETP.GE.AND P2, PT, R17, R2, PT ;  /* 0x000000021100720c */ /* 0x000fda0003f46270 */
[----:B0-----:R-:W-:-:S05]  /*13930*/  @!P2 IADD3 R6, P1, R20, R6, RZ ;  /* 0x000000061406a210 */ /* 0x001fca0007f3e0ff */
[----:B-1----:R-:W-:-:S05]  /*13940*/  @!P2 IMAD.X R7, RZ, RZ, R7, P1 ;  /* 0x000000ffff07a224 */ /* 0x002fca00008e0607 */
[----:B------:R-:W-:Y:S01]  /*13950*/  @!PT LDS RZ, [RZ] ;  /* 0x00000000fffff984 */ /* 0x000fe20000000800 */
[----:B------:R0:W-:Y:S02]  /*13960*/  @!P2 LDGSTS.E.BYPASS.LTC128B.128 [R10+0xb000], desc[UR40][R6.64], !P0 ;  /* 0x0b000000060aafae */ /* 0x0001e4000c101d68 */
[----:B0-----:R-:W-:Y:S02]  /*13970*/  IADD3 R6, R17, 0x20, RZ ;  /* 0x0000002011067810 */ /* 0x001fe40007ffe0ff */
[----:B------:R-:W0:Y:S02]  /*13980*/  SHFL.IDX PT, R7, R4, 0x1, 0x1c1f ;  /* 0x003c1f0004077f89 */ /* 0x000e2400000e0000 */
        /* <DEDUP_REMOVED lines=10> */
[----:B------:R-:W-:Y:S02]  /*13a30*/  ISETP.GE.AND P1, PT, R6, R2, PT ;  /* 0x000000020600720c */ /* 0x000fe40003f26270 */
[----:B------:R-:W1:Y:S04]  /*13a40*/  SHFL.IDX PT, R6, R0, 0x2, 0x1c1f ;  /* 0x005c1f0000067f89 */ /* 0x000e6800000e0000 */
[----:B------:R-:W-:Y:S07]  /*13a50*/  SHFL.IDX PT, R0, R0, 0x3, 0x1c1f ;  /* 0x007c1f0000007f89 */ /* 0x000fee00000e0000 */
[----:B0-----:R-:W-:-:S05]  /*13a60*/  @!P1 IADD3 R7, P2, R20, R7, RZ ;  /* 0x0000000714079210 */ /* 0x001fca0007f5e0ff */
[----:B-1----:R-:W-:-:S05]  /*13a70*/  @!P1 IMAD.X R6, RZ, RZ, R6, P2 ;  /* 0x000000ffff069224 */ /* 0x002fca00010e0606 */
[----:B------:R-:W-:-:S04]  /*13a80*/  @!P1 LOP3.LUT R7, R7, R6, RZ, 0x3c, !PT ;  /* 0x0000000607079212 */ /* 0x000fc800078e3cff */
[----:B------:R-:W-:-:S04]  /*13a90*/  @!P1 LOP3.LUT R6, R7, R6, RZ, 0x3c, !PT ;  /* 0x0000000607069212 */ /* 0x000fc800078e3cff */
[----:B------:R-:W-:-:S05]  /*13aa0*/  @!P1 LOP3.LUT R7, R7, R6, RZ, 0x3c, !PT ;  /* 0x0000000607079212 */ /* 0x000fca00078e3cff */
[----:B------:R0:W-:Y:S04]  /*13ab0*/  @!P1 LDGSTS.E.BYPASS.LTC128B.128 [R10+0xc000], desc[UR40][R6.64], !P0 ;  /* 0x0c000000060a9fae */ /* 0x0001e8000c101d68 */
[----:B0-----:R0:W1:Y:S02]  /*13ac0*/  SHFL.IDX PT, R6, R4, 0x3, 0x1c1f ;  /* 0x007c1f0004067f89 */ /* 0x00106400000e0000 */
[----:B0-----:R-:W-:-:S05]  /*13ad0*/  VIADD R4, R17, 0x80 ;  /* 0x0000008011047836 */ /* 0x001fca0000000000 */
[----:B------:R-:W-:Y:S01]  /*13ae0*/  ISETP.GE.AND P1, PT, R4, R2, PT ;  /* 0x000000020400720c */ /* 0x000fe20003f26270 */
[----:B------:R-:W-:-:S05]  /*13af0*/  VIADD R4, R17, 0x60 ;  /* 0x0000006011047836 */ /* 0x000fca0000000000 */
[----:B------:R-:W-:Y:S02]  /*13b00*/  ISETP.GE.AND P2, PT, R4, R2, PT ;  /* 0x000000020400720c */ /* 0x000fe40003f46270 */
[----:B------:R-:W-:Y:S04]  /*13b10*/  SHFL.IDX PT, R4, R3, RZ, 0x1c1f ;  /* 0x001c1fff03047589 */ /* 0x000fe800000e0000 */
[----:B------:R-:W-:Y:S07]  /*13b20*/  SHFL.IDX PT, R3, R3, 0x1, 0x1c1f ;  /* 0x003c1f0003037f89 */ /* 0x000fee00000e0000 */
[----:B-1----:R-:W-:-:S05]  /*13b30*/  @!P2 IADD3 R6, P3, R20, R6, RZ ;  /* 0x000000061406a210 */ /* 0x002fca0007f7e0ff */
[----:B------:R-:W-:Y:S02]  /*13b40*/  @!P2 IMAD.X R7, RZ, RZ, R0, P3 ;  /* 0x000000ffff07a224 */ /* 0x000fe400018e0600 */
[----:B------:R-:W0:Y:S04]  /*13b50*/  SHFL.IDX PT, R0, R5, RZ, 0x1c1f ;  /* 0x001c1fff05007589 */ /* 0x000e2800000e0000 */
[----:B------:R1:W-:Y:S04]  /*13b60*/  @!P2 LDGSTS.E.BYPASS.LTC128B.128 [R10+0xc800], desc[UR40][R6.64], !P0 ;  /* 0x0c800000060aafae */ /* 0x0003e8000c101d68 */
[----:B------:R-:W2:Y:S01]  /*13b70*/  SHFL.IDX PT, R5, R5, 0x1, 0x1c1f ;  /* 0x003c1f0005057f89 */ /* 0x000ea200000e0000 */
[----:B0-----:R-:W-:-:S04]  /*13b80*/  @!P1 IADD3 R0, P3, R20, R0, RZ ;  /* 0x0000000014009210 */ /* 0x001fc80007f7e0ff */
[----:B-1----:R-:W-:Y:S01]  /*13b90*/  @!P1 MOV R6, R0 ;  /* 0x0000000000069202 */ /* 0x002fe20000000f00 */
[----:B------:R-:W-:-:S04]  /*13ba0*/  @!P1 IMAD.X R4, RZ, RZ, R4, P3 ;  /* 0x000000ffff049224 */ /* 0x000fc800018e0604 */
[----:B------:R-:W-:-:S05]  /*13bb0*/  @!P1 IMAD.MOV.U32 R7, RZ, RZ, R4 ;  /* 0x000000ffff079224 */ /* 0x000fca00078e0004 */
[----:B--2---:R0:W-:Y:S02]  /*13bc0*/  @!P1 LDGSTS.E.BYPASS.LTC128B.128 [R10+0xd000], desc[UR40][R6.64], !P0 ;  /* 0x0d000000060a9fae */ /* 0x0041e4000c101d68 */
.L_x_735:
[----:B------:R-:W-:-:S05]  /*13bd0*/  VIADD R17, R17, 0xa0 ;  /* 0x000000a011117836 */ /* 0x000fca0000000000 */
[----:B------:R-:W-:-:S13]  /*13be0*/  ISETP.GE.AND P1, PT, R17, R2, PT ;  /* 0x000000021100720c */ /* 0x000fda0003f26270 */
[----:B------:R-:W-:-:S05]  /*13bf0*/  @!P1 IADD3 R2, P2, R20, R5, RZ ;  /* 0x0000000514029210 */ /* 0x000fca0007f5e0ff */
[----:B------:R-:W-:-:S05]  /*13c00*/  @!P1 IMAD.X R3, RZ, RZ, R3, P2 ;  /* 0x000000ffff039224 */ /* 0x000fca00010e0603 */
[----:B------:R-:W-:Y:S01]  /*13c10*/  @!PT LDS RZ, [RZ] ;  /* 0x00000000fffff984 */ /* 0x000fe20000000800 */
[----:B------:R-:W-:Y:S01]  /*13c20*/  @!PT LDS RZ, [RZ] ;  /* 0x00000000fffff984 */ /* 0x000fe20000000800 */
[----:B------:R-:W-:Y:S01]  /*13c30*/  @!PT LDS RZ, [RZ] ;  /* 0x00000000fffff984 */ /* 0x000fe20000000800 */
[----:B------:R1:W-:Y:S01]  /*13c40*/  @!P1 LDGSTS.E.BYPASS.LTC128B.128 [R10+0xd800], desc[UR40][R2.64], !P0 ;  /* 0x0d800000020a9fae */ /* 0x0003e2000c101d68 */
[----:B------:R-:W-:Y:S01]  /*13c50*/  PLOP3.LUT P0, PT, PT, PT, PT, 0x80, 0x0 ;  /* 0x000000000000781c */ /* 0x000fe20003f0f070 */
[----:B------:R-:W-:-:S12]  /*13c60*/  NOP ;  /* 0x0000000000007918 */ /* 0x000fd80000000000 */
.L_x_592:
[----:B------:R-:W-:Y:S02]  /*13c70*/  PLOP3.LUT P1, PT, P1, P0, PT, 0xa2, 0x0 ;  /* 0x000000000000781c */ /* 0x000fe40000f21472 */
[----:B------:R-:W-:-:S08]  /*13c80*/  @P0 R2UR P1, UR4, R22 ;  /* 0x00000000160402ca */ /* 0x000fd00000020000 */
[----:B------:R-:W-:-:S05]  /*13c90*/  @P0 PLOP3.LUT P0, PT, P1, PT, PT, 0x80, 0x0 ;  /* 0x000000000000081c */ /* 0x000fca0000f0f070 */
[----:B------:R-:W-:Y:S01]  /*13ca0*/  @!P1 SYNCS.ARRIVE.TRANS64.RED.A0T1 RZ, [UR4+0x13200], RZ ;  /* 0x013200ffffff99a7 */ /* 0x000fe20008200404 */
[----:B------:R-:W-:Y:S07]  /*13cb0*/  @!P1 ARRIVES.LDGSTSBAR.64.TRANSCNT [UR4+0x13200] ;  /* 0x01320000ff0099b0 */ /* 0x000fee0008000a84 */
[----:B------:R-:W-:Y:S05]  /*13cc0*/  @P0 BRA.U.ANY `(.L_x_592) ;  /* 0xfffffffd00e80947 */ /* 0x000fea000393ffff */
[----:B-1----:R-:W2:Y:S02]  /*13cd0*/  LDL.LU R2, [R1+0x68] ;  /* 0x0000680001027983 */ /* 0x002ea40000300800 */
        /* <DEDUP_REMOVED lines=9> */
[----:B------:R-:W2:Y:S03]  /*13d70*/  SYNCS.PHASECHK.TRANS64.TRYWAIT P0, [R22+URZ+0x13220], R0 ;  /* 0x01322000160075a7 */ /* 0x000ea6000800017f */
[----:B-12---:R-:W-:Y:S05]  /*13d80*/  @!P0 BRA `(.L_x_594) ;  /* 0x0000004c00048947 */ /* 0x006fea0003800000 */
.L_x_736:
[----:B------:R-:W-:Y:S05]  /*13d90*/  BSYNC B0 ;  /* 0x0000000000007941 */ /* 0x000fea0003800000 */
.L_x_593:
[----:B------:R-:W-:-:S13]  /*13da0*/  ISETP.GE.AND P0, PT, R24, 0xa1, PT ;  /* 0x000000a11800780c */ /* 0x000fda0003f06270 */
[----:B------:R-:W-:Y:S05]  /*13db0*/  @!P0 BRA `(.L_x_595) ;  /* 0x0000001400348947 */ /* 0x000fea0003800000 */
[----:B------:R-:W1:Y:S01]  /*13dc0*/  LDL.LU R2, [R1+0x54] ;  /* 0x0000540001027983 */ /* 0x000e620000300800 */
[----:B------:R-:W-:-:S03]  /*13dd0*/  IMAD.MOV.U32 R21, RZ, RZ, R29 ;  /* 0x000000ffff157224 */ /* 0x000fc600078e001d */
[----:B------:R2:W5:Y:S01]  /*13de0*/  LDL.LU R23, [R1+0xc] ;  /* 0x00000c0001177983 */ /* 0x0005620000300800 */
[----:B-1----:R-:W-:-:S05]  /*13df0*/  VIADD R0, R2, 0xfffffffe ;  /* 0xfffffffe02007836 */ /* 0x002fca0000000000 */
[----:B------:R2:W-:Y:S02]  /*13e00*/  STL [R1], R0 ;  /* 0x0000000001007387 */ /* 0x0005e40000100800 */
.L_x_615:
[----:B0-----:R-:W3:Y:S04]  /*13e10*/  LDL R3, [R1+0x1c] ;  /* 0x00001c0001037983 */ /* 0x001ee80000100800 */
[----:B----4-:R-:W4:Y:S04]  /*13e20*/  LDL R8, [R1+0x20] ;  /* 0x0000200001087983 */ /* 0x010f280000100800 */
[----:B------:R-:W4:Y:S04]  /*13e30*/  LDL R11, [R1+0x8] ;  /* 0x00000800010b7983 */ /* 0x000f280000100800 */
[----:B0-----:R-:W3:Y:S01]  /*13e40*/  LDL.LU R10, [R1] ;  /* 0x00000000010a7983 */ /* 0x001ee20000300800 */
[----:B--2---:R-:W0:Y:S01]  /*13e50*/  S2R R0, SR_TID.X ;  /* 0x0000000000007919 */ /* 0x004e220000002100 */
[----:B-1----:R-:W1:Y:S01]  /*13e60*/  S2R R2, SR_TID.X ;  /* 0x0000000000027919 */ /* 0x002e620000002100 */
[----:B------:R-:W2:Y:S01]  /*13e70*/  S2R R12, SR_TID.X ;  /* 0x00000000000c7919 */ /* 0x000ea20000002100 */
[----:B------:R-:W-:Y:S05]  /*13e80*/  YIELD ;  /* 0x0000000000007946 */ /* 0x000fea0003800000 */
[----:B------:R-:W-:Y:S01]  /*13e90*/  ULDC.64 UR4, c[0x0][0x428] ;  /* 0x00010a0000047ab9 */ /* 0x000fe20000000a00 */
[----:B------:R-:W4:Y:S01]  /*13ea0*/  LDL R9, [R1+0x74] ;  /* 0x0000740001097983 */ /* 0x000f220000100800 */
[----:B------:R-:W-:Y:S01]  /*13eb0*/  ULDC.64 UR6, c[0x0][0x418] ;  /* 0x0001060000067ab9 */ /* 0x000fe20000000a00 */
[----:B0-----:R-:W-:-:S02]  /*13ec0*/  LOP3.LUT R4, R0, 0x7f, RZ, 0xc0, !PT ;  /* 0x0000007f00047812 */ /* 0x001fc400078ec0ff */
[----:B------:R-:W0:Y:S02]  /*13ed0*/  LDC R0, c[0x0][0x430] ;  /* 0x00010c00ff007b82 */ /* 0x000e240000000800 */
[----:B------:R-:W-:Y:S02]  /*13ee0*/  SHF.R.U32.HI R5, RZ, 0x2, R4 ;  /* 0x00000002ff057819 */ /* 0x000fe40000011604 */
[----:B-1----:R-:W-:Y:S02]  /*13ef0*/  SHF.L.U32 R4, R2, 0x5, RZ ;  /* 0x0000000502047819 */ /* 0x002fe400000006ff */
[----:B0-----:R-:W-:Y:S02]  /*13f00*/  ISETP.NE.AND P0, PT, R0, 0x1, PT ;  /* 0x000000010000780c */ /* 0x001fe40003f05270 */
[----:B------:R-:W-:-:S11]  /*13f10*/  LOP3.LUT R4, R5, 0x60, R4, 0xf8, !PT ;  /* 0x0000006005047812 */ /* 0x000fd600078ef804 */
[----:B------:R-:W0:Y:S08]  /*13f20*/  @P0 LDC R6, c[0x0][0x434] ;  /* 0x00010d00ff060b82 */ /* 0x000e300000000800 */
[----:B------:R-:W1:Y:S01]  /*13f30*/  @P0 LDC R5, c[0x0][0x438] ;  /* 0x00010e00ff050b82 */ /* 0x000e620000000800 */
[----:B------:R-:W-:Y:S01]  /*13f40*/  LOP3.LUT R2, R2, 0x7f, RZ, 0xc0, !PT ;  /* 0x0000007f02027812 */ /* 0x000fe200078ec0ff */
[----:B--2---:R-:W-:-:S03]  /*13f50*/  IMAD.SHL.U32 R12, R12, 0x20, RZ ;  /* 0x000000200c0c7824 */ /* 0x004fc600078e00ff */
[----:B------:R-:W-:-:S04]  /*13f60*/  SHF.R.U32.HI R7, RZ, 0x2, R2 ;  /* 0x00000002ff077819 */ /* 0x000fc80000011602 */
[----:B------:R-:W-:Y:S02]  /*13f70*/  LOP3.LUT R12, R7, 0x60, R12, 0xf8, !PT ;  /* 0x00000060070c7812 */ /* 0x000fe400078ef80c */
[----:B------:R-:W2:Y:S02]  /*13f80*/  @P0 LDC R7, c[0x0][0x434] ;  /* 0x00010d00ff070b82 */ /* 0x000ea40000000800 */
[----:B------:R-:W-:-:S04]  /*13f90*/  LOP3.LUT R12, R12, 0x80, RZ, 0xfc, !PT ;  /* 0x000000800c0c7812 */ /* 0x000fc800078efcff */
[----:B------:R-:W-:Y:S01]  /*13fa0*/  ISETP.GT.U32.AND P1, PT, R12, 0x9f, PT ;  /* 0x0000009f0c00780c */ /* 0x000fe20003f24070 */
[----:B---3--:R-:W-:-:S04]  /*13fb0*/  IMAD R3, R10, 0xa0, R3 ;  /* 0x000000a00a037824 */ /* 0x008fc800078e0203 */
[----:B------:R-:W-:-:S04]  /*13fc0*/  IMAD.IADD R4, R4, 0x1, R3 ;  /* 0x0000000104047824 */ /* 0x000fc800078e0203 */
[----:B0-----:R-:W-:-:S04]  /*13fd0*/  @P0 IMAD.HI.U32 R6, R4, R6, RZ ;  /* 0x0000000604060227 */ /* 0x001fc800078e00ff */
[----:B------:R-:W-:Y:S01]  /*13fe0*/  IMAD.MOV.U32 R2, RZ, RZ, R4 ;  /* 0x000000ffff027224 */ /* 0x000fe200078e0004 */
[----:B-1----:R-:W-:Y:S02]  /*13ff0*/  @P0 SHF.R.U32.HI R2, RZ, R5, R6 ;  /* 0x00000005ff020219 */ /* 0x002fe40000011606 */
[----:B------:R-:W0:Y:S01]  /*14000*/  @P0 LDC R6, c[0x0][0x438] ;  /* 0x00010e00ff060b82 */ /* 0x000e220000000800 */
[----:B------:R-:W-:-:S04]  /*14010*/  IMAD.IADD R3, R12, 0x1, R3 ;  /* 0x000000010c037824 */ /* 0x000fc800078e0203 */
[----:B--2---:R-:W-:-:S04]  /*14020*/  @P0 IMAD.HI.U32 R7, R3, R7, RZ ;  /* 0x0000000703070227 */ /* 0x004fc800078e00ff */
[----:B------:R-:W-:Y:S02]  /*14030*/  IMAD.MOV.U32 R5, RZ, RZ, R3 ;  /* 0x000000ffff057224 */ /* 0x000fe400078e0003 */
[----:B----4-:R-:W-:Y:S01]  /*14040*/  IMAD R8, R8, UR4, RZ ;  /* 0x0000000408087c24 */ /* 0x010fe2000f8e02ff */
[----:B0-----:R-:W-:Y:S01]  /*14050*/  @P0 SHF.R.U32.HI R5, RZ, R6, R7 ;  /* 0x00000006ff050219 */ /* 0x001fe20000011607 */
[----:B------:R-:W-:-:S04]  /*14060*/  IMAD.MOV R7, RZ, RZ, -R2 ;  /* 0x000000ffff077224 */ /* 0x000fc800078e0a02 */
[----:B------:R-:W-:Y:S02]  /*14070*/  IMAD.MOV R6, RZ, RZ, -R5 ;  /* 0x000000ffff067224 */ /* 0x000fe400078e0a05 */
[C---:B------:R-:W-:Y:S02]  /*14080*/  IMAD R4, R0.reuse, R7, R4 ;  /* 0x0000000700047224 */ /* 0x040fe400078e0204 */
[----:B------:R-:W-:Y:S01]  /*14090*/  IMAD R0, R0, R6, R3 ;  /* 0x0000000600007224 */ /* 0x000fe200078e0203 */
[----:B------:R-:W-:Y:S01]  /*140a0*/  SHF.R.S32.HI R3, RZ, 0x1f, R2 ;  /* 0x0000001fff037819 */ /* 0x000fe20000011402 */
[C---:B------:R-:W-:Y:S02]  /*140b0*/  IMAD R8, R11.reuse, UR5, R8 ;  /* 0x000000050b087c24 */ /* 0x040fe4000f8e0208 */
[----:B------:R-:W-:-:S05]  /*140c0*/  IMAD.WIDE.U32 R2, R11, UR4, R2 ;  /* 0x000000040b027c25 */ /* 0x000fca000f8e0002 */
[----:B------:R-:W-:Y:S02]  /*140d0*/  IADD3 R3, R8, R3, RZ ;  /* 0x0000000308037210 */ /* 0x000fe40007ffe0ff */
[----:B------:R-:W-:-:S04]  /*140e0*/  LEA R6, P0, R2, UR6, 0x2 ;  /* 0x0000000602067c11 */ /* 0x000fc8000f8010ff */
[----:B------:R-:W-:Y:S01]  /*140f0*/  LEA.HI.X R7, R2, UR7, R3, 0x2, P0 ;  /* 0x0000000702077c11 */ /* 0x000fe200080f1403 */
[--C-:B------:R-:W-:Y:S01]  /*14100*/  @!P1 IMAD.MOV.U32 R2, RZ, RZ, R5.reuse ;  /* 0x000000ffff029224 */ /* 0x100fe200078e0005 */
[----:B------:R-:W-:-:S03]  /*14110*/  @!P1 SHF.R.S32.HI R3, RZ, 0x1f, R5 ;  /* 0x0000001fff039819 */ /* 0x000fc60000011405 */
[----:B------:R0:W2:Y:S01]  /*14120*/  LDG.E R5, desc[UR40][R6.64] ;  /* 0x0000002806057981 */ /* 0x0000a2000c1e1900 */
[----:B------:R-:W-:-:S04]  /*14130*/  @!P1 IMAD.WIDE.U32 R2, R11, UR4, R2 ;  /* 0x000000040b029c25 */ /* 0x000fc8000f8e0002 */
[----:B------:R-:W-:Y:S01]  /*14140*/  @!P1 IMAD.IADD R8, R8, 0x1, R3 ;  /* 0x0000000108089824 */ /* 0x000fe200078e0203 */
[----:B0-----:R-:W-:Y:S01]  /*14150*/  @!P1 LEA R6, P0, R2, UR6, 0x2 ;  /* 0x0000000602069c11 */ /* 0x001fe2000f8010ff */
[----:B------:R-:W-:-:S03]  /*14160*/  VIADD R29, R21, 0x1 ;  /* 0x00000001151d7836 */ /* 0x000fc60000000000 */
[----:B------:R-:W-:Y:S01]  /*14170*/  @!P1 LEA.HI.X R7, R2, UR7, R8, 0x2, P0 ;  /* 0x0000000702079c11 */ /* 0x000fe200080f1408 */
[----:B------:R-:W-:Y:S02]  /*14180*/  IMAD.MOV.U32 R8, RZ, RZ, RZ ;  /* 0x000000ffff087224 */ /* 0x000fe400078e00ff */
[----:B------:R-:W-:Y:S01]  /*14190*/  IMAD.MOV.U32 R2, RZ, RZ, R10 ;  /* 0x000000ffff027224 */ /* 0x000fe200078e000a */
[----:B------:R-:W-:-:S03]  /*141a0*/  ISETP.NE.AND P0, PT, R29, 0x2, PT ;  /* 0x000000021d00780c */ /* 0x000fc60003f05270 */
[----:B-----5:R0:W5:Y:S01]  /*141b0*/  @!P1 LDG.E R8, desc[UR40][R6.64] ;  /* 0x0000002806089981 */ /* 0x020162000c1e1900 */
[----:B------:R-:W-:Y:S02]  /*141c0*/  ISETP.GT.AND P1, PT, R2, RZ, PT ;  /* 0x000000ff0200720c */ /* 0x000fe40003f24270 */
[----:B------:R-:W-:Y:S01]  /*141d0*/  SEL R2, RZ, 0x1, P0 ;  /* 0x00000001ff027807 */ /* 0x000fe20000000000 */
[----:B------:R-:W-:-:S03]  /*141e0*/  VIADD R10, R10, 0xffffffff ;  /* 0xffffffff0a0a7836 */ /* 0x000fc60000000000 */
[----:B------:R-:W-:Y:S02]  /*141f0*/  LOP3.LUT R2, R23, R2, RZ, 0x3c, !PT ;  /* 0x0000000217027212 */ /* 0x000fe400078e3cff */
[----:B------:R0:W-:Y:S04]  /*14200*/  STL [R1], R10 ;  /* 0x0000000a01007387 */ /* 0x0001e80000100800 */
[----:B------:R0:W-:Y:S01]  /*14210*/  STL [R1+0xc], R2 ;  /* 0x00000c0201007387 */ /* 0x0001e20000100800 */
[----:B------:R-:W-:Y:S02]  /*14220*/  ISETP.NE.AND P2, PT, R9, 0x3, PT ;  /* 0x000000030900780c */ /* 0x000fe40003f45270 */
[----:B------:R-:W-:Y:S02]  /*14230*/  SEL R29, R29, RZ, P0 ;  /* 0x000000ff1d1d7207 */ /* 0x000fe40000000000 */
[----:B--2---:R-:W-:-:S09]  /*14240*/  SHF.R.S32.HI R27, RZ, 0x1f, R5 ;  /* 0x0000001fff1b7819 */ /* 0x004fd20000011405 */
[----:B0-----:R-:W-:Y:S05]  /*14250*/  @!P2 BRA `(.L_x_596) ;  /* 0x000000000004a947 */ /* 0x001fea0003800000 */
[----:B------:R-:W-:Y:S01]  /*14260*/  BPT.TRAP 0x1 ;  /* 0x000000040000795c */ /* 0x000fe20000300000 */
.L_x_596:
[----:B------:R-:W-:Y:S01]  /*14270*/  IMAD R6, R29, 0x8, R22 ;  /* 0x000000081d067824 */ /* 0x000fe200078e0216 */
[----:B------:R-:W-:Y:S01]  /*14280*/  SHF.L.U32 R28, R2, 0x1f, RZ ;  /* 0x0000001f021c7819 */ /* 0x000fe200000006ff */
[----:B------:R-:W-:Y:S01]  /*14290*/  BSSY B0, `(.L_x_597) ;  /* 0x0000004000007945 */ /* 0x000fe20003800000 */
[----:B------:R-:W-:Y:S02]  /*142a0*/  SHF.R.S32.HI R26, RZ, 0x1f, R4 ;  /* 0x0000001fff1a7819 */ /* 0x000fe40000011404 */
[----:B------:R-:W0:Y:S02]  /*142b0*/  SYNCS.PHASECHK.TRANS64.TRYWAIT P0, [R6+URZ+0x13280], R28 ;  /* 0x0132801c060075a7 */ /* 0x000e24000800017f */
[----:B0-----:R-:W-:Y:S05]  /*142c0*/  @!P0 BRA `(.L_x_598) ;  /* 0x0000004400c88947 */ /* 0x001fea0003800000 */
.L_x_737:
[----:B------:R-:W-:Y:S05]  /*142d0*/  BSYNC B0 ;  /* 0x0000000000007941 */ /* 0x000fea0003800000 */
.L_x_597:
        /* <DEDUP_REMOVED lines=12> */
[----:B------:R-:W4:Y:S03]  /*143a0*/  LDC R12, c[0x0][0x2f4] ;  /* 0x0000bd00ff0c7b82 */ /* 0x000f260000000800 */
[----:B------:R-:W-:Y:S01]  /*143b0*/  IADD3 R3, R3, R7, RZ ;  /* 0x0000000703037210 */ /* 0x000fe20007ffe0ff */
[----:B------:R-:W-:-:S04]  /*143c0*/  IMAD R7, R27, UR6, RZ ;  /* 0x000000061b077c24 */ /* 0x000fc8000f8e02ff */
[C---:B------:R-:W-:Y:S02]  /*143d0*/  IMAD R7, R5.reuse, UR7, R7 ;  /* 0x0000000705077c24 */ /* 0x040fe4000f8e0207 */
[----:B------:R-:W-:-:S04]  /*143e0*/  IMAD.WIDE.U32 R2, R5, UR6, R2 ;  /* 0x0000000605027c25 */ /* 0x000fc8000f8e0002 */
[----:B------:R-:W-:Y:S02]  /*143f0*/  IMAD.IADD R3, R3, 0x1, R7 ;  /* 0x0000000103037824 */ /* 0x000fe400078e0207 */
[----:B------:R-:W-:Y:S02]  /*14400*/  IMAD R7, R25, UR4, RZ ;  /* 0x0000000419077c24 */ /* 0x000fe4000f8e02ff */
[----:B------:R-:W-:-:S04]  /*14410*/  IMAD.WIDE.U32 R2, R18, UR8, R2 ;  /* 0x0000000812027c25 */ /* 0x000fc8000f8e0002 */
[----:B------:R-:W-:Y:S02]  /*14420*/  IMAD R7, R0, UR5, R7 ;  /* 0x0000000500077c24 */ /* 0x000fe4000f8e0207 */
[----:B-1----:R-:W-:-:S05]  /*14430*/  IMAD.SHL.U32 R11, R11, 0x10, RZ ;  /* 0x000000100b0b7824 */ /* 0x002fca00078e00ff */
[----:B------:R-:W-:-:S04]  /*14440*/  LOP3.LUT R11, R11, 0x30, RZ, 0xc0, !PT ;  /* 0x000000300b0b7812 */ /* 0x000fc800078ec0ff */
[----:B----4-:R-:W-:Y:S01]  /*14450*/  ISETP.GE.AND P2, PT, R11, R12, PT ;  /* 0x0000000c0b00720c */ /* 0x010fe20003f46270 */
        /* <DEDUP_REMOVED lines=23> */
[----:B--2---:R-:W-:-:S05]  /*145d0*/  IADD3 R2, P0, R11, R2, RZ ;  /* 0x000000020b027210 */ /* 0x004fca0007f1e0ff */
[----:B-1----:R-:W-:-:S05]  /*145e0*/  IMAD.X R3, RZ, RZ, R3, P0 ;  /* 0x000000ffff037224 */ /* 0x002fca00000e0603 */
[----:B------:R1:W-:Y:S04]  /*145f0*/  LDGSTS.E.BYPASS.LTC128B.128 [R7+0x6000], desc[UR40][R2.64], !P2 ;  /* 0x0600000002077fae */ /* 0x0003e8000d101d68 */
[----:B-1----:R-:W1:Y:S04]  /*14600*/  SHFL.IDX PT, R2, R9, 0x1, 0x1c1f ;  /* 0x003c1f0009027f89 */ /* 0x002e6800000e0000 */
[----:B------:R-:W2:Y:S01]  /*14610*/  SHFL.IDX PT, R3, R10, 0x1, 0x1c1f ;  /* 0x003c1f000a037f89 */ /* 0x000ea200000e0000 */
[----:B-1----:R-:W-:-:S04]  /*14620*/  IADD3 R2, P0, R11, R2, RZ ;  /* 0x000000020b027210 */ /* 0x002fc80007f1e0ff */
[----:B--2---:R-:W-:-:S05]  /*14630*/  IADD3.X R3, RZ, R3, RZ, P0, !PT ;  /* 0x00000003ff037210 */ /* 0x004fca00007fe4ff */
        /* <DEDUP_REMOVED lines=12> */
.L_x_749:
        /* <DEDUP_REMOVED lines=11> */
.L_x_600:
[----:B------:R-:W-:Y:S02]  /*147b0*/  PLOP3.LUT P2, PT, P2, P0, PT, 0xa2, 0x0 ;  /* 0x000000000000781c */ /* 0x000fe40001741472 */
[----:B------:R-:W-:-:S08]  /*147c0*/  @P0 R2UR P2, UR4, R6 ;  /* 0x00000000060402ca */ /* 0x000fd00000040000 */
[----:B------:R-:W-:-:S05]  /*147d0*/  @P0 PLOP3.LUT P0, PT, P2, PT, PT, 0x80, 0x0 ;  /* 0x000000000000081c */ /* 0x000fca000170f070 */
[----:B------:R-:W-:Y:S01]  /*147e0*/  @!P2 SYNCS.ARRIVE.TRANS64.RED.A0T1 RZ, [UR4+0x13270], RZ ;  /* 0x013270ffffffa9a7 */ /* 0x000fe20008200404 */
[----:B------:R-:W-:Y:S07]  /*147f0*/  @!P2 ARRIVES.LDGSTSBAR.64.TRANSCNT [UR4+0x13270] ;  /* 0x01327000ff00a9b0 */ /* 0x000fee0008000a84 */
[----:B------:R-:W-:Y:S05]  /*14800*/  @P0 BRA.U.ANY `(.L_x_600) ;  /* 0xfffffffd00e80947 */ /* 0x000fea000393ffff */
[----:B------:R-:W-:Y:S01]  /*14810*/  NOP ;  /* 0x0000000000007918 */ /* 0x000fe20000000000 */
[----:B--2---:R-:W2:Y:S02]  /*14820*/  LDL R2, [R1+0x74] ;  /* 0x0000740001027983 */ /* 0x004ea40000100800 */
[----:B--2---:R-:W-:-:S13]  /*14830*/  ISETP.NE.AND P3, PT, R2, 0x3, PT ;  /* 0x000000030200780c */ /* 0x004fda0003f65270 */
[----:B------:R-:W-:Y:S05]  /*14840*/  @!P3 BRA `(.L_x_601) ;  /* 0x000000000004b947 */ /* 0x000fea0003800000 */
[----:B------:R-:W-:Y:S01]  /*14850*/  BPT.TRAP 0x1 ;  /* 0x000000040000795c */ /* 0x000fe20000300000 */
.L_x_601:
[----:B------:R2:W-:Y:S01]  /*14860*/  SYNCS.ARRIVE.TRANS64.A1T0 RZ, [R6+URZ+0x13270], RZ ;  /* 0x013270ff06ff79a7 */ /* 0x0005e2000810003f */
[----:B------:R-:W-:Y:S05]  /*14870*/  @!P3 BRA `(.L_x_602) ;  /* 0x000000000004b947 */ /* 0x000fea0003800000 */
[----:B------:R-:W-:Y:S01]  /*14880*/  BPT.TRAP 0x1 ;  /* 0x000000040000795c */ /* 0x000fe20000300000 */
.L_x_602:
[----:B------:R-:W3:Y:S01]  /*14890*/  SYNCS.PHASECHK.TRANS64.TRYWAIT P0, [R6+URZ+0x13240], R28 ;  /* 0x0132401c060075a7 */ /* 0x000ee2000800017f */
[----:B------:R-:W-:Y:S04]  /*148a0*/  BSSY B0, `(.L_x_603) ;  /* 0x0000002000007945 */ /* 0x000fe80003800000 */
[----:B---3--:R-:W-:Y:S05]  /*148b0*/  @!P0 BRA `(.L_x_604) ;  /* 0x0000004400fc8947 */ /* 0x008fea0003800000 */
.L_x_750:
[----:B------:R-:W-:Y:S05]  /*148c0*/  BSYNC B0 ;  /* 0x0000000000007941 */ /* 0x000fea0003800000 */
.L_x_603:
        /* <DEDUP_REMOVED lines=12> */
[----:B------:R-:W-:Y:S02]  /*14990*/  IMAD.MOV.U32 R4, RZ, RZ, R2 ;  /* 0x000000ffff047224 */ /* 0x000fe400078e0002 */
[----:B------:R-:W-:Y:S02]  /*149a0*/  IMAD.IADD R5, R3, 0x1, R5 ;  /* 0x0000000103057824 */ /* 0x000fe400078e0205 */
[C---:B------:R-:W-:Y:S02]  /*149b0*/  IMAD R9, R0.reuse, UR5, R9 ;  /* 0x0000000500097c24 */ /* 0x040fe4000f8e0209 */
[----:B------:R-:W-:Y:S01]  /*149c0*/  IMAD.WIDE.U32 R2, R0, UR4, RZ ;  /* 0x0000000400027c25 */ /* 0x000fe2000f8e00ff */
[----:B------:R-:W-:-:S03]  /*149d0*/  ULDC.64 UR4, c[0x0][0x308] ;  /* 0x0000c20000047ab9 */ /* 0x000fc60000000a00 */
[----:B------:R-:W-:Y:S01]  /*149e0*/  IMAD R0, R24, UR6, RZ ;  /* 0x0000000618007c24 */ /* 0x000fe2000f8e02ff */
[----:B------:R-:W-:Y:S01]  /*149f0*/  IADD3 R3, R3, R9, RZ ;  /* 0x0000000903037210 */ /* 0x000fe20007ffe0ff */
[----:B------:R-:W-:-:S04]  /*14a00*/  IMAD.WIDE.U32 R4, R18, UR4, R4 ;  /* 0x0000000412047c25 */ /* 0x000fc8000f8e0004 */
[C---:B------:R-:W-:Y:S02]  /*14a10*/  IMAD R0, R8.reuse, UR7, R0 ;  /* 0x0000000708007c24 */ /* 0x040fe4000f8e0200 */
[----:B------:R-:W-:Y:S01]  /*14a20*/  IMAD.WIDE.U32 R2, R8, UR6, R2 ;  /* 0x0000000608027c25 */ /* 0x000fe2000f8e0002 */
[----:B------:R-:W-:-:S03]  /*14a30*/  ULDC.64 UR6, c[0x0][0x2e8] ;  /* 0x0000ba0000067ab9 */ /* 0x000fc60000000a00 */
        /* <DEDUP_REMOVED lines=36> */
.L_x_762:
        /* <DEDUP_REMOVED lines=8> */
.L_x_606:
[----:B------:R-:W-:Y:S02]  /*14d00*/  PLOP3.LUT P2, PT, P2, P0, PT, 0xa2, 0x0 ;  /* 0x000000000000781c */ /* 0x000fe40001741472 */
[----:B------:R-:W-:-:S08]  /*14d10*/  @P0 R2UR P2, UR4, R6 ;  /* 0x00000000060402ca */ /* 0x000fd00000040000 */
[----:B------:R-:W-:-:S05]  /*14d20*/  @P0 PLOP3.LUT P0, PT, P2, PT, PT, 0x80, 0x0 ;  /* 0x000000000000081c */ /* 0x000fca000170f070 */
[----:B------:R-:W-:Y:S01]  /*14d30*/  @!P2 SYNCS.ARRIVE.TRANS64.RED.A0T1 RZ, [UR4+0x13230], RZ ;  /* 0x013230ffffffa9a7 */ /* 0x000fe20008200404 */
[----:B------:R-:W-:Y:S07]  /*14d40*/  @!P2 ARRIVES.LDGSTSBAR.64.TRANSCNT [UR4+0x13230] ;  /* 0x01323000ff00a9b0 */ /* 0x000fee0008000a84 */
[----:B------:R-:W-:Y:S05]  /*14d50*/  @P0 BRA.U.ANY `(.L_x_606) ;  /* 0xfffffffd00e80947 */ /* 0x000fea000393ffff */
[----:B------:R-:W-:Y:S01]  /*14d60*/  NOP ;  /* 0x0000000000007918 */ /* 0x000fe20000000000 */
[----:B------:R-:W5:Y:S02]  /*14d70*/  LDL R0, [R1+0x74] ;  /* 0x0000740001007983 */ /* 0x000f640000100800 */
[----:B-----5:R-:W-:-:S13]  /*14d80*/  ISETP.NE.AND P3, PT, R0, 0x3, PT ;  /* 0x000000030000780c */ /* 0x020fda0003f65270 */
[----:B------:R-:W-:Y:S05]  /*14d90*/  @!P3 BRA `(.L_x_607) ;  /* 0x000000000004b947 */ /* 0x000fea0003800000 */
[----:B------:R-:W-:Y:S01]  /*14da0*/  BPT.TRAP 0x1 ;  /* 0x000000040000795c */ /* 0x000fe20000300000 */
.L_x_607:
[----:B------:R-:W5:Y:S01]  /*14db0*/  LDL R0, [R1+0x58] ;  /* 0x0000580001007983 */ /* 0x000f620000100800 */
[----:B------:R0:W-:Y:S01]  /*14dc0*/  SYNCS.ARRIVE.TRANS64.A1T0 RZ, [R6+URZ+0x13230], RZ ;  /* 0x013230ff06ff79a7 */ /* 0x0001e2000810003f */
[----:B-----5:R-:W-:-:S13]  /*14dd0*/  ISETP.NE.AND P0, PT, R0, 0x3, PT ;  /* 0x000000030000780c */ /* 0x020fda0003f05270 */
[----:B0-----:R-:W-:Y:S05]  /*14de0*/  @!P0 BRA `(.L_x_608) ;  /* 0x0000000000048947 */ /* 0x001fea0003800000 */
[----:B------:R-:W-:Y:S01]  /*14df0*/  BPT.TRAP 0x1 ;  /* 0x000000040000795c */ /* 0x000fe20000300000 */
.L_x_608:
[----:B------:R-:W-:Y:S01]  /*14e00*/  LOP3.LUT R0, R23, 0x1, RZ, 0x3c, !PT ;  /* 0x0000000117007812 */ /* 0x000fe200078e3cff */
[----:B------:R-:W-:Y:S01]  /*14e10*/  BSSY B0, `(.L_x_609) ;  /* 0x0000005000007945 */ /* 0x000fe20003800000 */
[----:B------:R-:W-:Y:S02]  /*14e20*/  LEA R2, R21, R22, 0x3 ;  /* 0x0000001615027211 */ /* 0x000fe400078e18ff */
[----:B------:R-:W-:-:S04]  /*14e30*/  SHF.L.U32 R0, R0, 0x1f, RZ ;  /* 0x0000001f00007819 */ /* 0x000fc800000006ff */
[----:B------:R-:W0:Y:S02]  /*14e40*/  SYNCS.PHASECHK.TRANS64.TRYWAIT P2, [R2+URZ+0x13270], R0 ;  /* 0x01327000020075a7 */ /* 0x000e24000804017f */
[----:B0-----:R-:W-:Y:S05]  /*14e50*/  @!P2 BRA `(.L_x_610) ;  /* 0x000000480004a947 */ /* 0x001fea0003800000 */
.L_x_763:
[----:B------:R-:W-:Y:S05]  /*14e60*/  BSYNC B0 ;  /* 0x0000000000007941 */ /* 0x000fea0003800000 */
.L_x_609:
[----:B------:R-:W5:Y:S02]  /*14e70*/  LDL R3, [R1+0x74] ;  /* 0x0000740001037983 */ /* 0x000f640000100800 */
[----:B-----5:R-:W-:-:S13]  /*14e80*/  ISETP.NE.AND P2, PT, R3, 0x3, PT ;  /* 0x000000030300780c */ /* 0x020fda0003f45270 */
[----:B------:R-:W-:Y:S05]  /*14e90*/  @!P2 BRA `(.L_x_611) ;  /* 0x000000000004a947 */ /* 0x000fea0003800000 */
[----:B------:R-:W-:Y:S01]  /*14ea0*/  BPT.TRAP 0x1 ;  /* 0x000000040000795c */ /* 0x000fe20000300000 */
.L_x_611:
[----:B------:R-:W-:Y:S01]  /*14eb0*/  SHF.L.U32 R0, R23, 0x1f, RZ ;  /* 0x0000001f17007819 */ /* 0x000fe200000006ff */
[----:B------:R-:W-:-:S03]  /*14ec0*/  IMAD R3, R21, 0x2800, RZ ;  /* 0x0000280015037824 */ /* 0x000fc600078e02ff */
[----:B------:R-:W0:Y:S02]  /*14ed0*/  SYNCS.PHASECHK.TRANS64.TRYWAIT P2, [R2+URZ+0x13260], R0 ;  /* 0x01326000020075a7 */ /* 0x000e24000804017f */
[----:B0-----:R-:W-:Y:S05]  /*14ee0*/  @!P2 BRA `(.L_x_612) ;  /* 0x0000004400f4a947 */ /* 0x001fea0003800000 */
.L_x_764:
[----:B------:R-:W5:Y:S04]  /*14ef0*/  LDL R4, [R1+0x38] ;  /* 0x0000380001047983 */ /* 0x000f680000100800 */
[----:B------:R-:W2:Y:S04]  /*14f00*/  LDL R10, [R1+0x2c] ;  /* 0x00002c00010a7983 */ /* 0x000ea80000100800 */
[----:B------:R-:W2:Y:S01]  /*14f10*/  LDL R12, [R1+0x74] ;  /* 0x00007400010c7983 */ /* 0x000ea20000100800 */
[----:B------:R-:W-:Y:S05]  /*14f20*/  WARPSYNC.ALL ;  /* 0x0000000000007948 */ /* 0x000fea0003800000 */
[----:B-----5:R-:W-:-:S05]  /*14f30*/  LOP3.LUT R0, R3, R4, RZ, 0xfc, !PT ;  /* 0x0000000403007212 */ /* 0x020fca00078efcff */
[----:B------:R-:W-:-:S05]  /*14f40*/  IMAD.IADD R0, R22, 0x1, R0 ;  /* 0x0000000116007824 */ /* 0x000fca00078e0200 */
[----:B--234-:R-:W0:Y:S01]  /*14f50*/  LDSM.16.MT88.4 R4, [R0+0x6000] ;  /* 0x006000000004783b */ /* 0x01ce220000004200 */
[----:B------:R-:W-:-:S05]  /*14f60*/  LOP3.LUT R3, R3, R10, RZ, 0xfc, !PT ;  /* 0x0000000a03037212 */ /* 0x000fca00078efcff */
[----:B------:R-:W-:Y:S01]  /*14f70*/  IMAD.IADD R3, R22, 0x1, R3 ;  /* 0x0000000116037824 */ /* 0x000fe200078e0203 */
        /* <DEDUP_REMOVED lines=23> */
[----:B------:R-:W0:Y:S01]  /*150f0*/  LDSM.16.MT88.4 R4, [R0+0x8000] ;  /* 0x008000000004783b */ /* 0x000e220000004200 */
[----:B------:R-:W-:Y:S02]  /*15100*/  ISETP.NE.AND P2, PT, R12, 0x3, PT ;  /* 0x000000030c00780c */ /* 0x000fe40003f45270 */
        /* <DEDUP_REMOVED lines=13> */
.L_x_613:
[----:B--2---:R2:W-:Y:S01]  /*151e0*/  SYNCS.ARRIVE.TRANS64.A1T0 RZ, [R2+URZ+0x13250], RZ ;  /* 0x013250ff02ff79a7 */ /* 0x0045e2000810003f */
[----:B------:R-:W-:Y:S06]  /*151f0*/  BAR.SYNC.DEFER_BLOCKING 0x2, 0x80 ;  /* 0x0082000000007b1d */ /* 0x000fec0000010000 */
[----:B------:R-:W-:Y:S05]  /*15200*/  @!P0 BRA `(.L_x_614) ;  /* 0x0000000000048947 */ /* 0x000fea0003800000 */
[----:B------:R-:W-:Y:S01]  /*15210*/  BPT.TRAP 0x1 ;  /* 0x000000040000795c */ /* 0x000fe20000300000 */
.L_x_614:
[----:B------:R-:W3:Y:S01]  /*15220*/  LDL R0, [R1+0x24] ;  /* 0x0000240001007983 */ /* 0x000ee20000100800 */
[----:B--2---:R-:W-:Y:S02]  /*15230*/  VIADD R2, R2, 0x13280 ;  /* 0x0001328002027836 */ /* 0x004fe40000000000 */
[----:B------:R-:W-:Y:S01]  /*15240*/  IMAD.MOV.U32 R21, RZ, RZ, R29 ;  /* 0x000000ffff157224 */ /* 0x000fe200078e001d */
[----:B------:R4:W5:Y:S02]  /*15250*/  LDL R23, [R1+0xc] ;  /* 0x00000c0001177983 */ /* 0x0009640000100800 */
[----:B---3--:R-:W-:-:S04]  /*15260*/  PRMT R2, R0, 0x654, R2 ;  /* 0x0000065400027816 */ /* 0x008fc80000000002 */
[----:B------:R4:W-:Y:S01]  /*15270*/  SYNCS.ARRIVE.TRANS64.RED.A1T0 RZ, [R2+URZ], RZ ;  /* 0x000000ff02ff79a7 */ /* 0x0009e2000810043f */
[----:B------:R-:W-:Y:S05]  /*15280*/  @P1 BRA `(.L_x_615) ;  /* 0xffffffe800e01947 */ /* 0x000fea000383ffff */
.L_x_595:
[----:B-1----:R-:W4:Y:S02]  /*15290*/  S2R R0, SR_TID.X ;  /* 0x0000000000007919 */ /* 0x002f240000002100 */
[----:B----4-:R-:W-:Y:S02]  /*152a0*/  LOP3.LUT R2, R0, 0x7f, RZ, 0xc0, !PT ;  /* 0x0000007f00027812 */ /* 0x010fe400078ec0ff */
[----:B------:R-:W2:Y:S01]  /*152b0*/  LDL R0, [R1+0x58] ;  /* 0x0000580001007983 */ /* 0x000ea20000100800 */
[----:B------:R-:W-:Y:S01]  /*152c0*/  BSSY B0, `(.L_x_616) ;  /* 0x0000010000007945 */ /* 0x000fe20003800000 */
[----:B------:R-:W-:Y:S02]  /*152d0*/  ISETP.NE.AND P1, PT, R2, RZ, PT ;  /* 0x000000ff0200720c */ /* 0x000fe40003f25270 */
[----:B--2---:R-:W-:-:S11]  /*152e0*/  ISETP.NE.AND P0, PT, R0, 0x3, PT ;  /* 0x000000030000780c */ /* 0x004fd60003f05270 */
[----:B------:R-:W-:Y:S05]  /*152f0*/  @P1 BRA `(.L_x_617) ;  /* 0x0000000000301947 */ /* 0x000fea0003800000 */
[----:B------:R-:W1:Y:S01]  /*15300*/  S2R R5, SR_LANEID ;  /* 0x0000000000057919 */ /* 0x000e620000000000 */
[----:B------:R-:W-:Y:S01]  /*15310*/  VOTEU.ANY UR4, UPT, PT ;  /* 0x0000000000047886 */ /* 0x000fe200038e0100 */
[----:B0-----:R-:W0:Y:S01]  /*15320*/  LDC.64 R2, c[0x0][0xc60] ;  /* 0x00031800ff027b82 */ /* 0x001e220000000a00 */
[----:B------:R-:W1:Y:S02]  /*15330*/  FLO.U32 R0, UR4 ;  /* 0x0000000400007d00 */ /* 0x000e6400080e0000 */
[----:B-1----:R-:W-:-:S06]  /*15340*/  ISETP.EQ.U32.AND P1, PT, R0, R5, PT ;  /* 0x000000050000720c */ /* 0x002fcc0003f22070 */
[----:B------:R-:W0:Y:S07]  /*15350*/  POPC R5, UR4 ;  /* 0x0000000400057d09 */ /* 0x000e2e0008000000 */
[----:B0-----:R-:W2:Y:S01]  /*15360*/  @P1 ATOMG.E.ADD.STRONG.GPU PT, R3, desc[UR40][R2.64], R5 ;  /* 0x00000005020319a8 */ /* 0x001ea200081ee1e8 */
[----:B------:R-:W0:Y:S02]  /*15370*/  S2R R4, SR_LTMASK ;  /* 0x0000000000047919 */ /* 0x000e240000003900 */
[----:B0-----:R-:W-:-:S04]  /*15380*/  LOP3.LUT R4, R4, UR4, RZ, 0xc0, !PT ;  /* 0x0000000404047c12 */ /* 0x001fc8000f8ec0ff */
[----:B------:R-:W0:Y:S01]  /*15390*/  POPC R7, R4 ;  /* 0x0000000400077309 */ /* 0x000e220000000000 */
[----:B--2---:R-:W0:Y:S02]  /*153a0*/  SHFL.IDX PT, R0, R3, R0, 0x1f ;  /* 0x00001f0003007589 */ /* 0x004e2400000e0000 */
[----:B0-----:R-:W-:-:S07]  /*153b0*/  IADD3 R16, R0, UR36, R7 ;  /* 0x0000002400107c10 */ /* 0x001fce000fffe007 */
.L_x_617:
[----:B------:R-:W-:Y:S05]  /*153c0*/  BSYNC B0 ;  /* 0x0000000000007941 */ /* 0x000fea0003800000 */
.L_x_616:
[----:B------:R-:W-:Y:S05]  /*153d0*/  @!P0 BRA `(.L_x_618) ;  /* 0x0000000000048947 */ /* 0x000fea0003800000 */
[----:B------:R-:W-:Y:S01]  /*153e0*/  BPT.TRAP 0x1 ;  /* 0x000000040000795c */ /* 0x000fe20000300000 */
.L_x_618:
[----:B------:R-:W2:Y:S01]  /*153f0*/  LDL R0, [R1+0xc] ;  /* 0x00000c0001007983 */ /* 0x000ea20000100800 */
[----:B0-----:R-:W-:Y:S01]  /*15400*/  IMAD R3, R29, 0x8, R22 ;  /* 0x000000081d037824 */ /* 0x001fe200078e0216 */
[----:B------:R-:W-:Y:S01]  /*15410*/  BSSY B0, `(.L_x_619) ;  /* 0x0000005000007945 */ /* 0x000fe20003800000 */
[----:B--2---:R-:W-:-:S04]  /*15420*/  LOP3.LUT R0, R0, 0x1, RZ, 0x3c, !PT ;  /* 0x0000000100007812 */ /* 0x004fc800078e3cff */
[----:B------:R-:W-:-:S04]  /*15430*/  SHF.L.U32 R0, R0, 0x1f, RZ ;  /* 0x0000001f00007819 */ /* 0x000fc800000006ff */
[----:B------:R-:W0:Y:S02]  /*15440*/  SYNCS.PHASECHK.TRANS64.TRYWAIT P1, [R3+URZ+0x13270], R0 ;  /* 0x01327000030075a7 */ /* 0x000e24000802017f */
[----:B0-----:R-:W-:Y:S05]  /*15450*/  @!P1 BRA `(.L_x_620) ;  /* 0x0000004000ac9947 */ /* 0x001fea0003800000 */
.L_x_765:
[----:B------:R-:W-:Y:S05]  /*15460*/  BSYNC B0 ;  /* 0x0000000000007941 */ /* 0x000fea0003800000 */
.L_x_619:
[----:B------:R-:W2:Y:S02]  /*15470*/  LDL R2, [R1+0x74] ;  /* 0x0000740001027983 */ /* 0x000ea40000100800 */
[----:B--2---:R-:W-:-:S13]  /*15480*/  ISETP.NE.AND P1, PT, R2, 0x3, PT ;  /* 0x000000030200780c */ /* 0x004fda0003f25270 */
[----:B------:R-:W-:Y:S05]  /*15490*/  @!P1 BRA `(.L_x_621) ;  /* 0x0000000000049947 */ /* 0x000fea0003800000 */
[----:B------:R-:W-:Y:S01]  /*154a0*/  BPT.TRAP 0x1 ;  /* 0x000000040000795c */ /* 0x000fe20000300000 */
.L_x_621:
[----:B0-----:R-:W2:Y:S02]  /*154b0*/  LDL R0, [R1+0xc] ;  /* 0x00000c0001007983 */ /* 0x001ea40000100800 */
[----:B--2---:R-:W-:-:S04]  /*154c0*/  SHF.L.U32 R0, R0, 0x1f, RZ ;  /* 0x0000001f00007819 */ /* 0x004fc800000006ff */
[----:B------:R-:W0:Y:S02]  /*154d0*/  SYNCS.PHASECHK.TRANS64.TRYWAIT P1, [R3+URZ+0x13260], R0 ;  /* 0x01326000030075a7 */ /* 0x000e24000802017f */
[----:B0-----:R-:W-:Y:S05]  /*154e0*/  @!P1 BRA `(.L_x_622) ;  /* 0x00000040009c9947 */ /* 0x001fea0003800000 */
.L_x_766:
[----:B------:R-:W2:Y:S04]  /*154f0*/  LDL R4, [R1+0x38] ;  /* 0x0000380001047983 */ /* 0x000ea80000100800 */
[----:B------:R-:W3:Y:S01]  /*15500*/  LDL R10, [R1+0x2c] ;  /* 0x00002c00010a7983 */ /* 0x000ee20000100800 */
[----:B------:R-:W-:-:S03]  /*15510*/  IMAD R2, R29, 0x2800, RZ ;  /* 0x000028001d027824 */ /* 0x000fc600078e02ff */
[----:B------:R-:W4:Y:S01]  /*15520*/  LDL R12, [R1+0x74] ;  /* 0x00007400010c7983 */ /* 0x000f220000100800 */
[----:B------:R-:W-:Y:S05]  /*15530*/  WARPSYNC.ALL ;  /* 0x0000000000007948 */ /* 0x000fea0003800000 */
[----:B--2---:R-:W-:-:S05]  /*15540*/  LOP3.LUT R5, R2, R4, RZ, 0xfc, !PT ;  /* 0x0000000402057212 */ /* 0x004fca00078efcff */
[----:B0-----:R-:W-:-:S05]  /*15550*/  IMAD.IADD R0, R22, 0x1, R5 ;  /* 0x0000000116007824 */ /* 0x001fca00078e0205 */
[----:B------:R-:W0:Y:S01]  /*15560*/  LDSM.16.MT88.4 R4, [R0+0x6000] ;  /* 0x006000000004783b */ /* 0x000e220000004200 */
[----:B---3--:R-:W-:-:S05]  /*15570*/  LOP3.LUT R2, R2, R10, RZ, 0xfc, !PT ;  /* 0x0000000a02027212 */ /* 0x008fca00078efcff */
        /* <DEDUP_REMOVED lines=25> */
[----:B----4-:R-:W-:Y:S02]  /*15710*/  ISETP.NE.AND P1, PT, R12, 0x3, PT ;  /* 0x000000030c00780c */ /* 0x010fe40003f25270 */
        /* <DEDUP_REMOVED lines=10> */
[----:B-1----:R-:W1:Y:S01]  /*157c0*/  FENCE.VIEW.ASYNC.S ;  /* 0x00000000000073c6 */ /* 0x002e620000000000 */
[----:B------:R-:W-:Y:S05]  /*157d0*/  @!P1 BRA `(.L_x_623) ;  /* 0x0000000000049947 */ /* 0x000fea0003800000 */
[----:B------:R-:W-:Y:S01]  /*157e0*/  BPT.TRAP 0x1 ;  /* 0x000000040000795c */ /* 0x000fe20000300000 */
.L_x_623:
[----:B-1----:R1:W-:Y:S01]  /*157f0*/  SYNCS.ARRIVE.TRANS64.A1T0 RZ, [R3+URZ+0x13250], RZ ;  /* 0x013250ff03ff79a7 */ /* 0x0023e2000810003f */
[----:B------:R-:W-:Y:S06]  /*15800*/  BAR.SYNC.DEFER_BLOCKING 0x2, 0x80 ;  /* 0x0082000000007b1d */ /* 0x000fec0000010000 */
[----:B------:R-:W-:Y:S05]  /*15810*/  @!P0 BRA `(.L_x_624) ;  /* 0x0000000000048947 */ /* 0x000fea0003800000 */
[----:B------:R-:W-:Y:S01]  /*15820*/  BPT.TRAP 0x1 ;  /* 0x000000040000795c */ /* 0x000fe20000300000 */
.L_x_624:
[----:B------:R-:W2:Y:S04]  /*15830*/  LDL R0, [R1+0x24] ;  /* 0x0000240001007983 */ /* 0x000ea80000100800 */
[----:B0-----:R-:W3:Y:S01]  /*15840*/  LDL.LU R2, [R1+0xc] ;  /* 0x00000c0001027983 */ /* 0x001ee20000300800 */
[----:B------:R-:W-:Y:S01]  /*15850*/  VIADD R29, R29, 0x1 ;  /* 0x000000011d1d7836 */ /* 0x000fe20000000000 */
[----:B-1----:R-:W-:-:S04]  /*15860*/  IADD3 R3, R3, 0x13280, RZ ;  /* 0x0001328003037810 */ /* 0x002fc80007ffe0ff */
[----:B------:R-:W-:-:S04]  /*15870*/  ISETP.NE.AND P0, PT, R29, 0x2, PT ;  /* 0x000000021d00780c */ /* 0x000fc80003f05270 */
[----:B------:R-:W-:Y:S02]  /*15880*/  SEL R29, R29, RZ, P0 ;  /* 0x000000ff1d1d7207 */ /* 0x000fe40000000000 */
[----:B--2---:R-:W-:Y:S02]  /*15890*/  PRMT R3, R0, 0x654, R3 ;  /* 0x0000065400037816 */ /* 0x004fe40000000003 */
[----:B------:R-:W-:Y:S02]  /*158a0*/  SEL R0, RZ, 0x1, P0 ;  /* 0x00000001ff007807 */ /* 0x000fe40000000000 */
[----:B------:R0:W-:Y:S02]  /*158b0*/  SYNCS.ARRIVE.TRANS64.RED.A1T0 RZ, [R3+URZ], RZ ;  /* 0x000000ff03ff79a7 */ /* 0x0001e4000810043f */
[----:B---3--:R-:W-:-:S05]  /*158c0*/  LOP3.LUT R2, R2, R0, RZ, 0x3c, !PT ;  /* 0x0000000002027212 */ /* 0x008fca00078e3cff */
[----:B------:R0:W-:Y:S02]  /*158d0*/  STL [R1+0xc], R2 ;  /* 0x00000c0201007387 */ /* 0x0001e40000100800 */
.L_x_565:
[----:B------:R-:W2:Y:S02]  /*158e0*/  LDL R0, [R1+0x30] ;  /* 0x0000300001007983 */ /* 0x000ea40000100800 */
[----:B--2---:R-:W-:-:S13]  /*158f0*/  LOP3.LUT P0, RZ, R0, 0x10, RZ, 0xc0, !PT ;  /* 0x0000001000ff7812 */ /* 0x004fda000780c0ff */
[----:B------:R-:W-:Y:S05]  /*15900*/  @!P0 BRA `(.L_x_625) ;  /* 0x0000000000288947 */ /* 0x000fea0003800000 */
[----:B------:R-:W-:Y:S05]  /*15910*/  WARPSYNC.ALL ;  /* 0x0000000000007948 */ /* 0x000fea0003800000 */
[----:B------:R-:W1:Y:S08]  /*15920*/  S2UR UR4, SR_CgaCtaId ;  /* 0x00000000000479c3 */ /* 0x000e700000008800 */
[----:B------:R-:W-:Y:S01]  /*15930*/  BAR.SYNC.DEFER_BLOCKING 0x5, 0x200 ;  /* 0x0148000000007b1d */ /* 0x000fe20000010000 */
[----:B------:R-:W-:Y:S01]  /*15940*/  MOV R22, 0x400 ;  /* 0x0000040000167802 */ /* 0x000fe20000000f00 */
[----:B-1----:R-:W-:-:S05]  /*15950*/  IMAD.U32 R0, RZ, RZ, UR4 ;  /* 0x00000004ff007e24 */ /* 0x002fca000f8e00ff */
[----:B------:R-:W-:Y:S01]  /*15960*/  LEA R22, R0, R22, 0x18 ;  /* 0x0000001600167211 */ /* 0x000fe200078ec0ff */
[----:B------:R1:W-:Y:S04]  /*15970*/  STL [R1+0x24], R0 ;  /* 0x0000240001007387 */ /* 0x0003e80000100800 */
[----:B------:R1:W2:Y:S01]  /*15980*/  LDS.128 R16, [R22+0x132d0] ;  /* 0x0132d00016107984 */ /* 0x0002a20000000c00 */
[----:B------:R-:W-:Y:S06]  /*15990*/  BAR.ARV 0x4, 0x200 ;  /* 0x0108000000007b1d */ /* 0x000fec0000002000 */
[----:B------:R-:W-:Y:S05]  /*159a0*/  BRA `(.L_x_626) ;  /* 0x0000000800487947 */ /* 0x000fea0003800000 */
.L_x_625:
[----:B------:R-:W1:Y:S01]  /*159b0*/  S2R R0, SR_TID.X ;  /* 0x0000000000007919 */ /* 0x000e620000002100 */
[----:B------:R-:W-:Y:S01]  /*159c0*/  UMOV UR4, 0xffffffff ;  /* 0xffffffff00047882 */ /* 0x000fe20000000000 */
[----:B-1----:R-:W-:-:S04]  /*159d0*/  LOP3.LUT R6, R0, 0x1f, RZ, 0xc0, !PT ;  /* 0x0000001f00067812 */ /* 0x002fc800078ec0ff */
[----:B------:R-:W-:Y:S01]  /*159e0*/  ISETP.NE.AND P0, PT, R6, 0x1f, PT ;  /* 0x0000001f0600780c */ /* 0x000fe20003f05270 */
[----:B------:R-:W-:-:S12]  /*159f0*/  BRA.DIV UR4, `(.L_x_627) ;  /* 0x0000003e046c7947 */ /* 0x000fd8000b800000 */
[----:B------:R-:W-:Y:S01]  /*15a00*/  IMAD.IADD R5, R19, 0x1, R6 ;  /* 0x0000000113057824 */ /* 0x000fe200078e0206 */
[----:B------:R-:W-:-:S04]  /*15a10*/  ULDC UR4, c[0x0][0xc3c] ;  /* 0x00030f0000047ab9 */ /* 0x000fc80000000800 */
[----:B------:R-:W-:-:S13]  /*15a20*/  ISETP.GE.OR P1, PT, R5, UR4, !P0 ;  /* 0x0000000405007c0c */ /* 0x000fda000c726670 */
[----:B0-----:R-:W0:Y:S02]  /*15a30*/  @!P1 LDC.64 R2, c[0x0][0xc80] ;  /* 0x00032000ff029b82 */ /* 0x001e240000000a00 */
[----:B0-----:R-:W-:-:S06]  /*15a40*/  @!P1 IMAD.WIDE R2, R5, 0x4, R2 ;  /* 0x0000000405029825 */ /* 0x001fcc00078e0202 */
[----:B------:R0:W2:Y:S01]  /*15a50*/  @!P1 LDG.E R3, desc[UR40][R2.64] ;  /* 0x0000002802039981 */ /* 0x0000a2000c1e1900 */
[C---:B------:R-:W-:Y:S02]  /*15a60*/  ISETP.GE.U32.AND P2, PT, R6.reuse, 0x2, PT ;  /* 0x000000020600780c */ /* 0x040fe40003f46070 */
[C---:B------:R-:W-:Y:S01]  /*15a70*/  ISETP.GE.U32.AND P3, PT, R6.reuse, 0x4, PT ;  /* 0x000000040600780c */ /* 0x040fe20003f66070 */
[----:B------:R-:W-:Y:S01]  /*15a80*/  SHFL.IDX PT, R0, R16, RZ, 0x1f ;  /* 0x00001fff10007589 */ /* 0x000fe200000e0000 */
[C---:B------:R-:W-:Y:S02]  /*15a90*/  ISETP.GE.U32.AND P4, PT, R6.reuse, 0x8, PT ;  /* 0x000000080600780c */ /* 0x040fe40003f86070 */
[C---:B------:R-:W-:Y:S01]  /*15aa0*/  ISETP.GE.U32.AND P5, PT, R6.reuse, 0x10, PT ;  /* 0x000000100600780c */ /* 0x040fe20003fa6070 */
[----:B------:R-:W-:Y:S01]  /*15ab0*/  SHFL.IDX PT, R4, R16, 0x1, 0x1f ;  /* 0x00201f0010047f89 */ /* 0x000fe200000e0000 */
[----:B0-----:R-:W-:Y:S02]  /*15ac0*/  IMAD.MOV.U32 R2, RZ, RZ, RZ ;  /* 0x000000ffff027224 */ /* 0x001fe400078e00ff */
[----:B--2---:R-:W-:Y:S01]  /*15ad0*/  @!P1 IMAD.MOV.U32 R2, RZ, RZ, R3 ;  /* 0x000000ffff029224 */ /* 0x004fe200078e0003 */
[----:B------:R-:W-:-:S04]  /*15ae0*/  ISETP.NE.AND P1, PT, R6, RZ, PT ;  /* 0x000000ff0600720c */ /* 0x000fc80003f25270 */
        /* <DEDUP_REMOVED lines=15> */
[----:B------:R0:W1:Y:S02]  /*15be0*/  SHFL.IDX PT, R14, R3, 0x1f, 0x1f ;  /* 0x03e01f00030e7f89 */ /* 0x00006400000e0000 */
.L_x_776:
[----:B------:R-:W-:Y:S02]  /*15bf0*/  ULDC UR4, c[0x0][0xc38] ;  /* 0x00030e0000047ab9 */ /* 0x000fe40000000800 */
[----:B------:R-:W-:-:S04]  /*15c00*/  IMAD.U32 R16, RZ, RZ, UR4 ;  /* 0x00000004ff107e24 */ /* 0x000fc8000f8e00ff */
[----:B-1----:R-:W-:-:S04]  /*15c10*/  IMAD R6, R14, R16, RZ ;  /* 0x000000100e067224 */ /* 0x002fc800078e02ff */
[----:B------:R-:W-:-:S05]  /*15c20*/  IMAD.IADD R4, R4, 0x1, R6 ;  /* 0x0000000104047824 */ /* 0x000fca00078e0206 */
[----:B------:R-:W-:-:S13]  /*15c30*/  ISETP.GT.AND P6, PT, R4, R0, PT ;  /* 0x000000000400720c */ /* 0x000fda0003fc4270 */
[----:B------:R-:W-:Y:S05]  /*15c40*/  @P6 BRA `(.L_x_628) ;  /* 0x00000000009c6947 */ /* 0x000fea0003800000 */
.L_x_633:
[----:B------:R-:W1:Y:S01]  /*15c50*/  LDC R2, c[0x0][0xc3c] ;  /* 0x00030f00ff027b82 */ /* 0x000e620000000800 */
[----:B------:R-:W-:-:S05]  /*15c60*/  VIADD R19, R19, 0x1f ;  /* 0x0000001f13137836 */ /* 0x000fca0000000000 */
[----:B-1----:R-:W-:-:S13]  /*15c70*/  ISETP.GE.AND P6, PT, R19, R2, PT ;  /* 0x000000021300720c */ /* 0x002fda0003fc6270 */
[----:B------:R-:W-:Y:S05]  /*15c80*/  @P6 BRA `(.L_x_629) ;  /* 0x0000000400446947 */ /* 0x000fea0003800000 */
[----:B0-----:R-:W0:Y:S01]  /*15c90*/  S2R R3, SR_TID.X ;  /* 0x0000000000037919 */ /* 0x001e220000002100 */
[----:B------:R-:W-:Y:S01]  /*15ca0*/  BSSY B0, `(.L_x_630) ;  /* 0x0000009000007945 */ /* 0x000fe20003800000 */
[----:B0-----:R-:W-:-:S05]  /*15cb0*/  LOP3.LUT R3, R3, 0x1f, RZ, 0xc0, !PT ;  /* 0x0000001f03037812 */ /* 0x001fca00078ec0ff */
[----:B------:R-:W-:-:S05]  /*15cc0*/  IMAD.IADD R5, R19, 0x1, R3 ;  /* 0x0000000113057824 */ /* 0x000fca00078e0203 */
[----:B------:R-:W-:Y:S01]  /*15cd0*/  ISETP.GE.OR P6, PT, R5, R2, !P0 ;  /* 0x000000020500720c */ /* 0x000fe200047c6670 */
[----:B------:R-:W-:-:S12]  /*15ce0*/  IMAD.MOV.U32 R2, RZ, RZ, RZ ;  /* 0x000000ffff027224 */ /* 0x000fd800078e00ff */
[----:B------:R-:W-:Y:S05]  /*15cf0*/  @P6 BRA `(.L_x_631) ;  /* 0x00000000000c6947 */ /* 0x000fea0003800000 */
[----:B------:R-:W0:Y:S02]  /*15d00*/  LDC.64 R2, c[0x0][0xc80] ;  /* 0x00032000ff027b82 */ /* 0x000e240000000a00 */
[----:B0-----:R-:W-:-:S06]  /*15d10*/  IMAD.WIDE R2, R5, 0x4, R2 ;  /* 0x0000000405027825 */ /* 0x001fcc00078e0202 */
[----:B------:R0:W5:Y:S02]  /*15d20*/  LDG.E R2, desc[UR40][R2.64] ;  /* 0x0000002802027981 */ /* 0x000164000c1e1900 */
.L_x_631:
[----:B------:R-:W-:Y:S05]  /*15d30*/  BSYNC B0 ;  /* 0x0000000000007941 */ /* 0x000fea0003800000 */
.L_x_630:
[----:B------:R-:W-:-:S03]  /*15d40*/  UMOV UR4, 0xffffffff ;  /* 0xffffffff00047882 */ /* 0x000fc60000000000 */
[----:B------:R-:W-:Y:S05]  /*15d50*/  BRA.DIV UR4, `(.L_x_632) ;  /* 0x0000003e04b87947 */ /* 0x000fea000b800000 */
[----:B-----5:R-:W0:Y:S02]  /*15d60*/  SHFL.UP PT, R14, R2, 0x1, RZ ;  /* 0x04200000020e7989 */ /* 0x020e2400000e00ff */
        /* <DEDUP_REMOVED lines=14> */
[----:B------:R0:W1:Y:S02]  /*15e50*/  SHFL.IDX PT, R14, R3, 0x1f, 0x1f ;  /* 0x03e01f00030e7f89 */ /* 0x00006400000e0000 */
.L_x_784:
[----:B------:R-:W-:Y:S02]  /*15e60*/  ULDC UR4, c[0x0][0xc38] ;  /* 0x00030e0000047ab9 */ /* 0x000fe40000000800 */
[----:B------:R-:W-:-:S04]  /*15e70*/  IMAD.U32 R16, RZ, RZ, UR4 ;  /* 0x00000004ff107e24 */ /* 0x000fc8000f8e00ff */
[----:B-1----:R-:W-:-:S04]  /*15e80*/  IMAD R6, R14, R16, RZ ;  /* 0x000000100e067224 */ /* 0x002fc800078e02ff */
[----:B------:R-:W-:-:S05]  /*15e90*/  IMAD.IADD R4, R6, 0x1, R4 ;  /* 0x0000000106047824 */ /* 0x000fca00078e0204 */
[----:B------:R-:W-:-:S13]  /*15ea0*/  ISETP.GT.AND P6, PT, R4, R0, PT ;  /* 0x000000000400720c */ /* 0x000fda0003fc4270 */
[----:B------:R-:W-:Y:S05]  /*15eb0*/  @!P6 BRA `(.L_x_633) ;  /* 0xfffffffc0064e947 */ /* 0x000fea000383ffff */
.L_x_628:
[----:B------:R-:W-:Y:S01]  /*15ec0*/  IMAD.IADD R6, R4, 0x1, -R6 ;  /* 0x0000000104067824 */ /* 0x000fe200078e0a06 */
[----:B------:R-:W-:-:S03]  /*15ed0*/  UMOV UR4, 0xffffffff ;  /* 0xffffffff00047882 */ /* 0x000fc60000000000 */
[----:B------:R-:W-:-:S05]  /*15ee0*/  IMAD R5, R3, R16, R6 ;  /* 0x0000001003057224 */ /* 0x000fca00078e0206 */
[----:B------:R-:W-:Y:S01]  /*15ef0*/  ISETP.GT.AND P6, PT, R5, R0, PT ;  /* 0x000000000500720c */ /* 0x000fe20003fc4270 */
[----:B------:R-:W-:-:S12]  /*15f00*/  BRA.DIV UR4, `(.L_x_634) ;  /* 0x00000042040c7947 */ /* 0x000fd8000b800000 */
[----:B------:R-:W-:-:S04]  /*15f10*/  VOTE.ANY R5, PT, !P6 ;  /* 0x0000000000057806 */ /* 0x000fc800070e0100 */
[----:B------:R-:W1:Y:S02]  /*15f20*/  POPC R4, R5 ;  /* 0x0000000500047309 */ /* 0x000e640000000000 */
[----:B-1----:R1:W2:Y:S02]  /*15f30*/  SHFL.IDX PT, R17, R2, R4, 0x1f ;  /* 0x00001f0402117589 */ /* 0x0022a400000e0000 */
.L_x_788:
[----:B------:R-:W-:Y:S02]  /*15f40*/  ISETP.NE.AND P0, PT, R5, RZ, PT ;  /* 0x000000ff0500720c */ /* 0x000fe40003f05270 */
[----:B-1----:R-:W-:-:S11]  /*15f50*/  MOV R2, RZ ;  /* 0x000000ff00027202 */ /* 0x002fd60000000f00 */
[----:B------:R-:W-:Y:S05]  /*15f60*/  @!P0 BRA `(.L_x_635) ;  /* 0x0000000000108947 */ /* 0x000fea0003800000 */
[----:B------:R-:W-:Y:S01]  /*15f70*/  UMOV UR4, 0xffffffff ;  /* 0xffffffff00047882 */ /* 0x000fe20000000000 */
[----:B------:R-:W-:Y:S02]  /*15f80*/  VIADD R12, R4, 0xffffffff ;  /* 0xffffffff040c7836 */ /* 0x000fe40000000000 */
[----:B------:R-:W-:Y:S05]  /*15f90*/  BRA.DIV UR4, `(.L_x_636) ;  /* 0x0000004204307947 */ /* 0x000fea000b800000 */
[----:B------:R1:W3:Y:S02]  /*15fa0*/  SHFL.IDX PT, R2, R3, R12, 0x1f ;  /* 0x00001f0c03027589 */ /* 0x0002e400000e0000 */
.L_x_635:
[----:B--2---:R-:W-:Y:S01]  /*15fb0*/  IABS R5, R17 ;  /* 0x0000001100057213 */ /* 0x004fe20000000000 */
[----:B---3--:R-:W-:Y:S02]  /*15fc0*/  IMAD R16, R2, R16, R6 ;  /* 0x0000001002107224 */ /* 0x008fe400078e0206 */
[----:B------:R-:W-:Y:S01]  /*15fd0*/  IMAD.IADD R19, R4, 0x1, R19 ;  /* 0x0000000104137824 */ /* 0x000fe200078e0213 */
[----:B------:R-:W2:Y:S01]  /*15fe0*/  I2F.RP R7, R5 ;  /* 0x0000000500077306 */ /* 0x000ea20000209400 */
[----:B------:R-:W-:-:S07]  /*15ff0*/  IMAD.IADD R0, R0, 0x1, -R16 ;  /* 0x0000000100007824 */ /* 0x000fce00078e0a10 */
[----:B--2---:R-:W2:Y:S02]  /*16000*/  MUFU.RCP R7, R7 ;  /* 0x0000000700077308 */ /* 0x004ea40000001000 */
[----:B--2---:R-:W-:-:S06]  /*16010*/  VIADD R8, R7, 0xffffffe ;  /* 0x0ffffffe07087836 */ /* 0x004fcc0000000000 */
[----:B01----:R-:W0:Y:S02]  /*16020*/  F2I.FTZ.U32.TRUNC.NTZ R3, R8 ;  /* 0x0000000800037305 */ /* 0x003e24000021f000 */
[----:B0-----:R-:W-:-:S04]  /*16030*/  IMAD.MOV R2, RZ, RZ, -R3 ;  /* 0x000000ffff027224 */ /* 0x001fc800078e0a03 */
[----:B------:R-:W-:Y:S02]  /*16040*/  IMAD R6, R2, R5, RZ ;  /* 0x0000000502067224 */ /* 0x000fe400078e02ff */
[----:B------:R-:W-:-:S04]  /*16050*/  IMAD.MOV.U32 R2, RZ, RZ, RZ ;  /* 0x000000ffff027224 */ /* 0x000fc800078e00ff */
[----:B------:R-:W-:Y:S01]  /*16060*/  IMAD.HI.U32 R2, R3, R6, R2 ;  /* 0x0000000603027227 */ /* 0x000fe200078e0002 */
[----:B------:R-:W-:Y:S02]  /*16070*/  IABS R6, R17 ;  /* 0x0000001100067213 */ /* 0x000fe40000000000 */
[----:B------:R-:W-:-:S03]  /*16080*/  IABS R3, R0 ;  /* 0x0000000000037213 */ /* 0x000fc60000000000 */
[----:B------:R-:W-:Y:S02]  /*16090*/  IMAD.MOV R6, RZ, RZ, -R6 ;  /* 0x000000ffff067224 */ /* 0x000fe400078e0a06 */
        /* <DEDUP_REMOVED lines=16> */
.L_x_629:
[----:B------:R-:W-:Y:S01]  /*161a0*/  UMOV UR4, URZ ;  /* 0x0000003f00047c82 */ /* 0x000fe20008000000 */
[----:B------:R-:W-:Y:S01]  /*161b0*/  UMOV UR5, URZ ;  /* 0x0000003f00057c82 */ /* 0x000fe20008000000 */
[----:B------:R-:W-:Y:S01]  /*161c0*/  ULDC UR6, c[0x0][0xc3c] ;  /* 0x00030f0000067ab9 */ /* 0x000fe20000000800 */
[----:B------:R-:W-:Y:S01]  /*161d0*/  IMAD.MOV.U32 R16, RZ, RZ, R0 ;  /* 0x000000ffff107224 */ /* 0x000fe200078e0000 */
[----:B------:R-:W-:Y:S01]  /*161e0*/  MOV R18, UR5 ;  /* 0x0000000500127c02 */ /* 0x000fe20008000f00 */
[----:B------:R-:W-:Y:S02]  /*161f0*/  IMAD.U32 R17, RZ, RZ, UR4 ;  /* 0x00000004ff117e24 */ /* 0x000fe4000f8e00ff */
[----:B------:R-:W-:-:S07]  /*16200*/  IMAD.U32 R19, RZ, RZ, UR6 ;  /* 0x00000006ff137e24 */ /* 0x000fce000f8e00ff */
.L_x_637:
[----:B------:R3:W2:Y:S01]  /*16210*/  LDL R2, [R1+0x24] ;  /* 0x0000240001027983 */ /* 0x0006a20000100800 */
[----:B------:R-:W1:Y:S01]  /*16220*/  S2R R0, SR_TID.X ;  /* 0x0000000000007919 */ /* 0x000e620000002100 */
[----:B------:R-:W-:Y:S05]  /*16230*/  WARPSYNC.ALL ;  /* 0x0000000000007948 */ /* 0x000fea0003800000 */
[----:B-1----:R-:W-:Y:S01]  /*16240*/  LOP3.LUT R0, R0, 0x1f, RZ, 0xc0, !PT ;  /* 0x0000001f00007812 */ /* 0x002fe200078ec0ff */
[----:B------:R-:W-:Y:S03]  /*16250*/  BAR.SYNC.DEFER_BLOCKING 0x4, 0x200 ;  /* 0x0108000000007b1d */ /* 0x000fe60000010000 */
[----:B------:R-:W-:-:S13]  /*16260*/  ISETP.NE.AND P0, PT, R0, RZ, PT ;  /* 0x000000ff0000720c */ /* 0x000fda0003f05270 */
[----:B------:R-:W-:Y:S01]  /*16270*/  @!P0 MOV R0, 0x400 ;  /* 0x0000040000008802 */ /* 0x000fe20000000f00 */
[----:B--2---:R-:W1:Y:S03]  /*16280*/  @!P0 S2R R2, SR_CgaCtaId ;  /* 0x0000000000028919 */ /* 0x004e660000008800 */
[----:B-1----:R-:W-:Y:S01]  /*16290*/  @!P0 LEA R22, R2, R0, 0x18 ;  /* 0x0000000002168211 */ /* 0x002fe200078ec0ff */
[----:B------:R3:W-:Y:S04]  /*162a0*/  @!P0 STL [R1+0x24], R2 ;  /* 0x0000240201008387 */ /* 0x0007e80000100800 */
[----:B------:R3:W-:Y:S01]  /*162b0*/  @!P0 STS.128 [R22+0x132d0], R16 ;  /* 0x0132d01016008388 */ /* 0x0007e20000000c00 */
[----:B------:R-:W-:Y:S06]  /*162c0*/  BAR.ARV 0x5, 0x200 ;  /* 0x0148000000007b1d */ /* 0x000fec0000002000 */
.L_x_626:
[----:B------:R-:W-:Y:S02]  /*162d0*/  ULDC UR4, c[0x0][0xc3c] ;  /* 0x00030f0000047ab9 */ /* 0x000fe40000000800 */
[----:B--2---:R-:W-:-:S13]  /*162e0*/  ISETP.GE.AND P0, PT, R19, UR4, PT ;  /* 0x0000000413007c0c */ /* 0x004fda000bf06270 */
[----:B------:R-:W-:Y:S05]  /*162f0*/  @!P0 BRA `(.L_x_638) ;  /* 0xffffffa000248947 */ /* 0x000fea000383ffff */
[----:B------:R-:W-:Y:S05]  /*16300*/  BSYNC B7 ;  /* 0x0000000000077941 */ /* 0x000fea0003800000 */
.L_x_528:
[----:B01----:R-:W2:Y:S01]  /*16310*/  LDL.LU R0, [R1+0x68] ;  /* 0x0000680001007983 */ /* 0x003ea20000300800 */
[----:B------:R-:W-:Y:S01]  /*16320*/  BSSY B0, `(.L_x_639) ;  /* 0x000000b000007945 */ /* 0x000fe20003800000 */
[----:B------:R-:W0:Y:S01]  /*16330*/  S2R R5, SR_CgaCtaId ;  /* 0x0000000000057919 */ /* 0x000e220000008800 */
[----:B--2---:R-:W-:-:S05]  /*16340*/  VIADD R0, R0, 0x1 ;  /* 0x0000000100007836 */ /* 0x004fca0000000000 */
[----:B---3--:R-:W-:-:S04]  /*16350*/  LEA.HI R2, R0, R0, RZ, 0x1 ;  /* 0x0000000000027211 */ /* 0x008fc800078f08ff */
[----:B------:R-:W-:Y:S02]  /*16360*/  LOP3.LUT R3, R2, 0xfffffffe, RZ, 0xc0, !PT ;  /* 0xfffffffe02037812 */ /* 0x000fe400078ec0ff */
[----:B------:R-:W-:-:S03]  /*16370*/  MOV R2, 0x400 ;  /* 0x0000040000027802 */ /* 0x000fc60000000f00 */
[----:B------:R-:W-:Y:S01]  /*16380*/  IMAD.IADD R0, R0, 0x1, -R3 ;  /* 0x0000000100007824 */ /* 0x000fe200078e0a03 */
[----:B0-----:R-:W-:-:S04]  /*16390*/  LEA R5, R5, R2, 0x18 ;  /* 0x0000000205057211 */ /* 0x001fc800078ec0ff */
[----:B------:R-:W-:-:S04]  /*163a0*/  SHF.L.U32 R0, R0, 0x1f, RZ ;  /* 0x0000001f00007819 */ /* 0x000fc800000006ff */
[----:B------:R-:W0:Y:S02]  /*163b0*/  SYNCS.PHASECHK.TRANS64.TRYWAIT P0, [R5+URZ+0x13220], R0 ;  /* 0x01322000050075a7 */ /* 0x000e24000800017f */
[----:B0-----:R-:W-:Y:S05]  /*163c0*/  @!P0 BRA `(.L_x_640) ;  /* 0x0000003c004c8947 */ /* 0x001fea0003800000 */
.L_x_791:
[----:B------:R-:W-:Y:S05]  /*163d0*/  BSYNC B0 ;  /* 0x0000000000007941 */ /* 0x000fea0003800000 */
.L_x_639:
[----:B------:R-:W-:-:S03]  /*163e0*/  UMOV UR4, 0xffffffff ;  /* 0xffffffff00047882 */ /* 0x000fc60000000000 */
[----:B------:R-:W-:Y:S05]  /*163f0*/  BRA.DIV UR4, `(.L_x_641) ;  /* 0x0000003e04547947 */ /* 0x000fea000b800000 */
[----:B0-----:R-:W0:Y:S02]  /*16400*/  S2R R0, SR_TID.X ;  /* 0x0000000000007919 */ /* 0x001e240000002100 */
[----:B0-----:R-:W-:-:S04]  /*16410*/  SHF.R.U32.HI R0, RZ, 0x5, R0 ;  /* 0x00000005ff007819 */ /* 0x001fc80000011600 */
[----:B------:R-:W-:-:S05]  /*16420*/  LOP3.LUT R0, R0, 0x3, RZ, 0xc0, !PT ;  /* 0x0000000300007812 */ /* 0x000fca00078ec0ff */
[----:B------:R0:W1:Y:S02]  /*16430*/  SHFL.IDX PT, R14, R0, RZ, 0x1f ;  /* 0x00001fff000e7589 */ /* 0x00006400000e0000 */
.L_x_794:
[----:B-1----:R-:W-:-:S13]  /*16440*/  ISETP.NE.AND P0, PT, R14, RZ, PT ;  /* 0x000000ff0e00720c */ /* 0x002fda0003f05270 */
[----:B------:R-:W-:Y:S05]  /*16450*/  @P0 BRA `(.L_x_417) ;  /* 0x0000000000b00947 */ /* 0x000fea0003800000 */
[----:B------:R-:W-:-:S03]  /*16460*/  UMOV UR4, 0xffffffff ;  /* 0xffffffff00047882 */ /* 0x000fc60000000000 */
[----:B------:R-:W-:Y:S05]  /*16470*/  BRA.DIV UR4, `(.L_x_642) ;  /* 0x0000003e04687947 */ /* 0x000fea000b800000 */
[----:B------:R-:W-:-:S13]  /*16480*/  ELECT P6, URZ, PT ;  /* 0x00000000003f782f */ /* 0x000fda00038c0000 */
.L_x_797:
[----:B------:R-:W-:Y:S05]  /*16490*/  @!P6 BRA `(.L_x_417) ;  /* 0x0000000000a0e947 */ /* 0x000fea0003800000 */
[----:B0-----:R-:W2:Y:S02]  /*164a0*/  LDL.LU R0, [R1+0x34] ;  /* 0x0000340001007983 */ /* 0x001ea40000300800 */
[----:B--2---:R-:W-:-:S04]  /*164b0*/  LOP3.LUT R0, R0, 0x2, RZ, 0xfc, !PT ;  /* 0x0000000200007812 */ /* 0x004fc800078efcff */
[----:B------:R-:W-:-:S13]  /*164c0*/  ISETP.NE.AND P0, PT, R0, 0x3, PT ;  /* 0x000000030000780c */ /* 0x000fda0003f05270 */
[----:B------:R-:W-:Y:S05]  /*164d0*/  @!P0 BRA `(.L_x_643) ;  /* 0x0000000000048947 */ /* 0x000fea0003800000 */
[----:B------:R-:W-:Y:S01]  /*164e0*/  BPT.TRAP 0x1 ;  /* 0x000000040000795c */ /* 0x000fe20000300000 */
.L_x_643:
        /* <DEDUP_REMOVED lines=8> */
.L_x_798:
[----:B------:R-:W2:Y:S01]  /*16570*/  LDL.LU R4, [R1+0xc] ;  /* 0x00000c0001047983 */ /* 0x000ea20000300800 */
[----:B------:R-:W-:Y:S02]  /*16580*/  SEL R29, R29, RZ, P2 ;  /* 0x000000ff1d1d7207 */ /* 0x000fe40001000000 */
[----:B--2---:R-:W-:Y:S01]  /*16590*/  LOP3.LUT R0, R4, R0, RZ, 0x3c, !PT ;  /* 0x0000000004007212 */ /* 0x004fe200078e3cff */
[----:B------:R-:W-:Y:S06]  /*165a0*/  @!P0 BRA `(.L_x_645) ;  /* 0x0000000000048947 */ /* 0x000fec0003800000 */
[----:B------:R-:W-:Y:S01]  /*165b0*/  BPT.TRAP 0x1 ;  /* 0x000000040000795c */ /* 0x000fe20000300000 */
.L_x_645:
[----:B------:R-:W-:Y:S01]  /*165c0*/  IMAD R29, R29, 0x8, R5 ;  /* 0x000000081d1d7824 */ /* 0x000fe200078e0205 */
[----:B------:R-:W-:-:S04]  /*165d0*/  SHF.L.U32 R0, R0, 0x1f, RZ ;  /* 0x0000001f00007819 */ /* 0x000fc800000006ff */
[----:B------:R-:W1:Y:S02]  /*165e0*/  SYNCS.PHASECHK.TRANS64.TRYWAIT P1, [R29+URZ+0x13240], R0 ;  /* 0x013240001d0075a7 */ /* 0x000e64000802017f */
[----:B-1----:R-:W-:Y:S05]  /*165f0*/  @!P1 BRA `(.L_x_646) ;  /* 0x0000003c003c9947 */ /* 0x002fea0003800000 */
.L_x_799:
[----:B------:R-:W-:Y:S05]  /*16600*/  @!P0 BRA `(.L_x_647) ;  /* 0x0000000000048947 */ /* 0x000fea0003800000 */
[----:B------:R-:W-:Y:S01]  /*16610*/  BPT.TRAP 0x1 ;  /* 0x000000040000795c */ /* 0x000fe20000300000 */
.L_x_647:
[----:B------:R-:W2:Y:S02]  /*16620*/  SYNCS.PHASECHK.TRANS64.TRYWAIT P1, [R3+URZ+0x13260], R2 ;  /* 0x01326002030075a7 */ /* 0x000ea4000802017f */
[----:B--2---:R-:W-:Y:S05]  /*16630*/  @!P1 BRA `(.L_x_648) ;  /* 0x0000003c00409947 */ /* 0x004fea0003800000 */
.L_x_800:
[----:B------:R-:W-:Y:S05]  /*16640*/  @!P0 BRA `(.L_x_649) ;  /* 0x0000000000048947 */ /* 0x000fea0003800000 */
[----:B------:R-:W-:Y:S01]  /*16650*/  BPT.TRAP 0x1 ;  /* 0x000000040000795c */ /* 0x000fe20000300000 */
.L_x_649:
[----:B------:R-:W3:Y:S02]  /*16660*/  SYNCS.PHASECHK.TRANS64.TRYWAIT P1, [R29+URZ+0x13260], R0 ;  /* 0x013260001d0075a7 */ /* 0x000ee4000802017f */
[----:B---3--:R-:W-:Y:S05]  /*16670*/  @!P1 BRA `(.L_x_650) ;  /* 0x0000003c00449947 */ /* 0x008fea0003800000 */
.L_x_801:
[----:B------:R-:W-:Y:S05]  /*16680*/  @!P0 BRA `(.L_x_651) ;  /* 0x0000000000048947 */ /* 0x000fea0003800000 */
[----:B------:R-:W-:Y:S01]  /*16690*/  BPT.TRAP 0x1 ;  /* 0x000000040000795c */ /* 0x000fe20000300000 */
.L_x_651:
[----:B------:R-:W4:Y:S02]  /*166a0*/  SYNCS.PHASECHK.TRANS64.TRYWAIT P1, [R3+URZ+0x13280], R2 ;  /* 0x01328002030075a7 */ /* 0x000f24000802017f */
[----:B----4-:R-:W-:Y:S05]  /*166b0*/  @!P1 BRA `(.L_x_652) ;  /* 0x0000003c00489947 */ /* 0x010fea0003800000 */
.L_x_802:
[----:B------:R-:W-:Y:S05]  /*166c0*/  @!P0 BRA `(.L_x_653) ;  /* 0x0000000000048947 */ /* 0x000fea0003800000 */
[----:B------:R-:W-:Y:S01]  /*166d0*/  BPT.TRAP 0x1 ;  /* 0x000000040000795c */ /* 0x000fe20000300000 */
.L_x_653:
[----:B------:R0:W0:Y:S02]  /*166e0*/  SYNCS.PHASECHK.TRANS64.TRYWAIT P0, [R29+URZ+0x13280], R0 ;  /* 0x013280001d0075a7 */ /* 0x000024000800017f */
[----:B0-----:R-:W-:Y:S05]  /*166f0*/  @!P0 NANOSLEEP.SYNCS 0x989680 ;  /* 0x009896800000895d */ /* 0x001fea0003900000 */
[----:B------:R-:W0:Y:S02]  /*16700*/  @!P0 SYNCS.PHASECHK.TRANS64 P0, [R29+URZ+0x13280], R0 ;  /* 0x013280001d0085a7 */ /* 0x000e24000800007f */
[----:B0-----:R-:W-:Y:S05]  /*16710*/  @!P0 BRA `(.L_x_653) ;  /* 0xfffffffc00f08947 */ /* 0x001fea000383ffff */
.L_x_417:
[----:B------:R-:W-:Y:S05]  /*16720*/  BSYNC B8 ;  /* 0x0000000000087941 */ /* 0x000fea0003800000 */
.L_x_414:
[----:B------:R-:W-:Y:S05]  /*16730*/  EXIT ;  /* 0x000000000000794d */ /* 0x000fea0003800000 */
.L_x_433:
[----:B0-----:R0:W1:Y:S02]  /*16740*/  SYNCS.PHASECHK.TRANS64.TRYWAIT P5, [R66+URZ+0x13290], R67 ;  /* 0x01329043420075a7 */ /* 0x00106400080a017f */
[----:B-1----:R-:W-:Y:S05]  /*16750*/  @!P5 NANOSLEEP.SYNCS 0x989680 ;  /* 0x009896800000d95d */ /* 0x002fea0003900000 */
[----:B------:R-:W1:Y:S02]  /*16760*/  @!P5 SYNCS.PHASECHK.TRANS64 P5, [R66+URZ+0x13290], R67 ;  /* 0x013290434200d5a7 */ /* 0x000e6400080a007f */
[----:B-1----:R-:W-:Y:S05]  /*16770*/  @!P5 BRA `(.L_x_433) ;  /* 0xfffffffc00f0d947 */ /* 0x002fea000383ffff */
[----:B------:R-:W-:Y:S05]  /*16780*/  BRA `(.L_x_654) ;  /* 0xfffffebc00ac7947 */ /* 0x000fea000383ffff */
.L_x_434:
[----:B------:R-:W-:Y:S01]  /*16790*/  BSSY B1, `(.L_x_655) ;  /* 0x0000007000017945 */ /* 0x000fe20003800000 */
[----:B------:R-:W-:Y:S01]  /*167a0*/  IMAD.MOV.U32 R12, RZ, RZ, RZ ;  /* 0x000000ffff0c7224 */ /* 0x000fe200078e00ff */
[----:B------:R-:W-:Y:S01]  /*167b0*/  MOV R11, 0x1e1f ;  /* 0x00001e1f000b7802 */ /* 0x000fe20000000f00 */
[----:B------:R-:W-:-:S07]  /*167c0*/  IMAD.MOV.U32 R15, RZ, RZ, -0x1 ;  /* 0xffffffffff0f7424 */ /* 0x000fce00078e00ff */
[----:B0-----:R-:W-:Y:S05]  /*167d0*/  WARPSYNC.COLLECTIVE R15, `(.L_x_656) ;  /* 0x000000000f087348 */ /* 0x001fea0003c00000 */
[----:B------:R1:W2:Y:S02]  /*167e0*/  SHFL.IDX P6, R14, R13, R12, R11 ;  /* 0x0000000c0d0e7389 */ /* 0x0002a400000c000b */
[----:B012---:R-:W-:Y:S01]  /*167f0*/  ENDCOLLECTIVE ;  /* 0x000000000000791b */ /* 0x007fe20003800000 */
.L_x_656:
[----:B------:R-:W-:Y:S05]  /*16800*/  BSYNC B1 ;  /* 0x0000000000017941 */ /* 0x000fea0003800000 */
.L_x_655:
        /* <DEDUP_REMOVED lines=8> */
.L_x_657:
[----:B------:R-:W-:Y:S05]  /*16890*/  BRA `(.L_x_658) ;  /* 0xfffffebc007c7947 */ /* 0x000fea000383ffff */
.L_x_444:
[----:B0-----:R0:W1:Y:S02]  /*168a0*/  SYNCS.PHASECHK.TRANS64.TRYWAIT P6, [R66+URZ+0x13290], R67 ;  /* 0x01329043420075a7 */ /* 0x00106400080c017f */
[----:B-1----:R-:W-:Y:S05]  /*168b0*/  @!P6 NANOSLEEP.SYNCS 0x989680 ;  /* 0x009896800000e95d */ /* 0x002fea0003900000 */
[----:B------:R-:W1:Y:S02]  /*168c0*/  @!P6 SYNCS.PHASECHK.TRANS64 P6, [R66+URZ+0x13290], R67 ;  /* 0x013290434200e5a7 */ /* 0x000e6400080c007f */
[----:B-1----:R-:W-:Y:S05]  /*168d0*/  @!P6 BRA `(.L_x_444) ;  /* 0xfffffffc00f0e947 */ /* 0x002fea000383ffff */
[----:B------:R-:W-:Y:S05]  /*168e0*/  BRA `(.L_x_659) ;  /* 0xfffffecc00ac7947 */ /* 0x000fea000383ffff */
.L_x_445:
[----:B------:R-:W-:Y:S01]  /*168f0*/  BSSY B1, `(.L_x_660) ;  /* 0x0000007000017945 */ /* 0x000fe20003800000 */
[----:B------:R-:W-:Y:S01]  /*16900*/  IMAD.MOV.U32 R12, RZ, RZ, RZ ;  /* 0x000000ffff0c7224 */ /* 0x000fe200078e00ff */
[----:B------:R-:W-:Y:S01]  /*16910*/  MOV R11, 0x1e1f ;  /* 0x00001e1f000b7802 */ /* 0x000fe20000000f00 */
[----:B------:R-:W-:-:S07]  /*16920*/  IMAD.MOV.U32 R15, RZ, RZ, -0x1 ;  /* 0xffffffffff0f7424 */ /* 0x000fce00078e00ff */
[----:B0-----:R-:W-:Y:S05]  /*16930*/  WARPSYNC.COLLECTIVE R15, `(.L_x_661) ;  /* 0x000000000f087348 */ /* 0x001fea0003c00000 */
[----:B------:R1:W2:Y:S02]  /*16940*/  SHFL.IDX P6, R14, R13, R12, R11 ;  /* 0x0000000c0d0e7389 */ /* 0x0002a400000c000b */
[----:B012---:R-:W-:Y:S01]  /*16950*/  ENDCOLLECTIVE ;  /* 0x000000000000791b */ /* 0x007fe20003800000 */
.L_x_661:
[----:B------:R-:W-:Y:S05]  /*16960*/  BSYNC B1 ;  /* 0x0000000000017941 */ /* 0x000fea0003800000 */
.L_x_660:
        /* <DEDUP_REMOVED lines=8> */
.L_x_662:
[----:B------:R-:W-:Y:S01]  /*169f0*/  IMAD.MOV.U32 R71, RZ, RZ, R14 ;  /* 0x000000ffff477224 */ /* 0x000fe200078e000e */
[----:B------:R-:W-:Y:S06]  /*16a00*/  BRA `(.L_x_663) ;  /* 0xfffffecc00787947 */ /* 0x000fec000383ffff */
.L_x_450:
[----:B0-----:R0:W1:Y:S02]  /*16a10*/  SYNCS.PHASECHK.TRANS64.TRYWAIT P3, [R66+URZ+0x13290], R67 ;  /* 0x01329043420075a7 */ /* 0x001064000806017f */
[----:B-1----:R-:W-:Y:S05]  /*16a20*/  @!P3 NANOSLEEP.SYNCS 0x989680 ;  /* 0x009896800000b95d */ /* 0x002fea0003900000 */
[----:B------:R-:W1:Y:S02]  /*16a30*/  @!P3 SYNCS.PHASECHK.TRANS64 P3, [R66+URZ+0x13290], R67 ;  /* 0x013290434200b5a7 */ /* 0x000e64000806007f */
[----:B-1----:R-:W-:Y:S05]  /*16a40*/  @!P3 BRA `(.L_x_450) ;  /* 0xfffffffc00f0b947 */ /* 0x002fea000383ffff */
[----:B------:R-:W-:Y:S05]  /*16a50*/  BRA `(.L_x_664) ;  /* 0xfffffedc004c7947 */ /* 0x000fea000383ffff */
.L_x_451:
[----:B------:R-:W-:Y:S01]  /*16a60*/  BSSY B1, `(.L_x_665) ;  /* 0x0000007000017945 */ /* 0x000fe20003800000 */
[----:B------:R-:W-:Y:S01]  /*16a70*/  MOV R12, RZ ;  /* 0x000000ff000c7202 */ /* 0x000fe20000000f00 */
[----:B------:R-:W-:Y:S02]  /*16a80*/  IMAD.MOV.U32 R11, RZ, RZ, 0x1e1f ;  /* 0x00001e1fff0b7424 */ /* 0x000fe400078e00ff */
[----:B------:R-:W-:-:S07]  /*16a90*/  IMAD.MOV.U32 R15, RZ, RZ, -0x1 ;  /* 0xffffffffff0f7424 */ /* 0x000fce00078e00ff */
[----:B0-----:R-:W-:Y:S05]  /*16aa0*/  WARPSYNC.COLLECTIVE R15, `(.L_x_666) ;  /* 0x000000000f087348 */ /* 0x001fea0003c00000 */
[----:B------:R1:W2:Y:S02]  /*16ab0*/  SHFL.IDX P6, R14, R13, R12, R11 ;  /* 0x0000000c0d0e7389 */ /* 0x0002a400000c000b */
[----:B012---:R-:W-:Y:S01]  /*16ac0*/  ENDCOLLECTIVE ;  /* 0x000000000000791b */ /* 0x007fe20003800000 */
.L_x_666:
[----:B------:R-:W-:Y:S05]  /*16ad0*/  BSYNC B1 ;  /* 0x0000000000017941 */ /* 0x000fea0003800000 */
.L_x_665:
        /* <DEDUP_REMOVED lines=8> */
.L_x_667:
[----:B------:R-:W-:Y:S05]  /*16b60*/  BRA `(.L_x_668) ;  /* 0xfffffedc00847947 */ /* 0x000fea000383ffff */
.L_x_455:
[----:B-1----:R1:W4:Y:S02]  /*16b70*/  SYNCS.PHASECHK.TRANS64.TRYWAIT P4, [R66+URZ+0x132b0], R67 ;  /* 0x0132b043420075a7 */ /* 0x002324000808017f */
[----:B----4-:R-:W-:Y:S05]  /*16b80*/  @!P4 NANOSLEEP.SYNCS 0x989680 ;  /* 0x009896800000c95d */ /* 0x010fea0003900000 */
[----:B------:R-:W4:Y:S02]  /*16b90*/  @!P4 SYNCS.PHASECHK.TRANS64 P4, [R66+URZ+0x132b0], R67 ;  /* 0x0132b0434200c5a7 */ /* 0x000f24000808007f */
[----:B----4-:R-:W-:Y:S05]  /*16ba0*/  @!P4 BRA `(.L_x_455) ;  /* 0xfffffffc00f0c947 */ /* 0x010fea000383ffff */
[----:B------:R-:W-:Y:S05]  /*16bb0*/  BRA `(.L_x_669) ;  /* 0xfffffedc00f87947 */ /* 0x000fea000383ffff */
.L_x_473:
[----:B------:R-:W-:Y:S01]  /*16bc0*/  BSSY B1, `(.L_x_670) ;  /* 0x0000008000017945 */ /* 0x000fe20003800000 */
[----:B------:R-:W-:Y:S01]  /*16bd0*/  MOV R13, R28 ;  /* 0x0000001c000d7202 */ /* 0x000fe20000000f00 */
[----:B------:R-:W-:Y:S02]  /*16be0*/  IMAD.MOV.U32 R12, RZ, RZ, RZ ;  /* 0x000000ffff0c7224 */ /* 0x000fe400078e00ff */
[----:B------:R-:W-:Y:S02]  /*16bf0*/  IMAD.MOV.U32 R11, RZ, RZ, 0x1e1f ;  /* 0x00001e1fff0b7424 */ /* 0x000fe400078e00ff */
[----:B------:R-:W-:-:S07]  /*16c00*/  IMAD.MOV.U32 R15, RZ, RZ, -0x1 ;  /* 0xffffffffff0f7424 */ /* 0x000fce00078e00ff */
[----:B------:R-:W-:Y:S05]  /*16c10*/  WARPSYNC.COLLECTIVE R15, `(.L_x_671) ;  /* 0x000000000f087348 */ /* 0x000fea0003c00000 */
[----:B------:R0:W1:Y:S02]  /*16c20*/  SHFL.IDX P6, R14, R13, R12, R11 ;  /* 0x0000000c0d0e7389 */ /* 0x00006400000c000b */
[----:B01----:R-:W-:Y:S01]  /*16c30*/  ENDCOLLECTIVE ;  /* 0x000000000000791b */ /* 0x003fe20003800000 */
.L_x_671:
[----:B------:R-:W-:Y:S05]  /*16c40*/  BSYNC B1 ;  /* 0x0000000000017941 */ /* 0x000fea0003800000 */
.L_x_670:
[----:B------:R-:W-:Y:S01]  /*16c50*/  IMAD.MOV.U32 R13, RZ, RZ, R26 ;  /* 0x000000ffff0d7224 */ /* 0x000fe200078e001a */
[----:B------:R-:W-:Y:S01]  /*16c60*/  MOV R15, 0xffffffff ;  /* 0xffffffff000f7802 */ /* 0x000fe20000000f00 */
[----:B------:R-:W-:Y:S02]  /*16c70*/  IMAD.MOV.U32 R12, RZ, RZ, RZ ;  /* 0x000000ffff0c7224 */ /* 0x000fe400078e00ff */
[----:B------:R-:W-:Y:S02]  /*16c80*/  IMAD.MOV.U32 R11, RZ, RZ, 0x1e1f ;  /* 0x00001e1fff0b7424 */ /* 0x000fe400078e00ff */
[----:B------:R-:W-:-:S07]  /*16c90*/  IMAD.MOV.U32 R0, RZ, RZ, R14 ;  /* 0x000000ffff007224 */ /* 0x000fce00078e000e */
[----:B------:R-:W-:Y:S05]  /*16ca0*/  WARPSYNC.COLLECTIVE R15, `(.L_x_672) ;  /* 0x000000000f087348 */ /* 0x000fea0003c00000 */
[----:B------:R0:W1:Y:S02]  /*16cb0*/  SHFL.IDX P6, R14, R13, R12, R11 ;  /* 0x0000000c0d0e7389 */ /* 0x00006400000c000b */
[----:B01----:R-:W-:Y:S01]  /*16cc0*/  ENDCOLLECTIVE ;  /* 0x000000000000791b */ /* 0x003fe20003800000 */
.L_x_672:
[----:B------:R-:W-:Y:S02]  /*16cd0*/  IMAD.MOV.U32 R13, RZ, RZ, R30 ;  /* 0x000000ffff0d7224 */ /* 0x000fe400078e001e */
[----:B------:R-:W-:-:S07]  /*16ce0*/  IMAD.MOV.U32 R27, RZ, RZ, R14 ;  /* 0x000000ffff1b7224 */ /* 0x000fce00078e000e */
[----:B------:R-:W-:Y:S05]  /*16cf0*/  WARPSYNC.COLLECTIVE R15, `(.L_x_673) ;  /* 0x000000000f087348 */ /* 0x000fea0003c00000 */
[----:B------:R0:W1:Y:S02]  /*16d00*/  SHFL.IDX P6, R14, R13, R12, R11 ;  /* 0x0000000c0d0e7389 */ /* 0x00006400000c000b */
[----:B01----:R-:W-:Y:S01]  /*16d10*/  ENDCOLLECTIVE ;  /* 0x000000000000791b */ /* 0x003fe20003800000 */
.L_x_673:
[----:B------:R-:W-:Y:S02]  /*16d20*/  IMAD.MOV.U32 R13, RZ, RZ, R24 ;  /* 0x000000ffff0d7224 */ /* 0x000fe400078e0018 */
[----:B------:R-:W-:-:S07]  /*16d30*/  IMAD.MOV.U32 R3, RZ, RZ, R14 ;  /* 0x000000ffff037224 */ /* 0x000fce00078e000e */
[----:B------:R-:W-:Y:S05]  /*16d40*/  WARPSYNC.COLLECTIVE R15, `(.L_x_674) ;  /* 0x000000000f087348 */ /* 0x000fea0003c00000 */
[----:B------:R0:W1:Y:S02]  /*16d50*/  SHFL.IDX P6, R14, R13, R12, R11 ;  /* 0x0000000c0d0e7389 */ /* 0x00006400000c000b */
[----:B01----:R-:W-:Y:S01]  /*16d60*/  ENDCOLLECTIVE ;  /* 0x000000000000791b */ /* 0x003fe20003800000 */
.L_x_674:
[----:B------:R-:W-:Y:S05]  /*16d70*/  BRA `(.L_x_675) ;  /* 0xfffffeec00207947 */ /* 0x000fea000383ffff */
.L_x_477:
[----:B-1----:R1:W3:Y:S02]  /*16d80*/  SYNCS.PHASECHK.TRANS64.TRYWAIT P0, [R18+URZ+0x13200], R29 ;  /* 0x0132001d120075a7 */ /* 0x0022e4000800017f */
[----:B---3--:R-:W-:Y:S05]  /*16d90*/  @!P0 NANOSLEEP.SYNCS 0x989680 ;  /* 0x009896800000895d */ /* 0x008fea0003900000 */
[----:B------:R-:W3:Y:S02]  /*16da0*/  @!P0 SYNCS.PHASECHK.TRANS64 P0, [R18+URZ+0x13200], R29 ;  /* 0x0132001d120085a7 */ /* 0x000ee4000800007f */
[----:B---3--:R-:W-:Y:S05]  /*16db0*/  @!P0 BRA `(.L_x_477) ;  /* 0xfffffffc00f08947 */ /* 0x008fea000383ffff */
[----:B------:R-:W-:Y:S05]  /*16dc0*/  BRA `(.L_x_676) ;  /* 0xfffffeec00b07947 */ /* 0x000fea000383ffff */
.L_x_481:
[----:B------:R-:W-:Y:S01]  /*16dd0*/  BSSY B1, `(.L_x_677) ;  /* 0x0000008000017945 */ /* 0x000fe20003800000 */
[----:B------:R-:W-:Y:S01]  /*16de0*/  IMAD.MOV.U32 R13, RZ, RZ, R28 ;  /* 0x000000ffff0d7224 */ /* 0x000fe200078e001c */
[----:B------:R-:W-:Y:S01]  /*16df0*/  MOV R15, 0xffffffff ;  /* 0xffffffff000f7802 */ /* 0x000fe20000000f00 */
[----:B------:R-:W-:Y:S02]  /*16e00*/  IMAD.MOV.U32 R12, RZ, RZ, RZ ;  /* 0x000000ffff0c7224 */ /* 0x000fe400078e00ff */
[----:B------:R-:W-:-:S07]  /*16e10*/  IMAD.MOV.U32 R11, RZ, RZ, 0x1e1f ;  /* 0x00001e1fff0b7424 */ /* 0x000fce00078e00ff */
[----:B------:R-:W-:Y:S05]  /*16e20*/  WARPSYNC.COLLECTIVE R15, `(.L_x_678) ;  /* 0x000000000f087348 */ /* 0x000fea0003c00000 */
[----:B------:R0:W1:Y:S02]  /*16e30*/  SHFL.IDX P6, R14, R13, R12, R11 ;  /* 0x0000000c0d0e7389 */ /* 0x00006400000c000b */
[----:B01----:R-:W-:Y:S01]  /*16e40*/  ENDCOLLECTIVE ;  /* 0x000000000000791b */ /* 0x003fe20003800000 */
.L_x_678:
[----:B------:R-:W-:Y:S05]  /*16e50*/  BSYNC B1 ;  /* 0x0000000000017941 */ /* 0x000fea0003800000 */
.L_x_677:
        /* <DEDUP_REMOVED lines=8> */
.L_x_679:
[----:B------:R-:W-:Y:S02]  /*16ee0*/  IMAD.MOV.U32 R13, RZ, RZ, R30 ;  /* 0x000000ffff0d7224 */ /* 0x000fe400078e001e */
[----:B------:R-:W-:-:S07]  /*16ef0*/  IMAD.MOV.U32 R27, RZ, RZ, R14 ;  /* 0x000000ffff1b7224 */ /* 0x000fce00078e000e */
[----:B------:R-:W-:Y:S05]  /*16f00*/  WARPSYNC.COLLECTIVE R15, `(.L_x_680) ;  /* 0x000000000f087348 */ /* 0x000fea0003c00000 */
[----:B------:R0:W1:Y:S02]  /*16f10*/  SHFL.IDX P6, R14, R13, R12, R11 ;  /* 0x0000000c0d0e7389 */ /* 0x00006400000c000b */
[----:B01----:R-:W-:Y:S01]  /*16f20*/  ENDCOLLECTIVE ;  /* 0x000000000000791b */ /* 0x003fe20003800000 */
.L_x_680:
[----:B------:R-:W-:Y:S01]  /*16f30*/  IMAD.MOV.U32 R13, RZ, RZ, R24 ;  /* 0x000000ffff0d7224 */ /* 0x000fe200078e0018 */
[----:B------:R-:W-:-:S07]  /*16f40*/  MOV R21, R14 ;  /* 0x0000000e00157202 */ /* 0x000fce0000000f00 */
[----:B------:R-:W-:Y:S05]  /*16f50*/  WARPSYNC.COLLECTIVE R15, `(.L_x_681) ;  /* 0x000000000f087348 */ /* 0x000fea0003c00000 */
[----:B------:R0:W1:Y:S02]  /*16f60*/  SHFL.IDX P6, R14, R13, R12, R11 ;  /* 0x0000000c0d0e7389 */ /* 0x00006400000c000b */
[----:B01----:R-:W-:Y:S01]  /*16f70*/  ENDCOLLECTIVE ;  /* 0x000000000000791b */ /* 0x003fe20003800000 */
.L_x_681:
[----:B------:R-:W-:Y:S05]  /*16f80*/  BRA `(.L_x_682) ;  /* 0xfffffefc00607947 */ /* 0x000fea000383ffff */
.L_x_485:
[----:B-1----:R1:W3:Y:S02]  /*16f90*/  SYNCS.PHASECHK.TRANS64.TRYWAIT P1, [R18+URZ+0x13200], R25 ;  /* 0x01320019120075a7 */ /* 0x0022e4000802017f */
[----:B---3--:R-:W-:Y:S05]  /*16fa0*/  @!P1 NANOSLEEP.SYNCS 0x989680 ;  /* 0x009896800000995d */ /* 0x008fea0003900000 */
[----:B------:R-:W3:Y:S02]  /*16fb0*/  @!P1 SYNCS.PHASECHK.TRANS64 P1, [R18+URZ+0x13200], R25 ;  /* 0x01320019120095a7 */ /* 0x000ee4000802007f */
[----:B---3--:R-:W-:Y:S05]  /*16fc0*/  @!P1 BRA `(.L_x_485) ;  /* 0xfffffffc00f09947 */ /* 0x008fea000383ffff */
[----:B------:R-:W-:Y:S05]  /*16fd0*/  BRA `(.L_x_683) ;  /* 0xfffffefc00e47947 */ /* 0x000fea000383ffff */
.L_x_489:
[----:B-1----:R1:W3:Y:S02]  /*16fe0*/  SYNCS.PHASECHK.TRANS64.TRYWAIT P1, [R3+URZ+0x13230], R4 ;  /* 0x01323004030075a7 */ /* 0x0022e4000802017f */
[----:B---3--:R-:W-:Y:S05]  /*16ff0*/  @!P1 NANOSLEEP.SYNCS 0x989680 ;  /* 0x009896800000995d */ /* 0x008fea0003900000 */
[----:B------:R-:W3:Y:S02]  /*17000*/  @!P1 SYNCS.PHASECHK.TRANS64 P1, [R3+URZ+0x13230], R4 ;  /* 0x01323004030095a7 */ /* 0x000ee4000802007f */
[----:B---3--:R-:W-:Y:S05]  /*17010*/  @!P1 BRA `(.L_x_489) ;  /* 0xfffffffc00f09947 */ /* 0x008fea000383ffff */
[----:B------:R-:W-:Y:S05]  /*17020*/  BRA `(.L_x_488) ;  /* 0xffffff1000387947 */ /* 0x000fea000383ffff */
.L_x_497:
[----:B-1----:R1:W2:Y:S02]  /*17030*/  SYNCS.PHASECHK.TRANS64.TRYWAIT P1, [R0+URZ+0x13230], R13 ;  /* 0x0132300d000075a7 */ /* 0x0022a4000802017f */
[----:B--2---:R-:W-:Y:S05]  /*17040*/  @!P1 NANOSLEEP.SYNCS 0x989680 ;  /* 0x009896800000995d */ /* 0x004fea0003900000 */
[----:B------:R-:W2:Y:S02]  /*17050*/  @!P1 SYNCS.PHASECHK.TRANS64 P1, [R0+URZ+0x13230], R13 ;  /* 0x0132300d000095a7 */ /* 0x000ea4000802007f */
[----:B--2---:R-:W-:Y:S05]  /*17060*/  @!P1 BRA `(.L_x_497) ;  /* 0xfffffffc00f09947 */ /* 0x004fea000383ffff */
[----:B------:R-:W-:Y:S05]  /*17070*/  BRA `(.L_x_496) ;  /* 0xffffff3800d07947 */ /* 0x000fea000383ffff */
.L_x_502:
[----:B-1----:R1:W2:Y:S02]  /*17080*/  SYNCS.PHASECHK.TRANS64.TRYWAIT P1, [R14+URZ+0x13250], R9 ;  /* 0x013250090e0075a7 */ /* 0x0022a4000802017f */
[----:B--2---:R-:W-:Y:S05]  /*17090*/  @!P1 NANOSLEEP.SYNCS 0x989680 ;  /* 0x009896800000995d */ /* 0x004fea0003900000 */
[----:B------:R-:W2:Y:S02]  /*170a0*/  @!P1 SYNCS.PHASECHK.TRANS64 P1, [R14+URZ+0x13250], R9 ;  /* 0x013250090e0095a7 */ /* 0x000ea4000802007f */
[----:B--2---:R-:W-:Y:S05]  /*170b0*/  @!P1 BRA `(.L_x_502) ;  /* 0xfffffffc00f09947 */ /* 0x004fea000383ffff */
[----:B------:R-:W-:Y:S05]  /*170c0*/  BRA `(.L_x_501) ;  /* 0xffffff4000407947 */ /* 0x000fea000383ffff */
.L_x_510:
[----:B-1----:R1:W2:Y:S02]  /*170d0*/  SYNCS.PHASECHK.TRANS64.TRYWAIT P1, [R10+URZ+0x13250], R3 ;  /* 0x013250030a0075a7 */ /* 0x0022a4000802017f */
[----:B--2---:R-:W-:Y:S05]  /*170e0*/  @!P1 NANOSLEEP.SYNCS 0x989680 ;  /* 0x009896800000995d */ /* 0x004fea0003900000 */
[----:B------:R-:W2:Y:S02]  /*170f0*/  @!P1 SYNCS.PHASECHK.TRANS64 P1, [R10+URZ+0x13250], R3 ;  /* 0x013250030a0095a7 */ /* 0x000ea4000802007f */
[----:B--2---:R-:W-:Y:S05]  /*17100*/  @!P1 BRA `(.L_x_510) ;  /* 0xfffffffc00f09947 */ /* 0x004fea000383ffff */
[----:B------:R-:W-:Y:S05]  /*17110*/  BRA `(.L_x_509) ;  /* 0xffffff5c00b07947 */ /* 0x000fea000383ffff */
.L_x_534:
[----:B------:R-:W0:Y:S01]  /*17120*/  S2R R8, SR_TID.X ;  /* 0x0000000000087919 */ /* 0x000e220000002100 */
[----:B------:R-:W-:Y:S01]  /*17130*/  BSSY B1, `(.L_x_684) ;  /* 0x000000a000017945 */ /* 0x000fe20003800000 */
[----:B------:R-:W-:Y:S02]  /*17140*/  IMAD.MOV.U32 R12, RZ, RZ, RZ ;  /* 0x000000ffff0c7224 */ /* 0x000fe400078e00ff */
[----:B------:R-:W-:Y:S02]  /*17150*/  IMAD.MOV.U32 R11, RZ, RZ, 0x1f ;  /* 0x0000001fff0b7424 */ /* 0x000fe400078e00ff */
[----:B------:R-:W-:Y:S01]  /*17160*/  IMAD.MOV.U32 R15, RZ, RZ, -0x1 ;  /* 0xffffffffff0f7424 */ /* 0x000fe200078e00ff */
[----:B0-----:R-:W-:-:S04]  /*17170*/  SHF.R.U32.HI R8, RZ, 0x5, R8 ;  /* 0x00000005ff087819 */ /* 0x001fc80000011608 */
[----:B------:R-:W-:-:S05]  /*17180*/  LOP3.LUT R8, R8, 0x3, RZ, 0xc0, !PT ;  /* 0x0000000308087812 */ /* 0x000fca00078ec0ff */
[----:B------:R-:W-:-:S07]  /*17190*/  IMAD.MOV.U32 R13, RZ, RZ, R8 ;  /* 0x000000ffff0d7224 */ /* 0x000fce00078e0008 */
[----:B------:R-:W-:Y:S05]  /*171a0*/  WARPSYNC.COLLECTIVE R15, `(.L_x_685) ;  /* 0x000000000f087348 */ /* 0x000fea0003c00000 */
[----:B------:R0:W1:Y:S02]  /*171b0*/  SHFL.IDX P6, R14, R13, R12, R11 ;  /* 0x0000000c0d0e7389 */ /* 0x00006400000c000b */
[----:B01----:R-:W-:Y:S01]  /*171c0*/  ENDCOLLECTIVE ;  /* 0x000000000000791b */ /* 0x003fe20003800000 */
.L_x_685:
[----:B------:R-:W-:Y:S05]  /*171d0*/  BSYNC B1 ;  /* 0x0000000000017941 */ /* 0x000fea0003800000 */
.L_x_684:
[----:B------:R-:W-:Y:S05]  /*171e0*/  BRA `(.L_x_686) ;  /* 0xffffff9800187947 */ /* 0x000fea000383ffff */
.L_x_536:
[----:B------:R-:W-:Y:S01]  /*171f0*/  BSSY B1, `(.L_x_687) ;  /* 0x0000006000017945 */ /* 0x000fe20003800000 */
[----:B------:R-:W-:-:S07]  /*17200*/  IMAD.MOV.U32 R15, RZ, RZ, -0x1 ;  /* 0xffffffffff0f7424 */ /* 0x000fce00078e00ff */
[----:B0-----:R-:W-:Y:S05]  /*17210*/  WARPSYNC.COLLECTIVE R15, `(.L_x_688) ;  /* 0x000000000f0c7348 */ /* 0x001fea0003c00000 */
[----:B------:R-:W-:Y:S02]  /*17220*/  ELECT P6, UR62, PT ;  /* 0x00000000003e782f */ /* 0x000fe400038c0000 */
[----:B------:R-:W-:Y:S01]  /*17230*/  MOV R14, UR62 ;  /* 0x0000003e000e7c02 */ /* 0x000fe20008000f00 */
[----:B0-----:R-:W-:Y:S10]  /*17240*/  ENDCOLLECTIVE ;  /* 0x000000000000791b */ /* 0x001ff40003800000 */
.L_x_688:
[----:B------:R-:W-:Y:S05]  /*17250*/  BSYNC B1 ;  /* 0x0000000000017941 */ /* 0x000fea0003800000 */
.L_x_687:
[----:B------:R-:W-:Y:S05]  /*17260*/  BRA `(.L_x_535) ;  /* 0xffffff9800107947 */ /* 0x000fea000383ffff */
.L_x_538:
[----:B0-----:R0:W1:Y:S02]  /*17270*/  SYNCS.PHASECHK.TRANS64.TRYWAIT P0, [R22+URZ+0x13220], R5 ;  /* 0x01322005160075a7 */ /* 0x001064000800017f */
[----:B-1----:R-:W-:Y:S05]  /*17280*/  @!P0 NANOSLEEP.SYNCS 0x989680 ;  /* 0x009896800000895d */ /* 0x002fea0003900000 */
[----:B------:R-:W1:Y:S02]  /*17290*/  @!P0 SYNCS.PHASECHK.TRANS64 P0, [R22+URZ+0x13220], R5 ;  /* 0x01322005160085a7 */ /* 0x000e64000800007f */
[----:B-1----:R-:W-:Y:S05]  /*172a0*/  @!P0 BRA `(.L_x_538) ;  /* 0xfffffffc00f08947 */ /* 0x002fea000383ffff */
[----:B------:R-:W-:Y:S05]  /*172b0*/  BRA `(.L_x_689) ;  /* 0xffffff9800207947 */ /* 0x000fea000383ffff */
.L_x_542:
[----:B0-----:R0:W1:Y:S02]  /*172c0*/  SYNCS.PHASECHK.TRANS64.TRYWAIT P0, [R5+URZ+0x132a0], R9 ;  /* 0x0132a009050075a7 */ /* 0x001064000800017f */
[----:B-1----:R-:W-:Y:S05]  /*172d0*/  @!P0 NANOSLEEP.SYNCS 0x989680 ;  /* 0x009896800000895d */ /* 0x002fea0003900000 */
[----:B------:R-:W1:Y:S02]  /*172e0*/  @!P0 SYNCS.PHASECHK.TRANS64 P0, [R5+URZ+0x132a0], R9 ;  /* 0x0132a009050085a7 */ /* 0x000e64000800007f */
[----:B-1----:R-:W-:Y:S05]  /*172f0*/  @!P0 BRA `(.L_x_542) ;  /* 0xfffffffc00f08947 */ /* 0x002fea000383ffff */
[----:B------:R-:W-:Y:S05]  /*17300*/  BRA `(.L_x_690) ;  /* 0xffffff9800407947 */ /* 0x000fea000383ffff */
.L_x_547:
[----:B-1----:R1:W2:Y:S02]  /*17310*/  SYNCS.PHASECHK.TRANS64.TRYWAIT P0, [R5+URZ+0x132c0], R9 ;  /* 0x0132c009050075a7 */ /* 0x0022a4000800017f */
[----:B--2---:R-:W-:Y:S05]  /*17320*/  @!P0 NANOSLEEP.SYNCS 0x989680 ;  /* 0x009896800000895d */ /* 0x004fea0003900000 */
[----:B------:R-:W2:Y:S02]  /*17330*/  @!P0 SYNCS.PHASECHK.TRANS64 P0, [R5+URZ+0x132c0], R9 ;  /* 0x0132c009050085a7 */ /* 0x000ea4000800007f */
[----:B--2---:R-:W-:Y:S05]  /*17340*/  @!P0 BRA `(.L_x_547) ;  /* 0xfffffffc00f08947 */ /* 0x004fea000383ffff */
[----:B------:R-:W-:Y:S05]  /*17350*/  BRA `(.L_x_691) ;  /* 0xffffff9800c07947 */ /* 0x000fea000383ffff */
.L_x_554:
[----:B0-----:R0:W1:Y:S02]  /*17360*/  SYNCS.PHASECHK.TRANS64.TRYWAIT P1, [R5+URZ+0x132a0], R6 ;  /* 0x0132a006050075a7 */ /* 0x001064000802017f */
[----:B-1----:R-:W-:Y:S05]  /*17370*/  @!P1 NANOSLEEP.SYNCS 0x989680 ;  /* 0x009896800000995d */ /* 0x002fea0003900000 */
[----:B------:R-:W1:Y:S02]  /*17380*/  @!P1 SYNCS.PHASECHK.TRANS64 P1, [R5+URZ+0x132a0], R6 ;  /* 0x0132a006050095a7 */ /* 0x000e64000802007f */
[----:B-1----:R-:W-:Y:S05]  /*17390*/  @!P1 BRA `(.L_x_554) ;  /* 0xfffffffc00f09947 */ /* 0x002fea000383ffff */
[----:B------:R-:W-:Y:S05]  /*173a0*/  BRA `(.L_x_692) ;  /* 0xffffff9c00947947 */ /* 0x000fea000383ffff */
.L_x_559:
[----:B-1----:R1:W2:Y:S02]  /*173b0*/  SYNCS.PHASECHK.TRANS64.TRYWAIT P1, [R5+URZ+0x132c0], R6 ;  /* 0x0132c006050075a7 */ /* 0x0022a4000802017f */
[----:B--2---:R-:W-:Y:S05]  /*173c0*/  @!P1 NANOSLEEP.SYNCS 0x989680 ;  /* 0x009896800000995d */ /* 0x004fea0003900000 */
[----:B------:R-:W2:Y:S02]  /*173d0*/  @!P1 SYNCS.PHASECHK.TRANS64 P1, [R5+URZ+0x132c0], R6 ;  /* 0x0132c006050095a7 */ /* 0x000ea4000802007f */
[----:B--2---:R-:W-:Y:S05]  /*173e0*/  @!P1 BRA `(.L_x_559) ;  /* 0xfffffffc00f09947 */ /* 0x004fea000383ffff */
[----:B------:R-:W-:Y:S05]  /*173f0*/  BRA `(.L_x_693) ;  /* 0xffffffa000107947 */ /* 0x000fea000383ffff */
.L_x_574:
[----:B------:R-:W0:Y:S01]  /*17400*/  S2R R21, SR_TID.X ;  /* 0x0000000000157919 */ /* 0x000e220000002100 */
[----:B------:R-:W-:Y:S01]  /*17410*/  BSSY B0, `(.L_x_694) ;  /* 0x000000a000007945 */ /* 0x000fe20003800000 */
[----:B------:R-:W-:Y:S02]  /*17420*/  IMAD.MOV.U32 R11, RZ, RZ, 0x1f ;  /* 0x0000001fff0b7424 */ /* 0x000fe400078e00ff */
[----:B------:R-:W-:Y:S01]  /*17430*/  IMAD.MOV.U32 R15, RZ, RZ, -0x1 ;  /* 0xffffffffff0f7424 */ /* 0x000fe200078e00ff */
[----:B0-----:R-:W-:-:S04]  /*17440*/  SHF.R.U32.HI R12, RZ, 0x5, R21 ;  /* 0x00000005ff0c7819 */ /* 0x001fc80000011615 */
[----:B------:R-:W-:-:S05]  /*17450*/  LOP3.LUT R12, R12, 0x3, RZ, 0xc0, !PT ;  /* 0x000000030c0c7812 */ /* 0x000fca00078ec0ff */
[----:B-1----:R-:W-:Y:S01]  /*17460*/  IMAD.MOV.U32 R13, RZ, RZ, R12 ;  /* 0x000000ffff0d7224 */ /* 0x002fe200078e000c */
[----:B------:R-:W-:-:S07]  /*17470*/  MOV R12, RZ ;  /* 0x000000ff000c7202 */ /* 0x000fce0000000f00 */
[----:B-----5:R-:W-:Y:S05]  /*17480*/  WARPSYNC.COLLECTIVE R15, `(.L_x_695) ;  /* 0x000000000f087348 */ /* 0x020fea0003c00000 */
[----:B------:R0:W1:Y:S02]  /*17490*/  SHFL.IDX P6, R14, R13, R12, R11 ;  /* 0x0000000c0d0e7389 */ /* 0x00006400000c000b */
[----:B01---5:R-:W-:Y:S01]  /*174a0*/  ENDCOLLECTIVE ;  /* 0x000000000000791b */ /* 0x023fe20003800000 */
.L_x_695:
[----:B------:R-:W-:Y:S05]  /*174b0*/  BSYNC B0 ;  /* 0x0000000000007941 */ /* 0x000fea0003800000 */
.L_x_694:
[----:B------:R-:W-:Y:S05]  /*174c0*/  BRA `(.L_x_696) ;  /* 0xffffffac00887947 */ /* 0x000fea000383ffff */
.L_x_577:
[----:B0-----:R-:W2:Y:S02]  /*174d0*/  LDL R0, [R1+0x50] ;  /* 0x0000500001007983 */ /* 0x001ea40000100800 */
[----:B--2---:R0:W2:Y:S02]  /*174e0*/  SYNCS.PHASECHK.TRANS64.TRYWAIT P0, [R6+URZ+0x13280], R0 ;  /* 0x01328000060075a7 */ /* 0x0040a4000800017f */
[----:B--2---:R-:W-:Y:S05]  /*174f0*/  @!P0 NANOSLEEP.SYNCS 0x989680 ;  /* 0x009896800000895d */ /* 0x004fea0003900000 */
[----:B------:R-:W2:Y:S02]  /*17500*/  @!P0 SYNCS.PHASECHK.TRANS64 P0, [R6+URZ+0x13280], R0 ;  /* 0x01328000060085a7 */ /* 0x000ea4000800007f */
[----:B--2---:R-:W-:Y:S05]  /*17510*/  @!P0 BRA `(.L_x_577) ;  /* 0xfffffffc00ec8947 */ /* 0x004fea000383ffff */
[----:B------:R-:W-:Y:S05]  /*17520*/  BRA `(.L_x_697) ;  /* 0xffffffac00a87947 */ /* 0x000fea000383ffff */
.L_x_578:
[----:B------:R-:W-:Y:S01]  /*17530*/  BSSY B0, `(.L_x_698) ;  /* 0x0000008000007945 */ /* 0x000fe20003800000 */
[----:B------:R-:W-:Y:S02]  /*17540*/  IMAD.MOV.U32 R13, RZ, RZ, R2 ;  /* 0x000000ffff0d7224 */ /* 0x000fe400078e0002 */
[----:B------:R-:W-:Y:S02]  /*17550*/  IMAD.MOV.U32 R12, RZ, RZ, RZ ;  /* 0x000000ffff0c7224 */ /* 0x000fe400078e00ff */
[----:B------:R-:W-:Y:S02]  /*17560*/  IMAD.MOV.U32 R11, RZ, RZ, 0x1c1f ;  /* 0x00001c1fff0b7424 */ /* 0x000fe400078e00ff */
[----:B------:R-:W-:-:S07]  /*17570*/  IMAD.MOV.U32 R15, RZ, RZ, -0x1 ;  /* 0xffffffffff0f7424 */ /* 0x000fce00078e00ff */
[----:B------:R-:W-:Y:S05]  /*17580*/  WARPSYNC.COLLECTIVE R15, `(.L_x_699) ;  /* 0x000000000f087348 */ /* 0x000fea0003c00000 */
[----:B------:R0:W1:Y:S02]  /*17590*/  SHFL.IDX P6, R14, R13, R12, R11 ;  /* 0x0000000c0d0e7389 */ /* 0x00006400000c000b */
[----:B01----:R-:W-:Y:S01]  /*175a0*/  ENDCOLLECTIVE ;  /* 0x000000000000791b */ /* 0x003fe20003800000 */
.L_x_699:
[----:B------:R-:W-:Y:S05]  /*175b0*/  BSYNC B0 ;  /* 0x0000000000007941 */ /* 0x000fea0003800000 */
.L_x_698:
[----:B------:R-:W-:Y:S01]  /*175c0*/  MOV R13, R0 ;  /* 0x00000000000d7202 */ /* 0x000fe20000000f00 */
[----:B------:R-:W-:Y:S02]  /*175d0*/  IMAD.MOV.U32 R12, RZ, RZ, RZ ;  /* 0x000000ffff0c7224 */ /* 0x000fe400078e00ff */
[----:B------:R-:W-:Y:S02]  /*175e0*/  IMAD.MOV.U32 R11, RZ, RZ, 0x1c1f ;  /* 0x00001c1fff0b7424 */ /* 0x000fe400078e00ff */
[----:B------:R-:W-:Y:S02]  /*175f0*/  IMAD.MOV.U32 R15, RZ, RZ, -0x1 ;  /* 0xffffffffff0f7424 */ /* 0x000fe400078e00ff */
[----:B------:R-:W-:-:S07]  /*17600*/  IMAD.MOV.U32 R10, RZ, RZ, R14 ;  /* 0x000000ffff0a7224 */ /* 0x000fce00078e000e */
[----:B------:R-:W-:Y:S05]  /*17610*/  WARPSYNC.COLLECTIVE R15, `(.L_x_700) ;  /* 0x000000000f087348 */ /* 0x000fea0003c00000 */
[----:B------:R0:W1:Y:S02]  /*17620*/  SHFL.IDX P6, R14, R13, R12, R11 ;  /* 0x0000000c0d0e7389 */ /* 0x00006400000c000b */
[----:B01----:R-:W-:Y:S01]  /*17630*/  ENDCOLLECTIVE ;  /* 0x000000000000791b */ /* 0x003fe20003800000 */
.L_x_700:
[----:B------:R-:W-:Y:S01]  /*17640*/  IMAD.MOV.U32 R13, RZ, RZ, R2 ;  /* 0x000000ffff0d7224 */ /* 0x000fe200078e0002 */
[----:B------:R-:W-:Y:S01]  /*17650*/  MOV R12, 0x1 ;  /* 0x00000001000c7802 */ /* 0x000fe20000000f00 */
[----:B------:R-:W-:-:S07]  /*17660*/  IMAD.MOV.U32 R3, RZ, RZ, R14 ;  /* 0x000000ffff037224 */ /* 0x000fce00078e000e */
[----:B------:R-:W-:Y:S05]  /*17670*/  WARPSYNC.COLLECTIVE R15, `(.L_x_701) ;  /* 0x000000000f087348 */ /* 0x000fea0003c00000 */
[----:B------:R0:W1:Y:S02]  /*17680*/  SHFL.IDX P6, R14, R13, R12, R11 ;  /* 0x0000000c0d0e7389 */ /* 0x00006400000c000b */
[----:B01----:R-:W-:Y:S01]  /*17690*/  ENDCOLLECTIVE ;  /* 0x000000000000791b */ /* 0x003fe20003800000 */
.L_x_701:
[----:B------:R-:W-:Y:S01]  /*176a0*/  IADD3 R26, P1, R21, R3, RZ ;  /* 0x00000003151a7210 */ /* 0x000fe20007f3e0ff */
[----:B------:R-:W-:-:S04]  /*176b0*/  IMAD.IADD R3, R22, 0x1, R20 ;  /* 0x0000000116037824 */ /* 0x000fc800078e0214 */
[----:B------:R-:W-:Y:S01]  /*176c0*/  IMAD.X R27, RZ, RZ, R10, P1 ;  /* 0x000000ffff1b7224 */ /* 0x000fe200008e060a */
[----:B------:R-:W-:Y:S01]  /*176d0*/  ISETP.LT.OR P1, PT, R7, 0x1, P0 ;  /* 0x000000010700780c */ /* 0x000fe20000721670 */
[----:B------:R-:W-:-:S12]  /*176e0*/  IMAD.MOV.U32 R13, RZ, RZ, R0 ;  /* 0x000000ffff0d7224 */ /* 0x000fd800078e0000 */
        /* <DEDUP_REMOVED lines=8> */
.L_x_702:
[----:B------:R-:W-:Y:S02]  /*17770*/  IMAD.MOV.U32 R13, RZ, RZ, R2 ;  /* 0x000000ffff0d7224 */ /* 0x000fe400078e0002 */
[----:B------:R-:W-:Y:S02]  /*17780*/  IMAD.MOV.U32 R12, RZ, RZ, 0x2 ;  /* 0x00000002ff0c7424 */ /* 0x000fe400078e00ff */
[----:B------:R-:W-:-:S07]  /*17790*/  IMAD.MOV.U32 R10, RZ, RZ, R14 ;  /* 0x000000ffff0a7224 */ /* 0x000fce00078e000e */
[----:B------:R-:W-:Y:S05]  /*177a0*/  WARPSYNC.COLLECTIVE R15, `(.L_x_703) ;  /* 0x000000000f087348 */ /* 0x000fea0003c00000 */
[----:B------:R0:W1:Y:S02]  /*177b0*/  SHFL.IDX P6, R14, R13, R12, R11 ;  /* 0x0000000c0d0e7389 */ /* 0x00006400000c000b */
[----:B01----:R-:W-:Y:S01]  /*177c0*/  ENDCOLLECTIVE ;  /* 0x000000000000791b */ /* 0x003fe20003800000 */
.L_x_703:
[----:B------:R-:W-:-:S05]  /*177d0*/  IADD3 R26, P1, R21, R10, RZ ;  /* 0x0000000a151a7210 */ /* 0x000fca0007f3e0ff */
[----:B------:R-:W-:Y:S01]  /*177e0*/  IMAD.X R27, RZ, RZ, R20, P1 ;  /* 0x000000ffff1b7224 */ /* 0x000fe200008e0614 */
[----:B------:R-:W-:Y:S02]  /*177f0*/  ISETP.LT.OR P1, PT, R7, 0x21, P0 ;  /* 0x000000210700780c */ /* 0x000fe40000721670 */
[----:B------:R-:W-:-:S11]  /*17800*/  MOV R13, R0 ;  /* 0x00000000000d7202 */ /* 0x000fd60000000f00 */
        /* <DEDUP_REMOVED lines=8> */
.L_x_704:
[----:B------:R-:W-:-:S05]  /*17890*/  IMAD.MOV.U32 R10, RZ, RZ, R14 ;  /* 0x000000ffff0a7224 */ /* 0x000fca00078e000e */
[----:B------:R-:W-:-:S05]  /*178a0*/  IADD3 R26, P1, R21, R10, RZ ;  /* 0x0000000a151a7210 */ /* 0x000fca0007f3e0ff */
[----:B------:R-:W-:Y:S01]  /*178b0*/  IMAD.X R27, RZ, RZ, R20, P1 ;  /* 0x000000ffff1b7224 */ /* 0x000fe200008e0614 */
[----:B------:R-:W-:-:S13]  /*178c0*/  ISETP.LT.OR P1, PT, R7, 0x41, P0 ;  /* 0x000000410700780c */ /* 0x000fda0000721670 */
[----:B------:R-:W-:Y:S01]  /*178d0*/  @!PT LDS RZ, [RZ] ;  /* 0x00000000fffff984 */ /* 0x000fe20000000800 */
[----:B------:R-:W-:Y:S01]  /*178e0*/  @!PT LDS RZ, [RZ] ;  /* 0x00000000fffff984 */ /* 0x000fe20000000800 */
[----:B------:R-:W-:Y:S01]  /*178f0*/  @!PT LDS RZ, [RZ] ;  /* 0x00000000fffff984 */ /* 0x000fe20000000800 */
[----:B------:R0:W-:Y:S04]  /*17900*/  LDGSTS.E.BYPASS.LTC128B.128 [R3+0x7000], desc[UR40][R26.64], !P1 ;  /* 0x070000001a037fae */ /* 0x0001e8000c901d68 */
[----:B------:R0:W5:Y:S01]  /*17910*/  LDL.LU R27, [R1+0x30] ;  /* 0x00003000011b7983 */ /* 0x0001620000300800 */
[----:B------:R-:W-:Y:S01]  /*17920*/  IMAD.MOV.U32 R13, RZ, RZ, R2 ;  /* 0x000000ffff0d7224 */ /* 0x000fe200078e0002 */
[C---:B------:R-:W-:Y:S01]  /*17930*/  ISETP.GE.AND P3, PT, R7.reuse, 0x81, PT ;  /* 0x000000810700780c */ /* 0x040fe20003f66270 */
[----:B------:R-:W-:Y:S01]  /*17940*/  IMAD.MOV.U32 R12, RZ, RZ, 0x3 ;  /* 0x00000003ff0c7424 */ /* 0x000fe200078e00ff */
[C---:B------:R-:W-:Y:S02]  /*17950*/  ISETP.GE.AND P4, PT, R7.reuse, 0x21, PT ;  /* 0x000000210700780c */ /* 0x040fe40003f86270 */
[----:B------:R-:W-:-:S13]  /*17960*/  ISETP.GE.AND P2, PT, R7, 0x61, PT ;  /* 0x000000610700780c */ /* 0x000fda0003f46270 */
[----:B0----5:R-:W-:Y:S05]  /*17970*/  WARPSYNC.COLLECTIVE R15, `(.L_x_705) ;  /* 0x000000000f087348 */ /* 0x021fea0003c00000 */
[----:B------:R1:W2:Y:S02]  /*17980*/  SHFL.IDX P6, R14, R13, R12, R11 ;  /* 0x0000000c0d0e7389 */ /* 0x0002a400000c000b */
[----:B012--5:R-:W-:Y:S01]  /*17990*/  ENDCOLLECTIVE ;  /* 0x000000000000791b */ /* 0x027fe20003800000 */
.L_x_705:
[----:B------:R-:W-:Y:S02]  /*179a0*/  IMAD.MOV.U32 R13, RZ, RZ, R0 ;  /* 0x000000ffff0d7224 */ /* 0x000fe400078e0000 */
[----:B------:R-:W-:-:S07]  /*179b0*/  IMAD.MOV.U32 R2, RZ, RZ, R14 ;  /* 0x000000ffff027224 */ /* 0x000fce00078e000e */
[----:B------:R-:W-:Y:S05]  /*179c0*/  WARPSYNC.COLLECTIVE R15, `(.L_x_706) ;  /* 0x000000000f087348 */ /* 0x000fea0003c00000 */
[----:B------:R0:W1:Y:S02]  /*179d0*/  SHFL.IDX P6, R14, R13, R12, R11 ;  /* 0x0000000c0d0e7389 */ /* 0x00006400000c000b */
[----:B01----:R-:W-:Y:S01]  /*179e0*/  ENDCOLLECTIVE ;  /* 0x000000000000791b */ /* 0x003fe20003800000 */
.L_x_706:
[----:B------:R-:W-:Y:S02]  /*179f0*/  IMAD.MOV.U32 R13, RZ, RZ, R25 ;  /* 0x000000ffff0d7224 */ /* 0x000fe400078e0019 */
[----:B------:R-:W-:Y:S02]  /*17a00*/  IMAD.MOV.U32 R12, RZ, RZ, RZ ;  /* 0x000000ffff0c7224 */ /* 0x000fe400078e00ff */
[----:B------:R-:W-:-:S07]  /*17a10*/  IMAD.MOV.U32 R0, RZ, RZ, R14 ;  /* 0x000000ffff007224 */ /* 0x000fce00078e000e */
[----:B------:R-:W-:Y:S05]  /*17a20*/  WARPSYNC.COLLECTIVE R15, `(.L_x_707) ;  /* 0x000000000f087348 */ /* 0x000fea0003c00000 */
[----:B------:R0:W1:Y:S02]  /*17a30*/  SHFL.IDX P6, R14, R13, R12, R11 ;  /* 0x0000000c0d0e7389 */ /* 0x00006400000c000b */
[----:B01----:R-:W-:Y:S01]  /*17a40*/  ENDCOLLECTIVE ;  /* 0x000000000000791b */ /* 0x003fe20003800000 */
.L_x_707:
[----:B------:R-:W-:-:S04]  /*17a50*/  IADD3 R20, P1, R21, R0, RZ ;  /* 0x0000000015147210 */ /* 0x000fc80007f3e0ff */
[----:B------:R-:W-:Y:S02]  /*17a60*/  IADD3.X R21, RZ, R2, RZ, P1, !PT ;  /* 0x00000002ff157210 */ /* 0x000fe40000ffe4ff */
        /* <DEDUP_REMOVED lines=11> */
.L_x_708:
[----:B------:R-:W-:Y:S01]  /*17b20*/  IMAD.MOV.U32 R10, RZ, RZ, R14 ;  /* 0x000000ffff0a7224 */ /* 0x000fe200078e000e */
[----:B------:R-:W-:-:S04]  /*17b30*/  LOP3.LUT R27, R27, 0xfffffff7, RZ, 0xc0, !PT ;  /* 0xfffffff71b1b7812 */ /* 0x000fc800078ec0ff */
[----:B------:R-:W-:-:S05]  /*17b40*/  @P3 LOP3.LUT R27, R27, 0x8, RZ, 0xfc, !PT ;  /* 0x000000081b1b3812 */ /* 0x000fca00078efcff */
[----:B------:R0:W-:Y:S01]  /*17b50*/  STL [R1+0x30], R27 ;  /* 0x0000301b01007387 */ /* 0x0001e20000100800 */
[----:B------:R-:W-:Y:S05]  /*17b60*/  BRA `(.L_x_709) ;  /* 0xffffffac00907947 */ /* 0x000fea000383ffff */
.L_x_583:
[----:B----4-:R-:W4:Y:S02]  /*17b70*/  LDL R0, [R1+0x50] ;  /* 0x0000500001007983 */ /* 0x010f240000100800 */
[----:B----4-:R4:W0:Y:S02]  /*17b80*/  SYNCS.PHASECHK.TRANS64.TRYWAIT P0, [R6+URZ+0x13240], R0 ;  /* 0x01324000060075a7 */ /* 0x010824000800017f */
[----:B0-----:R-:W-:Y:S05]  /*17b90*/  @!P0 NANOSLEEP.SYNCS 0x989680 ;  /* 0x009896800000895d */ /* 0x001fea0003900000 */
[----:B------:R-:W0:Y:S02]  /*17ba0*/  @!P0 SYNCS.PHASECHK.TRANS64 P0, [R6+URZ+0x13240], R0 ;  /* 0x01324000060085a7 */ /* 0x000e24000800007f */
[----:B0-----:R-:W-:Y:S05]  /*17bb0*/  @!P0 BRA `(.L_x_583) ;  /* 0xfffffffc00ec8947 */ /* 0x001fea000383ffff */
[----:B------:R-:W-:Y:S05]  /*17bc0*/  BRA `(.L_x_710) ;  /* 0xffffffac00f07947 */ /* 0x000fea000383ffff */
.L_x_584:
[----:B------:R-:W-:Y:S01]  /*17bd0*/  BSSY B0, `(.L_x_711) ;  /* 0x0000008000007945 */ /* 0x000fe20003800000 */
[----:B------:R-:W-:Y:S01]  /*17be0*/  IMAD.MOV.U32 R13, RZ, RZ, R2 ;  /* 0x000000ffff0d7224 */ /* 0x000fe200078e0002 */
[----:B------:R-:W-:Y:S01]  /*17bf0*/  MOV R11, 0x1c1f ;  /* 0x00001c1f000b7802 */ /* 0x000fe20000000f00 */
[----:B------:R-:W-:Y:S02]  /*17c00*/  IMAD.MOV.U32 R12, RZ, RZ, RZ ;  /* 0x000000ffff0c7224 */ /* 0x000fe400078e00ff */
[----:B------:R-:W-:-:S07]  /*17c10*/  IMAD.MOV.U32 R15, RZ, RZ, -0x1 ;  /* 0xffffffffff0f7424 */ /* 0x000fce00078e00ff */
[----:B01----:R-:W-:Y:S05]  /*17c20*/  WARPSYNC.COLLECTIVE R15, `(.L_x_712) ;  /* 0x000000000f087348 */ /* 0x003fea0003c00000 */
[----:B-1----:R1:W2:Y:S02]  /*17c30*/  SHFL.IDX P6, R14, R13, R12, R11 ;  /* 0x0000000c0d0e7389 */ /* 0x0022a400000c000b */
[----:B012---:R-:W-:Y:S01]  /*17c40*/  ENDCOLLECTIVE ;  /* 0x000000000000791b */ /* 0x007fe20003800000 */
.L_x_712:
[----:B------:R-:W-:Y:S05]  /*17c50*/  BSYNC B0 ;  /* 0x0000000000007941 */ /* 0x000fea0003800000 */
.L_x_711:
[----:B------:R-:W0:Y:S01]  /*17c60*/  S2R R20, SR_TID.X ;  /* 0x0000000000147919 */ /* 0x000e220000002100 */
[----:B------:R-:W-:Y:S01]  /*17c70*/  IMAD.MOV.U32 R13, RZ, RZ, R0 ;  /* 0x000000ffff0d7224 */ /* 0x000fe200078e0000 */
[----:B------:R-:W1:Y:S01]  /*17c80*/  LDC R21, c[0x0][0x2f4] ;  /* 0x0000bd00ff157b82 */ /* 0x000e620000000800 */
[----:B------:R-:W-:Y:S02]  /*17c90*/  IMAD.MOV.U32 R12, RZ, RZ, RZ ;  /* 0x000000ffff0c7224 */ /* 0x000fe400078e00ff */
[----:B------:R-:W-:Y:S02]  /*17ca0*/  IMAD.MOV.U32 R11, RZ, RZ, 0x1c1f ;  /* 0x00001c1fff0b7424 */ /* 0x000fe400078e00ff */
[----:B------:R-:W-:Y:S02]  /*17cb0*/  IMAD.MOV.U32 R15, RZ, RZ, -0x1 ;  /* 0xffffffffff0f7424 */ /* 0x000fe400078e00ff */
[----:B------:R-:W-:-:S07]  /*17cc0*/  IMAD.MOV.U32 R4, RZ, RZ, R14 ;  /* 0x000000ffff047224 */ /* 0x000fce00078e000e */
[----:B01----:R-:W-:Y:S05]  /*17cd0*/  WARPSYNC.COLLECTIVE R15, `(.L_x_713) ;  /* 0x000000000f087348 */ /* 0x003fea0003c00000 */
[----:B------:R2:W3:Y:S02]  /*17ce0*/  SHFL.IDX P6, R14, R13, R12, R11 ;  /* 0x0000000c0d0e7389 */ /* 0x0004e400000c000b */
[----:B0123--:R-:W-:Y:S01]  /*17cf0*/  ENDCOLLECTIVE ;  /* 0x000000000000791b */ /* 0x00ffe20003800000 */
.L_x_713:
[----:B------:R-:W-:Y:S02]  /*17d00*/  IMAD.MOV.U32 R13, RZ, RZ, R2 ;  /* 0x000000ffff0d7224 */ /* 0x000fe400078e0002 */
[----:B------:R-:W-:Y:S02]  /*17d10*/  IMAD.MOV.U32 R12, RZ, RZ, 0x1 ;  /* 0x00000001ff0c7424 */ /* 0x000fe400078e00ff */
[----:B------:R-:W-:Y:S01]  /*17d20*/  IMAD.SHL.U32 R20, R20, 0x10, RZ ;  /* 0x0000001014147824 */ /* 0x000fe200078e00ff */
[----:B------:R-:W-:-:S04]  /*17d30*/  MOV R5, R14 ;  /* 0x0000000e00057202 */ /* 0x000fc80000000f00 */
[----:B------:R-:W-:-:S07]  /*17d40*/  LOP3.LUT R20, R20, 0x30, RZ, 0xc0, !PT ;  /* 0x0000003014147812 */ /* 0x000fce00078ec0ff */
[----:B------:R-:W-:Y:S05]  /*17d50*/  WARPSYNC.COLLECTIVE R15, `(.L_x_714) ;  /* 0x000000000f087348 */ /* 0x000fea0003c00000 */
[----:B------:R0:W1:Y:S02]  /*17d60*/  SHFL.IDX P6, R14, R13, R12, R11 ;  /* 0x0000000c0d0e7389 */ /* 0x00006400000c000b */
[----:B01----:R-:W-:Y:S01]  /*17d70*/  ENDCOLLECTIVE ;  /* 0x000000000000791b */ /* 0x003fe20003800000 */
.L_x_714:
[C---:B------:R-:W-:Y:S02]  /*17d80*/  @P5 IADD3 R5, P0, R20.reuse, R5, RZ ;  /* 0x0000000514055210 */ /* 0x040fe40007f1e0ff */
[----:B------:R-:W-:-:S03]  /*17d90*/  ISETP.GE.AND P3, PT, R20, R21, PT ;  /* 0x000000151400720c */ /* 0x000fc60003f66270 */
        /* <DEDUP_REMOVED lines=13> */
.L_x_715:
[----:B------:R-:W-:Y:S01]  /*17e70*/  MOV R13, R2 ;  /* 0x00000002000d7202 */ /* 0x000fe20000000f00 */
[----:B------:R-:W-:Y:S02]  /*17e80*/  IMAD.MOV.U32 R12, RZ, RZ, 0x2 ;  /* 0x00000002ff0c7424 */ /* 0x000fe400078e00ff */
[----:B------:R-:W-:-:S07]  /*17e90*/  IMAD.MOV.U32 R5, RZ, RZ, R14 ;  /* 0x000000ffff057224 */ /* 0x000fce00078e000e */
[----:B------:R-:W-:Y:S05]  /*17ea0*/  WARPSYNC.COLLECTIVE R15, `(.L_x_716) ;  /* 0x000000000f087348 */ /* 0x000fea0003c00000 */
[----:B------:R0:W1:Y:S02]  /*17eb0*/  SHFL.IDX P6, R14, R13, R12, R11 ;  /* 0x0000000c0d0e7389 */ /* 0x00006400000c000b */
[----:B01----:R-:W-:Y:S01]  /*17ec0*/  ENDCOLLECTIVE ;  /* 0x000000000000791b */ /* 0x003fe20003800000 */
.L_x_716:
        /* <DEDUP_REMOVED lines=14> */
.L_x_717:
[----:B------:R-:W-:Y:S02]  /*17fb0*/  IMAD.MOV.U32 R13, RZ, RZ, R2 ;  /* 0x000000ffff0d7224 */ /* 0x000fe400078e0002 */
[----:B------:R-:W-:Y:S02]  /*17fc0*/  IMAD.MOV.U32 R12, RZ, RZ, 0x3 ;  /* 0x00000003ff0c7424 */ /* 0x000fe400078e00ff */
[----:B------:R-:W-:-:S07]  /*17fd0*/  IMAD.MOV.U32 R5, RZ, RZ, R14 ;  /* 0x000000ffff057224 */ /* 0x000fce00078e000e */
[----:B------:R-:W-:Y:S05]  /*17fe0*/  WARPSYNC.COLLECTIVE R15, `(.L_x_718) ;  /* 0x000000000f087348 */ /* 0x000fea0003c00000 */
[----:B------:R0:W1:Y:S02]  /*17ff0*/  SHFL.IDX P6, R14, R13, R12, R11 ;  /* 0x0000000c0d0e7389 */ /* 0x00006400000c000b */
[----:B01----:R-:W-:Y:S01]  /*18000*/  ENDCOLLECTIVE ;  /* 0x000000000000791b */ /* 0x003fe20003800000 */
.L_x_718:
[----:B------:R-:W-:-:S05]  /*18010*/  @P1 IADD3 R5, P0, R20, R5, RZ ;  /* 0x0000000514051210 */ /* 0x000fca0007f1e0ff */
[----:B------:R-:W-:-:S05]  /*18020*/  @P1 IMAD.X R4, RZ, RZ, R4, P0 ;  /* 0x000000ffff041224 */ /* 0x000fca00000e0604 */
[----:B------:R-:W-:Y:S01]  /*18030*/  @P1 LOP3.LUT R5, R5, R4, RZ, 0x3c, !PT ;  /* 0x0000000405051212 */ /* 0x000fe200078e3cff */
[----:B------:R-:W-:-:S03]  /*18040*/  IMAD.MOV.U32 R13, RZ, RZ, R0 ;  /* 0x000000ffff0d7224 */ /* 0x000fc600078e0000 */
[----:B------:R-:W-:-:S04]  /*18050*/  @P1 LOP3.LUT R4, R5, R4, RZ, 0x3c, !PT ;  /* 0x0000000405041212 */ /* 0x000fc800078e3cff */
[----:B------:R-:W-:Y:S02]  /*18060*/  @P1 LOP3.LUT R5, R5, R4, RZ, 0x3c, !PT ;  /* 0x0000000405051212 */ /* 0x000fe400078e3cff */
[----:B------:R-:W-:-:S07]  /*18070*/  MOV R2, R14 ;  /* 0x0000000e00027202 */ /* 0x000fce0000000f00 */
[----:B------:R-:W-:Y:S05]  /*18080*/  WARPSYNC.COLLECTIVE R15, `(.L_x_719) ;  /* 0x000000000f087348 */ /* 0x000fea0003c00000 */
[----:B------:R0:W1:Y:S02]  /*18090*/  SHFL.IDX P6, R14, R13, R12, R11 ;  /* 0x0000000c0d0e7389 */ /* 0x00006400000c000b */
[----:B01----:R-:W-:Y:S01]  /*180a0*/  ENDCOLLECTIVE ;  /* 0x000000000000791b */ /* 0x003fe20003800000 */
.L_x_719:
        /* <DEDUP_REMOVED lines=10> */
.L_x_720:
[----:B------:R-:W-:-:S05]  /*18150*/  @P2 IADD3 R0, P0, R20, R0, RZ ;  /* 0x0000000014002210 */ /* 0x000fca0007f1e0ff */
[----:B------:R-:W-:Y:S02]  /*18160*/  @P2 IMAD.MOV.U32 R4, RZ, RZ, R0 ;  /* 0x000000ffff042224 */ /* 0x000fe400078e0000 */
[----:B------:R-:W-:Y:S02]  /*18170*/  @P2 IMAD.X R2, RZ, RZ, R2, P0 ;  /* 0x000000ffff022224 */ /* 0x000fe400000e0602 */
[----:B------:R-:W-:Y:S02]  /*18180*/  IMAD.MOV.U32 R13, RZ, RZ, R8 ;  /* 0x000000ffff0d7224 */ /* 0x000fe400078e0008 */
[----:B------:R-:W-:-:S05]  /*18190*/  @P2 IMAD.MOV.U32 R5, RZ, RZ, R2 ;  /* 0x000000ffff052224 */ /* 0x000fca00078e0002 */
[----:B------:R-:W-:Y:S01]  /*181a0*/  @!PT LDS RZ, [RZ] ;  /* 0x00000000fffff984 */ /* 0x000fe20000000800 */
[----:B------:R-:W-:Y:S01]  /*181b0*/  @!PT LDS RZ, [RZ] ;  /* 0x00000000fffff984 */ /* 0x000fe20000000800 */
[----:B------:R-:W-:Y:S01]  /*181c0*/  @!PT LDS RZ, [RZ] ;  /* 0x00000000fffff984 */ /* 0x000fe20000000800 */
[----:B------:R0:W-:Y:S01]  /*181d0*/  @P2 LDGSTS.E.BYPASS.LTC128B.128 [R3+0xf800], desc[UR40][R4.64], !P3 ;  /* 0x0f80000004032fae */ /* 0x0001e2000d901d68 */
[----:B------:R-:W-:-:S07]  /*181e0*/  MOV R0, R14 ;  /* 0x0000000e00007202 */ /* 0x000fce0000000f00 */
[----:B0-----:R-:W-:Y:S05]  /*181f0*/  WARPSYNC.COLLECTIVE R15, `(.L_x_721) ;  /* 0x000000000f087348 */ /* 0x001fea0003c00000 */
[----:B------:R1:W2:Y:S02]  /*18200*/  SHFL.IDX P6, R14, R13, R12, R11 ;  /* 0x0000000c0d0e7389 */ /* 0x0002a400000c000b */
[----:B012---:R-:W-:Y:S01]  /*18210*/  ENDCOLLECTIVE ;  /* 0x000000000000791b */ /* 0x007fe20003800000 */
.L_x_721:
[----:B------:R-:W-:Y:S01]  /*18220*/  IMAD.MOV.U32 R4, RZ, RZ, R14 ;  /* 0x000000ffff047224 */ /* 0x000fe200078e000e */
[----:B------:R-:W-:Y:S06]  /*18230*/  BRA `(.L_x_722) ;  /* 0xffffffac00807947 */ /* 0x000fec000383ffff */
.L_x_591:
[----:B------:R-:W-:Y:S02]  /*18240*/  IMAD.MOV.U32 R13, RZ, RZ, R0 ;  /* 0x000000ffff0d7224 */ /* 0x000fe400078e0000 */
[----:B------:R-:W-:Y:S02]  /*18250*/  IMAD.MOV.U32 R12, RZ, RZ, RZ ;  /* 0x000000ffff0c7224 */ /* 0x000fe400078e00ff */
[----:B------:R-:W-:Y:S02]  /*18260*/  IMAD.MOV.U32 R11, RZ, RZ, 0x1c1f ;  /* 0x00001c1fff0b7424 */ /* 0x000fe400078e00ff */
[----:B------:R-:W-:Y:S02]  /*18270*/  IMAD.MOV.U32 R15, RZ, RZ, -0x1 ;  /* 0xffffffffff0f7424 */ /* 0x000fe400078e00ff */
[----:B-----5:R-:W-:Y:S02]  /*18280*/  IMAD R2, R23, R9, RZ ;  /* 0x0000000917027224 */ /* 0x020fe400078e02ff */
[----:B------:R-:W-:-:S07]  /*18290*/  IMAD R17, R17, 0xc0, R21 ;  /* 0x000000c011117824 */ /* 0x000fce00078e0215 */
[----:B------:R-:W-:Y:S05]  /*182a0*/  WARPSYNC.COLLECTIVE R15, `(.L_x_723) ;  /* 0x000000000f087348 */ /* 0x000fea0003c00000 */
[----:B------:R0:W1:Y:S02]  /*182b0*/  SHFL.IDX P6, R14, R13, R12, R11 ;  /* 0x0000000c0d0e7389 */ /* 0x00006400000c000b */
[----:B01----:R-:W-:Y:S01]  /*182c0*/  ENDCOLLECTIVE ;  /* 0x000000000000791b */ /* 0x003fe20003800000 */
.L_x_723:
[C---:B------:R-:W-:Y:S01]  /*182d0*/  VIADD R9, R17.reuse, 0x20 ;  /* 0x0000002011097836 */ /* 0x040fe20000000000 */
[----:B------:R-:W-:Y:S02]  /*182e0*/  ISETP.GE.AND P2, PT, R17, R2, PT ;  /* 0x000000021100720c */ /* 0x000fe40003f46270 */
[----:B------:R-:W-:Y:S01]  /*182f0*/  MOV R13, R4 ;  /* 0x00000004000d7202 */ /* 0x000fe20000000f00 */
[----:B------:R-:W-:-:S10]  /*18300*/  IMAD.MOV.U32 R7, RZ, RZ, R14 ;  /* 0x000000ffff077224 */ /* 0x000fd400078e000e */
[----:B------:R-:W-:Y:S05]  /*18310*/  WARPSYNC.COLLECTIVE R15, `(.L_x_724) ;  /* 0x000000000f087348 */ /* 0x000fea0003c00000 */
[----:B------:R0:W1:Y:S02]  /*18320*/  SHFL.IDX P6, R14, R13, R12, R11 ;  /* 0x0000000c0d0e7389 */ /* 0x00006400000c000b */
[----:B01----:R-:W-:Y:S01]  /*18330*/  ENDCOLLECTIVE ;  /* 0x000000000000791b */ /* 0x003fe20003800000 */
.L_x_724:
[----:B------:R-:W-:Y:S02]  /*18340*/  IMAD.MOV.U32 R13, RZ, RZ, R0 ;  /* 0x000000ffff0d7224 */ /* 0x000fe400078e0000 */
[----:B------:R-:W-:Y:S02]  /*18350*/  IMAD.MOV.U32 R12, RZ, RZ, 0x1 ;  /* 0x00000001ff0c7424 */ /* 0x000fe400078e00ff */
[----:B------:R-:W-:-:S07]  /*18360*/  IMAD.MOV.U32 R6, RZ, RZ, R14 ;  /* 0x000000ffff067224 */ /* 0x000fce00078e000e */
[----:B------:R-:W-:Y:S05]  /*18370*/  WARPSYNC.COLLECTIVE R15, `(.L_x_725) ;  /* 0x000000000f087348 */ /* 0x000fea0003c00000 */
[----:B------:R0:W1:Y:S02]  /*18380*/  SHFL.IDX P6, R14, R13, R12, R11 ;  /* 0x0000000c0d0e7389 */ /* 0x00006400000c000b */
[----:B01----:R-:W-:Y:S01]  /*18390*/  ENDCOLLECTIVE ;  /* 0x000000000000791b */ /* 0x003fe20003800000 */
.L_x_725:
[----:B------:R-:W-:-:S05]  /*183a0*/  @!P2 IADD3 R6, P1, R20, R6, RZ ;  /* 0x000000061406a210 */ /* 0x000fca0007f3e0ff */
[----:B------:R-:W-:Y:S01]  /*183b0*/  @!P2 IMAD.X R7, RZ, RZ, R7, P1 ;  /* 0x000000ffff07a224 */ /* 0x000fe200008e0607 */
[----:B------:R-:W-:-:S04]  /*183c0*/  ISETP.GE.AND P1, PT, R9, R2, PT ;  /* 0x000000020900720c */ /* 0x000fc80003f26270 */
[----:B------:R-:W-:Y:S01]  /*183d0*/  @!PT LDS RZ, [RZ] ;  /* 0x00000000fffff984 */ /* 0x000fe20000000800 */
[----:B------:R-:W-:Y:S01]  /*183e0*/  @!PT LDS RZ, [RZ] ;  /* 0x00000000fffff984 */ /* 0x000fe20000000800 */
[----:B------:R-:W-:Y:S01]  /*183f0*/  @!PT LDS RZ, [RZ] ;  /* 0x00000000fffff984 */ /* 0x000fe20000000800 */
[----:B------:R0:W-:Y:S01]  /*18400*/  @!P2 LDGSTS.E.BYPASS.LTC128B.128 [R10+0xb000], desc[UR40][R6.64], !P0 ;  /* 0x0b000000060aafae */ /* 0x0001e2000c101d68 */
[----:B------:R-:W-:Y:S02]  /*18410*/  IMAD.MOV.U32 R13, RZ, RZ, R4 ;  /* 0x000000ffff0d7224 */ /* 0x000fe400078e0004 */
[----:B0-----:R-:W-:-:S07]  /*18420*/  IMAD.MOV.U32 R6, RZ, RZ, R14 ;  /* 0x000000ffff067224 */ /* 0x001fce00078e000e */
[----:B------:R-:W-:Y:S05]  /*18430*/  WARPSYNC.COLLECTIVE R15, `(.L_x_726) ;  /* 0x000000000f087348 */ /* 0x000fea0003c00000 */
[----:B------:R0:W1:Y:S02]  /*18440*/  SHFL.IDX P6, R14, R13, R12, R11 ;  /* 0x0000000c0d0e7389 */ /* 0x00006400000c000b */
[----:B01----:R-:W-:Y:S01]  /*18450*/  ENDCOLLECTIVE ;  /* 0x000000000000791b */ /* 0x003fe20003800000 */
.L_x_726:
[----:B------:R-:W-:Y:S02]  /*18460*/  IMAD.MOV.U32 R13, RZ, RZ, R0 ;  /* 0x000000ffff0d7224 */ /* 0x000fe400078e0000 */
[----:B------:R-:W-:Y:S01]  /*18470*/  IMAD.MOV.U32 R12, RZ, RZ, 0x2 ;  /* 0x00000002ff0c7424 */ /* 0x000fe200078e00ff */
[----:B------:R-:W-:-:S07]  /*18480*/  MOV R7, R14 ;  /* 0x0000000e00077202 */ /* 0x000fce0000000f00 */
[----:B------:R-:W-:Y:S05]  /*18490*/  WARPSYNC.COLLECTIVE R15, `(.L_x_727) ;  /* 0x000000000f087348 */ /* 0x000fea0003c00000 */
[----:B------:R0:W1:Y:S02]  /*184a0*/  SHFL.IDX P6, R14, R13, R12, R11 ;  /* 0x0000000c0d0e7389 */ /* 0x00006400000c000b */
[----:B01----:R-:W-:Y:S01]  /*184b0*/  ENDCOLLECTIVE ;  /* 0x000000000000791b */ /* 0x003fe20003800000 */
.L_x_727:
        /* <DEDUP_REMOVED lines=16> */
.L_x_728:
[----:B------:R-:W-:Y:S02]  /*185c0*/  IMAD.MOV.U32 R13, RZ, RZ, R0 ;  /* 0x000000ffff0d7224 */ /* 0x000fe400078e0000 */
[----:B------:R-:W-:Y:S02]  /*185d0*/  IMAD.MOV.U32 R12, RZ, RZ, 0x3 ;  /* 0x00000003ff0c7424 */ /* 0x000fe400078e00ff */
[----:B------:R-:W-:-:S07]  /*185e0*/  IMAD.MOV.U32 R7, RZ, RZ, R14 ;  /* 0x000000ffff077224 */ /* 0x000fce00078e000e */
[----:B------:R-:W-:Y:S05]  /*185f0*/  WARPSYNC.COLLECTIVE R15, `(.L_x_729) ;  /* 0x000000000f087348 */ /* 0x000fea0003c00000 */
[----:B------:R0:W1:Y:S02]  /*18600*/  SHFL.IDX P6, R14, R13, R12, R11 ;  /* 0x0000000c0d0e7389 */ /* 0x00006400000c000b */
[----:B01----:R-:W-:Y:S01]  /*18610*/  ENDCOLLECTIVE ;  /* 0x000000000000791b */ /* 0x003fe20003800000 */
.L_x_729:
[----:B------:R-:W-:-:S04]  /*18620*/  @!P1 IADD3 R7, P2, R20, R7, RZ ;  /* 0x0000000714079210 */ /* 0x000fc80007f5e0ff */
[----:B------:R-:W-:-:S04]  /*18630*/  @!P1 IADD3.X R6, RZ, R6, RZ, P2, !PT ;  /* 0x00000006ff069210 */ /* 0x000fc800017fe4ff */
[----:B------:R-:W-:Y:S01]  /*18640*/  @!P1 LOP3.LUT R7, R7, R6, RZ, 0x3c, !PT ;  /* 0x0000000607079212 */ /* 0x000fe200078e3cff */
[----:B------:R-:W-:-:S03]  /*18650*/  IMAD.MOV.U32 R13, RZ, RZ, R4 ;  /* 0x000000ffff0d7224 */ /* 0x000fc600078e0004 */
[----:B------:R-:W-:Y:S01]  /*18660*/  @!P1 LOP3.LUT R6, R7, R6, RZ, 0x3c, !PT ;  /* 0x0000000607069212 */ /* 0x000fe200078e3cff */
[----:B------:R-:W-:-:S03]  /*18670*/  VIADD R4, R17, 0x60 ;  /* 0x0000006011047836 */ /* 0x000fc60000000000 */
[----:B------:R-:W-:Y:S01]  /*18680*/  @!P1 LOP3.LUT R7, R7, R6, RZ, 0x3c, !PT ;  /* 0x0000000607079212 */ /* 0x000fe200078e3cff */
[----:B------:R-:W-:-:S04]  /*18690*/  IMAD.MOV.U32 R0, RZ, RZ, R14 ;  /* 0x000000ffff007224 */ /* 0x000fc800078e000e */
[----:B------:R-:W-:Y:S01]  /*186a0*/  @!PT LDS RZ, [RZ] ;  /* 0x00000000fffff984 */ /* 0x000fe20000000800 */
[----:B------:R-:W-:Y:S01]  /*186b0*/  @!PT LDS RZ, [RZ] ;  /* 0x00000000fffff984 */ /* 0x000fe20000000800 */
[----:B------:R-:W-:Y:S01]  /*186c0*/  @!PT LDS RZ, [RZ] ;  /* 0x00000000fffff984 */ /* 0x000fe20000000800 */
[----:B------:R0:W-:Y:S01]  /*186d0*/  @!P1 LDGSTS.E.BYPASS.LTC128B.128 [R10+0xc000], desc[UR40][R6.64], !P0 ;  /* 0x0c000000060a9fae */ /* 0x0001e2000c101d68 */
[----:B------:R-:W-:-:S13]  /*186e0*/  ISETP.GE.AND P1, PT, R4, R2, PT ;  /* 0x000000020400720c */ /* 0x000fda0003f26270 */
[----:B0-----:R-:W-:Y:S05]  /*186f0*/  WARPSYNC.COLLECTIVE R15, `(.L_x_730) ;  /* 0x000000000f087348 */ /* 0x001fea0003c00000 */
[----:B------:R1:W2:Y:S02]  /*18700*/  SHFL.IDX P6, R14, R13, R12, R11 ;  /* 0x0000000c0d0e7389 */ /* 0x0002a400000c000b */
[----:B012---:R-:W-:Y:S01]  /*18710*/  ENDCOLLECTIVE ;  /* 0x000000000000791b */ /* 0x007fe20003800000 */
.L_x_730:
[----:B------:R-:W-:Y:S01]  /*18720*/  MOV R13, R3 ;  /* 0x00000003000d7202 */ /* 0x000fe20000000f00 */
[----:B------:R-:W-:Y:S02]  /*18730*/  IMAD.MOV.U32 R12, RZ, RZ, RZ ;  /* 0x000000ffff0c7224 */ /* 0x000fe400078e00ff */
[----:B------:R-:W-:-:S07]  /*18740*/  IMAD.MOV.U32 R6, RZ, RZ, R14 ;  /* 0x000000ffff067224 */ /* 0x000fce00078e000e */
[----:B------:R-:W-:Y:S05]  /*18750*/  WARPSYNC.COLLECTIVE R15, `(.L_x_731) ;  /* 0x000000000f087348 */ /* 0x000fea0003c00000 */
[----:B------:R0:W1:Y:S02]  /*18760*/  SHFL.IDX P6, R14, R13, R12, R11 ;  /* 0x0000000c0d0e7389 */ /* 0x00006400000c000b */
[----:B01----:R-:W-:Y:S01]  /*18770*/  ENDCOLLECTIVE ;  /* 0x000000000000791b */ /* 0x003fe20003800000 */
.L_x_731:
[----:B------:R-:W-:-:S05]  /*18780*/  @!P1 IADD3 R6, P3, R20, R6, RZ ;  /* 0x0000000614069210 */ /* 0x000fca0007f7e0ff */
[----:B------:R-:W-:-:S05]  /*18790*/  @!P1 IMAD.X R7, RZ, RZ, R0, P3 ;  /* 0x000000ffff079224 */ /* 0x000fca00018e0600 */
        /* <DEDUP_REMOVED lines=9> */
.L_x_732:
        /* <DEDUP_REMOVED lines=8> */
.L_x_733:
[----:B------:R-:W-:-:S05]  /*188b0*/  @!P1 IADD3 R0, P3, R20, R0, RZ ;  /* 0x0000000014009210 */ /* 0x000fca0007f7e0ff */
[----:B------:R-:W-:Y:S02]  /*188c0*/  @!P1 IMAD.X R4, RZ, RZ, R4, P3 ;  /* 0x000000ffff049224 */ /* 0x000fe400018e0604 */
[----:B------:R-:W-:-:S03]  /*188d0*/  @!P1 IMAD.MOV.U32 R6, RZ, RZ, R0 ;  /* 0x000000ffff069224 */ /* 0x000fc600078e0000 */
[----:B------:R-:W-:Y:S01]  /*188e0*/  @!P1 MOV R7, R4 ;  /* 0x0000000400079202 */ /* 0x000fe20000000f00 */
[----:B------:R-:W-:-:S04]  /*188f0*/  IMAD.MOV.U32 R13, RZ, RZ, R5 ;  /* 0x000000ffff0d7224 */ /* 0x000fc800078e0005 */
[----:B------:R-:W-:Y:S01]  /*18900*/  @!PT LDS RZ, [RZ] ;  /* 0x00000000fffff984 */ /* 0x000fe20000000800 */
[----:B------:R-:W-:Y:S01]  /*18910*/  @!PT LDS RZ, [RZ] ;  /* 0x00000000fffff984 */ /* 0x000fe20000000800 */
[----:B------:R-:W-:Y:S01]  /*18920*/  @!PT LDS RZ, [RZ] ;  /* 0x00000000fffff984 */ /* 0x000fe20000000800 */
[----:B------:R0:W-:Y:S01]  /*18930*/  @!P1 LDGSTS.E.BYPASS.LTC128B.128 [R10+0xd000], desc[UR40][R6.64], !P0 ;  /* 0x0d000000060a9fae */ /* 0x0001e2000c101d68 */
[----:B------:R-:W-:-:S07]  /*18940*/  IMAD.MOV.U32 R3, RZ, RZ, R14 ;  /* 0x000000ffff037224 */ /* 0x000fce00078e000e */
[----:B0-----:R-:W-:Y:S05]  /*18950*/  WARPSYNC.COLLECTIVE R15, `(.L_x_734) ;  /* 0x000000000f087348 */ /* 0x001fea0003c00000 */
[----:B------:R1:W2:Y:S02]  /*18960*/  SHFL.IDX P6, R14, R13, R12, R11 ;  /* 0x0000000c0d0e7389 */ /* 0x0002a400000c000b */
[----:B012---:R-:W-:Y:S01]  /*18970*/  ENDCOLLECTIVE ;  /* 0x000000000000791b */ /* 0x007fe20003800000 */
.L_x_734:
[----:B------:R-:W-:Y:S01]  /*18980*/  IMAD.MOV.U32 R5, RZ, RZ, R14 ;  /* 0x000000ffff057224 */ /* 0x000fe200078e000e */
[----:B------:R-:W-:Y:S06]  /*18990*/  BRA `(.L_x_735) ;  /* 0xffffffb0008c7947 */ /* 0x000fec000383ffff */
.L_x_594:
[----:B-1----:R1:W2:Y:S02]  /*189a0*/  SYNCS.PHASECHK.TRANS64.TRYWAIT P0, [R22+URZ+0x13220], R0 ;  /* 0x01322000160075a7 */ /* 0x0022a4000800017f */
[----:B--2---:R-:W-:Y:S05]  /*189b0*/  @!P0 NANOSLEEP.SYNCS 0x989680 ;  /* 0x009896800000895d */ /* 0x004fea0003900000 */
[----:B------:R-:W2:Y:S02]  /*189c0*/  @!P0 SYNCS.PHASECHK.TRANS64 P0, [R22+URZ+0x13220], R0 ;  /* 0x01322000160085a7 */ /* 0x000ea4000800007f */
[----:B--2---:R-:W-:Y:S05]  /*189d0*/  @!P0 BRA `(.L_x_594) ;  /* 0xfffffffc00f08947 */ /* 0x004fea000383ffff */
[----:B------:R-:W-:Y:S05]  /*189e0*/  BRA `(.L_x_736) ;  /* 0xffffffb000e87947 */ /* 0x000fea000383ffff */
.L_x_598:
[----:B0-----:R0:W1:Y:S02]  /*189f0*/  SYNCS.PHASECHK.TRANS64.TRYWAIT P0, [R6+URZ+0x13280], R28 ;  /* 0x0132801c060075a7 */ /* 0x001064000800017f */
[----:B-1----:R-:W-:Y:S05]  /*18a00*/  @!P0 NANOSLEEP.SYNCS 0x989680 ;  /* 0x009896800000895d */ /* 0x002fea0003900000 */
[----:B------:R-:W1:Y:S02]  /*18a10*/  @!P0 SYNCS.PHASECHK.TRANS64 P0, [R6+URZ+0x13280], R28 ;  /* 0x0132801c060085a7 */ /* 0x000e64000800007f */
[----:B-1----:R-:W-:Y:S05]  /*18a20*/  @!P0 BRA `(.L_x_598) ;  /* 0xfffffffc00f08947 */ /* 0x002fea000383ffff */
[----:B------:R-:W-:Y:S05]  /*18a30*/  BRA `(.L_x_737) ;  /* 0xffffffb800247947 */ /* 0x000fea000383ffff */
.L_x_599:
[----:B------:R-:W-:Y:S01]  /*18a40*/  BSSY B0, `(.L_x_738) ;  /* 0x0000008000007945 */ /* 0x000fe20003800000 */
[----:B------:R-:W-:Y:S01]  /*18a50*/  IMAD.MOV.U32 R13, RZ, RZ, R10 ;  /* 0x000000ffff0d7224 */ /* 0x000fe200078e000a */
[----:B------:R-:W-:Y:S01]  /*18a60*/  MOV R11, 0x1c1f ;  /* 0x00001c1f000b7802 */ /* 0x000fe20000000f00 */
[----:B------:R-:W-:Y:S02]  /*18a70*/  IMAD.MOV.U32 R12, RZ, RZ, RZ ;  /* 0x000000ffff0c7224 */ /* 0x000fe400078e00ff */
[----:B------:R-:W-:-:S07]  /*18a80*/  IMAD.MOV.U32 R15, RZ, RZ, -0x1 ;  /* 0xffffffffff0f7424 */ /* 0x000fce00078e00ff */
[----:B0-----:R-:W-:Y:S05]  /*18a90*/  WARPSYNC.COLLECTIVE R15, `(.L_x_739) ;  /* 0x000000000f087348 */ /* 0x001fea0003c00000 */
[----:B------:R1:W2:Y:S02]  /*18aa0*/  SHFL.IDX P6, R14, R13, R12, R11 ;  /* 0x0000000c0d0e7389 */ /* 0x0002a400000c000b */
[----:B012---:R-:W-:Y:S01]  /*18ab0*/  ENDCOLLECTIVE ;  /* 0x000000000000791b */ /* 0x007fe20003800000 */
.L_x_739:
[----:B------:R-:W-:Y:S05]  /*18ac0*/  BSYNC B0 ;  /* 0x0000000000007941 */ /* 0x000fea0003800000 */
.L_x_738:
[----:B------:R-:W0:Y:S01]  /*18ad0*/  S2R R2, SR_TID.X ;  /* 0x0000000000027919 */ /* 0x000e220000002100 */
[----:B------:R-:W-:Y:S02]  /*18ae0*/  IMAD.MOV.U32 R13, RZ, RZ, R9 ;  /* 0x000000ffff0d7224 */ /* 0x000fe400078e0009 */
[----:B------:R-:W-:Y:S02]  /*18af0*/  IMAD.MOV.U32 R12, RZ, RZ, RZ ;  /* 0x000000ffff0c7224 */ /* 0x000fe400078e00ff */
[----:B------:R-:W-:Y:S02]  /*18b00*/  IMAD.MOV.U32 R11, RZ, RZ, 0x1c1f ;  /* 0x00001c1fff0b7424 */ /* 0x000fe400078e00ff */
[----:B------:R-:W-:Y:S02]  /*18b10*/  IMAD.MOV.U32 R15, RZ, RZ, -0x1 ;  /* 0xffffffffff0f7424 */ /* 0x000fe400078e00ff */
[----:B------:R-:W-:Y:S02]  /*18b20*/  IMAD.MOV.U32 R3, RZ, RZ, R14 ;  /* 0x000000ffff037224 */ /* 0x000fe400078e000e */
[----:B------:R-:W-:-:S07]  /*18b30*/  IMAD.IADD R7, R22, 0x1, R7 ;  /* 0x0000000116077824 */ /* 0x000fce00078e0207 */
[----:B0-----:R-:W-:Y:S05]  /*18b40*/  WARPSYNC.COLLECTIVE R15, `(.L_x_740) ;  /* 0x000000000f087348 */ /* 0x001fea0003c00000 */
[----:B------:R1:W2:Y:S02]  /*18b50*/  SHFL.IDX P6, R14, R13, R12, R11 ;  /* 0x0000000c0d0e7389 */ /* 0x0002a400000c000b */
[----:B012---:R-:W-:Y:S01]  /*18b60*/  ENDCOLLECTIVE ;  /* 0x000000000000791b */ /* 0x007fe20003800000 */
.L_x_740:
[----:B------:R-:W-:Y:S02]  /*18b70*/  IMAD.MOV.U32 R13, RZ, RZ, R10 ;  /* 0x000000ffff0d7224 */ /* 0x000fe400078e000a */
[----:B------:R-:W-:Y:S02]  /*18b80*/  IMAD.MOV.U32 R12, RZ, RZ, 0x1 ;  /* 0x00000001ff0c7424 */ /* 0x000fe400078e00ff */
[----:B------:R-:W-:Y:S01]  /*18b90*/  IMAD.SHL.U32 R15, R2, 0x10, RZ ;  /* 0x00000010020f7824 */ /* 0x000fe200078e00ff */
[----:B------:R-:W-:-:S04]  /*18ba0*/  MOV R2, R14 ;  /* 0x0000000e00027202 */ /* 0x000fc80000000f00 */
[----:B------:R-:W-:-:S04]  /*18bb0*/  LOP3.LUT R15, R15, 0x30, RZ, 0xc0, !PT ;  /* 0x000000300f0f7812 */ /* 0x000fc800078ec0ff */
[----:B------:R-:W-:Y:S01]  /*18bc0*/  IADD3 R2, P0, R15, R2, RZ ;  /* 0x000000020f027210 */ /* 0x000fe20007f1e0ff */
[----:B------:R-:W-:-:S04]  /*18bd0*/  IMAD.MOV.U32 R15, RZ, RZ, -0x1 ;  /* 0xffffffffff0f7424 */ /* 0x000fc800078e00ff */
[----:B------:R-:W-:-:S08]  /*18be0*/  IMAD.X R3, RZ, RZ, R3, P0 ;  /* 0x000000ffff037224 */ /* 0x000fd000000e0603 */
[----:B------:R-:W-:Y:S05]  /*18bf0*/  WARPSYNC.COLLECTIVE R15, `(.L_x_741) ;  /* 0x000000000f087348 */ /* 0x000fea0003c00000 */
[----:B------:R0:W1:Y:S02]  /*18c00*/  SHFL.IDX P6, R14, R13, R12, R11 ;  /* 0x0000000c0d0e7389 */ /* 0x00006400000c000b */
[----:B01----:R-:W-:Y:S01]  /*18c10*/  ENDCOLLECTIVE ;  /* 0x000000000000791b */ /* 0x003fe20003800000 */
.L_x_741:
        /* <DEDUP_REMOVED lines=10> */
.L_x_742:
        /* <DEDUP_REMOVED lines=11> */
.L_x_743:
        /* <DEDUP_REMOVED lines=10> */
.L_x_744:
        /* <DEDUP_REMOVED lines=11> */
.L_x_745:
        /* <DEDUP_REMOVED lines=10> */
.L_x_746:
[----:B------:R-:W-:Y:S02]  /*18f60*/  IMAD.MOV.U32 R13, RZ, RZ, R17 ;  /* 0x000000ffff0d7224 */ /* 0x000fe400078e0011 */
[----:B------:R-:W-:Y:S01]  /*18f70*/  IMAD.MOV.U32 R12, RZ, RZ, RZ ;  /* 0x000000ffff0c7224 */ /* 0x000fe200078e00ff */
[----:B------:R-:W-:Y:S01]  /*18f80*/  SHF.L.U32 R3, R3, 0x4, RZ ;  /* 0x0000000403037819 */ /* 0x000fe200000006ff */
[----:B------:R-:W-:-:S07]  /*18f90*/  IMAD.MOV.U32 R2, RZ, RZ, R14 ;  /* 0x000000ffff027224 */ /* 0x000fce00078e000e */
[----:B------:R-:W-:Y:S05]  /*18fa0*/  WARPSYNC.COLLECTIVE R15, `(.L_x_747) ;  /* 0x000000000f087348 */ /* 0x000fea0003c00000 */
[----:B------:R0:W1:Y:S02]  /*18fb0*/  SHFL.IDX P6, R14, R13, R12, R11 ;  /* 0x0000000c0d0e7389 */ /* 0x00006400000c000b */
[----:B01----:R-:W-:Y:S01]  /*18fc0*/  ENDCOLLECTIVE ;  /* 0x000000000000791b */ /* 0x003fe20003800000 */
.L_x_747:
[----:B------:R-:W-:-:S04]  /*18fd0*/  LOP3.LUT R3, R3, 0x30, RZ, 0xc0, !PT ;  /* 0x0000003003037812 */ /* 0x000fc800078ec0ff */
[----:B------:R-:W-:-:S05]  /*18fe0*/  IADD3 R2, P0, R3, R2, RZ ;  /* 0x0000000203027210 */ /* 0x000fca0007f1e0ff */
[----:B------:R-:W-:Y:S02]  /*18ff0*/  IMAD.X R3, RZ, RZ, R10, P0 ;  /* 0x000000ffff037224 */ /* 0x000fe400000e060a */
[----:B------:R-:W-:-:S03]  /*19000*/  IMAD.MOV.U32 R13, RZ, RZ, R20 ;  /* 0x000000ffff0d7224 */ /* 0x000fc600078e0014 */
        /* <DEDUP_REMOVED lines=8> */
.L_x_748:
[----:B------:R-:W-:Y:S01]  /*19090*/  IMAD.MOV.U32 R2, RZ, RZ, R14 ;  /* 0x000000ffff027224 */ /* 0x000fe200078e000e */
[----:B------:R-:W-:Y:S06]  /*190a0*/  BRA `(.L_x_749) ;  /* 0xffffffb400947947 */ /* 0x000fec000383ffff */
.L_x_604:
[----:B---3--:R3:W4:Y:S02]  /*190b0*/  SYNCS.PHASECHK.TRANS64.TRYWAIT P0, [R6+URZ+0x13240], R28 ;  /* 0x0132401c060075a7 */ /* 0x008724000800017f */
[----:B----4-:R-:W-:Y:S05]  /*190c0*/  @!P0 NANOSLEEP.SYNCS 0x989680 ;  /* 0x009896800000895d */ /* 0x010fea0003900000 */
[----:B------:R-:W4:Y:S02]  /*190d0*/  @!P0 SYNCS.PHASECHK.TRANS64 P0, [R6+URZ+0x13240], R28 ;  /* 0x0132401c060085a7 */ /* 0x000f24000800007f */
[----:B----4-:R-:W-:Y:S05]  /*190e0*/  @!P0 BRA `(.L_x_604) ;  /* 0xfffffffc00f08947 */ /* 0x010fea000383ffff */
[----:B------:R-:W-:Y:S05]  /*190f0*/  BRA `(.L_x_750) ;  /* 0xffffffb400f07947 */ /* 0x000fea000383ffff */
.L_x_605:
[----:B------:R-:W-:Y:S01]  /*19100*/  BSSY B0, `(.L_x_751) ;  /* 0x0000008000007945 */ /* 0x000fe20003800000 */
[----:B------:R-:W-:Y:S01]  /*19110*/  MOV R13, R8 ;  /* 0x00000008000d7202 */ /* 0x000fe20000000f00 */
[----:B------:R-:W-:Y:S02]  /*19120*/  IMAD.MOV.U32 R12, RZ, RZ, RZ ;  /* 0x000000ffff0c7224 */ /* 0x000fe400078e00ff */
[----:B------:R-:W-:Y:S02]  /*19130*/  IMAD.MOV.U32 R11, RZ, RZ, 0x1c1f ;  /* 0x00001c1fff0b7424 */ /* 0x000fe400078e00ff */
[----:B------:R-:W-:-:S07]  /*19140*/  IMAD.MOV.U32 R15, RZ, RZ, -0x1 ;  /* 0xffffffffff0f7424 */ /* 0x000fce00078e00ff */
[----:B0123--:R-:W-:Y:S05]  /*19150*/  WARPSYNC.COLLECTIVE R15, `(.L_x_752) ;  /* 0x000000000f087348 */ /* 0x00ffea0003c00000 */
[----:B------:R4:W0:Y:S02]  /*19160*/  SHFL.IDX P6, R14, R13, R12, R11 ;  /* 0x0000000c0d0e7389 */ /* 0x00082400000c000b */
[----:B01234-:R-:W-:Y:S01]  /*19170*/  ENDCOLLECTIVE ;  /* 0x000000000000791b */ /* 0x01ffe20003800000 */
.L_x_752:
[----:B------:R-:W-:Y:S05]  /*19180*/  BSYNC B0 ;  /* 0x0000000000007941 */ /* 0x000fea0003800000 */
.L_x_751:
        /* <DEDUP_REMOVED lines=8> */
.L_x_753:
[----:B------:R-:W-:Y:S02]  /*19210*/  IMAD.MOV.U32 R13, RZ, RZ, R8 ;  /* 0x000000ffff0d7224 */ /* 0x000fe400078e0008 */
[----:B------:R-:W-:Y:S02]  /*19220*/  IMAD.MOV.U32 R12, RZ, RZ, 0x1 ;  /* 0x00000001ff0c7424 */ /* 0x000fe400078e00ff */
[----:B------:R-:W-:-:S07]  /*19230*/  IMAD.MOV.U32 R2, RZ, RZ, R14 ;  /* 0x000000ffff027224 */ /* 0x000fce00078e000e */
[----:B------:R-:W-:Y:S05]  /*19240*/  WARPSYNC.COLLECTIVE R15, `(.L_x_754) ;  /* 0x000000000f087348 */ /* 0x000fea0003c00000 */
[----:B------:R0:W1:Y:S02]  /*19250*/  SHFL.IDX P6, R14, R13, R12, R11 ;  /* 0x0000000c0d0e7389 */ /* 0x00006400000c000b */
[----:B01----:R-:W-:Y:S01]  /*19260*/  ENDCOLLECTIVE ;  /* 0x000000000000791b */ /* 0x003fe20003800000 */
.L_x_754:
        /* <DEDUP_REMOVED lines=11> */
.L_x_755:
[----:B------:R-:W-:Y:S02]  /*19320*/  IMAD.MOV.U32 R13, RZ, RZ, R8 ;  /* 0x000000ffff0d7224 */ /* 0x000fe400078e0008 */
[----:B------:R-:W-:Y:S02]  /*19330*/  IMAD.MOV.U32 R12, RZ, RZ, 0x2 ;  /* 0x00000002ff0c7424 */ /* 0x000fe400078e00ff */
[----:B------:R-:W-:-:S07]  /*19340*/  IMAD.MOV.U32 R2, RZ, RZ, R14 ;  /* 0x000000ffff027224 */ /* 0x000fce00078e000e */
[----:B------:R-:W-:Y:S05]  /*19350*/  WARPSYNC.COLLECTIVE R15, `(.L_x_756) ;  /* 0x000000000f087348 */ /* 0x000fea0003c00000 */
[----:B------:R0:W1:Y:S02]  /*19360*/  SHFL.IDX P6, R14, R13, R12, R11 ;  /* 0x0000000c0d0e7389 */ /* 0x00006400000c000b */
[----:B01----:R-:W-:Y:S01]  /*19370*/  ENDCOLLECTIVE ;  /* 0x000000000000791b */ /* 0x003fe20003800000 */
.L_x_756:
        /* <DEDUP_REMOVED lines=11> */
.L_x_757:
[----:B------:R-:W-:Y:S01]  /*19430*/  IMAD.MOV.U32 R13, RZ, RZ, R8 ;  /* 0x000000ffff0d7224 */ /* 0x000fe200078e0008 */
[----:B------:R-:W-:Y:S01]  /*19440*/  MOV R12, 0x3 ;  /* 0x00000003000c7802 */ /* 0x000fe20000000f00 */
[----:B------:R-:W-:-:S07]  /*19450*/  IMAD.MOV.U32 R2, RZ, RZ, R14 ;  /* 0x000000ffff027224 */ /* 0x000fce00078e000e */
[----:B------:R-:W-:Y:S05]  /*19460*/  WARPSYNC.COLLECTIVE R15, `(.L_x_758) ;  /* 0x000000000f087348 */ /* 0x000fea0003c00000 */
[----:B------:R0:W1:Y:S02]  /*19470*/  SHFL.IDX P6, R14, R13, R12, R11 ;  /* 0x0000000c0d0e7389 */ /* 0x00006400000c000b */
[----:B01----:R-:W-:Y:S01]  /*19480*/  ENDCOLLECTIVE ;  /* 0x000000000000791b */ /* 0x003fe20003800000 */
.L_x_758:
        /* <DEDUP_REMOVED lines=11> */
.L_x_759:
[----:B------:R-:W-:Y:S02]  /*19540*/  IMAD.MOV.U32 R13, RZ, RZ, R4 ;  /* 0x000000ffff0d7224 */ /* 0x000fe400078e0004 */
[----:B------:R-:W-:Y:S02]  /*19550*/  IMAD.MOV.U32 R12, RZ, RZ, RZ ;  /* 0x000000ffff0c7224 */ /* 0x000fe400078e00ff */
[----:B------:R-:W-:-:S07]  /*19560*/  IMAD.MOV.U32 R2, RZ, RZ, R14 ;  /* 0x000000ffff027224 */ /* 0x000fce00078e000e */
[----:B------:R-:W-:Y:S05]  /*19570*/  WARPSYNC.COLLECTIVE R15, `(.L_x_760) ;  /* 0x000000000f087348 */ /* 0x000fea0003c00000 */
[----:B------:R0:W1:Y:S02]  /*19580*/  SHFL.IDX P6, R14, R13, R12, R11 ;  /* 0x0000000c0d0e7389 */ /* 0x00006400000c000b */
[----:B01----:R-:W-:Y:S01]  /*19590*/  ENDCOLLECTIVE ;  /* 0x000000000000791b */ /* 0x003fe20003800000 */
.L_x_760:
        /* <DEDUP_REMOVED lines=11> */
.L_x_761:
[----:B------:R-:W-:Y:S01]  /*19650*/  IMAD.MOV.U32 R2, RZ, RZ, R14 ;  /* 0x000000ffff027224 */ /* 0x000fe200078e000e */
[----:B------:R-:W-:Y:S06]  /*19660*/  BRA `(.L_x_762) ;  /* 0xffffffb400847947 */ /* 0x000fec000383ffff */
.L_x_610:
[----:B------:R0:W0:Y:S02]  /*19670*/  SYNCS.PHASECHK.TRANS64.TRYWAIT P2, [R2+URZ+0x13270], R0 ;  /* 0x01327000020075a7 */ /* 0x000024000804017f */
[----:B0-----:R-:W-:Y:S05]  /*19680*/  @!P2 NANOSLEEP.SYNCS 0x989680 ;  /* 0x009896800000a95d */ /* 0x001fea0003900000 */
[----:B------:R-:W0:Y:S02]  /*19690*/  @!P2 SYNCS.PHASECHK.TRANS64 P2, [R2+URZ+0x13270], R0 ;  /* 0x013270000200a5a7 */ /* 0x000e24000804007f */
[----:B0-----:R-:W-:Y:S05]  /*196a0*/  @!P2 BRA `(.L_x_610) ;  /* 0xfffffffc00f0a947 */ /* 0x001fea000383ffff */
[----:B------:R-:W-:Y:S05]  /*196b0*/  BRA `(.L_x_763) ;  /* 0xffffffb400e87947 */ /* 0x000fea000383ffff */
.L_x_612:
[----:B------:R0:W0:Y:S02]  /*196c0*/  SYNCS.PHASECHK.TRANS64.TRYWAIT P2, [R2+URZ+0x13260], R0 ;  /* 0x01326000020075a7 */ /* 0x000024000804017f */
[----:B0-----:R-:W-:Y:S05]  /*196d0*/  @!P2 NANOSLEEP.SYNCS 0x989680 ;  /* 0x009896800000a95d */ /* 0x001fea0003900000 */
[----:B------:R-:W0:Y:S02]  /*196e0*/  @!P2 SYNCS.PHASECHK.TRANS64 P2, [R2+URZ+0x13260], R0 ;  /* 0x013260000200a5a7 */ /* 0x000e24000804007f */
[----:B0-----:R-:W-:Y:S05]  /*196f0*/  @!P2 BRA `(.L_x_612) ;  /* 0xfffffffc00f0a947 */ /* 0x001fea000383ffff */
[----:B------:R-:W-:Y:S05]  /*19700*/  BRA `(.L_x_764) ;  /* 0xffffffb400f87947 */ /* 0x000fea000383ffff */
.L_x_620:
[----:B0-----:R0:W1:Y:S02]  /*19710*/  SYNCS.PHASECHK.TRANS64.TRYWAIT P1, [R3+URZ+0x13270], R0 ;  /* 0x01327000030075a7 */ /* 0x001064000802017f */
[----:B-1----:R-:W-:Y:S05]  /*19720*/  @!P1 NANOSLEEP.SYNCS 0x989680 ;  /* 0x009896800000995d */ /* 0x002fea0003900000 */
[----:B------:R-:W1:Y:S02]  /*19730*/  @!P1 SYNCS.PHASECHK.TRANS64 P1, [R3+URZ+0x13270], R0 ;  /* 0x01327000030095a7 */ /* 0x000e64000802007f */
[----:B-1----:R-:W-:Y:S05]  /*19740*/  @!P1 BRA `(.L_x_620) ;  /* 0xfffffffc00f09947 */ /* 0x002fea000383ffff */
[----:B------:R-:W-:Y:S05]  /*19750*/  BRA `(.L_x_765) ;  /* 0xffffffbc00407947 */ /* 0x000fea000383ffff */
.L_x_622:
[----:B0-----:R0:W1:Y:S02]  /*19760*/  SYNCS.PHASECHK.TRANS64.TRYWAIT P1, [R3+URZ+0x13260], R0 ;  /* 0x01326000030075a7 */ /* 0x001064000802017f */
[----:B-1----:R-:W-:Y:S05]  /*19770*/  @!P1 NANOSLEEP.SYNCS 0x989680 ;  /* 0x009896800000995d */ /* 0x002fea0003900000 */
[----:B------:R-:W1:Y:S02]  /*19780*/  @!P1 SYNCS.PHASECHK.TRANS64 P1, [R3+URZ+0x13260], R0 ;  /* 0x01326000030095a7 */ /* 0x000e64000802007f */
[----:B-1----:R-:W-:Y:S05]  /*19790*/  @!P1 BRA `(.L_x_622) ;  /* 0xfffffffc00f09947 */ /* 0x002fea000383ffff */
[----:B------:R-:W-:Y:S05]  /*197a0*/  BRA `(.L_x_766) ;  /* 0xffffffbc00507947 */ /* 0x000fea000383ffff */
.L_x_627:
[----:B------:R-:W-:Y:S01]  /*197b0*/  BSSY B0, `(.L_x_767) ;  /* 0x0000008000007945 */ /* 0x000fe20003800000 */
[----:B------:R-:W-:Y:S02]  /*197c0*/  IMAD.MOV.U32 R13, RZ, RZ, R16 ;  /* 0x000000ffff0d7224 */ /* 0x000fe400078e0010 */
[----:B------:R-:W-:Y:S02]  /*197d0*/  IMAD.MOV.U32 R12, RZ, RZ, RZ ;  /* 0x000000ffff0c7224 */ /* 0x000fe400078e00ff */
[----:B------:R-:W-:Y:S02]  /*197e0*/  IMAD.MOV.U32 R11, RZ, RZ, 0x1f ;  /* 0x0000001fff0b7424 */ /* 0x000fe400078e00ff */
[----:B------:R-:W-:-:S07]  /*197f0*/  IMAD.MOV.U32 R15, RZ, RZ, -0x1 ;  /* 0xffffffffff0f7424 */ /* 0x000fce00078e00ff */
[----:B0----5:R-:W-:Y:S05]  /*19800*/  WARPSYNC.COLLECTIVE R15, `(.L_x_768) ;  /* 0x000000000f087348 */ /* 0x021fea0003c00000 */
[----:B------:R1:W2:Y:S02]  /*19810*/  SHFL.IDX P6, R14, R13, R12, R11 ;  /* 0x0000000c0d0e7389 */ /* 0x0002a400000c000b */
[----:B012--5:R-:W-:Y:S01]  /*19820*/  ENDCOLLECTIVE ;  /* 0x000000000000791b */ /* 0x027fe20003800000 */
.L_x_768:
[----:B------:R-:W-:Y:S05]  /*19830*/  BSYNC B0 ;  /* 0x0000000000007941 */ /* 0x000fea0003800000 */
.L_x_767:
[----:B------:R-:W-:Y:S01]  /*19840*/  IMAD.MOV.U32 R13, RZ, RZ, R16 ;  /* 0x000000ffff0d7224 */ /* 0x000fe200078e0010 */
[----:B------:R-:W-:Y:S01]  /*19850*/  MOV R12, 0x1 ;  /* 0x00000001000c7802 */ /* 0x000fe20000000f00 */
[----:B------:R-:W-:Y:S02]  /*19860*/  IMAD.MOV.U32 R11, RZ, RZ, 0x1f ;  /* 0x0000001fff0b7424 */ /* 0x000fe400078e00ff */
[----:B------:R-:W-:Y:S02]  /*19870*/  IMAD.MOV.U32 R15, RZ, RZ, -0x1 ;  /* 0xffffffffff0f7424 */ /* 0x000fe400078e00ff */
[----:B------:R-:W-:Y:S02]  /*19880*/  IMAD.IADD R5, R19, 0x1, R6 ;  /* 0x0000000113057824 */ /* 0x000fe400078e0206 */
[----:B------:R-:W-:-:S07]  /*19890*/  IMAD.MOV.U32 R0, RZ, RZ, R14 ;  /* 0x000000ffff007224 */ /* 0x000fce00078e000e */
[----:B------:R-:W-:Y:S05]  /*198a0*/  WARPSYNC.COLLECTIVE R15, `(.L_x_769) ;  /* 0x000000000f087348 */ /* 0x000fea0003c00000 */
[----:B------:R0:W1:Y:S02]  /*198b0*/  SHFL.IDX P6, R14, R13, R12, R11 ;  /* 0x0000000c0d0e7389 */ /* 0x00006400000c000b */
[----:B01----:R-:W-:Y:S01]  /*198c0*/  ENDCOLLECTIVE ;  /* 0x000000000000791b */ /* 0x003fe20003800000 */
.L_x_769:
[----:B------:R-:W-:Y:S02]  /*198d0*/  ULDC UR4, c[0x0][0xc3c] ;  /* 0x00030f0000047ab9 */ /* 0x000fe40000000800 */
[----:B------:R-:W-:-:S13]  /*198e0*/  ISETP.GE.OR P1, PT, R5, UR4, !P0 ;  /* 0x0000000405007c0c */ /* 0x000fda000c726670 */
[----:B------:R-:W0:Y:S01]  /*198f0*/  @!P1 LDC.64 R2, c[0x0][0xc80] ;  /* 0x00032000ff029b82 */ /* 0x000e220000000a00 */
[----:B------:R-:W-:Y:S01]  /*19900*/  MOV R11, RZ ;  /* 0x000000ff000b7202 */ /* 0x000fe20000000f00 */
[----:B------:R-:W-:Y:S02]  /*19910*/  IMAD.MOV.U32 R4, RZ, RZ, R14 ;  /* 0x000000ffff047224 */ /* 0x000fe400078e000e */
[----:B0-----:R-:W-:-:S06]  /*19920*/  @!P1 IMAD.WIDE R2, R5, 0x4, R2 ;  /* 0x0000000405029825 */ /* 0x001fcc00078e0202 */
[----:B------:R0:W2:Y:S01]  /*19930*/  @!P1 LDG.E R3, desc[UR40][R2.64] ;  /* 0x0000002802039981 */ /* 0x0000a2000c1e1900 */
[C---:B------:R-:W-:Y:S02]  /*19940*/  ISETP.GE.U32.AND P2, PT, R6.reuse, 0x2, PT ;  /* 0x000000020600780c */ /* 0x040fe40003f46070 */
[C---:B------:R-:W-:Y:S02]  /*19950*/  ISETP.GE.U32.AND P3, PT, R6.reuse, 0x4, PT ;  /* 0x000000040600780c */ /* 0x040fe40003f66070 */
[C---:B------:R-:W-:Y:S02]  /*19960*/  ISETP.GE.U32.AND P4, PT, R6.reuse, 0x8, PT ;  /* 0x000000080600780c */ /* 0x040fe40003f86070 */
[C---:B------:R-:W-:Y:S01]  /*19970*/  ISETP.GE.U32.AND P5, PT, R6.reuse, 0x10, PT ;  /* 0x000000100600780c */ /* 0x040fe20003fa6070 */
[----:B0-----:R-:W-:Y:S02]  /*19980*/  IMAD.MOV.U32 R2, RZ, RZ, RZ ;  /* 0x000000ffff027224 */ /* 0x001fe400078e00ff */
[----:B--2---:R-:W-:Y:S01]  /*19990*/  @!P1 IMAD.MOV.U32 R2, RZ, RZ, R3 ;  /* 0x000000ffff029224 */ /* 0x004fe200078e0003 */
[----:B------:R-:W-:-:S03]  /*199a0*/  ISETP.NE.AND P1, PT, R6, RZ, PT ;  /* 0x000000ff0600720c */ /* 0x000fc60003f25270 */
[----:B------:R-:W-:-:S10]  /*199b0*/  IMAD.MOV.U32 R13, RZ, RZ, R2 ;  /* 0x000000ffff0d7224 */ /* 0x000fd400078e0002 */
[----:B------:R-:W-:Y:S05]  /*199c0*/  WARPSYNC.COLLECTIVE R15, `(.L_x_770) ;  /* 0x000000000f087348 */ /* 0x000fea0003c00000 */
[----:B------:R0:W1:Y:S02]  /*199d0*/  SHFL.UP P6, R14, R13, R12, R11 ;  /* 0x0400000c0d0e7389 */ /* 0x00006400000c000b */
[----:B01----:R-:W-:Y:S01]  /*199e0*/  ENDCOLLECTIVE ;  /* 0x000000000000791b */ /* 0x003fe20003800000 */
.L_x_770:
[----:B------:R-:W-:Y:S01]  /*199f0*/  IMAD.MOV.U32 R12, RZ, RZ, 0x2 ;  /* 0x00000002ff0c7424 */ /* 0x000fe200078e00ff */
[----:B------:R-:W-:-:S05]  /*19a00*/  SEL R5, R14, RZ, P1 ;  /* 0x000000ff0e057207 */ /* 0x000fca0000800000 */
[----:B------:R-:W-:-:S04]  /*19a10*/  IMAD.IADD R3, R2, 0x1, R5 ;  /* 0x0000000102037824 */ /* 0x000fc800078e0205 */
[----:B------:R-:W-:-:S07]  /*19a20*/  IMAD.MOV.U32 R13, RZ, RZ, R3 ;  /* 0x000000ffff0d7224 */ /* 0x000fce00078e0003 */
[----:B------:R-:W-:Y:S05]  /*19a30*/  WARPSYNC.COLLECTIVE R15, `(.L_x_771) ;  /* 0x000000000f087348 */ /* 0x000fea0003c00000 */
[----:B------:R0:W1:Y:S02]  /*19a40*/  SHFL.UP P6, R14, R13, R12, R11 ;  /* 0x0400000c0d0e7389 */ /* 0x00006400000c000b */
[----:B01----:R-:W-:Y:S01]  /*19a50*/  ENDCOLLECTIVE ;  /* 0x000000000000791b */ /* 0x003fe20003800000 */
.L_x_771:
[----:B------:R-:W-:Y:S01]  /*19a60*/  IMAD.MOV.U32 R12, RZ, RZ, 0x4 ;  /* 0x00000004ff0c7424 */ /* 0x000fe200078e00ff */
[----:B------:R-:W-:-:S05]  /*19a70*/  SEL R14, R14, RZ, P2 ;  /* 0x000000ff0e0e7207 */ /* 0x000fca0001000000 */
[----:B------:R-:W-:-:S04]  /*19a80*/  IMAD.IADD R3, R3, 0x1, R14 ;  /* 0x0000000103037824 */ /* 0x000fc800078e020e */
[----:B------:R-:W-:-:S07]  /*19a90*/  IMAD.MOV.U32 R13, RZ, RZ, R3 ;  /* 0x000000ffff0d7224 */ /* 0x000fce00078e0003 */
[----:B------:R-:W-:Y:S05]  /*19aa0*/  WARPSYNC.COLLECTIVE R15, `(.L_x_772) ;  /* 0x000000000f087348 */ /* 0x000fea0003c00000 */
[----:B------:R0:W1:Y:S02]  /*19ab0*/  SHFL.UP P6, R14, R13, R12, R11 ;  /* 0x0400000c0d0e7389 */ /* 0x00006400000c000b */
[----:B01----:R-:W-:Y:S01]  /*19ac0*/  ENDCOLLECTIVE ;  /* 0x000000000000791b */ /* 0x003fe20003800000 */
.L_x_772:
[----:B------:R-:W-:Y:S01]  /*19ad0*/  IMAD.MOV.U32 R12, RZ, RZ, 0x8 ;  /* 0x00000008ff0c7424 */ /* 0x000fe200078e00ff */
[----:B------:R-:W-:-:S05]  /*19ae0*/  SEL R14, R14, RZ, P3 ;  /* 0x000000ff0e0e7207 */ /* 0x000fca0001800000 */
[----:B------:R-:W-:-:S05]  /*19af0*/  IMAD.IADD R3, R3, 0x1, R14 ;  /* 0x0000000103037824 */ /* 0x000fca00078e020e */
[----:B------:R-:W-:-:S07]  /*19b00*/  MOV R13, R3 ;  /* 0x00000003000d7202 */ /* 0x000fce0000000f00 */
[----:B------:R-:W-:Y:S05]  /*19b10*/  WARPSYNC.COLLECTIVE R15, `(.L_x_773) ;  /* 0x000000000f087348 */ /* 0x000fea0003c00000 */
[----:B------:R0:W1:Y:S02]  /*19b20*/  SHFL.UP P6, R14, R13, R12, R11 ;  /* 0x0400000c0d0e7389 */ /* 0x00006400000c000b */
[----:B01----:R-:W-:Y:S01]  /*19b30*/  ENDCOLLECTIVE ;  /* 0x000000000000791b */ /* 0x003fe20003800000 */
.L_x_773:
[----:B------:R-:W-:Y:S01]  /*19b40*/  IMAD.MOV.U32 R12, RZ, RZ, 0x10 ;  /* 0x00000010ff0c7424 */ /* 0x000fe200078e00ff */
[----:B------:R-:W-:-:S05]  /*19b50*/  SEL R14, R14, RZ, P4 ;  /* 0x000000ff0e0e7207 */ /* 0x000fca0002000000 */
[----:B------:R-:W-:-:S04]  /*19b60*/  IMAD.IADD R3, R3, 0x1, R14 ;  /* 0x0000000103037824 */ /* 0x000fc800078e020e */
[----:B------:R-:W-:-:S07]  /*19b70*/  IMAD.MOV.U32 R13, RZ, RZ, R3 ;  /* 0x000000ffff0d7224 */ /* 0x000fce00078e0003 */
[----:B------:R-:W-:Y:S05]  /*19b80*/  WARPSYNC.COLLECTIVE R15, `(.L_x_774) ;  /* 0x000000000f087348 */ /* 0x000fea0003c00000 */
[----:B------:R0:W1:Y:S02]  /*19b90*/  SHFL.UP P6, R14, R13, R12, R11 ;  /* 0x0400000c0d0e7389 */ /* 0x00006400000c000b */
[----:B01----:R-:W-:Y:S01]  /*19ba0*/  ENDCOLLECTIVE ;  /* 0x000000000000791b */ /* 0x003fe20003800000 */
.L_x_774:
[----:B------:R-:W-:Y:S01]  /*19bb0*/  IMAD.MOV.U32 R12, RZ, RZ, 0x1f ;  /* 0x0000001fff0c7424 */ /* 0x000fe200078e00ff */
[----:B------:R-:W-:Y:S02]  /*19bc0*/  MOV R11, 0x1f ;  /* 0x0000001f000b7802 */ /* 0x000fe40000000f00 */
[----:B------:R-:W-:-:S05]  /*19bd0*/  SEL R14, R14, RZ, P5 ;  /* 0x000000ff0e0e7207 */ /* 0x000fca0002800000 */
[----:B------:R-:W-:-:S04]  /*19be0*/  IMAD.IADD R3, R3, 0x1, R14 ;  /* 0x0000000103037824 */ /* 0x000fc800078e020e */
[----:B------:R-:W-:-:S07]  /*19bf0*/  IMAD.MOV.U32 R13, RZ, RZ, R3 ;  /* 0x000000ffff0d7224 */ /* 0x000fce00078e0003 */
[----:B------:R-:W-:Y:S05]  /*19c00*/  WARPSYNC.COLLECTIVE R15, `(.L_x_775) ;  /* 0x000000000f087348 */ /* 0x000fea0003c00000 */
[----:B------:R0:W1:Y:S02]  /*19c10*/  SHFL.IDX P6, R14, R13, R12, R11 ;  /* 0x0000000c0d0e7389 */ /* 0x00006400000c000b */
[----:B01----:R-:W-:Y:S01]  /*19c20*/  ENDCOLLECTIVE ;  /* 0x000000000000791b */ /* 0x003fe20003800000 */
.L_x_775:
[----:B------:R-:W-:Y:S05]  /*19c30*/  BRA `(.L_x_776) ;  /* 0xffffffbc00ec7947 */ /* 0x000fea000383ffff */
.L_x_632:
[----:B------:R-:W-:Y:S01]  /*19c40*/  BSSY B0, `(.L_x_777) ;  /* 0x0000008000007945 */ /* 0x000fe20003800000 */
[----:B-----5:R-:W-:Y:S02]  /*19c50*/  IMAD.MOV.U32 R13, RZ, RZ, R2 ;  /* 0x000000ffff0d7224 */ /* 0x020fe400078e0002 */
[----:B------:R-:W-:Y:S02]  /*19c60*/  IMAD.MOV.U32 R12, RZ, RZ, 0x1 ;  /* 0x00000001ff0c7424 */ /* 0x000fe400078e00ff */
[----:B------:R-:W-:Y:S02]  /*19c70*/  IMAD.MOV.U32 R11, RZ, RZ, RZ ;  /* 0x000000ffff0b7224 */ /* 0x000fe400078e00ff */
[----:B------:R-:W-:-:S07]  /*19c80*/  IMAD.MOV.U32 R15, RZ, RZ, -0x1 ;  /* 0xffffffffff0f7424 */ /* 0x000fce00078e00ff */
[----:B0-----:R-:W-:Y:S05]  /*19c90*/  WARPSYNC.COLLECTIVE R15, `(.L_x_778) ;  /* 0x000000000f087348 */ /* 0x001fea0003c00000 */
[----:B------:R1:W2:Y:S02]  /*19ca0*/  SHFL.UP P6, R14, R13, R12, R11 ;  /* 0x0400000c0d0e7389 */ /* 0x0002a400000c000b */
[----:B012---:R-:W-:Y:S01]  /*19cb0*/  ENDCOLLECTIVE ;  /* 0x000000000000791b */ /* 0x007fe20003800000 */
.L_x_778:
[----:B------:R-:W-:Y:S05]  /*19cc0*/  BSYNC B0 ;  /* 0x0000000000007941 */ /* 0x000fea0003800000 */
.L_x_777:
[----:B------:R-:W-:Y:S01]  /*19cd0*/  SEL R3, R14, RZ, P1 ;  /* 0x000000ff0e037207 */ /* 0x000fe20000800000 */
[----:B------:R-:W-:Y:S01]  /*19ce0*/  IMAD.MOV.U32 R12, RZ, RZ, 0x2 ;  /* 0x00000002ff0c7424 */ /* 0x000fe200078e00ff */
[----:B------:R-:W-:Y:S01]  /*19cf0*/  MOV R11, RZ ;  /* 0x000000ff000b7202 */ /* 0x000fe20000000f00 */
[----:B------:R-:W-:Y:S02]  /*19d00*/  IMAD.MOV.U32 R15, RZ, RZ, -0x1 ;  /* 0xffffffffff0f7424 */ /* 0x000fe400078e00ff */
[----:B------:R-:W-:-:S04]  /*19d10*/  IMAD.IADD R3, R2, 0x1, R3 ;  /* 0x0000000102037824 */ /* 0x000fc800078e0203 */
[----:B------:R-:W-:-:S07]  /*19d20*/  IMAD.MOV.U32 R13, RZ, RZ, R3 ;  /* 0x000000ffff0d7224 */ /* 0x000fce00078e0003 */
[----:B------:R-:W-:Y:S05]  /*19d30*/  WARPSYNC.COLLECTIVE R15, `(.L_x_779) ;  /* 0x000000000f087348 */ /* 0x000fea0003c00000 */
[----:B------:R0:W1:Y:S02]  /*19d40*/  SHFL.UP P6, R14, R13, R12, R11 ;  /* 0x0400000c0d0e7389 */ /* 0x00006400000c000b */
[----:B01----:R-:W-:Y:S01]  /*19d50*/  ENDCOLLECTIVE ;  /* 0x000000000000791b */ /* 0x003fe20003800000 */
.L_x_779:
[----:B------:R-:W-:Y:S01]  /*19d60*/  IMAD.MOV.U32 R12, RZ, RZ, 0x4 ;  /* 0x00000004ff0c7424 */ /* 0x000fe200078e00ff */
[----:B------:R-:W-:-:S05]  /*19d70*/  SEL R14, R14, RZ, P2 ;  /* 0x000000ff0e0e7207 */ /* 0x000fca0001000000 */
[----:B------:R-:W-:-:S04]  /*19d80*/  IMAD.IADD R3, R3, 0x1, R14 ;  /* 0x0000000103037824 */ /* 0x000fc800078e020e */
[----:B------:R-:W-:-:S07]  /*19d90*/  IMAD.MOV.U32 R13, RZ, RZ, R3 ;  /* 0x000000ffff0d7224 */ /* 0x000fce00078e0003 */
[----:B------:R-:W-:Y:S05]  /*19da0*/  WARPSYNC.COLLECTIVE R15, `(.L_x_780) ;  /* 0x000000000f087348 */ /* 0x000fea0003c00000 */
[----:B------:R0:W1:Y:S02]  /*19db0*/  SHFL.UP P6, R14, R13, R12, R11 ;  /* 0x0400000c0d0e7389 */ /* 0x00006400000c000b */
[----:B01----:R-:W-:Y:S01]  /*19dc0*/  ENDCOLLECTIVE ;  /* 0x000000000000791b */ /* 0x003fe20003800000 */
.L_x_780:
[----:B------:R-:W-:Y:S01]  /*19dd0*/  IMAD.MOV.U32 R12, RZ, RZ, 0x8 ;  /* 0x00000008ff0c7424 */ /* 0x000fe200078e00ff */
[----:B------:R-:W-:-:S05]  /*19de0*/  SEL R14, R14, RZ, P3 ;  /* 0x000000ff0e0e7207 */ /* 0x000fca0001800000 */
[----:B------:R-:W-:-:S04]  /*19df0*/  IMAD.IADD R3, R3, 0x1, R14 ;  /* 0x0000000103037824 */ /* 0x000fc800078e020e */
[----:B------:R-:W-:-:S07]  /*19e00*/  IMAD.MOV.U32 R13, RZ, RZ, R3 ;  /* 0x000000ffff0d7224 */ /* 0x000fce00078e0003 */
[----:B------:R-:W-:Y:S05]  /*19e10*/  WARPSYNC.COLLECTIVE R15, `(.L_x_781) ;  /* 0x000000000f087348 */ /* 0x000fea0003c00000 */
[----:B------:R0:W1:Y:S02]  /*19e20*/  SHFL.UP P6, R14, R13, R12, R11 ;  /* 0x0400000c0d0e7389 */ /* 0x00006400000c000b */
[----:B01----:R-:W-:Y:S01]  /*19e30*/  ENDCOLLECTIVE ;  /* 0x000000000000791b */ /* 0x003fe20003800000 */
.L_x_781:
[----:B------:R-:W-:Y:S01]  /*19e40*/  IMAD.MOV.U32 R12, RZ, RZ, 0x10 ;  /* 0x00000010ff0c7424 */ /* 0x000fe200078e00ff */
[----:B------:R-:W-:-:S04]  /*19e50*/  SEL R14, R14, RZ, P4 ;  /* 0x000000ff0e0e7207 */ /* 0x000fc80002000000 */
[----:B------:R-:W-:-:S05]  /*19e60*/  IADD3 R3, R3, R14, RZ ;  /* 0x0000000e03037210 */ /* 0x000fca0007ffe0ff */
[----:B------:R-:W-:-:S07]  /*19e70*/  IMAD.MOV.U32 R13, RZ, RZ, R3 ;  /* 0x000000ffff0d7224 */ /* 0x000fce00078e0003 */
[----:B------:R-:W-:Y:S05]  /*19e80*/  WARPSYNC.COLLECTIVE R15, `(.L_x_782) ;  /* 0x000000000f087348 */ /* 0x000fea0003c00000 */
[----:B------:R0:W1:Y:S02]  /*19e90*/  SHFL.UP P6, R14, R13, R12, R11 ;  /* 0x0400000c0d0e7389 */ /* 0x00006400000c000b */
[----:B01----:R-:W-:Y:S01]  /*19ea0*/  ENDCOLLECTIVE ;  /* 0x000000000000791b */ /* 0x003fe20003800000 */
.L_x_782:
[----:B------:R-:W-:Y:S02]  /*19eb0*/  IMAD.MOV.U32 R12, RZ, RZ, 0x1f ;  /* 0x0000001fff0c7424 */ /* 0x000fe400078e00ff */
[----:B------:R-:W-:Y:S01]  /*19ec0*/  IMAD.MOV.U32 R11, RZ, RZ, 0x1f ;  /* 0x0000001fff0b7424 */ /* 0x000fe200078e00ff */
[----:B------:R-:W-:-:S05]  /*19ed0*/  SEL R14, R14, RZ, P5 ;  /* 0x000000ff0e0e7207 */ /* 0x000fca0002800000 */
[----:B------:R-:W-:-:S04]  /*19ee0*/  IMAD.IADD R3, R3, 0x1, R14 ;  /* 0x0000000103037824 */ /* 0x000fc800078e020e */
[----:B------:R-:W-:-:S07]  /*19ef0*/  IMAD.MOV.U32 R13, RZ, RZ, R3 ;  /* 0x000000ffff0d7224 */ /* 0x000fce00078e0003 */
[----:B------:R-:W-:Y:S05]  /*19f00*/  WARPSYNC.COLLECTIVE R15, `(.L_x_783) ;  /* 0x000000000f087348 */ /* 0x000fea0003c00000 */
[----:B------:R0:W1:Y:S02]  /*19f10*/  SHFL.IDX P6, R14, R13, R12, R11 ;  /* 0x0000000c0d0e7389 */ /* 0x00006400000c000b */
[----:B01----:R-:W-:Y:S01]  /*19f20*/  ENDCOLLECTIVE ;  /* 0x000000000000791b */ /* 0x003fe20003800000 */
.L_x_783:
[----:B------:R-:W-:Y:S05]  /*19f30*/  BRA `(.L_x_784) ;  /* 0xffffffbc00c87947 */ /* 0x000fea000383ffff */
.L_x_634:
[----:B------:R-:W-:Y:S01]  /*19f40*/  BSSY B0, `(.L_x_785) ;  /* 0x0000006000007945 */ /* 0x000fe20003800000 */
[----:B------:R-:W-:Y:S01]  /*19f50*/  PLOP3.LUT P6, PT, P6, PT, PT, 0x8, 0x0 ;  /* 0x000000000000781c */ /* 0x000fe200037ce170 */
[----:B------:R-:W-:-:S12]  /*19f60*/  IMAD.MOV.U32 R15, RZ, RZ, -0x1 ;  /* 0xffffffffff0f7424 */ /* 0x000fd800078e00ff */
[----:B0----5:R-:W-:Y:S05]  /*19f70*/  WARPSYNC.COLLECTIVE R15, `(.L_x_786) ;  /* 0x000000000f087348 */ /* 0x021fea0003c00000 */
[----:B------:R-:W-:Y:S01]  /*19f80*/  VOTE.ANY R14, PT, P6 ;  /* 0x00000000000e7806 */ /* 0x000fe200030e0100 */
[----:B0----5:R-:W-:Y:S06]  /*19f90*/  ENDCOLLECTIVE ;  /* 0x000000000000791b */ /* 0x021fec0003800000 */
.L_x_786:
[----:B------:R-:W-:Y:S05]  /*19fa0*/  BSYNC B0 ;  /* 0x0000000000007941 */ /* 0x000fea0003800000 */
.L_x_785:
[----:B------:R-:W-:Y:S01]  /*19fb0*/  MOV R5, R14 ;  /* 0x0000000e00057202 */ /* 0x000fe20000000f00 */
[----:B------:R-:W-:Y:S02]  /*19fc0*/  IMAD.MOV.U32 R13, RZ, RZ, R2 ;  /* 0x000000ffff0d7224 */ /* 0x000fe400078e0002 */
[----:B------:R-:W-:Y:S01]  /*19fd0*/  IMAD.MOV.U32 R11, RZ, RZ, 0x1f ;  /* 0x0000001fff0b7424 */ /* 0x000fe200078e00ff */
[----:B------:R-:W0:Y:S01]  /*19fe0*/  POPC R4, R5 ;  /* 0x0000000500047309 */ /* 0x000e220000000000 */
[----:B------:R-:W-:Y:S02]  /*19ff0*/  IMAD.MOV.U32 R15, RZ, RZ, -0x1 ;  /* 0xffffffffff0f7424 */ /* 0x000fe400078e00ff */
[----:B0-----:R-:W-:-:S07]  /*1a000*/  IMAD.MOV.U32 R12, RZ, RZ, R4 ;  /* 0x000000ffff0c7224 */ /* 0x001fce00078e0004 */
[----:B------:R-:W-:Y:S05]  /*1a010*/  WARPSYNC.COLLECTIVE R15, `(.L_x_787) ;  /* 0x000000000f087348 */ /* 0x000fea0003c00000 */
[----:B------:R0:W1:Y:S02]  /*1a020*/  SHFL.IDX P6, R14, R13, R12, R11 ;  /* 0x0000000c0d0e7389 */ /* 0x00006400000c000b */
[----:B01----:R-:W-:Y:S01]  /*1a030*/  ENDCOLLECTIVE ;  /* 0x000000000000791b */ /* 0x003fe20003800000 */
.L_x_787:
[----:B------:R-:W-:Y:S01]  /*1a040*/  IMAD.MOV.U32 R17, RZ, RZ, R14 ;  /* 0x000000ffff117224 */ /* 0x000fe200078e000e */
[----:B------:R-:W-:Y:S06]  /*1a050*/  BRA `(.L_x_788) ;  /* 0xffffffbc00b87947 */ /* 0x000fec000383ffff */
.L_x_636:
[----:B------:R-:W-:Y:S01]  /*1a060*/  BSSY B0, `(.L_x_789) ;  /* 0x0000007000007945 */ /* 0x000fe20003800000 */
[----:B------:R-:W-:Y:S01]  /*1a070*/  IMAD.MOV.U32 R13, RZ, RZ, R3 ;  /* 0x000000ffff0d7224 */ /* 0x000fe200078e0003 */
[----:B------:R-:W-:Y:S01]  /*1a080*/  MOV R15, 0xffffffff ;  /* 0xffffffff000f7802 */ /* 0x000fe20000000f00 */
[----:B------:R-:W-:-:S07]  /*1a090*/  IMAD.MOV.U32 R11, RZ, RZ, 0x1f ;  /* 0x0000001fff0b7424 */ /* 0x000fce00078e00ff */
[----:B0-2--5:R-:W-:Y:S05]  /*1a0a0*/  WARPSYNC.COLLECTIVE R15, `(.L_x_790) ;  /* 0x000000000f087348 */ /* 0x025fea0003c00000 */
[----:B------:R1:W3:Y:S02]  /*1a0b0*/  SHFL.IDX P6, R14, R13, R12, R11 ;  /* 0x0000000c0d0e7389 */ /* 0x0002e400000c000b */
[----:B0123-5:R-:W-:Y:S01]  /*1a0c0*/  ENDCOLLECTIVE ;  /* 0x000000000000791b */ /* 0x02ffe20003800000 */
.L_x_790:
[----:B------:R-:W-:Y:S05]  /*1a0d0*/  BSYNC B0 ;  /* 0x0000000000007941 */ /* 0x000fea0003800000 */
.L_x_789:
[----:B------:R-:W-:Y:S01]  /*1a0e0*/  IMAD.MOV.U32 R2, RZ, RZ, R14 ;  /* 0x000000ffff027224 */ /* 0x000fe200078e000e */
[----:B------:R-:W-:Y:S06]  /*1a0f0*/  BRA `(.L_x_635) ;  /* 0xffffffbc00ac7947 */ /* 0x000fec000383ffff */
.L_x_640:
[----:B0-----:R0:W1:Y:S02]  /*1a100*/  SYNCS.PHASECHK.TRANS64.TRYWAIT P0, [R5+URZ+0x13220], R0 ;  /* 0x01322000050075a7 */ /* 0x001064000800017f */
[----:B-1----:R-:W-:Y:S05]  /*1a110*/  @!P0 NANOSLEEP.SYNCS 0x989680 ;  /* 0x009896800000895d */ /* 0x002fea0003900000 */
[----:B------:R-:W1:Y:S02]  /*1a120*/  @!P0 SYNCS.PHASECHK.TRANS64 P0, [R5+URZ+0x13220], R0 ;  /* 0x01322000050085a7 */ /* 0x000e64000800007f */
[----:B-1----:R-:W-:Y:S05]  /*1a130*/  @!P0 BRA `(.L_x_640) ;  /* 0xfffffffc00f08947 */ /* 0x002fea000383ffff */
[----:B------:R-:W-:Y:S05]  /*1a140*/  BRA `(.L_x_791) ;  /* 0xffffffc000a07947 */ /* 0x000fea000383ffff */
.L_x_641:
        /* <DEDUP_REMOVED lines=11> */
.L_x_793:
[----:B------:R-:W-:Y:S05]  /*1a200*/  BSYNC B0 ;  /* 0x0000000000007941 */ /* 0x000fea0003800000 */
.L_x_792:
[----:B------:R-:W-:Y:S05]  /*1a210*/  BRA `(.L_x_794) ;  /* 0xffffffc000887947 */ /* 0x000fea000383ffff */
.L_x_642:
[----:B------:R-:W-:Y:S01]  /*1a220*/  BSSY B0, `(.L_x_795) ;  /* 0x0000006000007945 */ /* 0x000fe20003800000 */
[----:B------:R-:W-:-:S07]  /*1a230*/  IMAD.MOV.U32 R15, RZ, RZ, -0x1 ;  /* 0xffffffffff0f7424 */ /* 0x000fce00078e00ff */
[----:B0----5:R-:W-:Y:S05]  /*1a240*/  WARPSYNC.COLLECTIVE R15, `(.L_x_796) ;  /* 0x000000000f0c7348 */ /* 0x021fea0003c00000 */
[----:B------:R-:W-:Y:S02]  /*1a250*/  ELECT P6, UR62, PT ;  /* 0x00000000003e782f */ /* 0x000fe400038c0000 */
[----:B------:R-:W-:Y:S01]  /*1a260*/  MOV R14, UR62 ;  /* 0x0000003e000e7c02 */ /* 0x000fe20008000f00 */
[----:B0----5:R-:W-:Y:S10]  /*1a270*/  ENDCOLLECTIVE ;  /* 0x000000000000791b */ /* 0x021ff40003800000 */
.L_x_796:
[----:B------:R-:W-:Y:S05]  /*1a280*/  BSYNC B0 ;  /* 0x0000000000007941 */ /* 0x000fea0003800000 */
.L_x_795:
[----:B------:R-:W-:Y:S05]  /*1a290*/  BRA `(.L_x_797) ;  /* 0xffffffc0007c7947 */ /* 0x000fea000383ffff */
.L_x_644:
[----:B0-----:R0:W1:Y:S02]  /*1a2a0*/  SYNCS.PHASECHK.TRANS64.TRYWAIT P1, [R3+URZ+0x13240], R2 ;  /* 0x01324002030075a7 */ /* 0x001064000802017f */
[----:B-1----:R-:W-:Y:S05]  /*1a2b0*/  @!P1 NANOSLEEP.SYNCS 0x989680 ;  /* 0x009896800000995d */ /* 0x002fea0003900000 */
[----:B------:R-:W1:Y:S02]  /*1a2c0*/  @!P1 SYNCS.PHASECHK.TRANS64 P1, [R3+URZ+0x13240], R2 ;  /* 0x01324002030095a7 */ /* 0x000e64000802007f */
[----:B-1----:R-:W-:Y:S05]  /*1a2d0*/  @!P1 BRA `(.L_x_644) ;  /* 0xfffffffc00f09947 */ /* 0x002fea000383ffff */
[----:B------:R-:W-:Y:S05]  /*1a2e0*/  BRA `(.L_x_798) ;  /* 0xffffffc000a07947 */ /* 0x000fea000383ffff */
.L_x_646:
[----:B-1----:R1:W2:Y:S02]  /*1a2f0*/  SYNCS.PHASECHK.TRANS64.TRYWAIT P1, [R29+URZ+0x13240], R0 ;  /* 0x013240001d0075a7 */ /* 0x0022a4000802017f */
[----:B--2---:R-:W-:Y:S05]  /*1a300*/  @!P1 NANOSLEEP.SYNCS 0x989680 ;  /* 0x009896800000995d */ /* 0x004fea0003900000 */
[----:B------:R-:W2:Y:S02]  /*1a310*/  @!P1 SYNCS.PHASECHK.TRANS64 P1, [R29+URZ+0x13240], R0 ;  /* 0x013240001d0095a7 */ /* 0x000ea4000802007f */
[----:B--2---:R-:W-:Y:S05]  /*1a320*/  @!P1 BRA `(.L_x_646) ;  /* 0xfffffffc00f09947 */ /* 0x004fea000383ffff */
[----:B------:R-:W-:Y:S05]  /*1a330*/  BRA `(.L_x_799) ;  /* 0xffffffc000b07947 */ /* 0x000fea000383ffff */
.L_x_648:
[----:B--2---:R2:W3:Y:S02]  /*1a340*/  SYNCS.PHASECHK.TRANS64.TRYWAIT P1, [R3+URZ+0x13260], R2 ;  /* 0x01326002030075a7 */ /* 0x0044e4000802017f */
[----:B---3--:R-:W-:Y:S05]  /*1a350*/  @!P1 NANOSLEEP.SYNCS 0x989680 ;  /* 0x009896800000995d */ /* 0x008fea0003900000 */
[----:B------:R-:W3:Y:S02]  /*1a360*/  @!P1 SYNCS.PHASECHK.TRANS64 P1, [R3+URZ+0x13260], R2 ;  /* 0x01326002030095a7 */ /* 0x000ee4000802007f */
[----:B---3--:R-:W-:Y:S05]  /*1a370*/  @!P1 BRA `(.L_x_648) ;  /* 0xfffffffc00f09947 */ /* 0x008fea000383ffff */
[----:B------:R-:W-:Y:S05]  /*1a380*/  BRA `(.L_x_800) ;  /* 0xffffffc000ac7947 */ /* 0x000fea000383ffff */
.L_x_650:
[----:B---3--:R3:W4:Y:S02]  /*1a390*/  SYNCS.PHASECHK.TRANS64.TRYWAIT P1, [R29+URZ+0x13260], R0 ;  /* 0x013260001d0075a7 */ /* 0x008724000802017f */
[----:B----4-:R-:W-:Y:S05]  /*1a3a0*/  @!P1 NANOSLEEP.SYNCS 0x989680 ;  /* 0x009896800000995d */ /* 0x010fea0003900000 */
[----:B------:R-:W4:Y:S02]  /*1a3b0*/  @!P1 SYNCS.PHASECHK.TRANS64 P1, [R29+URZ+0x13260], R0 ;  /* 0x013260001d0095a7 */ /* 0x000f24000802007f */
[----:B----4-:R-:W-:Y:S05]  /*1a3c0*/  @!P1 BRA `(.L_x_650) ;  /* 0xfffffffc00f09947 */ /* 0x010fea000383ffff */
[----:B------:R-:W-:Y:S05]  /*1a3d0*/  BRA `(.L_x_801) ;  /* 0xffffffc000a87947 */ /* 0x000fea000383ffff */
.L_x_652:
[----:B----4-:R4:W0:Y:S02]  /*1a3e0*/  SYNCS.PHASECHK.TRANS64.TRYWAIT P1, [R3+URZ+0x13280], R2 ;  /* 0x01328002030075a7 */ /* 0x010824000802017f */
[----:B0-----:R-:W-:Y:S05]  /*1a3f0*/  @!P1 NANOSLEEP.SYNCS 0x989680 ;  /* 0x009896800000995d */ /* 0x001fea0003900000 */
[----:B------:R-:W0:Y:S02]  /*1a400*/  @!P1 SYNCS.PHASECHK.TRANS64 P1, [R3+URZ+0x13280], R2 ;  /* 0x01328002030095a7 */ /* 0x000e24000802007f */
[----:B0-----:R-:W-:Y:S05]  /*1a410*/  @!P1 BRA `(.L_x_652) ;  /* 0xfffffffc00f09947 */ /* 0x001fea000383ffff */
[----:B------:R-:W-:Y:S05]  /*1a420*/  BRA `(.L_x_802) ;  /* 0xffffffc000a47947 */ /* 0x000fea000383ffff */
.L_x_803:
        /* <DEDUP_REMOVED lines=13> */
.L_x_2749:


//--------------------- .text._ZN7cutlass13device_kernelIN5flash11enable_sm90INS1_16FlashAttnFwdSm90INS1_25CollectiveMainloopFwdSm90ILi2EN4cute5tupleIJNS5_1CILi1EEES8_S8_EEENS6_IJNS7_ILi192EEENS7_ILi160EEENS7_ILi64EEEEEELi64ENS_12float_e4m3_tEfNS_4arch4Sm90ELb0ELb1ELb0ELb0ELb1ELb0ELb0ELb1ELb1ELb1ELb0ELb0EEENS1_21CollectiveEpilogueFwdINS6_IJSA_SC_SB_EEES9_NS_10bfloat16_tESG_Li384ELb0ELb1ELb0ELb1EEENS1_30DynamicPersistentTileSchedulerILi384ELi128ELb0ELb1ELb1EEEEEEEEEvNT_6ParamsE --------------------------
	.section	.text._ZN7cutlass13device_kernelIN5flash11enable_sm90INS1_16FlashAttnFwdSm90INS1_25CollectiveMainloopFwdSm90ILi2EN4cute5tupleIJNS5_1CILi1EEES8_S8_EEENS6_IJNS7_ILi192EEENS7_ILi160EEENS7_ILi64EEEEEELi64ENS_12float_e4m3_tEfNS_4arch4Sm90ELb0ELb1ELb0ELb0ELb1ELb0ELb0ELb1ELb1ELb1ELb0ELb0EEENS1_21CollectiveEpilogueFwdINS6_IJSA_SC_SB_EEES9_NS_10bfloat16_tESG_Li384ELb0ELb1ELb0ELb1EEENS1_30DynamicPersistentTileSchedulerILi384ELi128ELb0ELb1ELb1EEEEEEEEEvNT_6ParamsE,"ax",@progbits
	.align	128
.text._ZN7cutlass13device_kernelIN5flash11enable_sm90INS1_16FlashAttnFwdSm90INS1_25CollectiveMainloopFwdSm90ILi2EN4cute5tupleIJNS5_1CILi1EEES8_S8_EEENS6_IJNS7_ILi192EEENS7_ILi160EEENS7_ILi64EEEEEELi64ENS_12float_e4m3_tEfNS_4arch4Sm90ELb0ELb1ELb0ELb0ELb1ELb0ELb0ELb1ELb1ELb1ELb0ELb0EEENS1_21CollectiveEpilogueFwdINS6_IJSA_SC_SB_EEES9_NS_10bfloat16_tESG_Li384ELb0ELb1ELb0ELb1EEENS1_30DynamicPersistentTileSchedulerILi384ELi128ELb0ELb1ELb1EEEEEEEEEvNT_6ParamsE:
        .type           _ZN7cutlass13device_kernelIN5flash11enable_sm90INS1_16FlashAttnFwdSm90INS1_25CollectiveMainloopFwdSm90ILi2EN4cute5tupleIJNS5_1CILi1EEES8_S8_EEENS6_IJNS7_ILi192EEENS7_ILi160EEENS7_ILi64EEEEEELi64ENS_12float_e4m3_tEfNS_4arch4Sm90ELb0ELb1ELb0ELb0ELb1ELb0ELb0ELb1ELb1ELb1ELb0ELb0EEENS1_21CollectiveEpilogueFwdINS6_IJSA_SC_SB_EEES9_NS_10bfloat16_tESG_Li384ELb0ELb1ELb0ELb1EEENS1_30DynamicPersistentTileSchedulerILi384ELi128ELb0ELb1ELb1EEEEEEEEEvNT_6ParamsE,@function
        .size           _ZN7cutlass13device_kernelIN5flash11enable_sm90INS1_16FlashAttnFwdSm90INS1_25CollectiveMainloopFwdSm90ILi2EN4cute5tupleIJNS5_1CILi1EEES8_S8_EEENS6_IJNS7_ILi192EEENS7_ILi160EEENS7_ILi64EEEEEELi64ENS_12float_e4m3_tEfNS_4arch4Sm90ELb0ELb1ELb0ELb0ELb1ELb0ELb0ELb1ELb1ELb1ELb0ELb0EEENS1_21CollectiveEpilogueFwdINS6_IJSA_SC_SB_EEES9_NS_10bfloat16_tESG_Li384ELb0ELb1ELb0ELb1EEENS1_30DynamicPersistentTileSchedulerILi384ELi128ELb0ELb1ELb1EEEEEEEEEvNT_6ParamsE,(.L_x_2750 - _ZN7cutlass13device_kernelIN5flash11enable_sm90INS1_16FlashAttnFwdSm90INS1_25CollectiveMainloopFwdSm90ILi2EN4cute5tupleIJNS5_1CILi1EEES8_S8_EEENS6_IJNS7_ILi192EEENS7_ILi160EEENS7_ILi64EEEEEELi64ENS_12float_e4m3_tEfNS_4arch4Sm90ELb0ELb1ELb0ELb0ELb1ELb0ELb0ELb1ELb1ELb1ELb0ELb0EEENS1_21CollectiveEpilogueFwdINS6_IJSA_SC_SB_EEES9_NS_10bfloat16_tESG_Li384ELb0ELb1ELb0ELb1EEENS1_30DynamicPersistentTileSchedulerILi384ELi128ELb0ELb1ELb1EEEEEEEEEvNT_6ParamsE)
        .other          _ZN7cutlass13device_kernelIN5flash11enable_sm90INS1_16FlashAttnFwdSm90INS1_25CollectiveMainloopFwdSm90ILi2EN4cute5tupleIJNS5_1CILi1EEES8_S8_EEENS6_IJNS7_ILi192EEENS7_ILi160EEENS7_ILi64EEEEEELi64ENS_12float_e4m3_tEfNS_4arch4Sm90ELb0ELb1ELb0ELb0ELb1ELb0ELb0ELb1ELb1ELb1ELb0ELb0EEENS1_21CollectiveEpilogueFwdINS6_IJSA_SC_SB_EEES9_NS_10bfloat16_tESG_Li384ELb0ELb1ELb0ELb1EEENS1_30DynamicPersistentTileSchedulerILi384ELi128ELb0ELb1ELb1EEEEEEEEEvNT_6ParamsE,@"STO_CUDA_ENTRY STV_DEFAULT"
_ZN7cutlass13device_kernelIN5flash11enable_sm90INS1_16FlashAttnFwdSm90INS1_25CollectiveMainloopFwdSm90ILi2EN4cute5tupleIJNS5_1CILi1EEES8_S8_EEENS6_IJNS7_ILi192EEENS7_ILi160EEENS7_ILi64EEEEEELi64ENS_12float_e4m3_tEfNS_4arch4Sm90ELb0ELb1ELb0ELb0ELb1ELb0ELb0ELb1ELb1ELb1ELb0ELb0EEENS1_21CollectiveEpilogueFwdINS6_IJSA_SC_SB_EEES9_NS_10bfloat16_tESG_Li384ELb0ELb1ELb0ELb1EEENS1_30DynamicPersistentTileSchedulerILi384ELi128ELb0ELb1ELb1EEEEEEEEEvNT_6ParamsE:
        /* <DEDUP_REMOVED lines=45> */
.L_x_804:
        /* <DEDUP_REMOVED lines=22> */
.L_x_805:
        /* <DEDUP_REMOVED lines=18> */
.L_x_806:
        /* <DEDUP_REMOVED lines=22> */
.L_x_807:
        /* <DEDUP_REMOVED lines=24> */
.L_x_808:
[----:B------:R-:W-:Y:S01]  /*0830*/  IMAD.U32 R2, RZ, RZ, UR10 ;  /* 0x0000000aff027e24 */ /* 0x000fe2000f8e00ff */
[----:B------:R-:W-:Y:S01]  /*0840*/  UISETP.NE.AND UP0, UPT, UR9, URZ, UPT ;  /* 0x0000003f0900728c */ /* 0x000fe2000bf05270 */
[----:B------:R-:W-:Y:S01]  /*0850*/  NOP ;  /* 0x0000000000007918 */ /* 0x000fe20000000000 */
[----:B------:R-:W-:Y:S01]  /*0860*/  UMOV UR38, 0x1 ;  /* 0x0000000100267882 */ /* 0x000fe20000000000 */
[----:B------:R-:W-:Y:S01]  /*0870*/  ULDC.64 UR48, c[0x0][0x208] ;  /* 0x0000820000307ab9 */ /* 0x000fe20000000a00 */
[----:B------:R0:W-:Y:S01]  /*0880*/  STL [R1+0x18], R2 ;  /* 0x0000180201007387 */ /* 0x0001e20000100800 */
[----:B------:R-:W-:Y:S01]  /*0890*/  USEL UR38, UR38, 0x2, !UP0 ;  /* 0x0000000226267887 */ /* 0x000fe2000c000000 */
[----:B01234-:R-:W-:Y:S01]  /*08a0*/  BAR.SYNC.DEFER_BLOCKING 0x0 ;  /* 0x0000000000007b1d */ /* 0x01ffe20000010000 */
[----:B------:R-:W-:-:S13]  /*08b0*/  PLOP3.LUT P0, PT, PT, PT, UP0, 0x80, 0x0 ;  /* 0x000000000000781c */ /* 0x000fda0003f0f008 */
[----:B------:R-:W-:Y:S05]  /*08c0*/  @!P0 BRA `(.L_x_809) ;  /* 0x0000011400788947 */ /* 0x000fea0003800000 */
.L_x_810:
[----:B------:R-:W-:-:S08]  /*08d0*/  NOP ;  /* 0x0000000000007918 */ /* 0x000fd00000000000 */
[----:B------:R-:W0:Y:S02]  /*08e0*/  USETMAXREG.TRY_ALLOC.CTAPOOL UP0, 0xa0 ;  /* 0x000000a0000079c8 */ /* 0x000e240008000600 */
[----:B0-----:R-:W-:-:S13]  /*08f0*/  PLOP3.LUT P0, PT, PT, PT, UP0, 0x80, 0x0 ;  /* 0x000000000000781c */ /* 0x001fda0003f0f008 */
[----:B------:R-:W-:Y:S05]  /*0900*/  @!P0 BRA `(.L_x_810) ;  /* 0xfffffffc00f08947 */ /* 0x000fea000383ffff */
[----:B------:R-:W0:Y:S08]  /*0910*/  S2UR UR4, SR_CTAID.X ;  /* 0x00000000000479c3 */ /* 0x000e300000002500 */
[----:B------:R-:W-:Y:S08]  /*0920*/  BAR.ARV 0x4, 0x200 ;  /* 0x0108000000007b1d */ /* 0x000ff00000002000 */
[----:B------:R-:W0:Y:S08]  /*0930*/  LDC R0, c[0x0][0xc38] ;  /* 0x00030e00ff007b82 */ /* 0x000e300000000800 */
[----:B------:R-:W-:Y:S06]  /*0940*/  BAR.ARV 0x8, 0x200 ;  /* 0x0208000000007b1d */ /* 0x000fec0000002000 */
        /* <DEDUP_REMOVED lines=15> */
[C---:B------:R-:W-:Y:S01]  /*0a40*/  LOP3.LUT R4, R3.reuse, 0x3fffff0, RZ, 0xc0, !PT ;  /* 0x03fffff003047812 */ /* 0x040fe200078ec0ff */
        /* <DEDUP_REMOVED lines=8> */
[----:B------:R-:W-:Y:S01]  /*0ad0*/  SHF.R.S32.HI R11, RZ, 0x7, R2 ;  /* 0x00000007ff0b7819 */ /* 0x000fe20000011402 */
[----:B------:R-:W-:Y:S01]  /*0ae0*/  IMAD.IADD R3, R6, 0x1, -R3 ;  /* 0x0000000106037824 */ /* 0x000fe200078e0a03 */
[----:B------:R-:W-:-:S02]  /*0af0*/  SHF.R.S32.HI R6, RZ, 0x2, R5 ;  /* 0x00000002ff067819 */ /* 0x000fc40000011405 */
[----:B------:R-:W-:Y:S01]  /*0b00*/  SHF.R.S32.HI R7, RZ, 0x1f, R5 ;  /* 0x0000001fff077819 */ /* 0x000fe20000011405 */
[----:B------:R-:W-:Y:S01]  /*0b10*/  IMAD R2, R3, 0x8, R4 ;  /* 0x0000000803027824 */ /* 0x000fe200078e0204 */
[----:B------:R-:W-:Y:S02]  /*0b20*/  LEA.HI R8, R8, R157, RZ, 0x5 ;  /* 0x0000009d08087211 */ /* 0x000fe400078f28ff */
[----:B------:R-:W-:Y:S02]  /*0b30*/  LEA.HI R7, R7, R6, RZ, 0x3 ;  /* 0x0000000607077211 */ /* 0x000fe400078f18ff */
[----:B------:R0:W-:Y:S01]  /*0b40*/  STL [R1+0xc], R2 ;  /* 0x00000c0201007387 */ /* 0x0001e20000100800 */
[----:B------:R-:W-:Y:S02]  /*0b50*/  SHF.R.S32.HI R8, RZ, 0x5, R8 ;  /* 0x00000005ff087819 */ /* 0x000fe40000011408 */
[----:B------:R-:W-:Y:S02]  /*0b60*/  LOP3.LUT R7, R7, 0xfffffff8, RZ, 0xc0, !PT ;  /* 0xfffffff807077812 */ /* 0x000fe400078ec0ff */
[----:B------:R-:W-:-:S02]  /*0b70*/  LEA.HI R9, R0, R10, RZ, 0x2 ;  /* 0x0000000a00097211 */ /* 0x000fc400078f10ff */
[----:B------:R-:W-:Y:S01]  /*0b80*/  LEA.HI R0, R0, R10, RZ, 0x3 ;  /* 0x0000000a00007211 */ /* 0x000fe200078f18ff */
[----:B------:R-:W-:Y:S01]  /*0b90*/  IMAD.IADD R7, R6, 0x1, -R7 ;  /* 0x0000000106077824 */ /* 0x000fe200078e0a07 */
[----:B------:R-:W-:Y:S01]  /*0ba0*/  LOP3.LUT R9, R9, 0xfffffffc, RZ, 0xc0, !PT ;  /* 0xfffffffc09097812 */ /* 0x000fe200078ec0ff */
[----:B0-----:R-:W-:Y:S01]  /*0bb0*/  IMAD.HI R2, R11, 0x55555556, RZ ;  /* 0x555555560b027827 */ /* 0x001fe200078e02ff */
[----:B------:R-:W-:Y:S02]  /*0bc0*/  LOP3.LUT R22, R0, 0xfffffff8, RZ, 0xc0, !PT ;  /* 0xfffffff800167812 */ /* 0x000fe400078ec0ff */
[----:B------:R-:W-:Y:S01]  /*0bd0*/  LOP3.LUT R18, R5, 0x7ffffffc, RZ, 0xc0, !PT ;  /* 0x7ffffffc05127812 */ /* 0x000fe200078ec0ff */
[----:B------:R-:W-:Y:S01]  /*0be0*/  IMAD R7, R8, 0x10, R7 ;  /* 0x0000001008077824 */ /* 0x000fe200078e0207 */
[----:B------:R-:W-:Y:S01]  /*0bf0*/  LEA.HI R2, R2, R2, RZ, 0x1 ;  /* 0x0000000202027211 */ /* 0x000fe200078f08ff */
[C---:B------:R-:W-:Y:S01]  /*0c00*/  IMAD.IADD R9, R10.reuse, 0x1, -R9 ;  /* 0x000000010a097824 */ /* 0x040fe200078e0a09 */
[----:B------:R-:W-:Y:S01]  /*0c10*/  SHF.R.S32.HI R156, RZ, 0x3, R0 ;  /* 0x00000003ff9c7819 */ /* 0x000fe20000011400 */
[----:B------:R-:W-:-:S02]  /*0c20*/  IMAD.IADD R22, R10, 0x1, -R22 ;  /* 0x000000010a167824 */ /* 0x000fc400078e0a16 */
[----:B------:R-:W-:Y:S01]  /*0c30*/  IMAD R2, R2, -0x3, R11 ;  /* 0xfffffffd02027824 */ /* 0x000fe200078e020b */
[----:B------:R-:W-:Y:S01]  /*0c40*/  LEA.HI R3, R9, R9, RZ, 0x1 ;  /* 0x0000000909037211 */ /* 0x000fe200078f08ff */
[----:B------:R-:W-:Y:S02]  /*0c50*/  IMAD.SHL.U32 R23, R22, 0x8, RZ ;  /* 0x0000000816177824 */ /* 0x000fe400078e00ff */
[----:B------:R-:W-:Y:S01]  /*0c60*/  IMAD R2, R2, 0x40, R7 ;  /* 0x0000004002027824 */ /* 0x000fe200078e0207 */
[----:B------:R-:W-:Y:S01]  /*0c70*/  LOP3.LUT R4, R3, 0x1ffffffe, RZ, 0xc0, !PT ;  /* 0x1ffffffe03047812 */ /* 0x000fe200078ec0ff */
[----:B------:R-:W-:Y:S01]  /*0c80*/  IMAD.IADD R18, R157, 0x1, -R18 ;  /* 0x000000019d127824 */ /* 0x000fe200078e0a12 */
[----:B------:R-:W-:Y:S02]  /*0c90*/  SHF.R.S32.HI R0, RZ, 0x1f, R23 ;  /* 0x0000001fff007819 */ /* 0x000fe40000011417 */
[----:B------:R0:W-:Y:S01]  /*0ca0*/  STL [R1+0x8], R2 ;  /* 0x0000080201007387 */ /* 0x0001e20000100800 */
[----:B------:R-:W-:-:S04]  /*0cb0*/  IMAD.IADD R4, R9, 0x1, -R4 ;  /* 0x0000000109047824 */ /* 0x000fc800078e0a04 */
[----:B------:R-:W-:-:S07]  /*0cc0*/  IMAD R19, R4, 0x8, R2 ;  /* 0x0000000804137824 */ /* 0x000fce00078e0202 */
.L_x_903:
[----:B------:R-:W-:Y:S01]  /*0cd0*/  ULDC UR5, c[0x0][0xc60] ;  /* 0x0003180000057ab9 */ /* 0x000fe20000000800 */
[----:B------:R-:W-:Y:S01]  /*0ce0*/  UMOV UR9, UR4 ;  /* 0x0000000400097c82 */ /* 0x000fe20008000000 */
[----:B------:R-:W-:-:S11]  /*0cf0*/  UISETP.NE.AND UP0, UPT, UR5, 0x1, UPT ;  /* 0x000000010500788c */ /* 0x000fd6000bf05270 */
[----:B------:R-:W-:Y:S01]  /*0d00*/  @UP0 ULDC UR6, c[0x0][0xc64] ;  /* 0x0003190000060ab9 */ /* 0x000fe20000000800 */
[----:B------:R-:W-:Y:S01]  /*0d10*/  @UP0 ULDC UR8, c[0x0][0xc68] ;  /* 0x00031a0000080ab9 */ /* 0x000fe20000000800 */
[----:B------:R-:W-:-:S04]  /*0d20*/  UIMAD.WIDE.U32 UR6, UR4, UR6, URZ ;  /* 0x00000006040672a5 */ /* 0x000fc8000f8e003f */
[----:B------:R-:W-:-:S03]  /*0d30*/  @UP0 USHF.R.U32.HI UR9, URZ, UR8, UR7 ;  /* 0x000000083f090299 */ /* 0x000fc60008011607 */
[----:B------:R-:W-:Y:S02]  /*0d40*/  ULDC UR6, c[0x0][0xc78] ;  /* 0x00031e0000067ab9 */ /* 0x000fe40000000800 */
[----:B------:R-:W-:Y:S02]  /*0d50*/  UISETP.GE.AND UP0, UPT, UR9, UR6, UPT ;  /* 0x000000060900728c */ /* 0x000fe4000bf06270 */
[----:B------:R-:W-:-:S04]  /*0d60*/  UIADD3 UR6, -UR9, URZ, URZ ;  /* 0x0000003f09067290 */ /* 0x000fc8000fffe13f */
[----:B------:R-:W-:Y:S01]  /*0d70*/  PLOP3.LUT P0, PT, PT, PT, UP0, 0x80, 0x0 ;  /* 0x000000000000781c */ /* 0x000fe20003f0f008 */
[----:B------:R-:W-:-:S12]  /*0d80*/  UIMAD UR7, UR5, UR6, UR4 ;  /* 0x00000006050772a4 */ /* 0x000fd8000f8e0204 */
[----:B012--5:R-:W-:Y:S05]  /*0d90*/  @!P0 BRA `(.L_x_811) ;  /* 0x0000000000208947 */ /* 0x027fea0003800000 */
[----:B------:R-:W-:Y:S01]  /*0da0*/  ULDC UR6, c[0x0][0xc6c] ;  /* 0x00031b0000067ab9 */ /* 0x000fe20000000800 */
[----:B------:R-:W-:Y:S01]  /*0db0*/  UMOV UR8, UR7 ;  /* 0x0000000700087c82 */ /* 0x000fe20008000000 */
[----:B------:R-:W-:-:S11]  /*0dc0*/  UISETP.NE.AND UP0, UPT, UR6, 0x1, UPT ;  /* 0x000000010600788c */ /* 0x000fd6000bf05270 */
[----:B------:R-:W-:Y:S02]  /*0dd0*/  @UP0 ULDC.64 UR10, c[0x0][0xc70] ;  /* 0x00031c00000a0ab9 */ /* 0x000fe40000000a00 */
[----:B------:R-:W-:-:S04]  /*0de0*/  UIMAD.WIDE.U32 UR4, UR7, UR10, URZ ;  /* 0x0000000a070472a5 */ /* 0x000fc8000f8e003f */
[----:B------:R-:W-:-:S04]  /*0df0*/  @UP0 USHF.R.U32.HI UR8, URZ, UR11, UR5 ;  /* 0x0000000b3f080299 */ /* 0x000fc80008011605 */
[----:B------:R-:W-:Y:S01]  /*0e00*/  UIMAD UR4, UR8, UR6, URZ ;  /* 0x00000006080472a4 */ /* 0x000fe2000f8e023f */
[----:B------:R-:W-:Y:S11]  /*0e10*/  BRA `(.L_x_812) ;  /* 0x00000000001c7947 */ /* 0x000ff60003800000 */
.L_x_811:
[----:B------:R-:W-:Y:S01]  /*0e20*/  ULDC UR6, c[0x0][0xc54] ;  /* 0x0003150000067ab9 */ /* 0x000fe20000000800 */
[----:B------:R-:W-:Y:S01]  /*0e30*/  UMOV UR8, UR7 ;  /* 0x0000000700087c82 */ /* 0x000fe20008000000 */
[----:B------:R-:W-:-:S11]  /*0e40*/  UISETP.NE.AND UP0, UPT, UR6, 0x1, UPT ;  /* 0x000000010600788c */ /* 0x000fd6000bf05270 */
[----:B------:R-:W-:Y:S02]  /*0e50*/  @UP0 ULDC.64 UR10, c[0x0][0xc58] ;  /* 0x00031600000a0ab9 */ /* 0x000fe40000000a00 */
[----:B------:R-:W-:-:S04]  /*0e60*/  UIMAD.WIDE.U32 UR4, UR7, UR10, URZ ;  /* 0x0000000a070472a5 */ /* 0x000fc8000f8e003f */
[----:B------:R-:W-:-:S04]  /*0e70*/  @UP0 USHF.R.U32.HI UR8, URZ, UR11, UR5 ;  /* 0x0000000b3f080299 */ /* 0x000fc80008011605 */
[----:B------:R-:W-:-:S12]  /*0e80*/  UIMAD UR4, UR8, UR6, URZ ;  /* 0x00000006080472a4 */ /* 0x000fd8000f8e023f */
.L_x_812:
[----:B------:R-:W-:Y:S01]  /*0e90*/  ULDC UR40, c[0x0][0xc48] ;  /* 0x0003120000287ab9 */ /* 0x000fe20000000800 */
[----:B------:R-:W-:Y:S01]  /*0ea0*/  UIADD3 UR6, UR7, -UR4, URZ ;  /* 0x8000000407067290 */ /* 0x000fe2000fffe03f */
[----:B------:R-:W-:Y:S01]  /*0eb0*/  IMAD.MOV.U32 R3, RZ, RZ, 0x3f800000 ;  /* 0x3f800000ff037424 */ /* 0x000fe200078e00ff */
[----:B------:R-:W-:Y:S01]  /*0ec0*/  UISETP.NE.AND UP2, UPT, UR40, 0x1, UPT ;  /* 0x000000012800788c */ /* 0x000fe2000bf45270 */
[----:B------:R-:W-:Y:S01]  /*0ed0*/  IMAD.MOV.U32 R0, RZ, RZ, 0x3f800000 ;  /* 0x3f800000ff007424 */ /* 0x000fe200078e00ff */
[----:B------:R-:W-:Y:S01]  /*0ee0*/  ULDC.64 UR4, c[0x0][0x990] ;  /* 0x0002640000047ab9 */ /* 0x000fe20000000a00 */
[----:B------:R-:W-:Y:S01]  /*0ef0*/  ULDC UR18, c[0x0][0xc54] ;  /* 0x0003150000127ab9 */ /* 0x000fe20000000800 */
[----:B------:R-:W-:Y:S01]  /*0f00*/  UISETP.NE.U32.AND UP0, UPT, UR4, URZ, UPT ;  /* 0x0000003f0400728c */ /* 0x000fe2000bf05070 */
[----:B------:R-:W1:Y:S01]  /*0f10*/  LDC R8, c[0x0][0x448] ;  /* 0x00011200ff087b82 */ /* 0x000e620000000800 */
[----:B------:R-:W-:Y:S02]  /*0f20*/  UIMAD UR18, UR9, UR18, UR6 ;  /* 0x00000012091272a4 */ /* 0x000fe4000f8e0206 */
[----:B------:R-:W-:Y:S01]  /*0f30*/  UISETP.NE.AND.EX UP0, UPT, UR5, URZ, UPT, UP0 ;  /* 0x0000003f0500728c */ /* 0x000fe2000bf05300 */
[----:B------:R-:W-:-:S02]  /*0f40*/  ULDC.64 UR6, c[0x0][0x998] ;  /* 0x0002660000067ab9 */ /* 0x000fc40000000a00 */
[----:B------:R-:W-:Y:S01]  /*0f50*/  @UP2 ULDC UR10, c[0x0][0xc4c] ;  /* 0x00031300000a2ab9 */ /* 0x000fe20000000800 */
[----:B------:R-:W-:Y:S01]  /*0f60*/  UISETP.NE.U32.AND UP1, UPT, UR6, URZ, UPT ;  /* 0x0000003f0600728c */ /* 0x000fe2000bf25070 */
[----:B------:R-:W2:Y:S01]  /*0f70*/  LDC.64 R12, c[0x0][0x9e0] ;  /* 0x00027800ff0c7b82 */ /* 0x000ea20000000a00 */
[----:B------:R-:W-:Y:S01]  /*0f80*/  UIMAD.WIDE.U32 UR10, UR18, UR10, URZ ;  /* 0x0000000a120a72a5 */ /* 0x000fe2000f8e003f */
[----:B------:R-:W-:Y:S01]  /*0f90*/  PLOP3.LUT P0, PT, PT, PT, UP0, 0x80, 0x0 ;  /* 0x000000000000781c */ /* 0x000fe20003f0f008 */
[----:B------:R-:W-:Y:S01]  /*0fa0*/  @UP2 ULDC UR9, c[0x0][0xc50] ;  /* 0x0003140000092ab9 */ /* 0x000fe20000000800 */
[----:B------:R-:W-:Y:S01]  /*0fb0*/  UISETP.NE.AND.EX UP1, UPT, UR7, URZ, UPT, UP1 ;  /* 0x0000003f0700728c */ /* 0x000fe2000bf25310 */
[----:B------:R-:W-:Y:S01]  /*0fc0*/  UMOV UR39, UR18 ;  /* 0x0000001200277c82 */ /* 0x000fe20008000000 */
[----:B------:R-:W-:Y:S02]  /*0fd0*/  @UP2 USHF.R.U32.HI UR39, URZ, UR9, UR11 ;  /* 0x000000093f272299 */ /* 0x000fe4000801160b */
[----:B------:R-:W3:Y:S01]  /*0fe0*/  LDC R105, c[0x0][0x288] ;  /* 0x0000a200ff697b82 */ /* 0x000ee20000000800 */
[----:B------:R-:W-:Y:S01]  /*0ff0*/  @UP0 ULDC.64 UR10, c[0x0][0x9a8] ;  /* 0x00026a00000a0ab9 */ /* 0x000fe20000000a00 */
[----:B------:R-:W-:Y:S01]  /*1000*/  @UP0 USHF.R.S32.HI UR9, URZ, 0x1f, UR39 ;  /* 0x0000001f3f090899 */ /* 0x000fe20008011427 */
[----:B------:R-:W-:Y:S01]  /*1010*/  PLOP3.LUT P1, PT, PT, PT, UP1, 0x80, 0x0 ;  /* 0x000000000000781c */ /* 0x000fe20003f2f018 */
[----:B------:R-:W-:-:S02]  /*1020*/  @UP0 UIMAD.WIDE.U32 UR12, UR39, UR10, URZ ;  /* 0x0000000a270c02a5 */ /* 0x000fc4000f8e003f */
[----:B------:R-:W-:Y:S02]  /*1030*/  @UP0 UIMAD UR9, UR9, UR10, URZ ;  /* 0x0000000a090902a4 */ /* 0x000fe4000f8e023f */
[----:B------:R-:W4:Y:S01]  /*1040*/  LDC R9, c[0x0][0x2f0] ;  /* 0x0000bc00ff097b82 */ /* 0x000f220000000800 */
[----:B------:R-:W-:Y:S02]  /*1050*/  @UP1 USHF.R.S32.HI UR10, URZ, 0x1f, UR39 ;  /* 0x0000001f3f0a1899 */ /* 0x000fe40008011427 */
[----:B------:R-:W-:Y:S01]  /*1060*/  UIADD3 UR15, -UR39, URZ, URZ ;  /* 0x0000003f270f7290 */ /* 0x000fe2000fffe13f */
[----:B------:R-:W-:Y:S01]  /*1070*/  @UP1 ULDC.64 UR16, c[0x0][0x9b8] ;  /* 0x00026e0000101ab9 */ /* 0x000fe20000000a00 */
[----:B------:R-:W-:Y:S02]  /*1080*/  @UP0 UIMAD UR14, UR39, UR11, UR9 ;  /* 0x0000000b270e02a4 */ /* 0x000fe4000f8e0209 */
[----:B------:R-:W-:Y:S02]  /*1090*/  @UP1 UIMAD UR9, UR10, UR16, URZ ;  /* 0x000000100a0912a4 */ /* 0x000fe4000f8e023f */
[----:B------:R-:W-:-:S02]  /*10a0*/  UIMAD UR40, UR40, UR15, UR18 ;  /* 0x0000000f282872a4 */ /* 0x000fc4000f8e0212 */
[----:B------:R-:W-:Y:S02]  /*10b0*/  @UP1 UIMAD UR15, UR39, UR17, UR9 ;  /* 0x00000011270f12a4 */ /* 0x000fe4000f8e0209 */
[----:B------:R-:W-:Y:S02]  /*10c0*/  @UP0 USHF.R.S32.HI UR9, URZ, 0x1f, UR40 ;  /* 0x0000001f3f090899 */ /* 0x000fe40008011428 */
[----:B------:R-:W-:Y:S02]  /*10d0*/  @UP1 UIMAD.WIDE.U32 UR10, UR39, UR16, URZ ;  /* 0x00000010270a12a5 */ /* 0x000fe4000f8e003f */
[----:B------:R-:W-:Y:S01]  /*10e0*/  @UP1 USHF.R.S32.HI UR20, URZ, 0x1f, UR40 ;  /* 0x0000001f3f141899 */ /* 0x000fe20008011428 */
[----:B------:R-:W-:Y:S01]  /*10f0*/  @UP0 ULDC.64 UR16, c[0x0][0x9b0] ;  /* 0x00026c0000100ab9 */ /* 0x000fe20000000a00 */
[----:B------:R-:W-:Y:S01]  /*1100*/  @UP1 ULDC.64 UR18, c[0x0][0x9c0] ;  /* 0x0002700000121ab9 */ /* 0x000fe20000000a00 */
[----:B------:R-:W-:Y:S02]  /*1110*/  @UP0 UIADD3 UR13, UR13, UR14, URZ ;  /* 0x0000000e0d0d0290 */ /* 0x000fe4000fffe03f */
[----:B------:R-:W-:-:S02]  /*1120*/  @UP0 UIMAD UR9, UR9, UR16, URZ ;  /* 0x00000010090902a4 */ /* 0x000fc4000f8e023f */
[----:B------:R-:W-:Y:S02]  /*1130*/  @UP1 UIADD3 UR11, UR11, UR15, URZ ;  /* 0x0000000f0b0b1290 */ /* 0x000fe4000fffe03f */
[----:B------:R-:W-:Y:S02]  /*1140*/  @UP1 UIMAD UR14, UR20, UR18, URZ ;  /* 0x00000012140e12a4 */ /* 0x000fe4000f8e023f */
        /* <DEDUP_REMOVED lines=9> */
[----:B------:R-:W-:Y:S01]  /*11e0*/  IMAD.U32 R4, RZ, RZ, UR4 ;  /* 0x00000004ff047e24 */ /* 0x000fe2000f8e00ff */
[----:B------:R-:W-:-:S02]  /*11f0*/  @UP1 ULEA.HI.X UR7, UR10, UR7, UR9, 0x2, UP3 ;  /* 0x000000070a071291 */ /* 0x000fc400098f1409 */
[----:B------:R-:W-:Y:S01]  /*1200*/  IMAD.U32 R6, RZ, RZ, UR6 ;  /* 0x00000006ff067e24 */ /* 0x000fe2000f8e00ff */
[----:B-1----:R-:W-:Y:S01]  /*1210*/  ISETP.NE.AND P3, PT, R8, 0x1, PT ;  /* 0x000000010800780c */ /* 0x002fe20003f65270 */
[----:B------:R-:W-:Y:S01]  /*1220*/  IMAD.U32 R5, RZ, RZ, UR5 ;  /* 0x00000005ff057e24 */ /* 0x000fe2000f8e00ff */
[----:B------:R-:W1:Y:S01]  /*1230*/  LDC R8, c[0x0][0x424] ;  /* 0x00010900ff087b82 */ /* 0x000e620000000800 */
[----:B------:R-:W-:Y:S01]  /*1240*/  IMAD.U32 R7, RZ, RZ, UR7 ;  /* 0x00000007ff077e24 */ /* 0x000fe2000f8e00ff */
[----:B------:R-:W-:Y:S02]  /*1250*/  ULOP3.LUT UR8, URZ, UR8, URZ, 0x33, !UPT ;  /* 0x000000083f087292 */ /* 0x000fe4000f8e333f */
[----:B------:R3:W5:Y:S01]  /*1260*/  @P0 LDG.E R3, desc[UR48][R4.64] ;  /* 0x0000003004030981 */ /* 0x000762000c1e1900 */
[----:B------:R-:W-:Y:S01]  /*1270*/  ULDC UR4, c[0x0][0xc3c] ;  /* 0x00030f0000047ab9 */ /* 0x000fe20000000800 */
[----:B------:R-:W-:Y:S01]  /*1280*/  ULDC.64 UR6, c[0x0][0x418] ;  /* 0x0001060000067ab9 */ /* 0x000fe20000000a00 */
[----:B------:R-:W-:Y:S01]  /*1290*/  ULDC UR5, c[0x0][0x988] ;  /* 0x0002620000057ab9 */ /* 0x000fe20000000800 */
[----:B------:R-:W5:Y:S01]  /*12a0*/  @P1 LDG.E R0, desc[UR48][R6.64] ;  /* 0x0000003006001981 */ /* 0x000f62000c1e1900 */
[----:B------:R-:W-:Y:S01]  /*12b0*/  UIADD3 UR4, UR8, UR4, URZ ;  /* 0x0000000408047290 */ /* 0x000fe2000fffe03f */
[----:B------:R-:W-:Y:S01]  /*12c0*/  ISETP.NE.U32.AND P0, PT, RZ, UR6, PT ;  /* 0x00000006ff007c0c */ /* 0x000fe2000bf05070 */
[----:B------:R-:W4:Y:S01]  /*12d0*/  @P3 LDC R10, c[0x0][0x44c] ;  /* 0x00011300ff0a3b82 */ /* 0x000f220000000800 */
[----:B--2---:R-:W-:Y:S01]  /*12e0*/  ISETP.GE.AND P2, PT, R13, 0x1, PT ;  /* 0x000000010d00780c */ /* 0x004fe20003f46270 */
[----:B------:R-:W-:Y:S01]  /*12f0*/  UIMAD UR41, UR4, 0xc0, URZ ;  /* 0x000000c0042978a4 */ /* 0x000fe2000f8e023f */
[----:B------:R-:W-:-:S02]  /*1300*/  ISETP.NE.AND.EX P0, PT, RZ, UR7, PT, P0 ;  /* 0x00000007ff007c0c */ /* 0x000fc4000bf05300 */
[----:B---3--:R-:W-:Y:S01]  /*1310*/  IADD3 R5, -R105, 0x1, RZ ;  /* 0x0000000169057810 */ /* 0x008fe20007ffe1ff */
[----:B------:R-:W-:Y:S01]  /*1320*/  UIADD3 UR4, UR41, 0xbf, URZ ;  /* 0x000000bf29047890 */ /* 0x000fe2000fffe03f */
[----:B0-----:R-:W-:Y:S01]  /*1330*/  LOP3.LUT R2, R2, 0xffffffef, RZ, 0xc0, !PT ;  /* 0xffffffef02027812 */ /* 0x001fe200078ec0ff */
[----:B------:R-:W0:Y:S03]  /*1340*/  @P3 LDC R11, c[0x0][0x450] ;  /* 0x00011400ff0b3b82 */ /* 0x000e260000000800 */
[----:B------:R-:W-:-:S04]  /*1350*/  @P3 LOP3.LUT R2, R2, 0x10, RZ, 0xfc, !PT ;  /* 0x0000001002023812 */ /* 0x000fc800078efcff */
[----:B------:R-:W-:-:S04]  /*1360*/  LOP3.LUT R2, R2, 0xfffffff7, RZ, 0xc0, !PT ;  /* 0xfffffff702027812 */ /* 0x000fc800078ec0ff */
[----:B------:R-:W-:Y:S01]  /*1370*/  @P2 LOP3.LUT R2, R2, 0x8, RZ, 0xfc, !PT ;  /* 0x0000000802022812 */ /* 0x000fe200078efcff */
[----:B----4-:R-:W-:-:S04]  /*1380*/  @P3 IMAD.HI.U32 R4, R10, UR4, RZ ;  /* 0x000000040a043c27 */ /* 0x010fc8000f8e00ff */
[----:B-----5:R-:W-:Y:S01]  /*1390*/  FMUL.FTZ R0, R3, R0 ;  /* 0x0000000003007220 */ /* 0x020fe20000410000 */
[----:B------:R-:W-:Y:S01]  /*13a0*/  IMAD.U32 R3, RZ, RZ, UR4 ;  /* 0x00000004ff037e24 */ /* 0x000fe2000f8e00ff */
[----:B0-----:R-:W-:Y:S02]  /*13b0*/  @P3 SHF.R.U32.HI R3, RZ, R11, R4 ;  /* 0x0000000bff033219 */ /* 0x001fe40000011604 */
[----:B------:R-:W-:Y:S01]  /*13c0*/  FMUL.FTZ R6, R0, UR5 ;  /* 0x0000000500067c20 */ /* 0x000fe20008410000 */
[----:B-1----:R-:W-:-:S04]  /*13d0*/  SEL R0, R8, 0x1, P0 ;  /* 0x0000000108007807 */ /* 0x002fc80000000000 */
[----:B------:R-:W-:Y:S01]  /*13e0*/  R2UR UR42, R6 ;  /* 0x00000000062a72ca */ /* 0x000fe200000e0000 */
[CC--:B------:R-:W-:Y:S02]  /*13f0*/  IMAD R6, R0.reuse, R9.reuse, R5 ;  /* 0x0000000900067224 */ /* 0x0c0fe400078e0205 */
[----:B------:R-:W-:Y:S02]  /*1400*/  IMAD R17, R0, R9, RZ ;  /* 0x0000000900117224 */ /* 0x000fe400078e02ff */
[----:B------:R-:W-:-:S04]  /*1410*/  IMAD.IADD R5, R6, 0x1, R3 ;  /* 0x0000000106057824 */ /* 0x000fc800078e0203 */
[----:B------:R-:W-:Y:S01]  /*1420*/  IMAD.IADD R3, R5, 0x1, R12 ;  /* 0x0000000105037824 */ /* 0x000fe200078e020c */
[----:B------:R-:W-:Y:S06]  /*1430*/  @!P2 BRA `(.L_x_813) ;  /* 0x000000000040a947 */ /* 0x000fec0003800000 */
[C---:B------:R-:W-:Y:S01]  /*1440*/  ISETP.GT.AND P0, PT, R5.reuse, RZ, PT ;  /* 0x000000ff0500720c */ /* 0x040fe20003f04270 */
[----:B------:R-:W-:-:S12]  /*1450*/  VIADD R4, R5, 0xffffffff ;  /* 0xffffffff05047836 */ /* 0x000fd80000000000 */
[----:B------:R-:W-:Y:S05]  /*1460*/  @P0 BRA `(.L_x_814) ;  /* 0x00000000001c0947 */ /* 0x000fea0003800000 */
[----:B------:R-:W-:Y:S01]  /*1470*/  ISETP.NE.AND P0, PT, R13, 0x1, PT ;  /* 0x000000010d00780c */ /* 0x000fe20003f05270 */
[----:B------:R-:W-:-:S12]  /*1480*/  IMAD.MOV R5, RZ, RZ, -R5 ;  /* 0x000000ffff057224 */ /* 0x000fd800078e0a05 */
[----:B------:R-:W0:Y:S02]  /*1490*/  @P0 LDC.64 R6, c[0x0][0x9e8] ;  /* 0x00027a00ff060b82 */ /* 0x000e240000000a00 */
[----:B0-----:R-:W-:-:S05]  /*14a0*/  @P0 IMAD.HI.U32 R4, R5, R6, RZ ;  /* 0x0000000605040227 */ /* 0x001fca00078e00ff */
[----:B------:R-:W-:-:S04]  /*14b0*/  @P0 SHF.R.U32.HI R5, RZ, R7, R4 ;  /* 0x00000007ff050219 */ /* 0x000fc80000011604 */
[----:B------:R-:W-:Y:S01]  /*14c0*/  LOP3.LUT R4, RZ, R5, RZ, 0x33, !PT ;  /* 0x00000005ff047212 */ /* 0x000fe200078e33ff */
[----:B------:R-:W-:Y:S06]  /*14d0*/  BRA `(.L_x_815) ;  /* 0x0000000000107947 */ /* 0x000fec0003800000 */
.L_x_814:
[----:B------:R-:W-:-:S13]  /*14e0*/  ISETP.NE.AND P0, PT, R13, 0x1, PT ;  /* 0x000000010d00780c */ /* 0x000fda0003f05270 */
[----:B------:R-:W0:Y:S02]  /*14f0*/  @P0 LDC.64 R6, c[0x0][0x9e8] ;  /* 0x00027a00ff060b82 */ /* 0x000e240000000a00 */
[----:B0-----:R-:W-:-:S05]  /*1500*/  @P0 IMAD.HI.U32 R6, R4, R6, RZ ;  /* 0x0000000604060227 */ /* 0x001fca00078e00ff */
[----:B------:R-:W-:-:S07]  /*1510*/  @P0 SHF.R.U32.HI R4, RZ, R7, R6 ;  /* 0x00000007ff040219 */ /* 0x000fce0000011606 */
.L_x_815:
[----:B------:R-:W-:-:S05]  /*1520*/  IMAD R4, R4, R13, R13 ;  /* 0x0000000d04047224 */ /* 0x000fca00078e020d */
[----:B------:R-:W-:-:S07]  /*1530*/  VIMNMX R3, R3, R4, PT ;  /* 0x0000000403037248 */ /* 0x000fce0003fe0100 */
.L_x_813:
[----:B------:R-:W0:Y:S01]  /*1540*/  @P3 LDC R5, c[0x0][0x44c] ;  /* 0x00011300ff053b82 */ /* 0x000e220000000800 */
[----:B------:R-:W-:Y:S01]  /*1550*/  IMAD.U32 R4, RZ, RZ, UR41 ;  /* 0x00000029ff047e24 */ /* 0x000fe2000f8e00ff */
[----:B------:R-:W-:Y:S01]  /*1560*/  ULDC UR4, c[0x0][0x9dc] ;  /* 0x0002770000047ab9 */ /* 0x000fe20000000800 */
[CC--:B------:R-:W-:Y:S02]  /*1570*/  IMAD R105, R0.reuse, R9.reuse, -R105 ;  /* 0x0000000900697224 */ /* 0x0c0fe400078e0a69 */
[----:B------:R-:W-:Y:S02]  /*1580*/  VIADD R3, R3, 0x9f ;  /* 0x0000009f03037836 */ /* 0x000fe40000000000 */
[----:B------:R-:W-:Y:S01]  /*1590*/  IMAD R0, R0, R9, 0x9f ;  /* 0x0000009f00007424 */ /* 0x000fe200078e0209 */
[----:B------:R-:W1:Y:S03]  /*15a0*/  @P3 LDC R6, c[0x0][0x450] ;  /* 0x00011400ff063b82 */ /* 0x000e660000000800 */
[----:B------:R-:W-:-:S04]  /*15b0*/  IMAD.HI R0, R0, 0x66666667, RZ ;  /* 0x6666666700007827 */ /* 0x000fc800078e02ff */
[----:B0-----:R-:W-:-:S05]  /*15c0*/  @P3 IMAD.HI.U32 R5, R5, UR41, RZ ;  /* 0x0000002905053c27 */ /* 0x001fca000f8e00ff */
[----:B-1----:R-:W-:-:S05]  /*15d0*/  @P3 SHF.R.U32.HI R4, RZ, R6, R5 ;  /* 0x00000006ff043219 */ /* 0x002fca0000011605 */
[----:B------:R-:W-:Y:S02]  /*15e0*/  IMAD.IADD R6, R105, 0x1, R4 ;  /* 0x0000000169067824 */ /* 0x000fe400078e0204 */
[----:B------:R-:W-:Y:S01]  /*15f0*/  IMAD.HI R4, R3, 0x66666667, RZ ;  /* 0x6666666703047827 */ /* 0x000fe200078e02ff */
[----:B------:R-:W-:-:S03]  /*1600*/  SHF.R.U32.HI R3, RZ, 0x1f, R0 ;  /* 0x0000001fff037819 */ /* 0x000fc60000011600 */
[----:B------:R-:W-:Y:S01]  /*1610*/  VIADD R7, R6, -UR4 ;  /* 0x8000000406077c36 */ /* 0x000fe20008000000 */
[----:B------:R-:W-:Y:S02]  /*1620*/  SHF.R.U32.HI R5, RZ, 0x1f, R4 ;  /* 0x0000001fff057819 */ /* 0x000fe40000011604 */
[----:B------:R-:W-:Y:S02]  /*1630*/  LEA.HI.SX32 R3, R0, R3, 0x1a ;  /* 0x0000000300037211 */ /* 0x000fe400078fd2ff */
[----:B------:R-:W-:Y:S02]  /*1640*/  LEA.HI.SX32 R104, R4, R5, 0x1a ;  /* 0x0000000504687211 */ /* 0x000fe400078fd2ff */
[----:B------:R-:W-:Y:S02]  /*1650*/  R2UR UR4, R7 ;  /* 0x00000000070472ca */ /* 0x000fe400000e0000 */
[----:B------:R-:W-:Y:S01]  /*1660*/  VIMNMX R104, R3, R104, PT ;  /* 0x0000006803687248 */ /* 0x000fe20003fe0100 */
[----:B------:R-:W-:-:S12]  /*1670*/  @!P2 BRA `(.L_x_816) ;  /* 0x000000000044a947 */ /* 0x000fd80003800000 */
[----:B------:R-:W-:-:S13]  /*1680*/  ISETP.GT.AND P0, PT, R6, -0x1, PT ;  /* 0xffffffff0600780c */ /* 0x000fda0003f04270 */
[----:B------:R-:W-:Y:S05]  /*1690*/  @P0 BRA `(.L_x_817) ;  /* 0x00000000001c0947 */ /* 0x000fea0003800000 */
[----:B------:R-:W-:Y:S02]  /*16a0*/  ISETP.NE.AND P0, PT, R13, 0x1, PT ;  /* 0x000000010d00780c */ /* 0x000fe40003f05270 */
[----:B------:R-:W-:-:S11]  /*16b0*/  LOP3.LUT R3, RZ, R6, RZ, 0x33, !PT ;  /* 0x00000006ff037212 */ /* 0x000fd600078e33ff */
[----:B------:R-:W0:Y:S02]  /*16c0*/  @P0 LDC.64 R4, c[0x0][0x9e8] ;  /* 0x00027a00ff040b82 */ /* 0x000e240000000a00 */
[----:B0-----:R-:W-:-:S05]  /*16d0*/  @P0 IMAD.HI.U32 R0, R3, R4, RZ ;  /* 0x0000000403000227 */ /* 0x001fca00078e00ff */
[----:B------:R-:W-:-:S04]  /*16e0*/  @P0 SHF.R.U32.HI R3, RZ, R5, R0 ;  /* 0x00000005ff030219 */ /* 0x000fc80000011600 */
[----:B------:R-:W-:Y:S01]  /*16f0*/  LOP3.LUT R6, RZ, R3, RZ, 0x33, !PT ;  /* 0x00000003ff067212 */ /* 0x000fe200078e33ff */
[----:B------:R-:W-:Y:S06]  /*1700*/  BRA `(.L_x_818) ;  /* 0x0000000000107947 */ /* 0x000fec0003800000 */
.L_x_817:
[----:B------:R-:W-:-:S13]  /*1710*/  ISETP.NE.AND P0, PT, R13, 0x1, PT ;  /* 0x000000010d00780c */ /* 0x000fda0003f05270 */
[----:B------:R-:W0:Y:S02]  /*1720*/  @P0 LDC.64 R4, c[0x0][0x9e8] ;  /* 0x00027a00ff040b82 */ /* 0x000e240000000a00 */
[----:B0-----:R-:W-:-:S05]  /*1730*/  @P0 IMAD.HI.U32 R0, R6, R4, RZ ;  /* 0x0000000406000227 */ /* 0x001fca00078e00ff */
[----:B------:R-:W-:-:S07]  /*1740*/  @P0 SHF.R.U32.HI R6, RZ, R5, R0 ;  /* 0x00000005ff060219 */ /* 0x000fce0000011600 */
.L_x_818:
[----:B------:R-:W-:-:S05]  /*1750*/  IMAD R6, R6, R13, RZ ;  /* 0x0000000d06067224 */ /* 0x000fca00078e02ff */
[----:B------:R-:W-:-:S13]  /*1760*/  R2UR UR5, R6 ;  /* 0x00000000060572ca */ /* 0x000fda00000e0000 */
[----:B------:R-:W-:-:S04]  /*1770*/  UISETP.LT.AND UP0, UPT, UR4, UR5, UPT ;  /* 0x000000050400728c */ /* 0x000fc8000bf01270 */
[----:B------:R-:W-:-:S12]  /*1780*/  USEL UR4, UR4, UR5, !UP0 ;  /* 0x0000000504047287 */ /* 0x000fd8000c000000 */
.L_x_816:
[----:B------:R-:W-:Y:S01]  /*1790*/  UIMAD.WIDE UR4, UR4, 0x66666667, URZ ;  /* 0x66666667040478a5 */ /* 0x000fe2000f8e023f */
[----:B------:R-:W-:Y:S01]  /*17a0*/  PLOP3.LUT P0, PT, PT, PT, PT, 0x80, 0x0 ;  /* 0x000000000000781c */ /* 0x000fe20003f0f070 */
[----:B------:R-:W-:Y:S01]  /*17b0*/  IMAD.MOV.U32 R0, RZ, RZ, RZ ;  /* 0x000000ffff007224 */ /* 0x000fe200078e00ff */
[----:B------:R-:W-:Y:S01]  /*17c0*/  CS2R R54, SRZ ;  /* 0x0000000000367805 */ /* 0x000fe2000001ff00 */
[----:B------:R-:W-:Y:S01]  /*17d0*/  USHF.R.U32.HI UR4, URZ, 0x1f, UR5 ;  /* 0x0000001f3f047899 */ /* 0x000fe20008011605 */
[----:B------:R-:W-:Y:S01]  /*17e0*/  IMAD.MOV.U32 R3, RZ, RZ, RZ ;  /* 0x000000ffff037224 */ /* 0x000fe200078e00ff */
[----:B------:R-:W-:Y:S02]  /*17f0*/  CS2R R8, SRZ ;  /* 0x0000000000087805 */ /* 0x000fe4000001ff00 */
[----:B------:R-:W-:Y:S01]  /*1800*/  CS2R R52, SRZ ;  /* 0x0000000000347805 */ /* 0x000fe2000001ff00 */
[----:B------:R-:W-:Y:S01]  /*1810*/  ULEA.HI.SX32 UR4, UR5, UR4, 0x1a ;  /* 0x0000000405047291 */ /* 0x000fe2000f8fd23f */
[----:B------:R-:W-:Y:S01]  /*1820*/  CS2R R10, SRZ ;  /* 0x00000000000a7805 */ /* 0x000fe2000001ff00 */
[----:B------:R-:W-:Y:S01]  /*1830*/  IMAD.MOV.U32 R5, RZ, RZ, RZ ;  /* 0x000000ffff057224 */ /* 0x000fe200078e00ff */
[----:B------:R-:W-:Y:S01]  /*1840*/  CS2R R46, SRZ ;  /* 0x00000000002e7805 */ /* 0x000fe2000001ff00 */
[----:B------:R-:W-:Y:S01]  /*1850*/  UISETP.LT.AND UP0, UPT, URZ, UR4, UPT ;  /* 0x000000043f00728c */ /* 0x000fe2000bf01270 */
[----:B------:R-:W-:-:S02]  /*1860*/  CS2R R12, SRZ ;  /* 0x00000000000c7805 */ /* 0x000fc4000001ff00 */
[----:B------:R-:W-:Y:S02]  /*1870*/  CS2R R44, SRZ ;  /* 0x00000000002c7805 */ /* 0x000fe4000001ff00 */
[----:B------:R-:W-:Y:S01]  /*1880*/  CS2R R14, SRZ ;  /* 0x00000000000e7805 */ /* 0x000fe2000001ff00 */
[----:B------:R-:W-:Y:S01]  /*1890*/  USEL UR43, URZ, UR4, !UP0 ;  /* 0x000000043f2b7287 */ /* 0x000fe2000c000000 */
[----:B------:R-:W-:Y:S02]  /*18a0*/  CS2R R38, SRZ ;  /* 0x0000000000267805 */ /* 0x000fe4000001ff00 */
[----:B------:R-:W-:Y:S02]  /*18b0*/  CS2R R20, SRZ ;  /* 0x0000000000147805 */ /* 0x000fe4000001ff00 */
[----:B------:R-:W-:Y:S02]  /*18c0*/  CS2R R36, SRZ ;  /* 0x0000000000247805 */ /* 0x000fe4000001ff00 */
[----:B------:R-:W-:-:S02]  /*18d0*/  CS2R R24, SRZ ;  /* 0x0000000000187805 */ /* 0x000fc4000001ff00 */
[----:B------:R-:W-:Y:S02]  /*18e0*/  CS2R R30, SRZ ;  /* 0x00000000001e7805 */ /* 0x000fe4000001ff00 */
[----:B------:R-:W-:Y:S01]  /*18f0*/  ISETP.GT.AND P1, PT, R104, UR43, PT ;  /* 0x0000002b68007c0c */ /* 0x000fe2000bf24270 */
[----:B------:R-:W-:Y:S01]  /*1900*/  IMAD.MOV.U32 R26, RZ, RZ, RZ ;  /* 0x000000ffff1a7224 */ /* 0x000fe200078e00ff */
[----:B------:R-:W-:Y:S02]  /*1910*/  CS2R R28, SRZ ;  /* 0x00000000001c7805 */ /* 0x000fe4000001ff00 */
[----:B------:R-:W-:-:S09]  /*1920*/  CS2R R56, SRZ ;  /* 0x0000000000387805 */ /* 0x000fd2000001ff00 */
[----:B------:R-:W-:Y:S05]  /*1930*/  @!P1 BRA `(.L_x_819) ;  /* 0x000000ec00349947 */ /* 0x000fea0003800000 */
[----:B------:R-:W0:Y:S01]  /*1940*/  S2R R4, SR_TID.X ;  /* 0x0000000000047919 */ /* 0x000e220000002100 */
[----:B------:R-:W1:Y:S01]  /*1950*/  S2UR UR44, SR_CgaCtaId ;  /* 0x00000000002c79c3 */ /* 0x000e620000008800 */
[----:B------:R-:W-:Y:S02]  /*1960*/  UMOV UR45, 0x400 ;  /* 0x00000400002d7882 */ /* 0x000fe40000000000 */
[----:B-1----:R-:W-:Y:S01]  /*1970*/  ULEA UR45, UR44, UR45, 0x18 ;  /* 0x0000002d2c2d7291 */ /* 0x002fe2000f8ec03f */
[----:B0-----:R-:W-:-:S05]  /*1980*/  VIADD R6, R4, 0xffffff80 ;  /* 0xffffff8004067836 */ /* 0x001fca0000000000 */
[----:B------:R-:W-:-:S04]  /*1990*/  SHF.R.S32.HI R4, RZ, 0x1f, R6 ;  /* 0x0000001fff047819 */ /* 0x000fc80000011406 */
[----:B------:R-:W-:-:S04]  /*19a0*/  LEA.HI R4, R4, R6, RZ, 0x7 ;  /* 0x0000000604047211 */ /* 0x000fc800078f38ff */
[----:B------:R-:W-:-:S05]  /*19b0*/  SHF.R.S32.HI R4, RZ, 0x7, R4 ;  /* 0x00000007ff047819 */ /* 0x000fca0000011404 */
[----:B------:R-:W0:Y:S02]  /*19c0*/  SHFL.IDX PT, R0, R4, RZ, 0x1f ;  /* 0x00001fff04007589 */ /* 0x000e2400000e0000 */
[----:B0-----:R-:W-:-:S13]  /*19d0*/  R2UR UR6, R0 ;  /* 0x00000000000672ca */ /* 0x001fda00000e0000 */
[----:B------:R-:W-:Y:S02]  /*19e0*/  UIMAD.WIDE UR4, UR6, 0x55555556, URZ ;  /* 0x55555556060478a5 */ /* 0x000fe4000f8e023f */
[----:B------:R-:W-:Y:S02]  /*19f0*/  UIADD3 UR4, UR45, 0xb000, URZ ;  /* 0x0000b0002d047890 */ /* 0x000fe4000fffe03f */
[----:B------:R-:W-:Y:S02]  /*1a00*/  ULEA.HI UR5, UR5, UR5, URZ, 0x1 ;  /* 0x0000000505057291 */ /* 0x000fe4000f8f083f */
[----:B------:R-:W-:Y:S02]  /*1a10*/  ULOP3.LUT UP0, URZ, UR4, 0x9f, URZ, 0xc0, !UPT ;  /* 0x0000009f043f7892 */ /* 0x000fe4000f80c03f */
[----:B------:R-:W-:-:S04]  /*1a20*/  UIMAD UR5, UR5, -0x3, UR6 ;  /* 0xfffffffd050578a4 */ /* 0x000fc8000f8e0206 */
[----:B------:R-:W-:Y:S01]  /*1a30*/  PLOP3.LUT P0, PT, PT, PT, UP0, 0x80, 0x0 ;  /* 0x000000000000781c */ /* 0x000fe20003f0f008 */
[----:B------:R-:W-:-:S04]  /*1a40*/  ULEA UR5, UR5, UR4, 0xc ;  /* 0x0000000405057291 */ /* 0x000fc8000f8e603f */
[----:B------:R-:W-:-:S04]  /*1a50*/  USHF.R.U32.HI UR5, URZ, 0x4, UR5 ;  /* 0x000000043f057899 */ /* 0x000fc80008011605 */
[----:B------:R-:W-:-:S04]  /*1a60*/  ULOP3.LUT UR50, UR5, 0x3fff, URZ, 0xc0, !UPT ;  /* 0x00003fff05327892 */ /* 0x000fc8000f8ec03f */
[----:B------:R-:W-:Y:S08]  /*1a70*/  @!P0 BRA `(.L_x_820) ;  /* 0x0000000000408947 */ /* 0x000ff00003800000 */
[----:B------:R-:W-:Y:S01]  /*1a80*/  MOV R0, 0x0 ;  /* 0x0000000000007802 */ /* 0x000fe20000000f00 */
[----:B------:R-:W-:Y:S01]  /*1a90*/  ULDC.64 UR4, c[0x4][0x98] ;  /* 0x0100260000047ab9 */ /* 0x000fe20000000a00 */
[----:B------:R-:W-:Y:S01]  /*1aa0*/  ULDC.64 UR6, c[0x4][0x30] ;  /* 0x01000c0000067ab9 */ /* 0x000fe20000000a00 */
[----:B------:R-:W-:Y:S01]  /*1ab0*/  IMAD.U32 R4, RZ, RZ, UR4 ;  /* 0x00000004ff047e24 */ /* 0x000fe2000f8e00ff */
[----:B------:R0:W1:Y:S01]  /*1ac0*/  LDC.64 R14, c[0x4][R0] ;  /* 0x01000000000e7b82 */ /* 0x0000620000000a00 */
[----:B------:R-:W-:Y:S01]  /*1ad0*/  IMAD.U32 R5, RZ, RZ, UR5 ;  /* 0x00000005ff057e24 */ /* 0x000fe2000f8e00ff */
        /* <DEDUP_REMOVED lines=10> */
.L_x_820:
[----:B------:R-:W-:Y:S01]  /*1b80*/  ULEA.HI UR4, UR46, UR46, URZ, 0x1 ;  /* 0x0000002e2e047291 */ /* 0x000fe2000f8f083f */
[----:B------:R-:W-:-:S03]  /*1b90*/  IMAD.U32 R3, RZ, RZ, UR47 ;  /* 0x0000002fff037e24 */ /* 0x000fc6000f8e00ff */
[----:B------:R-:W-:Y:S02]  /*1ba0*/  ULOP3.LUT UR4, UR4, 0xfffffffe, URZ, 0xc0, !UPT ;  /* 0xfffffffe04047892 */ /* 0x000fe4000f8ec03f */
[----:B------:R-:W-:Y:S02]  /*1bb0*/  ISETP.NE.AND P0, PT, R3, 0x3, PT ;  /* 0x000000030300780c */ /* 0x000fe40003f05270 */
[----:B------:R-:W-:-:S06]  /*1bc0*/  UIADD3 UR4, UR46, -UR4, URZ ;  /* 0x800000042e047290 */ /* 0x000fcc000fffe03f */
[----:B------:R-:W-:-:S05]  /*1bd0*/  IMAD.U32 R0, RZ, RZ, UR4 ;  /* 0x00000004ff007e24 */ /* 0x000fca000f8e00ff */
[----:B------:R-:W-:-:S04]  /*1be0*/  SHF.L.U32 R0, R0, 0x1f, RZ ;  /* 0x0000001f00007819 */ /* 0x000fc800000006ff */
[----:B------:R-:W0:Y:S02]  /*1bf0*/  SYNCS.PHASECHK.TRANS64.TRYWAIT P1, [UR45+0x13200], R0 ;  /* 0x01320000ff0075a7 */ /* 0x000e24000802016d */
[----:B0-----:R-:W-:Y:S05]  /*1c00*/  @!P1 BRA `(.L_x_821) ;  /* 0x0000015400609947 */ /* 0x001fea0003800000 */
.L_x_995:
[----:B------:R-:W-:Y:S05]  /*1c10*/  @!P0 BRA `(.L_x_822) ;  /* 0x0000000000048947 */ /* 0x000fea0003800000 */
[----:B------:R-:W-:Y:S01]  /*1c20*/  BPT.TRAP 0x1 ;  /* 0x000000040000795c */ /* 0x000fe20000300000 */
.L_x_822:
[----:B0-----:R-:W-:Y:S02]  /*1c30*/  IMAD.U32 R3, RZ, RZ, UR37 ;  /* 0x00000025ff037e24 */ /* 0x001fe4000f8e00ff */
[----:B------:R-:W-:-:S03]  /*1c40*/  IMAD.U32 R0, RZ, RZ, UR36 ;  /* 0x00000024ff007e24 */ /* 0x000fc6000f8e00ff */
[----:B------:R-:W-:Y:S02]  /*1c50*/  LEA R3, R3, UR45, 0x3 ;  /* 0x0000002d03037c11 */ /* 0x000fe4000f8e18ff */
[----:B------:R-:W-:-:S04]  /*1c60*/  SHF.L.U32 R0, R0, 0x1f, RZ ;  /* 0x0000001f00007819 */ /* 0x000fc800000006ff */
[----:B------:R0:W1:Y:S01]  /*1c70*/  SYNCS.PHASECHK.TRANS64.TRYWAIT P1, [R3+URZ+0x13230], R0 ;  /* 0x01323000030075a7 */ /* 0x000062000802017f */
[----:B------:R-:W-:Y:S05]  /*1c80*/  @!P0 BRA `(.L_x_823) ;  /* 0x0000000000048947 */ /* 0x000fea0003800000 */
[----:B------:R-:W-:Y:S01]  /*1c90*/  BPT.TRAP 0x1 ;  /* 0x000000040000795c */ /* 0x000fe20000300000 */
.L_x_823:
[----:B-1----:R-:W-:Y:S05]  /*1ca0*/  @P1 BRA `(.L_x_824) ;  /* 0x0000000000081947 */ /* 0x002fea0003800000 */
[----:B------:R-:W1:Y:S02]  /*1cb0*/  SYNCS.PHASECHK.TRANS64.TRYWAIT P1, [R3+URZ+0x13230], R0 ;  /* 0x01323000030075a7 */ /* 0x000e64000802017f */
[----:B-1----:R-:W-:Y:S05]  /*1cc0*/  @!P1 BRA `(.L_x_825) ;  /* 0x0000015400489947 */ /* 0x002fea0003800000 */
.L_x_824:
[----:B------:R-:W-:-:S04]  /*1cd0*/  UIADD3 UR4, UR45, 0xe000, URZ ;  /* 0x0000e0002d047890 */ /* 0x000fc8000fffe03f */
[----:B------:R-:W-:-:S04]  /*1ce0*/  USHF.R.U32.HI UR4, URZ, 0x4, UR4 ;  /* 0x000000043f047899 */ /* 0x000fc80008011604 */
[----:B------:R-:W-:-:S06]  /*1cf0*/  ULOP3.LUT UR4, UR4, 0x3fff, URZ, 0xc0, !UPT ;  /* 0x00003fff04047892 */ /* 0x000fcc000f8ec03f */
[----:B------:R-:W-:Y:S01]  /*1d00*/  IMAD.U32 R4, RZ, RZ, UR4 ;  /* 0x00000004ff047e24 */ /* 0x000fe2000f8e00ff */
[----:B------:R-:W-:Y:S05]  /*1d10*/  WARPSYNC.ALL ;  /* 0x0000000000007948 */ /* 0x000fea0003800000 */
[----:B------:R-:W-:-:S04]  /*1d20*/  LOP3.LUT R4, R4, 0x10000, RZ, 0xfc, !PT ;  /* 0x0001000004047812 */ /* 0x000fc800078efcff */
[----:B------:R-:W-:Y:S01]  /*1d30*/  R2UR UR12, R4 ;  /* 0x00000000040c72ca */ /* 0x000fe200000e0000 */
[----:B------:R-:W-:Y:S01]  /*1d40*/  ULOP3.LUT UR50, UR50, 0x10000, URZ, 0xfc, !UPT ;  /* 0x0001000032327892 */ /* 0x000fe2000f8efc3f */
[----:B------:R-:W-:Y:S01]  /*1d50*/  WARPGROUP.ARRIVE ;  /* 0x00000000000079c5 */ /* 0x000fe20000000000 */
[----:B------:R-:W-:Y:S01]  /*1d60*/  UMOV UR9, 0x80000020 ;  /* 0x8000002000097882 */ /* 0x000fe20000000000 */
[----:B------:R-:W-:Y:S01]  /*1d70*/  UMOV UR11, 0x80000020 ;  /* 0x80000020000b7882 */ /* 0x000fe20000000000 */
[----:B------:R-:W-:-:S03]  /*1d80*/  UMOV UR7, 0x80000020 ;  /* 0x8000002000077882 */ /* 0x000fc60000000000 */
[----:B------:R-:W-:-:S05]  /*1d90*/  UMOV UR8, UR50 ;  /* 0x0000003200087c82 */ /* 0x000fca0008000000 */
        /* <DEDUP_REMOVED lines=60> */
.L_x_826:
[----:B------:R-:W2:Y:S01]  /*2160*/  LDC R107, c[0x0][0x448] ;  /* 0x00011200ff6b7b82 */ /* 0x000ea20000000800 */
[----:B------:R-:W-:Y:S01]  /*2170*/  VIADD R5, R19, UR41 ;  /* 0x0000002913057c36 */ /* 0x000fe20008000000 */
[----:B------:R-:W-:Y:S01]  /*2180*/  R2UR UR6, R3 ;  /* 0x00000000030672ca */ /* 0x000fe200000e0000 */
[----:B------:R-:W-:Y:S01]  /*2190*/  IMAD.MOV.U32 R9, RZ, RZ, -0xa0 ;  /* 0xffffff60ff097424 */ /* 0x000fe200078e00ff */
[----:B------:R-:W-:Y:S01]  /*21a0*/  LOP3.LUT P1, RZ, R2, 0x8, RZ, 0xc0, !PT ;  /* 0x0000000802ff7812 */ /* 0x000fe2000782c0ff */
[----:B------:R-:W-:Y:S01]  /*21b0*/  ULDC UR21, c[0x0][0x9dc] ;  /* 0x0002770000157ab9 */ /* 0x000fe20000000800 */
[----:B------:R-:W-:Y:S01]  /*21c0*/  ULDC UR7, c[0x0][0x9e0] ;  /* 0x0002780000077ab9 */ /* 0x000fe20000000800 */
[----:B------:R-:W-:Y:S01]  /*21d0*/  IMAD R9, R104, R9, 0xa1 ;  /* 0x000000a168097424 */ /* 0x000fe200078e0209 */
[----:B------:R-:W3:Y:S07]  /*21e0*/  LDC R6, c[0x0][0x288] ;  /* 0x0000a200ff067b82 */ /* 0x000eee0000000800 */
[----:B------:R-:W-:-:S04]  /*21f0*/  UIADD3 UR6, UR6, 0x13240, URZ ;  /* 0x0001324006067890 */ /* 0x000fc8000fffe03f */
[----:B------:R-:W-:Y:S01]  /*2200*/  UPRMT UR6, UR44, 0x654, UR6 ;  /* 0x000006542c067896 */ /* 0x000fe20008000006 */
[----:B--2---:R-:W-:-:S08]  /*2210*/  ISETP.NE.AND P2, PT, R107, 0x1, PT ;  /* 0x000000016b00780c */ /* 0x004fd00003f45270 */
[----:B------:R-:W-:Y:S01]  /*2220*/  SYNCS.ARRIVE.TRANS64.RED.A1T0 RZ, [UR6], RZ ;  /* 0x000000ffffff79a7 */ /* 0x000fe20008100406 */
[----:B------:R-:W-:-:S04]  /*2230*/  ULOP3.LUT UR6, URZ, UR21, URZ, 0x33, !UPT ;  /* 0x000000153f067292 */ /* 0x000fc8000f8e333f */
[----:B01----:R-:W0:Y:S08]  /*2240*/  @P2 LDC R0, c[0x0][0x44c] ;  /* 0x00011300ff002b82 */ /* 0x003e300000000800 */
[----:B------:R-:W1:Y:S01]  /*2250*/  @P2 LDC R7, c[0x0][0x450] ;  /* 0x00011400ff072b82 */ /* 0x000e620000000800 */
[----:B0-----:R-:W-:-:S05]  /*2260*/  @P2 IMAD.HI.U32 R0, R5, R0, RZ ;  /* 0x0000000005002227 */ /* 0x001fca00078e00ff */
[----:B-1----:R-:W-:Y:S01]  /*2270*/  @P2 SHF.R.U32.HI R5, RZ, R7, R0 ;  /* 0x00000007ff052219 */ /* 0x002fe20000011600 */
[----:B------:R-:W-:Y:S02]  /*2280*/  IMAD R0, R104, -0xa0, R17 ;  /* 0xffffff6068007824 */ /* 0x000fe400078e0211 */
[----:B------:R-:W-:Y:S02]  /*2290*/  IMAD R7, R18, -0x2, R9 ;  /* 0xfffffffe12077824 */ /* 0x000fe400078e0209 */
[----:B------:R-:W0:Y:S01]  /*22a0*/  SHFL.IDX PT, R13, R5, RZ, 0x1c1f ;  /* 0x001c1fff050d7589 */ /* 0x000e2200000e0000 */
[----:B------:R-:W-:Y:S02]  /*22b0*/  VIADD R3, R0, 0xa0 ;  /* 0x000000a000037836 */ /* 0x000fe40000000000 */
[----:B---3--:R-:W-:Y:S01]  /*22c0*/  IADD3 R0, R7, -R6, R17 ;  /* 0x8000000607007210 */ /* 0x008fe20007ffe011 */
[----:B------:R-:W-:Y:S02]  /*22d0*/  VIADD R9, R9, 0xffffffff ;  /* 0xffffffff09097836 */ /* 0x000fe40000000000 */
[----:B------:R-:W-:-:S02]  /*22e0*/  IMAD R8, R18, -0x2, R3 ;  /* 0xfffffffe12087824 */ /* 0x000fc400078e0203 */
[C---:B------:R-:W-:Y:S02]  /*22f0*/  VIADD R3, R0.reuse, UR7 ;  /* 0x0000000700037c36 */ /* 0x040fe40008000000 */
[----:B------:R-:W-:Y:S02]  /*2300*/  VIADD R0, R0, UR6 ;  /* 0x0000000600007c36 */ /* 0x000fe40008000000 */
[----:B------:R-:W-:Y:S01]  /*2310*/  VIADD R7, R7, 0xffffffff ;  /* 0xffffffff07077836 */ /* 0x000fe20000000000 */
[----:B0-----:R-:W-:Y:S01]  /*2320*/  VIADDMNMX R10, R13, R3, R8, PT ;  /* 0x000000030d0a7246 */ /* 0x001fe20003800108 */
[----:B------:R-:W-:Y:S01]  /*2330*/  IMAD.IADD R11, R0, 0x1, R13 ;  /* 0x00000001000b7824 */ /* 0x000fe200078e020d */
[----:B------:R-:W-:Y:S06]  /*2340*/  @!P1 BRA `(.L_x_827) ;  /* 0x00000000005c9947 */ /* 0x000fec0003800000 */
[----:B------:R-:W-:Y:S01]  /*2350*/  IADD3 R12, R17, -R6, R13 ;  /* 0x80000006110c7210 */ /* 0x000fe20007ffe00d */
[----:B------:R-:W-:Y:S03]  /*2360*/  BSSY B0, `(.L_x_828) ;  /* 0x0000012000007945 */ /* 0x000fe60003800000 */
[----:B------:R-:W-:-:S13]  /*2370*/  ISETP.GT.AND P1, PT, R12, -0x1, PT ;  /* 0xffffffff0c00780c */ /* 0x000fda0003f24270 */
[----:B------:R-:W-:Y:S05]  /*2380*/  @P1 BRA `(.L_x_829) ;  /* 0x0000000000241947 */ /* 0x000fea0003800000 */
[----:B------:R-:W-:Y:S01]  /*2390*/  ULDC UR6, c[0x0][0x9e4] ;  /* 0x0002790000067ab9 */ /* 0x000fe20000000800 */
[----:B------:R-:W-:Y:S01]  /*23a0*/  LOP3.LUT R13, RZ, R12, RZ, 0x33, !PT ;  /* 0x0000000cff0d7212 */ /* 0x000fe200078e33ff */
[----:B------:R-:W-:-:S05]  /*23b0*/  IMAD.U32 R15, RZ, RZ, UR6 ;  /* 0x00000006ff0f7e24 */ /* 0x000fca000f8e00ff */
[----:B------:R-:W-:-:S13]  /*23c0*/  ISETP.NE.AND P1, PT, R15, 0x1, PT ;  /* 0x000000010f00780c */ /* 0x000fda0003f25270 */
[----:B------:R-:W0:Y:S02]  /*23d0*/  @P1 LDC.64 R20, c[0x0][0x9e8] ;  /* 0x00027a00ff141b82 */ /* 0x000e240000000a00 */
[----:B0-----:R-:W-:-:S05]  /*23e0*/  @P1 IMAD.HI.U32 R12, R13, R20, RZ ;  /* 0x000000140d0c1227 */ /* 0x001fca00078e00ff */
[----:B------:R-:W-:-:S04]  /*23f0*/  @P1 SHF.R.U32.HI R13, RZ, R21, R12 ;  /* 0x00000015ff0d1219 */ /* 0x000fc8000001160c */
[----:B------:R-:W-:Y:S01]  /*2400*/  LOP3.LUT R12, RZ, R13, RZ, 0x33, !PT ;  /* 0x0000000dff0c7212 */ /* 0x000fe200078e33ff */
[----:B------:R-:W-:Y:S06]  /*2410*/  BRA `(.L_x_830) ;  /* 0x0000000000187947 */ /* 0x000fec0003800000 */
.L_x_829:
[----:B------:R-:W-:Y:S02]  /*2420*/  ULDC UR6, c[0x0][0x9e4] ;  /* 0x0002790000067ab9 */ /* 0x000fe40000000800 */
[----:B------:R-:W-:-:S05]  /*2430*/  IMAD.U32 R15, RZ, RZ, UR6 ;  /* 0x00000006ff0f7e24 */ /* 0x000fca000f8e00ff */
[----:B------:R-:W-:-:S13]  /*2440*/  ISETP.NE.AND P1, PT, R15, 0x1, PT ;  /* 0x000000010f00780c */ /* 0x000fda0003f25270 */
[----:B------:R-:W0:Y:S02]  /*2450*/  @P1 LDC.64 R20, c[0x0][0x9e8] ;  /* 0x00027a00ff141b82 */ /* 0x000e240000000a00 */
[----:B0-----:R-:W-:-:S05]  /*2460*/  @P1 IMAD.HI.U32 R14, R12, R20, RZ ;  /* 0x000000140c0e1227 */ /* 0x001fca00078e00ff */
[----:B------:R-:W-:-:S07]  /*2470*/  @P1 SHF.R.U32.HI R12, RZ, R21, R14 ;  /* 0x00000015ff0c1219 */ /* 0x000fce000001160e */
.L_x_830:
[----:B------:R-:W-:Y:S05]  /*2480*/  BSYNC B0 ;  /* 0x0000000000007941 */ /* 0x000fea0003800000 */
.L_x_828:
[----:B------:R-:W-:-:S05]  /*2490*/  IMAD R12, R12, R15, R7 ;  /* 0x0000000f0c0c7224 */ /* 0x000fca00078e0207 */
[----:B------:R-:W-:Y:S02]  /*24a0*/  VIADDMNMX R10, R12, R15, R10, PT ;  /* 0x0000000f0c0a7246 */ /* 0x000fe4000380010a */
[----:B------:R-:W-:-:S07]  /*24b0*/  VIMNMX R11, R11, R12, !PT ;  /* 0x0000000c0b0b7248 */ /* 0x000fce0007fe0100 */
.L_x_827:
[C---:B------:R-:W-:Y:S01]  /*24c0*/  ISETP.GE.AND P2, PT, R9.reuse, 0x2, PT ;  /* 0x000000020900780c */ /* 0x040fe20003f46270 */
[----:B------:R-:W0:Y:S01]  /*24d0*/  SHFL.IDX PT, R5, R5, 0x1, 0x1c1f ;  /* 0x003c1f0005057f89 */ /* 0x000e2200000e0000 */
[C---:B------:R-:W-:Y:S02]  /*24e0*/  ISETP.GE.AND P1, PT, R9.reuse, 0x9, PT ;  /* 0x000000090900780c */ /* 0x040fe40003f26270 */
[----:B------:R-:W-:Y:S02]  /*24f0*/  LOP3.LUT R16, R16, 0xefffffff, RZ, 0xc0, !PT ;  /* 0xefffffff10107812 */ /* 0x000fe400078ec0ff */
[C---:B------:R-:W-:Y:S02]  /*2500*/  ISETP.GE.AND P3, PT, R9.reuse, 0xa, PT ;  /* 0x0000000a0900780c */ /* 0x040fe40003f66270 */
[----:B------:R-:W-:Y:S02]  /*2510*/  LOP3.LUT R2, R2, 0xfffffffb, RZ, 0xc0, !PT ;  /* 0xfffffffb02027812 */ /* 0x000fe400078ec0ff */
[----:B------:R-:W-:-:S03]  /*2520*/  ISETP.GE.AND P4, PT, R9, 0x2a, PT ;  /* 0x0000002a0900780c */ /* 0x000fc60003f86270 */
[----:B------:R-:W-:Y:S02]  /*2530*/  @P2 LOP3.LUT R16, R16, 0x10000000, RZ, 0xfc, !PT ;  /* 0x1000000010102812 */ /* 0x000fe400078efcff */
[C---:B------:R-:W-:Y:S02]  /*2540*/  ISETP.GT.AND P2, PT, R11.reuse, 0x1, !P2 ;  /* 0x000000010b00780c */ /* 0x040fe40005744270 */
[----:B------:R-:W-:Y:S02]  /*2550*/  LOP3.LUT R16, R16, 0xdfffffff, RZ, 0xc0, !PT ;  /* 0xdfffffff10107812 */ /* 0x000fe400078ec0ff */
[----:B------:R-:W-:Y:S02]  /*2560*/  ISETP.LT.OR P2, PT, R10, 0x2, P2 ;  /* 0x000000020a00780c */ /* 0x000fe40001741670 */
[----:B------:R-:W-:Y:S02]  /*2570*/  @P1 LOP3.LUT R16, R16, 0x20000000, RZ, 0xfc, !PT ;  /* 0x2000000010101812 */ /* 0x000fe400078efcff */
[----:B------:R-:W-:-:S02]  /*2580*/  ISETP.GT.AND P1, PT, R11, 0x8, !P1 ;  /* 0x000000080b00780c */ /* 0x000fc40004f24270 */
[----:B------:R-:W-:Y:S01]  /*2590*/  FSEL R89, R89, -INF , !P2 ;  /* 0xff80000059597808 */ /* 0x000fe20005000000 */
[----:B0-----:R-:W-:Y:S01]  /*25a0*/  IMAD.IADD R0, R0, 0x1, R5 ;  /* 0x0000000100007824 */ /* 0x001fe200078e0205 */
[----:B------:R-:W-:Y:S02]  /*25b0*/  ISETP.LT.OR P1, PT, R10, 0x9, P1 ;  /* 0x000000090a00780c */ /* 0x000fe40000f21670 */
[----:B------:R-:W-:Y:S02]  /*25c0*/  ISETP.GE.AND P2, PT, R9, 0x11, PT ;  /* 0x000000110900780c */ /* 0x000fe40003f46270 */
[----:B------:R-:W-:Y:S02]  /*25d0*/  FSEL R92, R92, -INF , !P1 ;  /* 0xff8000005c5c7808 */ /* 0x000fe40004800000 */
[----:B------:R-:W-:Y:S02]  /*25e0*/  ISETP.GT.AND P1, PT, R11, 0x9, !P3 ;  /* 0x000000090b00780c */ /* 0x000fe40005f24270 */
[----:B------:R-:W-:-:S02]  /*25f0*/  LOP3.LUT R16, R16, 0xbfffffff, RZ, 0xc0, !PT ;  /* 0xbfffffff10107812 */ /* 0x000fc400078ec0ff */
[----:B------:R-:W-:Y:S02]  /*2600*/  ISETP.LT.OR P1, PT, R10, 0xa, P1 ;  /* 0x0000000a0a00780c */ /* 0x000fe40000f21670 */
[----:B------:R-:W-:Y:S02]  /*2610*/  @P3 LOP3.LUT R16, R16, 0x40000000, RZ, 0xfc, !PT ;  /* 0x4000000010103812 */ /* 0x000fe400078efcff */
[----:B------:R-:W-:Y:S02]  /*2620*/  FSEL R93, R93, -INF , !P1 ;  /* 0xff8000005d5d7808 */ /* 0x000fe40004800000 */
[----:B------:R-:W-:Y:S02]  /*2630*/  @P2 LOP3.LUT R2, R2, 0x4, RZ, 0xfc, !PT ;  /* 0x0000000402022812 */ /* 0x000fe400078efcff */
[----:B------:R-:W-:Y:S02]  /*2640*/  ISETP.GT.AND P1, PT, R11, 0x10, !P2 ;  /* 0x000000100b00780c */ /* 0x000fe40005724270 */
[----:B------:R-:W-:-:S02]  /*2650*/  ISETP.GE.AND P2, PT, R9, 0x12, PT ;  /* 0x000000120900780c */ /* 0x000fc40003f46270 */
[----:B------:R-:W-:Y:S02]  /*2660*/  ISETP.LT.OR P1, PT, R10, 0x11, P1 ;  /* 0x000000110a00780c */ /* 0x000fe40000f21670 */
[----:B------:R-:W-:Y:S02]  /*2670*/  LOP3.LUT R2, R2, 0xfffffffd, RZ, 0xc0, !PT ;  /* 0xfffffffd02027812 */ /* 0x000fe400078ec0ff */
[----:B------:R-:W-:Y:S02]  /*2680*/  FSEL R96, R96, -INF , !P1 ;  /* 0xff80000060607808 */ /* 0x000fe40004800000 */
[----:B------:R-:W-:Y:S02]  /*2690*/  ISETP.GT.AND P1, PT, R11, 0x11, !P2 ;  /* 0x000000110b00780c */ /* 0x000fe40005724270 */
[----:B------:R-:W-:Y:S02]  /*26a0*/  LOP3.LUT R16, R16, 0x7fffffff, RZ, 0xc0, !PT ;  /* 0x7fffffff10107812 */ /* 0x000fe400078ec0ff */
[----:B------:R-:W-:-:S02]  /*26b0*/  ISETP.LT.OR P1, PT, R10, 0x12, P1 ;  /* 0x000000120a00780c */ /* 0x000fc40000f21670 */
[----:B------:R-:W-:Y:S02]  /*26c0*/  @P2 LOP3.LUT R2, R2, 0x2, RZ, 0xfc, !PT ;  /* 0x0000000202022812 */ /* 0x000fe400078efcff */
[----:B------:R-:W-:Y:S02]  /*26d0*/  ISETP.GE.AND P2, PT, R9, 0x19, PT ;  /* 0x000000190900780c */ /* 0x000fe40003f46270 */
[----:B------:R-:W-:Y:S02]  /*26e0*/  FSEL R97, R97, -INF , !P1 ;  /* 0xff80000061617808 */ /* 0x000fe40004800000 */
[----:B------:R-:W-:Y:S02]  /*26f0*/  LOP3.LUT R2, R2, 0xfffffffe, RZ, 0xc0, !PT ;  /* 0xfffffffe02027812 */ /* 0x000fe400078ec0ff */
[----:B------:R-:W-:Y:S02]  /*2700*/  ISETP.GT.AND P1, PT, R11, 0x18, !P2 ;  /* 0x000000180b00780c */ /* 0x000fe40005724270 */
[----:B------:R-:W-:-:S02]  /*2710*/  ISETP.GE.AND P3, PT, R9, 0x22, PT ;  /* 0x000000220900780c */ /* 0x000fc40003f66270 */
[----:B------:R-:W-:Y:S02]  /*2720*/  ISETP.LT.OR P1, PT, R10, 0x19, P1 ;  /* 0x000000190a00780c */ /* 0x000fe40000f21670 */
[----:B------:R-:W-:Y:S02]  /*2730*/  VIADDMNMX R3, R5, R3, R8, PT ;  /* 0x0000000305037246 */ /* 0x000fe40003800108 */
[----:B------:R-:W-:Y:S02]  /*2740*/  @P2 LOP3.LUT R2, R2, 0x1, RZ, 0xfc, !PT ;  /* 0x0000000102022812 */ /* 0x000fe400078efcff */
[----:B------:R-:W-:Y:S02]  /*2750*/  ISETP.GE.AND P2, PT, R9, 0x1a, PT ;  /* 0x0000001a0900780c */ /* 0x000fe40003f46270 */
[----:B------:R-:W-:Y:S02]  /*2760*/  FSEL R100, R100, -INF , !P1 ;  /* 0xff80000064647808 */ /* 0x000fe40004800000 */
[----:B------:R-:W-:-:S04]  /*2770*/  ISETP.GT.AND P1, PT, R11, 0x19, !P2 ;  /* 0x000000190b00780c */ /* 0x000fc80005724270 */
[----:B------:R-:W-:-:S04]  /*2780*/  ISETP.LT.OR P1, PT, R10, 0x1a, P1 ;  /* 0x0000001a0a00780c */ /* 0x000fc80000f21670 */
[----:B------:R-:W-:Y:S02]  /*2790*/  FSEL R101, R101, -INF , !P1 ;  /* 0xff80000065657808 */ /* 0x000fe40004800000 */
[----:B------:R-:W-:Y:S02]  /*27a0*/  ISETP.GE.AND P1, PT, R9, 0x21, PT ;  /* 0x000000210900780c */ /* 0x000fe40003f26270 */
[----:B------:R-:W-:Y:S02]  /*27b0*/  @P2 LOP3.LUT R16, R16, 0x80000000, RZ, 0xfc, !PT ;  /* 0x8000000010102812 */ /* 0x000fe400078efcff */
[----:B------:R-:W-:Y:S02]  /*27c0*/  ISETP.GT.AND P2, PT, R11, 0x20, !P1 ;  /* 0x000000200b00780c */ /* 0x000fe40004f44270 */
[----:B------:R-:W-:Y:S02]  /*27d0*/  LOP3.LUT R16, R16, 0xfffffffe, RZ, 0xc0, !PT ;  /* 0xfffffffe10107812 */ /* 0x000fe400078ec0ff */
[----:B------:R-:W-:-:S02]  /*27e0*/  ISETP.LT.OR P2, PT, R10, 0x21, P2 ;  /* 0x000000210a00780c */ /* 0x000fc40001741670 */
[----:B------:R-:W-:Y:S02]  /*27f0*/  @P3 LOP3.LUT R16, R16, 0x1, RZ, 0xfc, !PT ;  /* 0x0000000110103812 */ /* 0x000fe400078efcff */
[----:B------:R-:W-:Y:S02]  /*2800*/  FSEL R72, R72, -INF , !P2 ;  /* 0xff80000048487808 */ /* 0x000fe40005000000 */
[----:B------:R-:W-:Y:S02]  /*2810*/  ISETP.GT.AND P2, PT, R11, 0x21, !P3 ;  /* 0x000000210b00780c */ /* 0x000fe40005f44270 */
[----:B------:R-:W-:Y:S02]  /*2820*/  LOP3.LUT R16, R16, 0xffdfffff, RZ, 0xc0, !PT ;  /* 0xffdfffff10107812 */ /* 0x000fe400078ec0ff */
[----:B------:R-:W-:Y:S02]  /*2830*/  ISETP.LT.OR P2, PT, R10, 0x22, P2 ;  /* 0x000000220a00780c */ /* 0x000fe40001741670 */
[----:B------:R-:W-:-:S02]  /*2840*/  @P4 LOP3.LUT R16, R16, 0x200000, RZ, 0xfc, !PT ;  /* 0x0020000010104812 */ /* 0x000fc400078efcff */
[----:B------:R-:W-:Y:S02]  /*2850*/  FSEL R73, R73, -INF , !P2 ;  /* 0xff80000049497808 */ /* 0x000fe40005000000 */
[----:B------:R-:W-:Y:S02]  /*2860*/  ISETP.GE.AND P2, PT, R9, 0x29, PT ;  /* 0x000000290900780c */ /* 0x000fe40003f46270 */
[----:B------:R-:W-:Y:S02]  /*2870*/  LOP3.LUT R16, R16, 0xffefffff, RZ, 0xc0, !PT ;  /* 0xffefffff10107812 */ /* 0x000fe400078ec0ff */
[----:B------:R-:W-:-:S04]  /*2880*/  ISETP.GT.AND P3, PT, R11, 0x28, !P2 ;  /* 0x000000280b00780c */ /* 0x000fc80005764270 */
[----:B------:R-:W-:-:S04]  /*2890*/  ISETP.LT.OR P3, PT, R10, 0x29, P3 ;  /* 0x000000290a00780c */ /* 0x000fc80001f61670 */
[----:B------:R-:W-:Y:S02]  /*28a0*/  FSEL R76, R76, -INF , !P3 ;  /* 0xff8000004c4c7808 */ /* 0x000fe40005800000 */
[----:B------:R-:W-:Y:S02]  /*28b0*/  ISETP.GT.AND P3, PT, R11, 0x29, !P4 ;  /* 0x000000290b00780c */ /* 0x000fe40006764270 */
[----:B------:R-:W-:Y:S02]  /*28c0*/  ISETP.GE.AND P4, PT, R9, 0x31, PT ;  /* 0x000000310900780c */ /* 0x000fe40003f86270 */
[----:B------:R-:W-:-:S04]  /*28d0*/  ISETP.LT.OR P3, PT, R10, 0x2a, P3 ;  /* 0x0000002a0a00780c */ /* 0x000fc80001f61670 */
[----:B------:R-:W-:Y:S02]  /*28e0*/  FSEL R77, R77, -INF , !P3 ;  /* 0xff8000004d4d7808 */ /* 0x000fe40005800000 */
[----:B------:R-:W-:-:S04]  /*28f0*/  ISETP.GT.AND P3, PT, R11, 0x30, !P4 ;  /* 0x000000300b00780c */ /* 0x000fc80006764270 */
[----:B------:R-:W-:Y:S02]  /*2900*/  ISETP.LT.OR P3, PT, R10, 0x31, P3 ;  /* 0x000000310a00780c */ /* 0x000fe40001f61670 */
[----:B------:R-:W-:Y:S02]  /*2910*/  @P4 LOP3.LUT R16, R16, 0x100000, RZ, 0xfc, !PT ;  /* 0x0010000010104812 */ /* 0x000fe400078efcff */
[----:B------:R-:W-:Y:S02]  /*2920*/  ISETP.GE.AND P4, PT, R9, 0x32, PT ;  /* 0x000000320900780c */ /* 0x000fe40003f86270 */
[----:B------:R-:W-:Y:S02]  /*2930*/  LOP3.LUT R16, R16, 0xfff7ffff, RZ, 0xc0, !PT ;  /* 0xfff7ffff10107812 */ /* 0x000fe400078ec0ff */
[----:B------:R-:W-:Y:S02]  /*2940*/  FSEL R80, R80, -INF , !P3 ;  /* 0xff80000050507808 */ /* 0x000fe40005800000 */
[----:B------:R-:W-:-:S04]  /*2950*/  ISETP.GT.AND P3, PT, R11, 0x31, !P4 ;  /* 0x000000310b00780c */ /* 0x000fc80006764270 */
[----:B------:R-:W-:-:S03]  /*2960*/  ISETP.LT.OR P3, PT, R10, 0x32, P3 ;  /* 0x000000320a00780c */ /* 0x000fc60001f61670 */
        /* <DEDUP_REMOVED lines=128> */
[----:B------:R-:W-:Y:S02]  /*3170*/  FSEL R28, R28, -INF , !P3 ;  /* 0xff8000001c1c7808 */ /* 0x000fe40005800000 */
[----:B------:R-:W-:Y:S02]  /*3180*/  LOP3.LUT R16, R16, 0xfbffffff, RZ, 0xc0, !PT ;  /* 0xfbffffff10107812 */ /* 0x000fe400078ec0ff */
[----:B------:R-:W-:-:S04]  /*3190*/  ISETP.GT.AND P3, PT, R11, 0x89, !P4 ;  /* 0x000000890b00780c */ /* 0x000fc80006764270 */
[----:B------:R-:W-:-:S03]  /*31a0*/  ISETP.LT.OR P3, PT, R10, 0x8a, P3 ;  /* 0x0000008a0a00780c */ /* 0x000fc60001f61670 */
[----:B------:R-:W-:Y:S02]  /*31b0*/  @P4 LOP3.LUT R16, R16, 0x4000000, RZ, 0xfc, !PT ;  /* 0x0400000010104812 */ /* 0x000fe400078efcff */
[----:B------:R-:W-:Y:S02]  /*31c0*/  ISETP.GE.AND P4, PT, R9, 0x91, PT ;  /* 0x000000910900780c */ /* 0x000fe40003f86270 */
[----:B------:R-:W-:Y:S02]  /*31d0*/  FSEL R29, R29, -INF , !P3 ;  /* 0xff8000001d1d7808 */ /* 0x000fe40005800000 */
[----:B------:R-:W-:Y:S02]  /*31e0*/  ISETP.GT.AND P3, PT, R11, 0x90, !P4 ;  /* 0x000000900b00780c */ /* 0x000fe40006764270 */
[----:B------:R-:W-:Y:S02]  /*31f0*/  LOP3.LUT R16, R16, 0xffbfffff, RZ, 0xc0, !PT ;  /* 0xffbfffff10107812 */ /* 0x000fe400078ec0ff */
[----:B------:R-:W-:-:S04]  /*3200*/  ISETP.LT.OR P3, PT, R10, 0x91, P3 ;  /* 0x000000910a00780c */ /* 0x000fc80001f61670 */
[----:B------:R-:W-:Y:S02]  /*3210*/  FSEL R32, R32, -INF , !P3 ;  /* 0xff80000020207808 */ /* 0x000fe40005800000 */
[----:B------:R-:W-:Y:S02]  /*3220*/  ISETP.GE.AND P3, PT, R9, 0x92, PT ;  /* 0x000000920900780c */ /* 0x000fe40003f66270 */
[----:B------:R-:W-:Y:S02]  /*3230*/  @P4 LOP3.LUT R16, R16, 0x400000, RZ, 0xfc, !PT ;  /* 0x0040000010104812 */ /* 0x000fe400078efcff */
[----:B------:R-:W-:Y:S02]  /*3240*/  ISETP.GT.AND P4, PT, R11, 0x91, !P3 ;  /* 0x000000910b00780c */ /* 0x000fe40005f84270 */
[----:B------:R-:W-:Y:S02]  /*3250*/  LOP3.LUT R16, R16, 0xf7ffffff, RZ, 0xc0, !PT ;  /* 0xf7ffffff10107812 */ /* 0x000fe400078ec0ff */
[----:B------:R-:W-:-:S04]  /*3260*/  ISETP.LT.OR P4, PT, R10, 0x92, P4 ;  /* 0x000000920a00780c */ /* 0x000fc80002781670 */
[----:B------:R-:W-:Y:S02]  /*3270*/  FSEL R33, R33, -INF , !P4 ;  /* 0xff80000021217808 */ /* 0x000fe40006000000 */
[----:B------:R-:W-:-:S04]  /*3280*/  ISETP.GE.AND P4, PT, R9, 0x99, PT ;  /* 0x000000990900780c */ /* 0x000fc80003f86270 */
[----:B------:R-:W-:-:S04]  /*3290*/  ISETP.GT.AND P5, PT, R11, 0x98, !P4 ;  /* 0x000000980b00780c */ /* 0x000fc800067a4270 */
[----:B------:R-:W-:-:S04]  /*32a0*/  ISETP.LT.OR P5, PT, R10, 0x99, P5 ;  /* 0x000000990a00780c */ /* 0x000fc80002fa1670 */
[----:B------:R-:W-:Y:S02]  /*32b0*/  FSEL R36, R36, -INF , !P5 ;  /* 0xff80000024247808 */ /* 0x000fe40006800000 */
[----:B------:R-:W-:-:S04]  /*32c0*/  ISETP.GE.AND P5, PT, R9, 0x1, PT ;  /* 0x000000010900780c */ /* 0x000fc80003fa6270 */
[----:B------:R-:W-:-:S04]  /*32d0*/  ISETP.GT.AND P6, PT, R11, RZ, !P5 ;  /* 0x000000ff0b00720c */ /* 0x000fc80006fc4270 */
[----:B------:R-:W-:-:S04]  /*32e0*/  ISETP.LT.OR P6, PT, R10, 0x1, P6 ;  /* 0x000000010a00780c */ /* 0x000fc800037c1670 */
[----:B------:R-:W-:Y:S02]  /*32f0*/  FSEL R88, R88, -INF , !P6 ;  /* 0xff80000058587808 */ /* 0x000fe40007000000 */
[----:B------:R-:W-:-:S13]  /*3300*/  ISETP.GE.AND P6, PT, R9, 0x9a, PT ;  /* 0x0000009a0900780c */ /* 0x000fda0003fc6270 */
[----:B------:R-:W-:Y:S02]  /*3310*/  @P6 LOP3.LUT R16, R16, 0x8000000, RZ, 0xfc, !PT ;  /* 0x0800000010106812 */ /* 0x000fe400078efcff */
[----:B------:R-:W-:-:S04]  /*3320*/  ISETP.GT.AND P6, PT, R11, 0x99, !P6 ;  /* 0x000000990b00780c */ /* 0x000fc800077c4270 */
[----:B------:R-:W-:-:S04]  /*3330*/  ISETP.LT.OR P6, PT, R10, 0x9a, P6 ;  /* 0x0000009a0a00780c */ /* 0x000fc800037c1670 */
[----:B------:R-:W-:Y:S02]  /*3340*/  FSEL R37, R37, -INF , !P6 ;  /* 0xff80000025257808 */ /* 0x000fe40007000000 */
[----:B------:R-:W-:-:S13]  /*3350*/  LOP3.LUT P6, RZ, R2, 0x8, RZ, 0xc0, !PT ;  /* 0x0000000802ff7812 */ /* 0x000fda00078cc0ff */
[----:B------:R-:W-:Y:S05]  /*3360*/  @!P6 BRA `(.L_x_831) ;  /* 0x00000000005ce947 */ /* 0x000fea0003800000 */
        /* <DEDUP_REMOVED lines=13> */
.L_x_833:
[----:B------:R-:W-:Y:S02]  /*3440*/  ULDC UR6, c[0x0][0x9e4] ;  /* 0x0002790000067ab9 */ /* 0x000fe40000000800 */
[----:B------:R-:W-:-:S05]  /*3450*/  IMAD.U32 R10, RZ, RZ, UR6 ;  /* 0x00000006ff0a7e24 */ /* 0x000fca000f8e00ff */
[----:B------:R-:W-:-:S13]  /*3460*/  ISETP.NE.AND P6, PT, R10, 0x1, PT ;  /* 0x000000010a00780c */ /* 0x000fda0003fc5270 */
[----:B------:R-:W0:Y:S02]  /*3470*/  @P6 LDC.64 R8, c[0x0][0x9e8] ;  /* 0x00027a00ff086b82 */ /* 0x000e240000000a00 */
[----:B0-----:R-:W-:-:S05]  /*3480*/  @P6 IMAD.HI.U32 R8, R5, R8, RZ ;  /* 0x0000000805086227 */ /* 0x001fca00078e00ff */
[----:B------:R-:W-:-:S07]  /*3490*/  @P6 SHF.R.U32.HI R5, RZ, R9, R8 ;  /* 0x00000009ff056219 */ /* 0x000fce0000011608 */
.L_x_834:
[----:B------:R-:W-:Y:S05]  /*34a0*/  BSYNC B0 ;  /* 0x0000000000007941 */ /* 0x000fea0003800000 */
.L_x_832:
[----:B------:R-:W-:-:S05]  /*34b0*/  IMAD R5, R5, R10, R7 ;  /* 0x0000000a05057224 */ /* 0x000fca00078e0207 */
[----:B------:R-:W-:Y:S02]  /*34c0*/  VIADDMNMX R3, R5, R10, R3, PT ;  /* 0x0000000a05037246 */ /* 0x000fe40003800103 */
[----:B------:R-:W-:-:S07]  /*34d0*/  VIMNMX R0, R0, R5, !PT ;  /* 0x0000000500007248 */ /* 0x000fce0007fe0100 */
.L_x_831:
[----:B------:R-:W-:Y:S01]  /*34e0*/  ISETP.GT.AND P1, PT, R0, 0x20, !P1 ;  /* 0x000000200000780c */ /* 0x000fe20004f24270 */
[----:B------:R-:W-:Y:S01]  /*34f0*/  IMAD.U32 R106, RZ, RZ, UR42 ;  /* 0x0000002aff6a7e24 */ /* 0x000fe2000f8e00ff */
[----:B------:R-:W-:Y:S02]  /*3500*/  LOP3.LUT P6, RZ, R16, 0x1, RZ, 0xc0, !PT ;  /* 0x0000000110ff7812 */ /* 0x000fe400078cc0ff */
[----:B------:R-:W-:Y:S02]  /*3510*/  ISETP.LT.OR P1, PT, R3, 0x21, P1 ;  /* 0x000000210300780c */ /* 0x000fe40000f21670 */
[----:B------:R-:W-:Y:S02]  /*3520*/  ISETP.GT.AND P2, PT, R0, 0x28, !P2 ;  /* 0x000000280000780c */ /* 0x000fe40005744270 */
[----:B------:R-:W-:Y:S02]  /*3530*/  FSEL R74, R74, -INF , !P1 ;  /* 0xff8000004a4a7808 */ /* 0x000fe40004800000 */
[----:B------:R-:W-:-:S02]  /*3540*/  ISETP.GT.AND P1, PT, R0, 0x21, !P6 ;  /* 0x000000210000780c */ /* 0x000fc40007724270 */
[C---:B------:R-:W-:Y:S02]  /*3550*/  ISETP.LT.OR P2, PT, R3.reuse, 0x29, P2 ;  /* 0x000000290300780c */ /* 0x040fe40001741670 */
[----:B------:R-:W-:Y:S02]  /*3560*/  ISETP.LT.OR P1, PT, R3, 0x22, P1 ;  /* 0x000000220300780c */ /* 0x000fe40000f21670 */
[----:B------:R-:W-:Y:S02]  /*3570*/  FSEL R78, R78, -INF , !P2 ;  /* 0xff8000004e4e7808 */ /* 0x000fe40005000000 */
[----:B------:R-:W-:Y:S02]  /*3580*/  FSEL R75, R75, -INF , !P1 ;  /* 0xff8000004b4b7808 */ /* 0x000fe40004800000 */
[C---:B------:R-:W-:Y:S02]  /*3590*/  LOP3.LUT P1, RZ, R16.reuse, 0x200000, RZ, 0xc0, !PT ;  /* 0x0020000010ff7812 */ /* 0x040fe4000782c0ff */
[----:B------:R-:W-:-:S02]  /*35a0*/  LOP3.LUT P2, RZ, R16, 0x2000, RZ, 0xc0, !PT ;  /* 0x0000200010ff7812 */ /* 0x000fc4000784c0ff */
[----:B------:R-:W-:Y:S02]  /*35b0*/  ISETP.GT.AND P1, PT, R0, 0x29, !P1 ;  /* 0x000000290000780c */ /* 0x000fe40004f24270 */
[----:B------:R-:W-:Y:S02]  /*35c0*/  LOP3.LUT P6, RZ, R16, 0x1000, RZ, 0xc0, !PT ;  /* 0x0000100010ff7812 */ /* 0x000fe400078cc0ff */
[----:B------:R-:W-:Y:S02]  /*35d0*/  ISETP.LT.OR P1, PT, R3, 0x2a, P1 ;  /* 0x0000002a0300780c */ /* 0x000fe40000f21670 */
[----:B------:R-:W-:Y:S02]  /*35e0*/  FMNMX.FTZ R5, R88, R89, !PT ;  /* 0x0000005958057209 */ /* 0x000fe40007810000 */
[----:B------:R-:W-:Y:S02]  /*35f0*/  FSEL R79, R79, -INF , !P1 ;  /* 0xff8000004f4f7808 */ /* 0x000fe40004800000 */
[----:B------:R-:W-:-:S02]  /*3600*/  LOP3.LUT P1, RZ, R16, 0x100000, RZ, 0xc0, !PT ;  /* 0x0010000010ff7812 */ /* 0x000fc4000782c0ff */
[----:B------:R-:W-:Y:S02]  /*3610*/  FMNMX.FTZ R8, R92, R5, !PT ;  /* 0x000000055c087209 */ /* 0x000fe40007810000 */
[----:B------:R-:W-:Y:S02]  /*3620*/  ISETP.GT.AND P1, PT, R0, 0x30, !P1 ;  /* 0x000000300000780c */ /* 0x000fe40004f24270 */
[----:B------:R-:W-:Y:S02]  /*3630*/  FMNMX.FTZ R5, R93, R8, !PT ;  /* 0x000000085d057209 */ /* 0x000fe40007810000 */
[----:B------:R-:W-:Y:S02]  /*3640*/  ISETP.LT.OR P1, PT, R3, 0x31, P1 ;  /* 0x000000310300780c */ /* 0x000fe40000f21670 */
[----:B------:R-:W-:Y:S02]  /*3650*/  FMNMX.FTZ R8, R96, R5, !PT ;  /* 0x0000000560087209 */ /* 0x000fe40007810000 */
[----:B------:R-:W-:-:S02]  /*3660*/  FSEL R82, R82, -INF , !P1 ;  /* 0xff80000052527808 */ /* 0x000fc40004800000 */
[----:B------:R-:W-:Y:S02]  /*3670*/  LOP3.LUT P1, RZ, R16, 0x80000, RZ, 0xc0, !PT ;  /* 0x0008000010ff7812 */ /* 0x000fe4000782c0ff */
[----:B------:R-:W-:Y:S02]  /*3680*/  FMNMX.FTZ R5, R97, R8, !PT ;  /* 0x0000000861057209 */ /* 0x000fe40007810000 */
[----:B------:R-:W-:Y:S02]  /*3690*/  ISETP.GT.AND P1, PT, R0, 0x31, !P1 ;  /* 0x000000310000780c */ /* 0x000fe40004f24270 */
[----:B------:R-:W-:Y:S02]  /*36a0*/  FMNMX.FTZ R8, R100, R5, !PT ;  /* 0x0000000564087209 */ /* 0x000fe40007810000 */
[----:B------:R-:W-:Y:S02]  /*36b0*/  ISETP.LT.OR P1, PT, R3, 0x32, P1 ;  /* 0x000000320300780c */ /* 0x000fe40000f21670 */
[----:B------:R-:W-:-:S02]  /*36c0*/  FMNMX.FTZ R5, R101, R8, !PT ;  /* 0x0000000865057209 */ /* 0x000fc40007810000 */
[----:B------:R-:W-:Y:S02]  /*36d0*/  FSEL R83, R83, -INF , !P1 ;  /* 0xff80000053537808 */ /* 0x000fe40004800000 */
[----:B------:R-:W-:Y:S02]  /*36e0*/  LOP3.LUT P1, RZ, R16, 0x40000, RZ, 0xc0, !PT ;  /* 0x0004000010ff7812 */ /* 0x000fe4000782c0ff */
[----:B------:R-:W-:Y:S02]  /*36f0*/  FMNMX.FTZ R8, R72, R5, !PT ;  /* 0x0000000548087209 */ /* 0x000fe40007810000 */
[----:B------:R-:W-:Y:S02]  /*3700*/  ISETP.GT.AND P1, PT, R0, 0x38, !P1 ;  /* 0x000000380000780c */ /* 0x000fe40004f24270 */
[----:B------:R-:W-:Y:S02]  /*3710*/  FMNMX.FTZ R5, R73, R8, !PT ;  /* 0x0000000849057209 */ /* 0x000fe40007810000 */
[----:B------:R-:W-:-:S02]  /*3720*/  ISETP.LT.OR P1, PT, R3, 0x39, P1 ;  /* 0x000000390300780c */ /* 0x000fc40000f21670 */
[----:B------:R-:W-:Y:S02]  /*3730*/  FMNMX.FTZ R8, R76, R5, !PT ;  /* 0x000000054c087209 */ /* 0x000fe40007810000 */
[----:B------:R-:W-:Y:S02]  /*3740*/  FSEL R86, R86, -INF , !P1 ;  /* 0xff80000056567808 */ /* 0x000fe40004800000 */
[----:B------:R-:W-:Y:S02]  /*3750*/  LOP3.LUT P1, RZ, R16, 0x20000, RZ, 0xc0, !PT ;  /* 0x0002000010ff7812 */ /* 0x000fe4000782c0ff */
[----:B------:R-:W-:Y:S02]  /*3760*/  FMNMX.FTZ R5, R77, R8, !PT ;  /* 0x000000084d057209 */ /* 0x000fe40007810000 */
[----:B------:R-:W-:Y:S02]  /*3770*/  ISETP.GT.AND P1, PT, R0, 0x39, !P1 ;  /* 0x000000390000780c */ /* 0x000fe40004f24270 */
[----:B------:R-:W-:-:S02]  /*3780*/  FMNMX.FTZ R8, R80, R5, !PT ;  /* 0x0000000550087209 */ /* 0x000fc40007810000 */
[----:B------:R-:W-:Y:S02]  /*3790*/  ISETP.LT.OR P1, PT, R3, 0x3a, P1 ;  /* 0x0000003a0300780c */ /* 0x000fe40000f21670 */
[----:B------:R-:W-:Y:S02]  /*37a0*/  FMNMX.FTZ R5, R81, R8, !PT ;  /* 0x0000000851057209 */ /* 0x000fe40007810000 */
[----:B------:R-:W-:Y:S02]  /*37b0*/  FSEL R87, R87, -INF , !P1 ;  /* 0xff80000057577808 */ /* 0x000fe40004800000 */
[----:B------:R-:W-:Y:S02]  /*37c0*/  LOP3.LUT P1, RZ, R16, 0x10000, RZ, 0xc0, !PT ;  /* 0x0001000010ff7812 */ /* 0x000fe4000782c0ff */
[----:B------:R-:W-:Y:S02]  /*37d0*/  FMNMX.FTZ R8, R84, R5, !PT ;  /* 0x0000000554087209 */ /* 0x000fe40007810000 */
[----:B------:R-:W-:-:S02]  /*37e0*/  ISETP.GT.AND P1, PT, R0, 0x40, !P1 ;  /* 0x000000400000780c */ /* 0x000fc40004f24270 */
[----:B------:R-:W-:Y:S02]  /*37f0*/  FMNMX.FTZ R5, R85, R8, !PT ;  /* 0x0000000855057209 */ /* 0x000fe40007810000 */
[----:B------:R-:W-:Y:S02]  /*3800*/  ISETP.LT.OR P1, PT, R3, 0x41, P1 ;  /* 0x000000410300780c */ /* 0x000fe40000f21670 */
[----:B------:R-:W-:Y:S02]  /*3810*/  FMNMX.FTZ R8, R56, R5, !PT ;  /* 0x0000000538087209 */ /* 0x000fe40007810000 */
[----:B------:R-:W-:Y:S02]  /*3820*/  FSEL R58, R58, -INF , !P1 ;  /* 0xff8000003a3a7808 */ /* 0x000fe40004800000 */
[----:B------:R-:W-:Y:S02]  /*3830*/  LOP3.LUT P1, RZ, R16, 0x8000, RZ, 0xc0, !PT ;  /* 0x0000800010ff7812 */ /* 0x000fe4000782c0ff */
[----:B------:R-:W-:-:S02]  /*3840*/  FMNMX.FTZ R5, R57, R8, !PT ;  /* 0x0000000839057209 */ /* 0x000fc40007810000 */
[----:B------:R-:W-:Y:S02]  /*3850*/  ISETP.GT.AND P1, PT, R0, 0x41, !P1 ;  /* 0x000000410000780c */ /* 0x000fe40004f24270 */
[----:B------:R-:W-:Y:S02]  /*3860*/  FMNMX.FTZ R8, R60, R5, !PT ;  /* 0x000000053c087209 */ /* 0x000fe40007810000 */
        /* <DEDUP_REMOVED lines=10> */
[----:B------:R-:W-:Y:S02]  /*3910*/  ISETP.GT.AND P1, PT, R0, 0x49, !P2 ;  /* 0x000000490000780c */ /* 0x000fe40005724270 */
[----:B------:R-:W-:Y:S02]  /*3920*/  LOP3.LUT P2, RZ, R16, 0x4, RZ, 0xc0, !PT ;  /* 0x0000000410ff7812 */ /* 0x000fe4000784c0ff */
[----:B------:R-:W-:Y:S02]  /*3930*/  ISETP.LT.OR P1, PT, R3, 0x4a, P1 ;  /* 0x0000004a0300780c */ /* 0x000fe40000f21670 */
[----:B------:R-:W-:Y:S02]  /*3940*/  FMNMX.FTZ R5, R69, R8, !PT ;  /* 0x0000000845057209 */ /* 0x000fe40007810000 */
[----:B------:R-:W-:Y:S02]  /*3950*/  FSEL R63, R63, -INF , !P1 ;  /* 0xff8000003f3f7808 */ /* 0x000fe40004800000 */
[----:B------:R-:W-:-:S02]  /*3960*/  ISETP.GT.AND P1, PT, R0, 0x50, !P6 ;  /* 0x000000500000780c */ /* 0x000fc40007724270 */
[----:B------:R-:W-:Y:S02]  /*3970*/  LOP3.LUT P6, RZ, R16, 0x2, RZ, 0xc0, !PT ;  /* 0x0000000210ff7812 */ /* 0x000fe400078cc0ff */
        /* <DEDUP_REMOVED lines=38> */
[----:B------:R-:W-:Y:S01]  /*3be0*/  LOP3.LUT P1, RZ, R16, 0x40, RZ, 0xc0, !PT ;  /* 0x0000004010ff7812 */ /* 0x000fe2000782c0ff */
[----:B------:R-:W0:Y:S01]  /*3bf0*/  SHFL.BFLY PT, R5, R8, 0x2, 0x1f ;  /* 0x0c401f0008057f89 */ /* 0x000e2200000e0000 */
[C---:B------:R-:W-:Y:S02]  /*3c00*/  ISETP.GT.AND P5, PT, R0.reuse, RZ, !P5 ;  /* 0x000000ff0000720c */ /* 0x040fe40006fa4270 */
[----:B------:R-:W-:-:S02]  /*3c10*/  ISETP.GT.AND P1, PT, R0, 0x68, !P1 ;  /* 0x000000680000780c */ /* 0x000fc40004f24270 */
[C---:B------:R-:W-:Y:S02]  /*3c20*/  ISETP.LT.OR P5, PT, R3.reuse, 0x1, P5 ;  /* 0x000000010300780c */ /* 0x040fe40002fa1670 */
[----:B------:R-:W-:Y:S02]  /*3c30*/  ISETP.LT.OR P1, PT, R3, 0x69, P1 ;  /* 0x000000690300780c */ /* 0x000fe40000f21670 */
[----:B------:R-:W-:Y:S02]  /*3c40*/  FSEL R90, R90, -INF , !P5 ;  /* 0xff8000005a5a7808 */ /* 0x000fe40006800000 */
[----:B------:R-:W-:Y:S02]  /*3c50*/  FSEL R46, R46, -INF , !P1 ;  /* 0xff8000002e2e7808 */ /* 0x000fe40004800000 */
[----:B------:R-:W-:Y:S02]  /*3c60*/  LOP3.LUT P1, RZ, R16, 0x20, RZ, 0xc0, !PT ;  /* 0x0000002010ff7812 */ /* 0x000fe4000782c0ff */
[----:B------:R-:W-:-:S02]  /*3c70*/  ISETP.GT.AND P3, PT, R0, 0x91, !P3 ;  /* 0x000000910000780c */ /* 0x000fc40005f64270 */
[C---:B------:R-:W-:Y:S02]  /*3c80*/  ISETP.GT.AND P1, PT, R0.reuse, 0x69, !P1 ;  /* 0x000000690000780c */ /* 0x040fe40004f24270 */
[----:B------:R-:W-:Y:S02]  /*3c90*/  ISETP.GT.AND P4, PT, R0, 0x98, !P4 ;  /* 0x000000980000780c */ /* 0x000fe40006784270 */
[C---:B------:R-:W-:Y:S02]  /*3ca0*/  ISETP.LT.OR P1, PT, R3.reuse, 0x6a, P1 ;  /* 0x0000006a0300780c */ /* 0x040fe40000f21670 */
[----:B------:R-:W-:Y:S02]  /*3cb0*/  ISETP.LT.OR P3, PT, R3, 0x92, P3 ;  /* 0x000000920300780c */ /* 0x000fe40001f61670 */
[----:B------:R-:W-:Y:S02]  /*3cc0*/  FSEL R47, R47, -INF , !P1 ;  /* 0xff8000002f2f7808 */ /* 0x000fe40004800000 */
[----:B------:R-:W-:-:S02]  /*3cd0*/  LOP3.LUT P1, RZ, R16, 0x10, RZ, 0xc0, !PT ;  /* 0x0000001010ff7812 */ /* 0x000fc4000782c0ff */
[----:B0-----:R-:W-:Y:S02]  /*3ce0*/  FMNMX.FTZ R9, R8, R5, !PT ;  /* 0x0000000508097209 */ /* 0x001fe40007810000 */
[----:B------:R-:W-:Y:S02]  /*3cf0*/  ISETP.GT.AND P1, PT, R0, 0x70, !P1 ;  /* 0x000000700000780c */ /* 0x000fe40004f24270 */
[C---:B------:R-:W-:Y:S01]  /*3d00*/  ISETP.LT.OR P4, PT, R3.reuse, 0x99, P4 ;  /* 0x000000990300780c */ /* 0x040fe20002781670 */
[----:B------:R-:W0:Y:S01]  /*3d10*/  SHFL.BFLY PT, R10, R9, 0x1, 0x1f ;  /* 0x0c201f00090a7f89 */ /* 0x000e2200000e0000 */
[----:B------:R-:W-:Y:S02]  /*3d20*/  ISETP.LT.OR P1, PT, R3, 0x71, P1 ;  /* 0x000000710300780c */ /* 0x000fe40000f21670 */
[----:B------:R-:W-:Y:S02]  /*3d30*/  FSEL R35, R35, -INF , !P3 ;  /* 0xff80000023237808 */ /* 0x000fe40005800000 */
[----:B------:R-:W-:-:S02]  /*3d40*/  FSEL R50, R50, -INF , !P1 ;  /* 0xff80000032327808 */ /* 0x000fc40004800000 */
[----:B------:R-:W-:Y:S02]  /*3d50*/  LOP3.LUT P1, RZ, R16, 0x8, RZ, 0xc0, !PT ;  /* 0x0000000810ff7812 */ /* 0x000fe4000782c0ff */
[----:B------:R-:W-:Y:S02]  /*3d60*/  FSEL R38, R38, -INF , !P4 ;  /* 0xff80000026267808 */ /* 0x000fe40006000000 */
[----:B------:R-:W-:-:S04]  /*3d70*/  ISETP.GT.AND P1, PT, R0, 0x71, !P1 ;  /* 0x000000710000780c */ /* 0x000fc80004f24270 */
[----:B------:R-:W-:-:S04]  /*3d80*/  ISETP.LT.OR P1, PT, R3, 0x72, P1 ;  /* 0x000000720300780c */ /* 0x000fc80000f21670 */
[----:B------:R-:W-:Y:S02]  /*3d90*/  FSEL R51, R51, -INF , !P1 ;  /* 0xff80000033337808 */ /* 0x000fe40004800000 */
[----:B------:R-:W-:Y:S02]  /*3da0*/  ISETP.GT.AND P1, PT, R0, 0x78, !P2 ;  /* 0x000000780000780c */ /* 0x000fe40005724270 */
[----:B------:R-:W-:Y:S02]  /*3db0*/  LOP3.LUT P2, RZ, R16, 0x1000000, RZ, 0xc0, !PT ;  /* 0x0100000010ff7812 */ /* 0x000fe4000784c0ff */
[----:B------:R-:W-:Y:S02]  /*3dc0*/  ISETP.LT.OR P1, PT, R3, 0x79, P1 ;  /* 0x000000790300780c */ /* 0x000fe40000f21670 */
[----:B0-----:R-:W-:Y:S02]  /*3dd0*/  FMNMX.FTZ R5, R9, R10, !PT ;  /* 0x0000000a09057209 */ /* 0x001fe40007810000 */
[----:B------:R-:W-:-:S02]  /*3de0*/  FSEL R54, R54, -INF , !P1 ;  /* 0xff80000036367808 */ /* 0x000fc40004800000 */
[----:B------:R-:W-:Y:S01]  /*3df0*/  ISETP.GT.AND P1, PT, R0, 0x79, !P6 ;  /* 0x000000790000780c */ /* 0x000fe20007724270 */
[----:B------:R-:W-:-:S01]  /*3e00*/  FFMA.FTZ R106, R5, R106, -8 ;  /* 0xc1000000056a7423 */ /* 0x000fc2000001006a */
[----:B------:R-:W-:Y:S02]  /*3e10*/  LOP3.LUT P6, RZ, R16, 0x800000, RZ, 0xc0, !PT ;  /* 0x0080000010ff7812 */ /* 0x000fe400078cc0ff */
[----:B------:R-:W-:-:S04]  /*3e20*/  ISETP.LT.OR P1, PT, R3, 0x7a, P1 ;  /* 0x0000007a0300780c */ /* 0x000fc80000f21670 */
[----:B------:R-:W-:Y:S02]  /*3e30*/  FSEL R55, R55, -INF , !P1 ;  /* 0xff80000037377808 */ /* 0x000fe40004800000 */
[----:B------:R-:W-:-:S04]  /*3e40*/  LOP3.LUT P1, RZ, R16, 0x10000000, RZ, 0xc0, !PT ;  /* 0x1000000010ff7812 */ /* 0x000fc8000782c0ff */
[----:B------:R-:W-:-:S04]  /*3e50*/  ISETP.GT.AND P1, PT, R0, 0x1, !P1 ;  /* 0x000000010000780c */ /* 0x000fc80004f24270 */
[----:B------:R-:W-:-:S04]  /*3e60*/  ISETP.LT.OR P1, PT, R3, 0x2, P1 ;  /* 0x000000020300780c */ /* 0x000fc80000f21670 */
[----:B------:R-:W-:Y:S02]  /*3e70*/  FSEL R91, R91, -INF , !P1 ;  /* 0xff8000005b5b7808 */ /* 0x000fe40004800000 */
[----:B------:R-:W-:Y:S02]  /*3e80*/  LOP3.LUT P1, RZ, R16, 0x20000000, RZ, 0xc0, !PT ;  /* 0x2000000010ff7812 */ /* 0x000fe4000782c0ff */
[----:B------:R-:W-:Y:S02]  /*3e90*/  FMNMX.FTZ R15, R90, R91, !PT ;  /* 0x0000005b5a0f7209 */ /* 0x000fe40007810000 */
        /* <DEDUP_REMOVED lines=28> */
[----:B------:R-:W-:-:S04]  /*4060*/  LOP3.LUT P1, RZ, R16, 0x2000000, RZ, 0xc0, !PT ;  /* 0x0200000010ff7812 */ /* 0x000fc8000782c0ff */
[----:B------:R-:W-:-:S04]  /*4070*/  ISETP.GT.AND P1, PT, R0, 0x80, !P1 ;  /* 0x000000800000780c */ /* 0x000fc80004f24270 */
[----:B------:R-:W-:-:S04]  /*4080*/  ISETP.LT.OR P1, PT, R3, 0x81, P1 ;  /* 0x000000810300780c */ /* 0x000fc80000f21670 */
[----:B------:R-:W-:Y:S02]  /*4090*/  FSEL R26, R26, -INF , !P1 ;  /* 0xff8000001a1a7808 */ /* 0x000fe40004800000 */
[----:B------:R-:W-:Y:S02]  /*40a0*/  ISETP.GT.AND P1, PT, R0, 0x81, !P2 ;  /* 0x000000810000780c */ /* 0x000fe40005724270 */
[----:B------:R-:W-:Y:S02]  /*40b0*/  LOP3.LUT P2, RZ, R16, 0x400000, RZ, 0xc0, !PT ;  /* 0x0040000010ff7812 */ /* 0x000fe4000784c0ff */
[----:B------:R-:W-:-:S04]  /*40c0*/  ISETP.LT.OR P1, PT, R3, 0x82, P1 ;  /* 0x000000820300780c */ /* 0x000fc80000f21670 */
[----:B------:R-:W-:Y:S02]  /*40d0*/  FSEL R27, R27, -INF , !P1 ;  /* 0xff8000001b1b7808 */ /* 0x000fe40004800000 */
[----:B------:R-:W-:Y:S02]  /*40e0*/  ISETP.GT.AND P1, PT, R0, 0x88, !P6 ;  /* 0x000000880000780c */ /* 0x000fe40007724270 */
[----:B------:R-:W-:Y:S02]  /*40f0*/  LOP3.LUT P6, RZ, R16, 0x4000000, RZ, 0xc0, !PT ;  /* 0x0400000010ff7812 */ /* 0x000fe400078cc0ff */
[----:B------:R-:W-:-:S04]  /*4100*/  ISETP.LT.OR P1, PT, R3, 0x89, P1 ;  /* 0x000000890300780c */ /* 0x000fc80000f21670 */
[----:B------:R-:W-:Y:S02]  /*4110*/  FSEL R30, R30, -INF , !P1 ;  /* 0xff8000001e1e7808 */ /* 0x000fe40004800000 */
[----:B------:R-:W-:-:S04]  /*4120*/  FSETP.NEU.FTZ.AND P1, PT, R5, -INF , PT ;  /* 0xff8000000500780b */ /* 0x000fc80003f3d000 */
[----:B------:R-:W-:Y:S02]  /*4130*/  FSEL R106, R106, RZ, P1 ;  /* 0x000000ff6a6a7208 */ /* 0x000fe40000800000 */
[----:B------:R-:W-:Y:S02]  /*4140*/  ISETP.GT.AND P1, PT, R0, 0x89, !P6 ;  /* 0x000000890000780c */ /* 0x000fe40007724270 */
[----:B------:R-:W-:Y:S01]  /*4150*/  LOP3.LUT P6, RZ, R16, 0x8000000, RZ, 0xc0, !PT ;  /* 0x0800000010ff7812 */ /* 0x000fe200078cc0ff */
[----:B------:R-:W-:-:S01]  /*4160*/  FFMA.FTZ R7, R88, UR42, -R106 ;  /* 0x0000002a58077c23 */ /* 0x000fc2000801086a */
[--C-:B------:R-:W-:Y:S01]  /*4170*/  FFMA.FTZ R88, R72, UR42, -R106.reuse ;  /* 0x0000002a48587c23 */ /* 0x100fe2000801086a */
[----:B------:R-:W-:-:S01]  /*4180*/  FFMA.FTZ R72, R73, UR42, -R106 ;  /* 0x0000002a49487c23 */ /* 0x000fc2000801086a */
[----:B------:R-:W-:Y:S01]  /*4190*/  FMNMX.FTZ R73, R103, R10, !PT ;  /* 0x0000000a67497209 */ /* 0x000fe20007810000 */
[----:B------:R-:W-:-:S01]  /*41a0*/  FFMA.FTZ R8, R89, UR42, -R106 ;  /* 0x0000002a59087c23 */ /* 0x000fc2000801086a */
[--C-:B------:R-:W-:Y:S01]  /*41b0*/  FFMA.FTZ R89, R76, UR42, -R106.reuse ;  /* 0x0000002a4c597c23 */ /* 0x100fe2000801086a */
[----:B------:R-:W-:-:S01]  /*41c0*/  FFMA.FTZ R76, R77, UR42, -R106 ;  /* 0x0000002a4d4c7c23 */ /* 0x000fc2000801086a */
[----:B------:R-:W-:Y:S01]  /*41d0*/  FMNMX.FTZ R10, R74, R73, !PT ;  /* 0x000000494a0a7209 */ /* 0x000fe20007810000 */
[----:B------:R0:W-:Y:S01]  /*41e0*/  MUFU.EX2 R15, R88 ;  /* 0x00000058000f7308 */ /* 0x0001e20000000800 */
[----:B------:R-:W-:Y:S01]  /*41f0*/  ISETP.LT.OR P1, PT, R3, 0x8a, P1 ;  /* 0x0000008a0300780c */ /* 0x000fe20000f21670 */
[--C-:B------:R-:W-:Y:S01]  /*4200*/  FFMA.FTZ R9, R92, UR42, -R106.reuse ;  /* 0x0000002a5c097c23 */ /* 0x100fe2000801086a */
[----:B------:R-:W-:Y:S01]  /*4210*/  FMNMX.FTZ R73, R75, R10, !PT ;  /* 0x0000000a4b497209 */ /* 0x000fe20007810000 */
[--C-:B------:R-:W-:Y:S01]  /*4220*/  FFMA.FTZ R12, R93, UR42, -R106.reuse ;  /* 0x0000002a5d0c7c23 */ /* 0x100fe2000801086a */
[----:B------:R-:W-:Y:S01]  /*4230*/  FSEL R31, R31, -INF , !P1 ;  /* 0xff8000001f1f7808 */ /* 0x000fe20004800000 */
[--C-:B------:R-:W-:Y:S01]  /*4240*/  FFMA.FTZ R11, R96, UR42, -R106.reuse ;  /* 0x0000002a600b7c23 */ /* 0x100fe2000801086a */
[----:B------:R-:W-:Y:S01]  /*4250*/  FMNMX.FTZ R10, R78, R73, !PT ;  /* 0x000000494e0a7209 */ /* 0x000fe20007810000 */
[----:B------:R1:W-:Y:S01]  /*4260*/  MUFU.EX2 R21, R89 ;  /* 0x0000005900157308 */ /* 0x0003e20000000800 */
[----:B0-----:R-:W-:-:S01]  /*4270*/  FFMA.FTZ R88, R80, UR42, -R106 ;  /* 0x0000002a50587c23 */ /* 0x001fc2000801086a */
[--C-:B------:R-:W-:Y:S01]  /*4280*/  FFMA.FTZ R80, R81, UR42, -R106.reuse ;  /* 0x0000002a51507c23 */ /* 0x100fe2000801086a */
[----:B------:R-:W-:Y:S01]  /*4290*/  FMNMX.FTZ R77, R79, R10, !PT ;  /* 0x0000000a4f4d7209 */ /* 0x000fe20007810000 */
[--C-:B------:R-:W-:Y:S01]  /*42a0*/  FFMA.FTZ R14, R97, UR42, -R106.reuse ;  /* 0x0000002a610e7c23 */ /* 0x100fe2000801086a */
[----:B------:R-:W-:Y:S01]  /*42b0*/  ISETP.GT.AND P1, PT, R0, 0x90, !P2 ;  /* 0x000000900000780c */ /* 0x000fe20005724270 */
[--C-:B------:R-:W-:Y:S01]  /*42c0*/  FFMA.FTZ R13, R100, UR42, -R106.reuse ;  /* 0x0000002a640d7c23 */ /* 0x100fe2000801086a */
[----:B------:R-:W-:Y:S01]  /*42d0*/  FMNMX.FTZ R10, R82, R77, !PT ;  /* 0x0000004d520a7209 */ /* 0x000fe20007810000 */
[----:B------:R-:W-:Y:S01]  /*42e0*/  MUFU.EX2 R7, R7 ;  /* 0x0000000700077308 */ /* 0x000fe20000000800 */
[----:B------:R-:W-:Y:S01]  /*42f0*/  ISETP.LT.OR P1, PT, R3, 0x91, P1 ;  /* 0x000000910300780c */ /* 0x000fe20000f21670 */
[--C-:B-1----:R-:W-:Y:S01]  /*4300*/  FFMA.FTZ R89, R84, UR42, -R106.reuse ;  /* 0x0000002a54597c23 */ /* 0x102fe2000801086a */
[----:B------:R-:W-:Y:S01]  /*4310*/  FMNMX.FTZ R77, R83, R10, !PT ;  /* 0x0000000a534d7209 */ /* 0x000fe20007810000 */
[--C-:B------:R-:W-:Y:S01]  /*4320*/  FFMA.FTZ R84, R85, UR42, -R106.reuse ;  /* 0x0000002a55547c23 */ /* 0x100fe2000801086a */
[----:B------:R-:W-:Y:S01]  /*4330*/  FSEL R34, R34, -INF , !P1 ;  /* 0xff80000022227808 */ /* 0x000fe20004800000 */
[--C-:B------:R-:W-:Y:S01]  /*4340*/  FFMA.FTZ R85, R41, UR42, -R106.reuse ;  /* 0x0000002a29557c23 */ /* 0x100fe2000801086a */
[----:B------:R-:W-:Y:S01]  /*4350*/  FMNMX.FTZ R10, R86, R77, !PT ;  /* 0x0000004d560a7209 */ /* 0x000fe20007810000 */
[----:B------:R-:W-:Y:S01]  /*4360*/  MUFU.EX2 R8, R8 ;  /* 0x0000000800087308 */ /* 0x000fe20000000800 */
[----:B------:R-:W-:Y:S01]  /*4370*/  ISETP.GT.AND P2, PT, R0, 0x99, !P6 ;  /* 0x000000990000780c */ /* 0x000fe20007744270 */
[--C-:B------:R-:W-:Y:S01]  /*4380*/  FFMA.FTZ R0, R40, UR42, -R106.reuse ;  /* 0x0000002a28007c23 */ /* 0x100fe2000801086a */
[----:B------:R-:W-:Y:S01]  /*4390*/  FMNMX.FTZ R81, R87, R10, !PT ;  /* 0x0000000a57517209 */ /* 0x000fe20007810000 */
[--C-:B------:R-:W-:Y:S01]  /*43a0*/  FFMA.FTZ R40, R44, UR42, -R106.reuse ;  /* 0x0000002a2c287c23 */ /* 0x100fe2000801086a */
[----:B------:R-:W-:Y:S01]  /*43b0*/  ISETP.LT.OR P2, PT, R3, 0x9a, P2 ;  /* 0x0000009a0300780c */ /* 0x000fe20001741670 */
[--C-:B------:R-:W-:Y:S01]  /*43c0*/  FFMA.FTZ R44, R48, UR42, -R106.reuse ;  /* 0x0000002a302c7c23 */ /* 0x100fe2000801086a */
[----:B------:R-:W-:Y:S01]  /*43d0*/  FMNMX.FTZ R10, R58, R81, !PT ;  /* 0x000000513a0a7209 */ /* 0x000fe20007810000 */
[--C-:B------:R-:W-:Y:S01]  /*43e0*/  FFMA.FTZ R48, R52, UR42, -R106.reuse ;  /* 0x0000002a34307c23 */ /* 0x100fe2000801086a */
[----:B------:R-:W-:Y:S01]  /*43f0*/  FSEL R39, R39, -INF , !P2 ;  /* 0xff80000027277808 */ /* 0x000fe20005000000 */
[----:B------:R-:W-:Y:S01]  /*4400*/  MUFU.EX2 R9, R9 ;  /* 0x0000000900097308 */ /* 0x000fe20000000800 */
[----:B------:R-:W-:Y:S01]  /*4410*/  FMNMX.FTZ R81, R59, R10, !PT ;  /* 0x0000000a3b517209 */ /* 0x000fe20007810000 */
[--C-:B------:R-:W-:Y:S01]  /*4420*/  FFMA.FTZ R20, R101, UR42, -R106.reuse ;  /* 0x0000002a65147c23 */ /* 0x100fe2000801086a */
[----:B------:R-:W-:-:S01]  /*4430*/  FFMA.FTZ R56, R56, UR42, -R106 ;  /* 0x0000002a38387c23 */ /* 0x000fc2000801086a */
[--C-:B------:R-:W-:Y:S01]  /*4440*/  FFMA.FTZ R57, R57, UR42, -R106.reuse ;  /* 0x0000002a39397c23 */ /* 0x100fe2000801086a */
[----:B------:R-:W-:Y:S01]  /*4450*/  FMNMX.FTZ R10, R62, R81, !PT ;  /* 0x000000513e0a7209 */ /* 0x000fe20007810000 */
[--C-:B------:R-:W-:Y:S01]  /*4460*/  FFMA.FTZ R60, R60, UR42, -R106.reuse ;  /* 0x0000002a3c3c7c23 */ /* 0x100fe2000801086a */
[----:B------:R-:W-:-:S01]  /*4470*/  FFMA.FTZ R61, R61, UR42, -R106 ;  /* 0x0000002a3d3d7c23 */ /* 0x000fc2000801086a */
[----:B------:R-:W0:Y:S01]  /*4480*/  MUFU.EX2 R12, R12 ;  /* 0x0000000c000c7308 */ /* 0x000e220000000800 */
[----:B------:R-:W-:Y:S01]  /*4490*/  FMNMX.FTZ R81, R63, R10, !PT ;  /* 0x0000000a3f517209 */ /* 0x000fe20007810000 */
[--C-:B------:R-:W-:Y:S01]  /*44a0*/  FFMA.FTZ R68, R68, UR42, -R106.reuse ;  /* 0x0000002a44447c23 */ /* 0x100fe2000801086a */
[----:B------:R-:W-:-:S01]  /*44b0*/  FFMA.FTZ R69, R69, UR42, -R106 ;  /* 0x0000002a45457c23 */ /* 0x000fc2000801086a */
[--C-:B------:R-:W-:Y:S01]  /*44c0*/  FFMA.FTZ R64, R64, UR42, -R106.reuse ;  /* 0x0000002a40407c23 */ /* 0x100fe2000801086a */
[----:B------:R-:W-:Y:S01]  /*44d0*/  FMNMX.FTZ R10, R66, R81, !PT ;  /* 0x00000051420a7209 */ /* 0x000fe20007810000 */
[--C-:B------:R-:W-:Y:S01]  /*44e0*/  FFMA.FTZ R65, R65, UR42, -R106.reuse ;  /* 0x0000002a41417c23 */ /* 0x100fe2000801086a */
[----:B------:R-:W-:Y:S01]  /*44f0*/  ISETP.NE.AND P6, PT, R107, 0x1, PT ;  /* 0x000000016b00780c */ /* 0x000fe20003fc5270 */
        /* <DEDUP_REMOVED lines=8> */
[----:B------:R-:W-:Y:S01]  /*4580*/  MUFU.EX2 R3, R85 ;  /* 0x0000005500037308 */ /* 0x000fe20000000800 */
[----:B------:R-:W-:Y:S01]  /*4590*/  FMNMX.FTZ R81, R71, R10, !PT ;  /* 0x0000000a47517209 */ /* 0x000fe20007810000 */
[--C-:B------:R-:W-:Y:S01]  /*45a0*/  FFMA.FTZ R32, R32, UR42, -R106.reuse ;  /* 0x0000002a20207c23 */ /* 0x100fe2000801086a */
[----:B0-----:R-:W-:Y:S01]  /*45b0*/  F2FP.SATFINITE.E4M3.F32.PACK_AB_MERGE_C R152, R12, R9, RZ ;  /* 0x000000090c98723e */ /* 0x001fe200048070ff */
[----:B------:R-:W-:Y:S01]  /*45c0*/  FFMA.FTZ R33, R33, UR42, -R106 ;  /* 0x0000002a21217c23 */ /* 0x000fe2000801086a */
[----:B------:R-:W-:-:S02]  /*45d0*/  FMNMX.FTZ R10, R42, R81, !PT ;  /* 0x000000512a0a7209 */ /* 0x000fc40007810000 */
[----:B------:R-:W-:Y:S01]  /*45e0*/  F2FP.SATFINITE.E4M3.F32.PACK_AB_MERGE_C R152, R8, R7, R152 ;  /* 0x000000070898723e */ /* 0x000fe20004807098 */
[----:B------:R-:W-:Y:S01]  /*45f0*/  MUFU.EX2 R14, R14 ;  /* 0x0000000e000e7308 */ /* 0x000fe20000000800 */
[----:B------:R-:W-:-:S04]  /*4600*/  FMNMX.FTZ R81, R43, R10, !PT ;  /* 0x0000000a2b517209 */ /* 0x000fc80007810000 */
[----:B------:R-:W-:-:S03]  /*4610*/  FMNMX.FTZ R10, R46, R81, !PT ;  /* 0x000000512e0a7209 */ /* 0x000fc60007810000 */
        /* <DEDUP_REMOVED lines=9> */
[----:B------:R-:W0:Y:S01]  /*46b0*/  MUFU.EX2 R20, R20 ;  /* 0x0000001400147308 */ /* 0x000e220000000800 */
[----:B------:R-:W-:-:S04]  /*46c0*/  FMNMX.FTZ R81, R27, R10, !PT ;  /* 0x0000000a1b517209 */ /* 0x000fc80007810000 */
[----:B------:R-:W-:-:S03]  /*46d0*/  FMNMX.FTZ R10, R30, R81, !PT ;  /* 0x000000511e0a7209 */ /* 0x000fc60007810000 */
[----:B------:R-:W-:Y:S01]  /*46e0*/  MUFU.EX2 R72, R72 ;  /* 0x0000004800487308 */ /* 0x000fe20000000800 */
[----:B------:R-:W-:-:S04]  /*46f0*/  FMNMX.FTZ R81, R31, R10, !PT ;  /* 0x0000000a1f517209 */ /* 0x000fc80007810000 */
[----:B------:R-:W-:-:S03]  /*4700*/  FMNMX.FTZ R10, R34, R81, !PT ;  /* 0x00000051220a7209 */ /* 0x000fc60007810000 */
[----:B------:R-:W1:Y:S01]  /*4710*/  MUFU.EX2 R76, R76 ;  /* 0x0000004c004c7308 */ /* 0x000e620000000800 */
[----:B------:R-:W-:Y:S02]  /*4720*/  FMNMX.FTZ R41, R35, R10, !PT ;  /* 0x0000000a23297209 */ /* 0x000fe40007810000 */
[----:B0-----:R-:W-:Y:S02]  /*4730*/  F2FP.SATFINITE.E4M3.F32.PACK_AB_MERGE_C R154, R20, R13, RZ ;  /* 0x0000000d149a723e */ /* 0x001fe400048070ff */
[----:B------:R-:W-:Y:S01]  /*4740*/  FMNMX.FTZ R10, R38, R41, !PT ;  /* 0x00000029260a7209 */ /* 0x000fe20007810000 */
[--C-:B------:R-:W-:Y:S01]  /*4750*/  FFMA.FTZ R41, R45, UR42, -R106.reuse ;  /* 0x0000002a2d297c23 */ /* 0x100fe2000801086a */
[----:B------:R-:W-:-:S01]  /*4760*/  FFMA.FTZ R45, R49, UR42, -R106 ;  /* 0x0000002a312d7c23 */ /* 0x000fc2000801086a */
[----:B------:R-:W-:Y:S01]  /*4770*/  FFMA.FTZ R49, R53, UR42, -R106 ;  /* 0x0000002a35317c23 */ /* 0x000fe2000801086a */
[----:B------:R-:W-:Y:S01]  /*4780*/  FMNMX.FTZ R10, R39, R10, !PT ;  /* 0x0000000a270a7209 */ /* 0x000fe20007810000 */
[----:B------:R-:W-:Y:S01]  /*4790*/  IMAD.U32 R53, RZ, RZ, UR42 ;  /* 0x0000002aff357e24 */ /* 0x000fe2000f8e00ff */
[----:B------:R-:W-:Y:S01]  /*47a0*/  MUFU.EX2 R80, R80 ;  /* 0x0000005000507308 */ /* 0x000fe20000000800 */
[----:B------:R-:W-:-:S02]  /*47b0*/  F2FP.SATFINITE.E4M3.F32.PACK_AB_MERGE_C R154, R14, R11, R154 ;  /* 0x0000000b0e9a723e */ /* 0x000fc4000480709a */
[----:B------:R-:W0:Y:S01]  /*47c0*/  SHFL.BFLY PT, R81, R10, 0x2, 0x1f ;  /* 0x0c401f000a517f89 */ /* 0x000e2200000e0000 */
[----:B-1----:R-:W-:-:S04]  /*47d0*/  F2FP.SATFINITE.E4M3.F32.PACK_AB_MERGE_C R148, R76, R21, RZ ;  /* 0x000000154c94723e */ /* 0x002fc800048070ff */
[----:B------:R-:W1:Y:S01]  /*47e0*/  MUFU.EX2 R84, R84 ;  /* 0x0000005400547308 */ /* 0x000e620000000800 */
[----:B------:R-:W-:-:S07]  /*47f0*/  F2FP.SATFINITE.E4M3.F32.PACK_AB_MERGE_C R148, R72, R15, R148 ;  /* 0x0000000f4894723e */ /* 0x000fce0004807094 */
[----:B------:R-:W-:Y:S08]  /*4800*/  MUFU.EX2 R56, R56 ;  /* 0x0000003800387308 */ /* 0x000ff00000000800 */
[----:B------:R-:W-:Y:S01]  /*4810*/  MUFU.EX2 R57, R57 ;  /* 0x0000003900397308 */ /* 0x000fe20000000800 */
[----:B-1----:R-:W-:Y:S02]  /*4820*/  F2FP.SATFINITE.E4M3.F32.PACK_AB_MERGE_C R150, R84, R77, RZ ;  /* 0x0000004d5496723e */ /* 0x002fe400048070ff */
[----:B0-----:R-:W-:-:S02]  /*4830*/  FMNMX.FTZ R81, R10, R81, !PT ;  /* 0x000000510a517209 */ /* 0x001fc40007810000 */
[----:B------:R-:W-:-:S03]  /*4840*/  F2FP.SATFINITE.E4M3.F32.PACK_AB_MERGE_C R150, R80, R73, R150 ;  /* 0x000000495096723e */ /* 0x000fc60004807096 */
[----:B------:R-:W0:Y:S01]  /*4850*/  SHFL.BFLY PT, R10, R81, 0x1, 0x1f ;  /* 0x0c201f00510a7f89 */ /* 0x000e2200000e0000 */
[----:B------:R-:W-:Y:S08]  /*4860*/  MUFU.EX2 R60, R60 ;  /* 0x0000003c003c7308 */ /* 0x000ff00000000800 */
[----:B------:R-:W1:Y:S08]  /*4870*/  MUFU.EX2 R61, R61 ;  /* 0x0000003d003d7308 */ /* 0x000e700000000800 */
[----:B------:R-:W-:Y:S01]  /*4880*/  MUFU.EX2 R68, R68 ;  /* 0x0000004400447308 */ /* 0x000fe20000000800 */
[----:B0-----:R-:W-:-:S07]  /*4890*/  FMNMX.FTZ R10, R81, R10, !PT ;  /* 0x0000000a510a7209 */ /* 0x001fce0007810000 */
[----:B------:R-:W-:Y:S01]  /*48a0*/  MUFU.EX2 R69, R69 ;  /* 0x0000004500457308 */ /* 0x000fe20000000800 */
[----:B-1----:R-:W-:Y:S02]  /*48b0*/  F2FP.SATFINITE.E4M3.F32.PACK_AB_MERGE_C R144, R61, R60, RZ ;  /* 0x0000003c3d90723e */ /* 0x002fe400048070ff */
[C---:B------:R-:W-:Y:S01]  /*48c0*/  FSETP.NEU.FTZ.AND P1, PT, R10.reuse, -INF , PT ;  /* 0xff8000000a00780b */ /* 0x040fe20003f3d000 */
[----:B------:R-:W-:-:S01]  /*48d0*/  FFMA.FTZ R52, R10, R53, -8 ;  /* 0xc10000000a347423 */ /* 0x000fc20000010035 */
[----:B------:R-:W-:Y:S01]  /*48e0*/  FFMA.FTZ R53, R37, UR42, -R106 ;  /* 0x0000002a25357c23 */ /* 0x000fe2000801086a */
[----:B------:R-:W-:Y:S02]  /*48f0*/  F2FP.SATFINITE.E4M3.F32.PACK_AB_MERGE_C R144, R57, R56, R144 ;  /* 0x000000383990723e */ /* 0x000fe40004807090 */
[----:B------:R-:W-:Y:S01]  /*4900*/  MUFU.EX2 R64, R64 ;  /* 0x0000004000407308 */ /* 0x000fe20000000800 */
[----:B------:R-:W-:-:S05]  /*4910*/  FSEL R37, R52, RZ, P1 ;  /* 0x000000ff34257208 */ /* 0x000fca0000800000 */
        /* <DEDUP_REMOVED lines=14> */
[----:B------:R-:W-:Y:S01]  /*4a00*/  FFMA.FTZ R63, R67, UR42, -R37 ;  /* 0x0000002a433f7c23 */ /* 0x000fe20008010825 */
[----:B------:R-:W-:-:S01]  /*4a10*/  FADD.FTZ R67, R9, R66 ;  /* 0x0000004209437221 */ /* 0x000fc20000010000 */
[--C-:B------:R-:W-:Y:S01]  /*4a20*/  FFMA.FTZ R89, R98, UR42, -R37.reuse ;  /* 0x0000002a62597c23 */ /* 0x100fe20008010825 */
[----:B------:R-:W-:-:S01]  /*4a30*/  FFMA.FTZ R90, R99, UR42, -R37 ;  /* 0x0000002a635a7c23 */ /* 0x000fc20008010825 */
[----:B------:R-:W0:Y:S01]  /*4a40*/  MUFU.EX2 R81, R81 ;  /* 0x0000005100517308 */ /* 0x000e220000000800 */
[----:B------:R-:W-:-:S01]  /*4a50*/  FADD.FTZ R96, R12, R67 ;  /* 0x000000430c607221 */ /* 0x000fc20000010000 */
[--C-:B------:R-:W-:Y:S01]  /*4a60*/  FFMA.FTZ R91, R102, UR42, -R37.reuse ;  /* 0x0000002a665b7c23 */ /* 0x100fe20008010825 */
[----:B------:R-:W-:-:S01]  /*4a70*/  FFMA.FTZ R66, R70, UR42, -R37 ;  /* 0x0000002a46427c23 */ /* 0x000fc20008010825 */
[----:B------:R-:W-:Y:S01]  /*4a80*/  FFMA.FTZ R92, R103, UR42, -R37 ;  /* 0x0000002a675c7c23 */ /* 0x000fe20008010825 */
[----:B------:R-:W-:-:S01]  /*4a90*/  FADD.FTZ R67, R11, R96 ;  /* 0x000000600b437221 */ /* 0x000fc20000010000 */
[--C-:B------:R-:W-:Y:S01]  /*4aa0*/  FFMA.FTZ R74, R74, UR42, -R37.reuse ;  /* 0x0000002a4a4a7c23 */ /* 0x100fe20008010825 */
[----:B------:R-:W-:-:S01]  /*4ab0*/  FFMA.FTZ R75, R75, UR42, -R37 ;  /* 0x0000002a4b4b7c23 */ /* 0x000fc20008010825 */
[----:B------:R-:W1:Y:S01]  /*4ac0*/  MUFU.EX2 R85, R85 ;  /* 0x0000005500557308 */ /* 0x000e620000000800 */
[----:B------:R-:W-:-:S01]  /*4ad0*/  FADD.FTZ R96, R14, R67 ;  /* 0x000000430e607221 */ /* 0x000fc20000010000 */
[--C-:B------:R-:W-:Y:S01]  /*4ae0*/  FFMA.FTZ R67, R71, UR42, -R37.reuse ;  /* 0x0000002a47437c23 */ /* 0x100fe20008010825 */
[----:B------:R-:W-:-:S01]  /*4af0*/  FFMA.FTZ R78, R78, UR42, -R37 ;  /* 0x0000002a4e4e7c23 */ /* 0x000fc20008010825 */
[----:B------:R-:W-:Y:S01]  /*4b00*/  FFMA.FTZ R12, R43, UR42, -R37 ;  /* 0x0000002a2b0c7c23 */ /* 0x000fe20008010825 */
[----:B------:R-:W-:-:S01]  /*4b10*/  FADD.FTZ R95, R13, R96 ;  /* 0x000000600d5f7221 */ /* 0x000fc20000010000 */
[--C-:B------:R-:W-:Y:S01]  /*4b20*/  FFMA.FTZ R58, R58, UR42, -R37.reuse ;  /* 0x0000002a3a3a7c23 */ /* 0x100fe20008010825 */
[----:B------:R-:W-:-:S01]  /*4b30*/  FFMA.FTZ R42, R42, UR42, -R37 ;  /* 0x0000002a2a2a7c23 */ /* 0x000fc20008010825 */
[----:B------:R-:W2:Y:S01]  /*4b40*/  MUFU.EX2 R88, R88 ;  /* 0x0000005800587308 */ /* 0x000ea20000000800 */
[----:B0-----:R-:W-:-:S01]  /*4b50*/  FADD.FTZ R70, R52, R81 ;  /* 0x0000005134467221 */ /* 0x001fc20000010000 */
[----:B------:R-:W-:Y:S01]  /*4b60*/  FADD.FTZ R96, R20, R95 ;  /* 0x0000005f14607221 */ /* 0x000fe20000010000 */
[----:B------:R-:W-:-:S01]  /*4b70*/  FFMA.FTZ R59, R59, UR42, -R37 ;  /* 0x0000002a3b3b7c23 */ /* 0x000fc20008010825 */
[----:B------:R-:W-:Y:S01]  /*4b80*/  F2FP.SATFINITE.E4M3.F32.PACK_AB_MERGE_C R146, R69, R68, RZ ;  /* 0x000000444592723e */ /* 0x000fe200048070ff */
[----:B------:R-:W-:-:S01]  /*4b90*/  FFMA.FTZ R7, R46, UR42, -R37 ;  /* 0x0000002a2e077c23 */ /* 0x000fc20008010825 */
[----:B------:R-:W-:Y:S01]  /*4ba0*/  FADD.FTZ R95, R15, R96 ;  /* 0x000000600f5f7221 */ /* 0x000fe20000010000 */
[----:B------:R-:W-:-:S01]  /*4bb0*/  FFMA.FTZ R14, R47, UR42, -R37 ;  /* 0x0000002a2f0e7c23 */ /* 0x000fc20008010825 */
[----:B------:R-:W0:Y:S01]  /*4bc0*/  MUFU.EX2 R89, R89 ;  /* 0x0000005900597308 */ /* 0x000e220000000800 */
[----:B-1----:R-:W-:-:S01]  /*4bd0*/  FADD.FTZ R71, R85, R70 ;  /* 0x0000004655477221 */ /* 0x002fc20000010000 */
        /* <DEDUP_REMOVED lines=10> */
[----:B------:R-:W-:Y:S01]  /*4c80*/  FFMA.FTZ R38, R38, UR42, -R37 ;  /* 0x0000002a26267c23 */ /* 0x000fe20008010825 */
[----:B------:R-:W-:-:S03]  /*4c90*/  F2FP.SATFINITE.E4M3.F32.PACK_AB_MERGE_C R85, R88, R85, RZ ;  /* 0x000000555855723e */ /* 0x000fc600048070ff */
[----:B------:R-:W2:Y:S01]  /*4ca0*/  MUFU.EX2 R91, R91 ;  /* 0x0000005b005b7308 */ /* 0x000ea20000000800 */
[----:B0-----:R-:W-:-:S01]  /*4cb0*/  FADD.FTZ R71, R89, R70 ;  /* 0x0000004659477221 */ /* 0x001fc20000010000 */
[----:B------:R-:W-:Y:S01]  /*4cc0*/  FADD.FTZ R70, R72, R95 ;  /* 0x0000005f48467221 */ /* 0x000fe20000010000 */
[----:B------:R-:W-:-:S03]  /*4cd0*/  F2FP.SATFINITE.E4M3.F32.PACK_AB_MERGE_C R153, R81, R52, R85 ;  /* 0x000000345199723e */ /* 0x000fc60004807055 */
[----:B------:R-:W-:Y:S02]  /*4ce0*/  FADD.FTZ R43, R21, R70 ;  /* 0x00000046152b7221 */ /* 0x000fe40000010000 */
[----:B------:R-:W0:Y:S01]  /*4cf0*/  MUFU.EX2 R92, R92 ;  /* 0x0000005c005c7308 */ /* 0x000e220000000800 */
[----:B-1----:R-:W-:-:S01]  /*4d00*/  FADD.FTZ R20, R90, R71 ;  /* 0x000000475a147221 */ /* 0x002fc20000010000 */
[----:B------:R-:W-:-:S04]  /*4d10*/  FADD.FTZ R76, R76, R43 ;  /* 0x0000002b4c4c7221 */ /* 0x000fc80000010000 */
[----:B------:R-:W-:Y:S02]  /*4d20*/  FADD.FTZ R21, R73, R76 ;  /* 0x0000004c49157221 */ /* 0x000fe40000010000 */
[----:B------:R-:W1:Y:S01]  /*4d30*/  MUFU.EX2 R74, R74 ;  /* 0x0000004a004a7308 */ /* 0x000e620000000800 */
[----:B--2---:R-:W-:-:S01]  /*4d40*/  FADD.FTZ R13, R91, R20 ;  /* 0x000000145b0d7221 */ /* 0x004fc20000010000 */
[----:B------:R-:W-:-:S06]  /*4d50*/  FADD.FTZ R20, R80, R21 ;  /* 0x0000001550147221 */ /* 0x000fcc0000010000 */
[----:B------:R-:W2:Y:S01]  /*4d60*/  MUFU.EX2 R75, R75 ;  /* 0x0000004b004b7308 */ /* 0x000ea20000000800 */
[----:B0-----:R-:W-:-:S01]  /*4d70*/  FADD.FTZ R13, R92, R13 ;  /* 0x0000000d5c0d7221 */ /* 0x001fc20000010000 */
[----:B------:R-:W-:-:S04]  /*4d80*/  F2FP.SATFINITE.E4M3.F32.PACK_AB_MERGE_C R91, R92, R91, RZ ;  /* 0x0000005b5c5b723e */ /* 0x000fc800048070ff */
[----:B------:R-:W-:Y:S02]  /*4d90*/  F2FP.SATFINITE.E4M3.F32.PACK_AB_MERGE_C R155, R90, R89, R91 ;  /* 0x000000595a9b723e */ /* 0x000fe4000480705b */
[----:B------:R-:W0:Y:S01]  /*4da0*/  MUFU.EX2 R78, R78 ;  /* 0x0000004e004e7308 */ /* 0x000e220000000800 */
[----:B-1----:R-:W-:-:S01]  /*4db0*/  FADD.FTZ R8, R74, R13 ;  /* 0x0000000d4a087221 */ /* 0x002fc20000010000 */
[----:B------:R-:W-:-:S04]  /*4dc0*/  FADD.FTZ R13, R77, R20 ;  /* 0x000000144d0d7221 */ /* 0x000fc80000010000 */
[----:B------:R-:W-:Y:S02]  /*4dd0*/  FADD.FTZ R13, R84, R13 ;  /* 0x0000000d540d7221 */ /* 0x000fe40000010000 */
[----:B------:R-:W1:Y:S01]  /*4de0*/  MUFU.EX2 R93, R93 ;  /* 0x0000005d005d7308 */ /* 0x000e620000000800 */
[----:B--2---:R-:W-:-:S01]  /*4df0*/  FADD.FTZ R11, R75, R8 ;  /* 0x000000084b0b7221 */ /* 0x004fc20000010000 */
[----:B------:R-:W-:-:S06]  /*4e00*/  FFMA.FTZ R8, R50, UR42, -R37 ;  /* 0x0000002a32087c23 */ /* 0x000fcc0008010825 */
[----:B------:R-:W2:Y:S01]  /*4e10*/  MUFU.EX2 R79, R79 ;  /* 0x0000004f004f7308 */ /* 0x000ea20000000800 */
[----:B0-----:R-:W-:-:S01]  /*4e20*/  FADD.FTZ R20, R78, R11 ;  /* 0x0000000b4e147221 */ /* 0x001fc20000010000 */
[--C-:B------:R-:W-:Y:S01]  /*4e30*/  FFMA.FTZ R11, R51, UR42, -R37.reuse ;  /* 0x0000002a330b7c23 */ /* 0x100fe20008010825 */
[----:B------:R-:W-:-:S05]  /*4e40*/  FFMA.FTZ R37, R39, UR42, -R37 ;  /* 0x0000002a27257c23 */ /* 0x000fca0008010825 */
[----:B------:R-:W0:Y:S01]  /*4e50*/  MUFU.EX2 R82, R82 ;  /* 0x0000005200527308 */ /* 0x000e220000000800 */
[----:B-1----:R-:W-:-:S01]  /*4e60*/  FADD.FTZ R20, R93, R20 ;  /* 0x000000145d147221 */ /* 0x002fc20000010000 */
[----:B------:R-:W-:-:S04]  /*4e70*/  F2FP.SATFINITE.E4M3.F32.PACK_AB_MERGE_C R78, R93, R78, RZ ;  /* 0x0000004e5d4e723e */ /* 0x000fc800048070ff */
[----:B------:R-:W-:Y:S02]  /*4e80*/  F2FP.SATFINITE.E4M3.F32.PACK_AB_MERGE_C R149, R75, R74, R78 ;  /* 0x0000004a4b95723e */ /* 0x000fe4000480704e */
[----:B------:R-:W1:Y:S08]  /*4e90*/  MUFU.EX2 R83, R83 ;  /* 0x0000005300537308 */ /* 0x000e700000000800 */
[----:B------:R-:W3:Y:S08]  /*4ea0*/  MUFU.EX2 R86, R86 ;  /* 0x0000005600567308 */ /* 0x000ef00000000800 */
[----:B------:R4:W-:Y:S08]  /*4eb0*/  MUFU.EX2 R9, R42 ;  /* 0x0000002a00097308 */ /* 0x0009f00000000800 */
[----:B------:R-:W5:Y:S01]  /*4ec0*/  MUFU.EX2 R58, R58 ;  /* 0x0000003a003a7308 */ /* 0x000f620000000800 */
[----:B----4-:R-:W-:-:S01]  /*4ed0*/  FADD.FTZ R42, R56, R13 ;  /* 0x0000000d382a7221 */ /* 0x010fc20000010000 */
[----:B--2---:R-:W-:-:S03]  /*4ee0*/  FADD.FTZ R13, R79, R20 ;  /* 0x000000144f0d7221 */ /* 0x004fc60000010000 */
[----:B------:R-:W-:Y:S01]  /*4ef0*/  FADD.FTZ R15, R57, R42 ;  /* 0x0000002a390f7221 */ /* 0x000fe20000010000 */
[----:B0-----:R-:W-:-:S02]  /*4f00*/  FADD.FTZ R20, R82, R13 ;  /* 0x0000000d52147221 */ /* 0x001fc40000010000 */
[----:B------:R-:W0:Y:S01]  /*4f10*/  MUFU.EX2 R59, R59 ;  /* 0x0000003b003b7308 */ /* 0x000e220000000800 */
[----:B------:R-:W-:-:S01]  /*4f20*/  FADD.FTZ R60, R60, R15 ;  /* 0x0000000f3c3c7221 */ /* 0x000fc20000010000 */
[----:B-1----:R-:W-:Y:S01]  /*4f30*/  FADD.FTZ R13, R83, R20 ;  /* 0x00000014530d7221 */ /* 0x002fe20000010000 */
[C---:B---3--:R-:W-:Y:S02]  /*4f40*/  F2FP.SATFINITE.E4M3.F32.PACK_AB_MERGE_C R83, R86.reuse, R83, RZ ;  /* 0x000000535653723e */ /* 0x048fe400048070ff */
[----:B------:R-:W-:Y:S01]  /*4f50*/  FADD.FTZ R61, R61, R60 ;  /* 0x0000003c3d3d7221 */ /* 0x000fe20000010000 */
[----:B------:R-:W-:-:S01]  /*4f60*/  FADD.FTZ R13, R86, R13 ;  /* 0x0000000d560d7221 */ /* 0x000fc20000010000 */
[----:B------:R-:W-:Y:S01]  /*4f70*/  F2FP.SATFINITE.E4M3.F32.PACK_AB_MERGE_C R151, R82, R79, R83 ;  /* 0x0000004f5297723e */ /* 0x000fe20004807053 */
[----:B------:R-:W1:Y:S02]  /*4f80*/  MUFU.EX2 R87, R87 ;  /* 0x0000005700577308 */ /* 0x000e640000000800 */
[----:B-----5:R-:W-:-:S06]  /*4f90*/  FADD.FTZ R20, R58, R13 ;  /* 0x0000000d3a147221 */ /* 0x020fcc0000010000 */
[----:B------:R-:W2:Y:S01]  /*4fa0*/  MUFU.EX2 R65, R65 ;  /* 0x0000004100417308 */ /* 0x000ea20000000800 */
[----:B0-----:R-:W-:-:S07]  /*4fb0*/  FADD.FTZ R20, R59, R20 ;  /* 0x000000143b147221 */ /* 0x001fce0000010000 */
[----:B------:R-:W0:Y:S01]  /*4fc0*/  MUFU.EX2 R94, R94 ;  /* 0x0000005e005e7308 */ /* 0x000e220000000800 */
[----:B-1----:R-:W-:-:S07]  /*4fd0*/  FADD.FTZ R13, R87, R20 ;  /* 0x00000014570d7221 */ /* 0x002fce0000010000 */
[----:B------:R-:W1:Y:S01]  /*4fe0*/  MUFU.EX2 R62, R62 ;  /* 0x0000003e003e7308 */ /* 0x000e620000000800 */
[----:B--2---:R-:W-:Y:S01]  /*4ff0*/  F2FP.SATFINITE.E4M3.F32.PACK_AB_MERGE_C R146, R65, R64, R146 ;  /* 0x000000404192723e */ /* 0x004fe20004807092 */
[----:B------:R-:W-:-:S04]  /*5000*/  FADD.FTZ R64, R64, R61 ;  /* 0x0000003d40407221 */ /* 0x000fc80000010000 */
[----:B------:R-:W-:Y:S02]  /*5010*/  FADD.FTZ R65, R65, R64 ;  /* 0x0000004041417221 */ /* 0x000fe40000010000 */
[----:B------:R-:W2:Y:S01]  /*5020*/  MUFU.EX2 R63, R63 ;  /* 0x0000003f003f7308 */ /* 0x000ea20000000800 */
[----:B0-----:R-:W-:-:S01]  /*5030*/  FADD.FTZ R13, R94, R13 ;  /* 0x0000000d5e0d7221 */ /* 0x001fc20000010000 */
[----:B------:R-:W-:Y:S01]  /*5040*/  FADD.FTZ R68, R68, R65 ;  /* 0x0000004144447221 */ /* 0x000fe20000010000 */
[----:B------:R-:W-:-:S03]  /*5050*/  F2FP.SATFINITE.E4M3.F32.PACK_AB_MERGE_C R87, R94, R87, RZ ;  /* 0x000000575e57723e */ /* 0x000fc600048070ff */
[----:B------:R-:W-:Y:S01]  /*5060*/  FADD.FTZ R69, R69, R68 ;  /* 0x0000004445457221 */ /* 0x000fe20000010000 */
[----:B------:R-:W-:Y:S01]  /*5070*/  F2FP.SATFINITE.E4M3.F32.PACK_AB_MERGE_C R145, R59, R58, R87 ;  /* 0x0000003a3b91723e */ /* 0x000fe20004807057 */
[----:B------:R-:W-:Y:S01]  /*5080*/  MUFU.EX2 R40, R40 ;  /* 0x0000002800287308 */ /* 0x000fe20000000800 */
[----:B-1----:R-:W-:-:S07]  /*5090*/  FADD.FTZ R20, R62, R13 ;  /* 0x0000000d3e147221 */ /* 0x002fce0000010000 */
[----:B------:R-:W0:Y:S01]  /*50a0*/  MUFU.EX2 R41, R41 ;  /* 0x0000002900297308 */ /* 0x000e220000000800 */
[----:B--2---:R-:W-:-:S07]  /*50b0*/  FADD.FTZ R13, R63, R20 ;  /* 0x000000143f0d7221 */ /* 0x004fce0000010000 */
[----:B------:R-:W1:Y:S08]  /*50c0*/  MUFU.EX2 R66, R66 ;  /* 0x0000004200427308 */ /* 0x000e700000000800 */
[----:B------:R-:W2:Y:S01]  /*50d0*/  MUFU.EX2 R0, R0 ;  /* 0x0000000000007308 */ /* 0x000ea20000000800 */
[----:B0-----:R-:W-:-:S07]  /*50e0*/  F2FP.SATFINITE.E4M3.F32.PACK_AB_MERGE_C R140, R41, R40, RZ ;  /* 0x00000028298c723e */ /* 0x001fce00048070ff */
[----:B------:R-:W0:Y:S01]  /*50f0*/  MUFU.EX2 R67, R67 ;  /* 0x0000004300437308 */ /* 0x000e220000000800 */
[----:B-1----:R-:W-:-:S07]  /*5100*/  FADD.FTZ R20, R66, R13 ;  /* 0x0000000d42147221 */ /* 0x002fce0000010000 */
[----:B------:R-:W1:Y:S01]  /*5110*/  MUFU.EX2 R12, R12 ;  /* 0x0000000c000c7308 */ /* 0x000e620000000800 */
[----:B--2---:R-:W-:Y:S01]  /*5120*/  F2FP.SATFINITE.E4M3.F32.PACK_AB_MERGE_C R140, R3, R0, R140 ;  /* 0x00000000038c723e */ /* 0x004fe2000480708c */
[----:B------:R-:W-:-:S04]  /*5130*/  FADD.FTZ R0, R0, R69 ;  /* 0x0000004500007221 */ /* 0x000fc80000010000 */
[----:B------:R-:W-:Y:S02]  /*5140*/  FADD.FTZ R13, R3, R0 ;  /* 0x00000000030d7221 */ /* 0x000fe40000010000 */
[----:B------:R-:W-:Y:S01]  /*5150*/  MUFU.EX2 R48, R48 ;  /* 0x0000003000307308 */ /* 0x000fe20000000800 */
[----:B0-----:R-:W-:-:S01]  /*5160*/  FADD.FTZ R20, R67, R20 ;  /* 0x0000001443147221 */ /* 0x001fc20000010000 */
[----:B------:R-:W-:Y:S01]  /*5170*/  FADD.FTZ R40, R40, R13 ;  /* 0x0000000d28287221 */ /* 0x000fe20000010000 */
[----:B------:R-:W-:Y:S02]  /*5180*/  F2FP.SATFINITE.E4M3.F32.PACK_AB_MERGE_C R66, R67, R66, RZ ;  /* 0x000000424342723e */ /* 0x000fe400048070ff */
[----:B------:R-:W-:Y:S01]  /*5190*/  FADD.FTZ R3, R9, R20 ;  /* 0x0000001409037221 */ /* 0x000fe20000010000 */
[----:B------:R-:W-:-:S01]  /*51a0*/  FADD.FTZ R41, R41, R40 ;  /* 0x0000002829297221 */ /* 0x000fc20000010000 */
[----:B------:R-:W-:Y:S01]  /*51b0*/  F2FP.SATFINITE.E4M3.F32.PACK_AB_MERGE_C R147, R63, R62, R66 ;  /* 0x0000003e3f93723e */ /* 0x000fe20004807042 */
[----:B------:R-:W0:Y:S01]  /*51c0*/  MUFU.EX2 R49, R49 ;  /* 0x0000003100317308 */ /* 0x000e220000000800 */
[----:B-1----:R-:W-:-:S07]  /*51d0*/  FADD.FTZ R0, R12, R3 ;  /* 0x000000030c007221 */ /* 0x002fce0000010000 */
[----:B------:R-:W1:Y:S08]  /*51e0*/  MUFU.EX2 R7, R7 ;  /* 0x0000000700077308 */ /* 0x000e700000000800 */
[----:B------:R-:W2:Y:S01]  /*51f0*/  MUFU.EX2 R14, R14 ;  /* 0x0000000e000e7308 */ /* 0x000ea20000000800 */
[----:B0-----:R-:W-:-:S07]  /*5200*/  F2FP.SATFINITE.E4M3.F32.PACK_AB_MERGE_C R13, R49, R48, RZ ;  /* 0x00000030310d723e */ /* 0x001fce00048070ff */
[----:B------:R-:W-:Y:S01]  /*5210*/  MUFU.EX2 R44, R44 ;  /* 0x0000002c002c7308 */ /* 0x000fe20000000800 */
[----:B-1----:R-:W-:-:S07]  /*5220*/  FADD.FTZ R3, R7, R0 ;  /* 0x0000000007037221 */ /* 0x002fce0000010000 */
[----:B------:R-:W0:Y:S01]  /*5230*/  MUFU.EX2 R45, R45 ;  /* 0x0000002d002d7308 */ /* 0x000e220000000800 */
[----:B--2---:R-:W-:-:S01]  /*5240*/  FADD.FTZ R3, R14, R3 ;  /* 0x000000030e037221 */ /* 0x004fc20000010000 */
[----:B------:R-:W-:Y:S02]  /*5250*/  F2FP.SATFINITE.E4M3.F32.PACK_AB_MERGE_C R7, R14, R7, RZ ;  /* 0x000000070e07723e */ /* 0x000fe400048070ff */
[----:B------:R-:W1:Y:S02]  /*5260*/  @P6 LDC R14, c[0x0][0x450] ;  /* 0x00011400ff0e6b82 */ /* 0x000e640000000800 */
[----:B------:R-:W-:Y:S02]  /*5270*/  F2FP.SATFINITE.E4M3.F32.PACK_AB_MERGE_C R141, R12, R9, R7 ;  /* 0x000000090c8d723e */ /* 0x000fe40004807007 */
[----:B------:R-:W2:Y:S08]  /*5280*/  MUFU.EX2 R8, R8 ;  /* 0x0000000800087308 */ /* 0x000eb00000000800 */
[----:B------:R-:W3:Y:S01]  /*5290*/  MUFU.EX2 R11, R11 ;  /* 0x0000000b000b7308 */ /* 0x000ee20000000800 */
[C---:B0-----:R-:W-:Y:S01]  /*52a0*/  F2FP.SATFINITE.E4M3.F32.PACK_AB_MERGE_C R142, R45.reuse, R44, R13 ;  /* 0x0000002c2d8e723e */ /* 0x041fe2000480700d */
[----:B------:R-:W-:Y:S01]  /*52b0*/  FADD.FTZ R44, R44, R41 ;  /* 0x000000292c2c7221 */ /* 0x000fe20000010000 */
[----:B------:R-:W0:Y:S03]  /*52c0*/  @P6 LDC R13, c[0x0][0x44c] ;  /* 0x00011300ff0d6b82 */ /* 0x000e260000000800 */
[----:B------:R-:W-:-:S02]  /*52d0*/  FADD.FTZ R45, R45, R44 ;  /* 0x0000002c2d2d7221 */ /* 0x000fc40000010000 */
[----:B------:R-:W4:Y:S01]  /*52e0*/  MUFU.EX2 R54, R54 ;  /* 0x0000003600367308 */ /* 0x000f220000000800 */
[----:B--2---:R-:W-:-:S01]  /*52f0*/  FADD.FTZ R0, R8, R3 ;  /* 0x0000000308007221 */ /* 0x004fc20000010000 */
[----:B------:R-:W-:-:S04]  /*5300*/  FADD.FTZ R48, R48, R45 ;  /* 0x0000002d30307221 */ /* 0x000fc80000010000 */
[----:B------:R-:W-:Y:S02]  /*5310*/  FADD.FTZ R49, R49, R48 ;  /* 0x0000003031317221 */ /* 0x000fe40000010000 */
[----:B------:R-:W-:Y:S01]  /*5320*/  MUFU.EX2 R28, R28 ;  /* 0x0000001c001c7308 */ /* 0x000fe20000000800 */
[----:B---3--:R-:W-:-:S07]  /*5330*/  FADD.FTZ R3, R11, R0 ;  /* 0x000000000b037221 */ /* 0x008fce0000010000 */
[----:B------:R-:W2:Y:S01]  /*5340*/  MUFU.EX2 R29, R29 ;  /* 0x0000001d001d7308 */ /* 0x000ea20000000800 */
[----:B----4-:R-:W-:-:S01]  /*5350*/  FADD.FTZ R0, R54, R3 ;  /* 0x0000000336007221 */ /* 0x010fc20000010000 */
[----:B0-----:R-:W-:-:S06]  /*5360*/  @P6 IMAD.HI.U32 R13, R13, UR41, RZ ;  /* 0x000000290d0d6c27 */ /* 0x001fcc000f8e00ff */
[----:B------:R-:W0:Y:S08]  /*5370*/  MUFU.EX2 R55, R55 ;  /* 0x0000003700377308 */ /* 0x000e300000000800 */
[----:B------:R-:W-:Y:S01]  /*5380*/  MUFU.EX2 R24, R24 ;  /* 0x0000001800187308 */ /* 0x000fe20000000800 */
[----:B--2---:R-:W-:-:S07]  /*5390*/  F2FP.SATFINITE.E4M3.F32.PACK_AB_MERGE_C R3, R29, R28, RZ ;  /* 0x0000001c1d03723e */ /* 0x004fce00048070ff */
[----:B------:R-:W2:Y:S01]  /*53a0*/  MUFU.EX2 R25, R25 ;  /* 0x0000001900197308 */ /* 0x000ea20000000800 */
[C---:B0-----:R-:W-:Y:S01]  /*53b0*/  F2FP.SATFINITE.E4M3.F32.PACK_AB_MERGE_C R54, R55.reuse, R54, RZ ;  /* 0x000000363736723e */ /* 0x041fe200048070ff */
[----:B------:R-:W-:-:S03]  /*53c0*/  FADD.FTZ R55, R55, R0 ;  /* 0x0000000037377221 */ /* 0x000fc60000010000 */
[----:B------:R-:W-:Y:S01]  /*53d0*/  F2FP.SATFINITE.E4M3.F32.PACK_AB_MERGE_C R143, R11, R8, R54 ;  /* 0x000000080b8f723e */ /* 0x000fe20004807036 */
[----:B------:R-:W-:Y:S01]  /*53e0*/  IMAD.U32 R8, RZ, RZ, UR41 ;  /* 0x00000029ff087e24 */ /* 0x000fe2000f8e00ff */
[----:B-1----:R-:W-:Y:S01]  /*53f0*/  @P6 SHF.R.U32.HI R8, RZ, R14, R13 ;  /* 0x0000000eff086219 */ /* 0x002fe2000001160d */
[----:B------:R-:W0:Y:S01]  /*5400*/  MUFU.EX2 R26, R26 ;  /* 0x0000001a001a7308 */ /* 0x000e220000000800 */
[----:B------:R-:W-:-:S03]  /*5410*/  LOP3.LUT P6, RZ, R2, 0x8, RZ, 0xc0, !PT ;  /* 0x0000000802ff7812 */ /* 0x000fc600078cc0ff */
[----:B------:R-:W-:-:S04]  /*5420*/  IMAD.IADD R8, R105, 0x1, R8 ;  /* 0x0000000169087824 */ /* 0x000fc800078e0208 */
[----:B------:R-:W1:Y:S01]  /*5430*/  MUFU.EX2 R27, R27 ;  /* 0x0000001b001b7308 */ /* 0x000e620000000800 */
[----:B--2---:R-:W-:Y:S01]  /*5440*/  F2FP.SATFINITE.E4M3.F32.PACK_AB_MERGE_C R136, R25, R24, R3 ;  /* 0x000000181988723e */ /* 0x004fe20004807003 */
[----:B------:R-:W-:Y:S01]  /*5450*/  FADD.FTZ R24, R24, R49 ;  /* 0x0000003118187221 */ /* 0x000fe20000010000 */
[----:B------:R-:W-:-:S03]  /*5460*/  VIADD R9, R8, UR7 ;  /* 0x0000000708097c36 */ /* 0x000fc60008000000 */
[----:B------:R-:W-:Y:S02]  /*5470*/  FADD.FTZ R25, R25, R24 ;  /* 0x0000001819197221 */ /* 0x000fe40000010000 */
[----:B------:R-:W2:Y:S01]  /*5480*/  MUFU.EX2 R30, R30 ;  /* 0x0000001e001e7308 */ /* 0x000ea20000000800 */
[----:B0-----:R-:W-:-:S01]  /*5490*/  FADD.FTZ R0, R26, R55 ;  /* 0x000000371a007221 */ /* 0x001fc20000010000 */
[----:B------:R-:W-:Y:S01]  /*54a0*/  FADD.FTZ R28, R28, R25 ;  /* 0x000000191c1c7221 */ /* 0x000fe20000010000 */
[----:B------:R-:W-:Y:S01]  /*54b0*/  R2UR UR10, R9 ;  /* 0x00000000090a72ca */ /* 0x000fe200000e0000 */
[----:B------:R-:W-:Y:S02]  /*54c0*/  VIADD R9, R104, 0xfffffffe ;  /* 0xfffffffe68097836 */ /* 0x000fe40000000000 */
[----:B------:R-:W-:-:S02]  /*54d0*/  FADD.FTZ R29, R29, R28 ;  /* 0x0000001c1d1d7221 */ /* 0x000fc40000010000 */
[----:B------:R-:W-:Y:S01]  /*54e0*/  MUFU.EX2 R36, R36 ;  /* 0x0000002400247308 */ /* 0x000fe20000000800 */
[----:B-1----:R-:W-:-:S07]  /*54f0*/  FADD.FTZ R3, R27, R0 ;  /* 0x000000001b037221 */ /* 0x002fce0000010000 */
[----:B------:R-:W0:Y:S01]  /*5500*/  MUFU.EX2 R53, R53 ;  /* 0x0000003500357308 */ /* 0x000e220000000800 */
[----:B--2---:R-:W-:-:S07]  /*5510*/  FADD.FTZ R0, R30, R3 ;  /* 0x000000031e007221 */ /* 0x004fce0000010000 */
[----:B------:R-:W1:Y:S08]  /*5520*/  MUFU.EX2 R31, R31 ;  /* 0x0000001f001f7308 */ /* 0x000e700000000800 */
[----:B------:R-:W-:Y:S01]  /*5530*/  MUFU.EX2 R32, R32 ;  /* 0x0000002000207308 */ /* 0x000fe20000000800 */
[----:B0-----:R-:W-:-:S07]  /*5540*/  F2FP.SATFINITE.E4M3.F32.PACK_AB_MERGE_C R3, R53, R36, RZ ;  /* 0x000000243503723e */ /* 0x001fce00048070ff */
[----:B------:R-:W0:Y:S01]  /*5550*/  MUFU.EX2 R33, R33 ;  /* 0x0000002100217308 */ /* 0x000e220000000800 */
[C---:B-1----:R-:W-:Y:S01]  /*5560*/  F2FP.SATFINITE.E4M3.F32.PACK_AB_MERGE_C R30, R31.reuse, R30, RZ ;  /* 0x0000001e1f1e723e */ /* 0x042fe200048070ff */
[----:B------:R-:W-:-:S03]  /*5570*/  FADD.FTZ R31, R31, R0 ;  /* 0x000000001f1f7221 */ /* 0x000fc60000010000 */
[----:B------:R-:W-:-:S03]  /*5580*/  F2FP.SATFINITE.E4M3.F32.PACK_AB_MERGE_C R137, R27, R26, R30 ;  /* 0x0000001a1b89723e */ /* 0x000fc6000480701e */
[----:B------:R-:W1:Y:S08]  /*5590*/  MUFU.EX2 R34, R34 ;  /* 0x0000002200227308 */ /* 0x000e700000000800 */
[----:B------:R-:W2:Y:S01]  /*55a0*/  MUFU.EX2 R35, R35 ;  /* 0x0000002300237308 */ /* 0x000ea20000000800 */
[----:B0-----:R-:W-:Y:S01]  /*55b0*/  F2FP.SATFINITE.E4M3.F32.PACK_AB_MERGE_C R138, R33, R32, R3 ;  /* 0x00000020218a723e */ /* 0x001fe20004807003 */
[----:B------:R-:W-:-:S04]  /*55c0*/  FADD.FTZ R32, R32, R29 ;  /* 0x0000001d20207221 */ /* 0x000fc80000010000 */
[----:B------:R-:W-:Y:S02]  /*55d0*/  FADD.FTZ R33, R33, R32 ;  /* 0x0000002021217221 */ /* 0x000fe40000010000 */
[----:B------:R-:W0:Y:S01]  /*55e0*/  MUFU.EX2 R38, R38 ;  /* 0x0000002600267308 */ /* 0x000e220000000800 */
[----:B-1----:R-:W-:-:S01]  /*55f0*/  FADD.FTZ R0, R34, R31 ;  /* 0x0000001f22007221 */ /* 0x002fc20000010000 */
[----:B------:R-:W-:-:S06]  /*5600*/  FADD.FTZ R36, R36, R33 ;  /* 0x0000002124247221 */ /* 0x000fcc0000010000 */
[----:B------:R-:W1:Y:S01]  /*5610*/  MUFU.EX2 R37, R37 ;  /* 0x0000002500257308 */ /* 0x000e620000000800 */
[----:B--2---:R-:W-:-:S04]  /*5620*/  FADD.FTZ R3, R35, R0 ;  /* 0x0000000023037221 */ /* 0x004fc80000010000 */
[----:B0-----:R-:W-:Y:S01]  /*5630*/  FADD.FTZ R0, R38, R3 ;  /* 0x0000000326007221 */ /* 0x001fe20000010000 */
[----:B------:R-:W-:-:S01]  /*5640*/  FADD.FTZ R3, R53, R36 ;  /* 0x0000002435037221 */ /* 0x000fc20000010000 */
[C---:B-1----:R-:W-:Y:S02]  /*5650*/  F2FP.SATFINITE.E4M3.F32.PACK_AB_MERGE_C R7, R37.reuse, R38, RZ ;  /* 0x000000262507723e */ /* 0x042fe400048070ff */
[----:B------:R-:W-:-:S02]  /*5660*/  FADD.FTZ R0, R37, R0 ;  /* 0x0000000025007221 */ /* 0x000fc40000010000 */
[----:B------:R-:W-:Y:S01]  /*5670*/  F2FP.SATFINITE.E4M3.F32.PACK_AB_MERGE_C R139, R35, R34, R7 ;  /* 0x00000022238b723e */ /* 0x000fe20004807007 */
[----:B------:R-:W-:Y:S06]  /*5680*/  @!P6 BRA `(.L_x_835) ;  /* 0x000000000054e947 */ /* 0x000fec0003800000 */
[C---:B------:R-:W-:Y:S01]  /*5690*/  ISETP.GT.AND P1, PT, R8.reuse, RZ, PT ;  /* 0x000000ff0800720c */ /* 0x040fe20003f24270 */
[----:B------:R-:W-:-:S05]  /*56a0*/  VIADD R7, R8, 0xffffffff ;  /* 0xffffffff08077836 */ /* 0x000fca0000000000 */
[----:B------:R-:W-:-:S07]  /*56b0*/  R2UR UR11, R7 ;  /* 0x00000000070b72ca */ /* 0x000fce00000e0000 */
[----:B------:R-:W-:Y:S08]  /*56c0*/  @P1 BRA `(.L_x_836) ;  /* 0x0000000000241947 */ /* 0x000ff00003800000 */
[----:B------:R-:W-:Y:S01]  /*56d0*/  R2UR UR11, R8 ;  /* 0x00000000080b72ca */ /* 0x000fe200000e0000 */
[----:B------:R-:W-:Y:S02]  /*56e0*/  ULDC UR12, c[0x0][0x9e4] ;  /* 0x00027900000c7ab9 */ /* 0x000fe40000000800 */
[----:B------:R-:W-:-:S10]  /*56f0*/  UISETP.NE.AND UP0, UPT, UR12, 0x1, UPT ;  /* 0x000000010c00788c */ /* 0x000fd4000bf05270 */
[----:B------:R-:W-:Y:S01]  /*5700*/  UIADD3 UR11, -UR11, URZ, URZ ;  /* 0x0000003f0b0b7290 */ /* 0x000fe2000fffe13f */
[----:B------:R-:W-:-:S03]  /*5710*/  @UP0 ULDC.64 UR14, c[0x0][0x9e8] ;  /* 0x00027a00000e0ab9 */ /* 0x000fc60000000a00 */
[----:B------:R-:W-:-:S04]  /*5720*/  UIMAD.WIDE.U32 UR6, UR11, UR14, URZ ;  /* 0x0000000e0b0672a5 */ /* 0x000fc8000f8e003f */
[----:B------:R-:W-:-:S04]  /*5730*/  @UP0 USHF.R.U32.HI UR11, URZ, UR15, UR7 ;  /* 0x0000000f3f0b0299 */ /* 0x000fc80008011607 */
[----:B------:R-:W-:Y:S01]  /*5740*/  ULOP3.LUT UR11, URZ, UR11, URZ, 0x33, !UPT ;  /* 0x0000000b3f0b7292 */ /* 0x000fe2000f8e333f */
[----:B------:R-:W-:Y:S11]  /*5750*/  BRA `(.L_x_837) ;  /* 0x0000000000147947 */ /* 0x000ff60003800000 */
.L_x_836:
[----:B------:R-:W-:Y:S02]  /*5760*/  ULDC UR12, c[0x0][0x9e4] ;  /* 0x00027900000c7ab9 */ /* 0x000fe40000000800 */
[----:B------:R-:W-:-:S11]  /*5770*/  UISETP.NE.AND UP0, UPT, UR12, 0x1, UPT ;  /* 0x000000010c00788c */ /* 0x000fd6000bf05270 */
[----:B------:R-:W-:Y:S02]  /*5780*/  @UP0 ULDC.64 UR14, c[0x0][0x9e8] ;  /* 0x00027a00000e0ab9 */ /* 0x000fe40000000a00 */
[----:B------:R-:W-:-:S04]  /*5790*/  UIMAD.WIDE.U32 UR6, UR11, UR14, URZ ;  /* 0x0000000e0b0672a5 */ /* 0x000fc8000f8e003f */
[----:B------:R-:W-:-:S12]  /*57a0*/  @UP0 USHF.R.U32.HI UR11, URZ, UR15, UR7 ;  /* 0x0000000f3f0b0299 */ /* 0x000fd80008011607 */
.L_x_837:
[----:B------:R-:W-:-:S04]  /*57b0*/  UIMAD UR11, UR11, UR12, UR12 ;  /* 0x0000000c0b0b72a4 */ /* 0x000fc8000f8e020c */
[----:B------:R-:W-:-:S04]  /*57c0*/  UISETP.LT.AND UP0, UPT, UR10, UR11, UPT ;  /* 0x0000000b0a00728c */ /* 0x000fc8000bf01270 */
[----:B------:R-:W-:-:S12]  /*57d0*/  USEL UR10, UR10, UR11, UP0 ;  /* 0x0000000b0a0a7287 */ /* 0x000fd80008000000 */
.L_x_835:
[----:B------:R-:W-:Y:S01]  /*57e0*/  UIMAD.WIDE UR6, UR10, 0x66666667, URZ ;  /* 0x666666670a0678a5 */ /* 0x000fe2000f8e023f */
[----:B------:R-:W-:Y:S02]  /*57f0*/  CS2R R54, SRZ ;  /* 0x0000000000367805 */ /* 0x000fe4000001ff00 */
[----:B------:R-:W-:Y:S02]  /*5800*/  CS2R R52, SRZ ;  /* 0x0000000000347805 */ /* 0x000fe4000001ff00 */
[----:B------:R-:W-:Y:S01]  /*5810*/  CS2R R50, SRZ ;  /* 0x0000000000327805 */ /* 0x000fe2000001ff00 */
[----:B------:R-:W-:Y:S01]  /*5820*/  USHF.R.U32.HI UR6, URZ, 0x1f, UR7 ;  /* 0x0000001f3f067899 */ /* 0x000fe20008011607 */
[----:B------:R-:W-:Y:S02]  /*5830*/  CS2R R48, SRZ ;  /* 0x0000000000307805 */ /* 0x000fe4000001ff00 */
[----:B------:R-:W-:Y:S02]  /*5840*/  CS2R R46, SRZ ;  /* 0x00000000002e7805 */ /* 0x000fe4000001ff00 */
[----:B------:R-:W-:Y:S01]  /*5850*/  CS2R R44, SRZ ;  /* 0x00000000002c7805 */ /* 0x000fe2000001ff00 */
[----:B------:R-:W-:Y:S01]  /*5860*/  ULEA.HI.SX32 UR6, UR7, UR6, 0x1a ;  /* 0x0000000607067291 */ /* 0x000fe2000f8fd23f */
[----:B------:R-:W-:-:S02]  /*5870*/  CS2R R42, SRZ ;  /* 0x00000000002a7805 */ /* 0x000fc4000001ff00 */
[----:B------:R-:W-:Y:S02]  /*5880*/  CS2R R40, SRZ ;  /* 0x0000000000287805 */ /* 0x000fe4000001ff00 */
[----:B------:R-:W-:Y:S01]  /*5890*/  CS2R R38, SRZ ;  /* 0x0000000000267805 */ /* 0x000fe2000001ff00 */
[----:B------:R-:W-:Y:S01]  /*58a0*/  UISETP.LT.AND UP0, UPT, UR43, UR6, UPT ;  /* 0x000000062b00728c */ /* 0x000fe2000bf01270 */
[----:B------:R-:W-:Y:S02]  /*58b0*/  CS2R R36, SRZ ;  /* 0x0000000000247805 */ /* 0x000fe4000001ff00 */
[----:B------:R-:W-:Y:S02]  /*58c0*/  CS2R R34, SRZ ;  /* 0x0000000000227805 */ /* 0x000fe4000001ff00 */
[----:B------:R-:W-:Y:S01]  /*58d0*/  CS2R R32, SRZ ;  /* 0x0000000000207805 */ /* 0x000fe2000001ff00 */
[----:B------:R-:W-:Y:S01]  /*58e0*/  USEL UR24, UR43, UR6, !UP0 ;  /* 0x000000062b187287 */ /* 0x000fe2000c000000 */
[----:B------:R-:W-:-:S02]  /*58f0*/  CS2R R30, SRZ ;  /* 0x00000000001e7805 */ /* 0x000fc4000001ff00 */
[----:B------:R-:W-:Y:S02]  /*5900*/  CS2R R28, SRZ ;  /* 0x00000000001c7805 */ /* 0x000fe4000001ff00 */
[----:B------:R-:W-:Y:S02]  /*5910*/  CS2R R26, SRZ ;  /* 0x00000000001a7805 */ /* 0x000fe4000001ff00 */
[----:B------:R-:W-:Y:S02]  /*5920*/  CS2R R24, SRZ ;  /* 0x0000000000187805 */ /* 0x000fe4000001ff00 */
[----:B------:R-:W-:-:S13]  /*5930*/  ISETP.GE.AND P1, PT, R9, UR24, PT ;  /* 0x0000001809007c0c */ /* 0x000fda000bf26270 */
[----:B------:R-:W-:Y:S05]  /*5940*/  @!P1 BRA `(.L_x_838) ;  /* 0x0000003c00d89947 */ /* 0x000fea0003800000 */
[----:B------:R-:W-:Y:S01]  /*5950*/  IMAD.MOV.U32 R7, RZ, RZ, R10 ;  /* 0x000000ffff077224 */ /* 0x000fe200078e000a */
[----:B------:R-:W-:Y:S01]  /*5960*/  UMOV UR26, UR36 ;  /* 0x00000024001a7c82 */ /* 0x000fe20008000000 */
[----:B------:R-:W-:Y:S01]  /*5970*/  IMAD.MOV.U32 R8, RZ, RZ, R5 ;  /* 0x000000ffff087224 */ /* 0x000fe200078e0005 */
[----:B------:R-:W-:Y:S01]  /*5980*/  UMOV UR25, UR37 ;  /* 0x0000002500197c82 */ /* 0x000fe20008000000 */
[----:B------:R-:W-:Y:S01]  /*5990*/  IMAD.MOV.U32 R55, RZ, RZ, RZ ;  /* 0x000000ffff377224 */ /* 0x000fe200078e00ff */
[----:B------:R-:W-:Y:S01]  /*59a0*/  ULDC UR20, c[0x0][0x9e4] ;  /* 0x0002790000147ab9 */ /* 0x000fe20000000800 */
[----:B------:R-:W-:Y:S01]  /*59b0*/  ULDC UR21, c[0x0][0x9dc] ;  /* 0x0002770000157ab9 */ /* 0x000fe20000000800 */
[----:B------:R-:W-:-:S05]  /*59c0*/  ULDC UR22, c[0x0][0x9e0] ;  /* 0x0002780000167ab9 */ /* 0x000fca0000000800 */
.L_x_857:
[----:B------:R-:W-:-:S04]  /*59d0*/  UISETP.NE.AND UP0, UPT, UR25, 0x1, UPT ;  /* 0x000000011900788c */ /* 0x000fc8000bf05270 */
[----:B------:R-:W-:-:S04]  /*59e0*/  USEL UR36, URZ, 0x1, UP0 ;  /* 0x000000013f247887 */ /* 0x000fc80008000000 */
[----:B------:R-:W-:Y:S01]  /*59f0*/  ULOP3.LUT UR36, UR26, UR36, URZ, 0x3c, !UPT ;  /* 0x000000241a247292 */ /* 0x000fe2000f8e3c3f */
[----:B------:R-:W-:Y:S11]  /*5a00*/  @!P0 BRA `(.L_x_839) ;  /* 0x0000000000048947 */ /* 0x000ff60003800000 */
[----:B------:R-:W-:Y:S01]  /*5a10*/  BPT.TRAP 0x1 ;  /* 0x000000040000795c */ /* 0x000fe20000300000 */
.L_x_839:
[----:B------:R-:W-:Y:S01]  /*5a20*/  UIADD3 UR37, UR25, 0x1, URZ ;  /* 0x0000000119257890 */ /* 0x000fe2000fffe03f */
[----:B------:R-:W-:-:S03]  /*5a30*/  IMAD.U32 R5, RZ, RZ, UR36 ;  /* 0x00000024ff057e24 */ /* 0x000fc6000f8e00ff */
[----:B------:R-:W-:Y:S02]  /*5a40*/  UISETP.NE.AND UP0, UPT, UR37, 0x2, UPT ;  /* 0x000000022500788c */ /* 0x000fe4000bf05270 */
[----:B------:R-:W-:Y:S02]  /*5a50*/  SHF.L.U32 R5, R5, 0x1f, RZ ;  /* 0x0000001f05057819 */ /* 0x000fe400000006ff */
[----:B------:R-:W-:-:S04]  /*5a60*/  USEL UR37, UR37, URZ, UP0 ;  /* 0x0000003f25257287 */ /* 0x000fc80008000000 */
[----:B------:R-:W-:-:S09]  /*5a70*/  ULEA UR23, UR37, UR45, 0x3 ;  /* 0x0000002d25177291 */ /* 0x000fd2000f8e183f */
[----:B------:R0:W1:Y:S01]  /*5a80*/  SYNCS.PHASECHK.TRANS64.TRYWAIT P1, [UR23+0x13230], R5 ;  /* 0x01323005ff0075a7 */ /* 0x0000620008020157 */
[----:B------:R-:W-:Y:S05]  /*5a90*/  @!P0 BRA `(.L_x_840) ;  /* 0x0000000000048947 */ /* 0x000fea0003800000 */
[----:B------:R-:W-:Y:S01]  /*5aa0*/  BPT.TRAP 0x1 ;  /* 0x000000040000795c */ /* 0x000fe20000300000 */
.L_x_840:
[----:B-1----:R-:W-:Y:S05]  /*5ab0*/  @P1 BRA `(.L_x_841) ;  /* 0x0000000000081947 */ /* 0x002fea0003800000 */
[----:B------:R-:W1:Y:S02]  /*5ac0*/  SYNCS.PHASECHK.TRANS64.TRYWAIT P1, [UR23+0x13230], R5 ;  /* 0x01323005ff0075a7 */ /* 0x000e640008020157 */
[----:B-1----:R-:W-:Y:S05]  /*5ad0*/  @!P1 BRA `(.L_x_842) ;  /* 0x0000011400d89947 */ /* 0x002fea0003800000 */
.L_x_841:
        /* <DEDUP_REMOVED lines=64> */
.L_x_843:
[----:B------:R-:W-:Y:S01]  /*5ee0*/  ULEA UR11, UR25, UR45, 0x3 ;  /* 0x0000002d190b7291 */ /* 0x000fe2000f8e183f */
[----:B01----:R-:W-:-:S05]  /*5ef0*/  IMAD.U32 R5, RZ, RZ, UR26 ;  /* 0x0000001aff057e24 */ /* 0x003fca000f8e00ff */
[----:B------:R-:W-:-:S04]  /*5f00*/  SHF.L.U32 R5, R5, 0x1f, RZ ;  /* 0x0000001f05057819 */ /* 0x000fc800000006ff */
[----:B------:R0:W1:Y:S01]  /*5f10*/  SYNCS.PHASECHK.TRANS64.TRYWAIT P1, [UR11+0x13250], R5 ;  /* 0x01325005ff0075a7 */ /* 0x000062000802014b */
[----:B------:R-:W-:Y:S05]  /*5f20*/  @!P0 BRA `(.L_x_844) ;  /* 0x0000000000048947 */ /* 0x000fea0003800000 */
[----:B------:R-:W-:Y:S01]  /*5f30*/  BPT.TRAP 0x1 ;  /* 0x000000040000795c */ /* 0x000fe20000300000 */
.L_x_844:
[----:B-1----:R-:W-:Y:S05]  /*5f40*/  @P1 BRA `(.L_x_845) ;  /* 0x0000000000081947 */ /* 0x002fea0003800000 */
[----:B------:R-:W1:Y:S02]  /*5f50*/  SYNCS.PHASECHK.TRANS64.TRYWAIT P1, [UR11+0x13250], R5 ;  /* 0x01325005ff0075a7 */ /* 0x000e64000802014b */
[----:B-1----:R-:W-:Y:S05]  /*5f60*/  @!P1 BRA `(.L_x_846) ;  /* 0x0000011000cc9947 */ /* 0x002fea0003800000 */
.L_x_845:
        /* <DEDUP_REMOVED lines=32> */
.L_x_847:
[----:B01----:R-:W0:Y:S01]  /*6170*/  LDC R5, c[0x0][0x448] ;  /* 0x00011200ff057b82 */ /* 0x003e220000000800 */
[----:B------:R-:W-:Y:S01]  /*6180*/  VIADD R21, R19, UR41 ;  /* 0x0000002913157c36 */ /* 0x000fe20008000000 */
[----:B------:R-:W-:Y:S01]  /*6190*/  UIADD3 UR23, UR23, 0x13240, URZ ;  /* 0x0001324017177890 */ /* 0x000fe2000fffe03f */
[----:B------:R-:W-:Y:S01]  /*61a0*/  IMAD R20, R9, -0xa0, RZ ;  /* 0xffffff6009147824 */ /* 0x000fe200078e02ff */
[----:B------:R-:W-:Y:S01]  /*61b0*/  LOP3.LUT P1, RZ, R2, 0x8, RZ, 0xc0, !PT ;  /* 0x0000000802ff7812 */ /* 0x000fe2000782c0ff */
[----:B------:R-:W-:Y:S02]  /*61c0*/  ULOP3.LUT UR6, URZ, UR21, URZ, 0x33, !UPT ;  /* 0x000000153f067292 */ /* 0x000fe4000f8e333f */
[----:B------:R-:W-:-:S09]  /*61d0*/  UPRMT UR23, UR44, 0x654, UR23 ;  /* 0x000006542c177896 */ /* 0x000fd20008000017 */
[----:B------:R-:W-:Y:S01]  /*61e0*/  SYNCS.ARRIVE.TRANS64.RED.A1T0 RZ, [UR23], RZ ;  /* 0x000000ffffff79a7 */ /* 0x000fe20008100417 */
[----:B0-----:R-:W-:-:S13]  /*61f0*/  ISETP.NE.AND P2, PT, R5, 0x1, PT ;  /* 0x000000010500780c */ /* 0x001fda0003f45270 */
[----:B------:R-:W0:Y:S08]  /*6200*/  @P2 LDC R6, c[0x0][0x44c] ;  /* 0x00011300ff062b82 */ /* 0x000e300000000800 */
[----:B------:R-:W1:Y:S01]  /*6210*/  @P2 LDC R10, c[0x0][0x450] ;  /* 0x00011400ff0a2b82 */ /* 0x000e620000000800 */
[----:B0-----:R-:W-:-:S07]  /*6220*/  @P2 IMAD.HI.U32 R5, R21, R6, RZ ;  /* 0x0000000615052227 */ /* 0x001fce00078e00ff */
[----:B------:R-:W0:Y:S01]  /*6230*/  LDC R6, c[0x0][0x288] ;  /* 0x0000a200ff067b82 */ /* 0x000e220000000800 */
[----:B-1----:R-:W-:Y:S01]  /*6240*/  @P2 SHF.R.U32.HI R21, RZ, R10, R5 ;  /* 0x0000000aff152219 */ /* 0x002fe20000011605 */
[----:B------:R-:W-:-:S04]  /*6250*/  VIADD R5, R20, 0x1 ;  /* 0x0000000114057836 */ /* 0x000fc80000000000 */
[----:B------:R-:W1:Y:S01]  /*6260*/  SHFL.IDX PT, R136, R21, RZ, 0x1c1f ;  /* 0x001c1fff15887589 */ /* 0x000e6200000e0000 */
[----:B------:R-:W-:-:S05]  /*6270*/  IMAD R5, R18, -0x2, R5 ;  /* 0xfffffffe12057824 */ /* 0x000fca00078e0205 */
[C---:B0-----:R-:W-:Y:S01]  /*6280*/  IADD3 R14, R5.reuse, -R6, R17 ;  /* 0x80000006050e7210 */ /* 0x041fe20007ffe011 */
[----:B------:R-:W-:-:S04]  /*6290*/  VIADD R5, R5, 0xffffffff ;  /* 0xffffffff05057836 */ /* 0x000fc80000000000 */
[C---:B------:R-:W-:Y:S02]  /*62a0*/  VIADD R15, R14.reuse, UR22 ;  /* 0x000000160e0f7c36 */ /* 0x040fe40008000000 */
[----:B------:R-:W-:Y:S02]  /*62b0*/  VIADD R14, R14, UR6 ;  /* 0x000000060e0e7c36 */ /* 0x000fe40008000000 */
[--C-:B-1----:R-:W-:Y:S02]  /*62c0*/  IMAD.IADD R13, R15, 0x1, R136.reuse ;  /* 0x000000010f0d7824 */ /* 0x102fe400078e0288 */
[----:B------:R-:W-:Y:S01]  /*62d0*/  IMAD.IADD R12, R14, 0x1, R136 ;  /* 0x000000010e0c7824 */ /* 0x000fe200078e0288 */
[----:B------:R-:W-:Y:S06]  /*62e0*/  @!P1 BRA `(.L_x_848) ;  /* 0x0000000000549947 */ /* 0x000fec0003800000 */
[----:B------:R-:W-:Y:S01]  /*62f0*/  IADD3 R136, R17, -R6, R136 ;  /* 0x8000000611887210 */ /* 0x000fe20007ffe088 */
[----:B------:R-:W-:Y:S03]  /*6300*/  BSSY B0, `(.L_x_849) ;  /* 0x0000010000007945 */ /* 0x000fe60003800000 */
[----:B------:R-:W-:-:S13]  /*6310*/  ISETP.GT.AND P1, PT, R136, -0x1, PT ;  /* 0xffffffff8800780c */ /* 0x000fda0003f24270 */
[----:B------:R-:W-:Y:S05]  /*6320*/  @P1 BRA `(.L_x_850) ;  /* 0x0000000000201947 */ /* 0x000fea0003800000 */
[----:B------:R-:W-:Y:S01]  /*6330*/  IMAD.U32 R138, RZ, RZ, UR20 ;  /* 0x00000014ff8a7e24 */ /* 0x000fe2000f8e00ff */
[----:B------:R-:W-:-:S04]  /*6340*/  LOP3.LUT R137, RZ, R136, RZ, 0x33, !PT ;  /* 0x00000088ff897212 */ /* 0x000fc800078e33ff */
[----:B------:R-:W-:-:S13]  /*6350*/  ISETP.NE.AND P1, PT, R138, 0x1, PT ;  /* 0x000000018a00780c */ /* 0x000fda0003f25270 */
[----:B------:R-:W0:Y:S02]  /*6360*/  @P1 LDC.64 R10, c[0x0][0x9e8] ;  /* 0x00027a00ff0a1b82 */ /* 0x000e240000000a00 */
[----:B0-----:R-:W-:-:S05]  /*6370*/  @P1 IMAD.HI.U32 R10, R137, R10, RZ ;  /* 0x0000000a890a1227 */ /* 0x001fca00078e00ff */
[----:B------:R-:W-:-:S04]  /*6380*/  @P1 SHF.R.U32.HI R137, RZ, R11, R10 ;  /* 0x0000000bff891219 */ /* 0x000fc8000001160a */
[----:B------:R-:W-:Y:S01]  /*6390*/  LOP3.LUT R136, RZ, R137, RZ, 0x33, !PT ;  /* 0x00000089ff887212 */ /* 0x000fe200078e33ff */
[----:B------:R-:W-:Y:S06]  /*63a0*/  BRA `(.L_x_851) ;  /* 0x0000000000147947 */ /* 0x000fec0003800000 */
.L_x_850:
[----:B------:R-:W-:-:S05]  /*63b0*/  IMAD.U32 R138, RZ, RZ, UR20 ;  /* 0x00000014ff8a7e24 */ /* 0x000fca000f8e00ff */
[----:B------:R-:W-:-:S13]  /*63c0*/  ISETP.NE.AND P1, PT, R138, 0x1, PT ;  /* 0x000000018a00780c */ /* 0x000fda0003f25270 */
[----:B------:R-:W0:Y:S02]  /*63d0*/  @P1 LDC.64 R10, c[0x0][0x9e8] ;  /* 0x00027a00ff0a1b82 */ /* 0x000e240000000a00 */
[----:B0-----:R-:W-:-:S05]  /*63e0*/  @P1 IMAD.HI.U32 R10, R136, R10, RZ ;  /* 0x0000000a880a1227 */ /* 0x001fca00078e00ff */
[----:B------:R-:W-:-:S07]  /*63f0*/  @P1 SHF.R.U32.HI R136, RZ, R11, R10 ;  /* 0x0000000bff881219 */ /* 0x000fce000001160a */
.L_x_851:
[----:B------:R-:W-:Y:S05]  /*6400*/  BSYNC B0 ;  /* 0x0000000000007941 */ /* 0x000fea0003800000 */
.L_x_849:
[----:B------:R-:W-:-:S05]  /*6410*/  IMAD R136, R136, R138, R5 ;  /* 0x0000008a88887224 */ /* 0x000fca00078e0205 */
[----:B------:R-:W-:Y:S02]  /*6420*/  VIADDMNMX R13, R136, R138, R13, PT ;  /* 0x0000008a880d7246 */ /* 0x000fe4000380010d */
[----:B------:R-:W-:-:S07]  /*6430*/  VIMNMX R12, R12, R136, !PT ;  /* 0x000000880c0c7248 */ /* 0x000fce0007fe0100 */
.L_x_848:
[C---:B------:R-:W-:Y:S02]  /*6440*/  ISETP.GE.AND P2, PT, R20.reuse, 0x2, PT ;  /* 0x000000021400780c */ /* 0x040fe40003f46270 */
[----:B------:R-:W-:Y:S02]  /*6450*/  ISETP.GE.AND P1, PT, R20, 0x9, PT ;  /* 0x000000091400780c */ /* 0x000fe40003f26270 */
[----:B------:R-:W-:Y:S02]  /*6460*/  LOP3.LUT R16, R16, 0xefffffff, RZ, 0xc0, !PT ;  /* 0xefffffff10107812 */ /* 0x000fe400078ec0ff */
[----:B------:R-:W-:Y:S02]  /*6470*/  ISETP.GE.AND P3, PT, R20, 0xa, PT ;  /* 0x0000000a1400780c */ /* 0x000fe40003f66270 */
[----:B------:R-:W-:-:S05]  /*6480*/  LOP3.LUT R2, R2, 0xfffffffe, RZ, 0xc0, !PT ;  /* 0xfffffffe02027812 */ /* 0x000fca00078ec0ff */
[----:B------:R-:W-:Y:S02]  /*6490*/  @P2 LOP3.LUT R16, R16, 0x10000000, RZ, 0xfc, !PT ;  /* 0x1000000010102812 */ /* 0x000fe400078efcff */
[----:B------:R-:W-:Y:S02]  /*64a0*/  ISETP.GT.AND P2, PT, R12, 0x1, !P2 ;  /* 0x000000010c00780c */ /* 0x000fe40005744270 */
[----:B------:R-:W-:Y:S02]  /*64b0*/  LOP3.LUT R16, R16, 0xdfffffff, RZ, 0xc0, !PT ;  /* 0xdfffffff10107812 */ /* 0x000fe400078ec0ff */
[----:B------:R-:W-:Y:S02]  /*64c0*/  ISETP.LT.OR P2, PT, R13, 0x2, P2 ;  /* 0x000000020d00780c */ /* 0x000fe40001741670 */
[----:B------:R-:W-:Y:S02]  /*64d0*/  @P1 LOP3.LUT R16, R16, 0x20000000, RZ, 0xfc, !PT ;  /* 0x2000000010101812 */ /* 0x000fe400078efcff */
[----:B------:R-:W-:-:S02]  /*64e0*/  ISETP.GT.AND P1, PT, R12, 0x8, !P1 ;  /* 0x000000080c00780c */ /* 0x000fc40004f24270 */
[----:B------:R-:W-:Y:S02]  /*64f0*/  FSEL R121, R121, -INF , !P2 ;  /* 0xff80000079797808 */ /* 0x000fe40005000000 */
[----:B------:R-:W-:Y:S02]  /*6500*/  ISETP.LT.OR P1, PT, R13, 0x9, P1 ;  /* 0x000000090d00780c */ /* 0x000fe40000f21670 */
[----:B------:R-:W-:Y:S02]  /*6510*/  ISETP.GE.AND P2, PT, R20, 0x11, PT ;  /* 0x000000111400780c */ /* 0x000fe40003f46270 */
[----:B------:R-:W-:Y:S02]  /*6520*/  LOP3.LUT R16, R16, 0xbfffffff, RZ, 0xc0, !PT ;  /* 0xbfffffff10107812 */ /* 0x000fe400078ec0ff */
[----:B------:R-:W-:Y:S02]  /*6530*/  FSEL R124, R124, -INF , !P1 ;  /* 0xff8000007c7c7808 */ /* 0x000fe40004800000 */
[----:B------:R-:W-:-:S02]  /*6540*/  ISETP.GT.AND P1, PT, R12, 0x9, !P3 ;  /* 0x000000090c00780c */ /* 0x000fc40005f24270 */
[----:B------:R-:W-:Y:S02]  /*6550*/  @P3 LOP3.LUT R16, R16, 0x40000000, RZ, 0xfc, !PT ;  /* 0x4000000010103812 */ /* 0x000fe400078efcff */
[----:B------:R-:W-:Y:S02]  /*6560*/  ISETP.LT.OR P1, PT, R13, 0xa, P1 ;  /* 0x0000000a0d00780c */ /* 0x000fe40000f21670 */
[----:B------:R-:W-:Y:S02]  /*6570*/  LOP3.LUT R16, R16, 0x7fffffff, RZ, 0xc0, !PT ;  /* 0x7fffffff10107812 */ /* 0x000fe400078ec0ff */
[----:B------:R-:W-:Y:S02]  /*6580*/  FSEL R125, R125, -INF , !P1 ;  /* 0xff8000007d7d7808 */ /* 0x000fe40004800000 */
[----:B------:R-:W-:Y:S02]  /*6590*/  @P2 LOP3.LUT R16, R16, 0x80000000, RZ, 0xfc, !PT ;  /* 0x8000000010102812 */ /* 0x000fe400078efcff */
[----:B------:R-:W-:-:S02]  /*65a0*/  ISETP.GT.AND P1, PT, R12, 0x10, !P2 ;  /* 0x000000100c00780c */ /* 0x000fc40005724270 */
[C---:B------:R-:W-:Y:S02]  /*65b0*/  ISETP.GE.AND P2, PT, R20.reuse, 0x12, PT ;  /* 0x000000121400780c */ /* 0x040fe40003f46270 */
[----:B------:R-:W-:Y:S02]  /*65c0*/  ISETP.LT.OR P1, PT, R13, 0x11, P1 ;  /* 0x000000110d00780c */ /* 0x000fe40000f21670 */
[----:B------:R-:W-:Y:S02]  /*65d0*/  ISETP.GE.AND P3, PT, R20, 0x22, PT ;  /* 0x000000221400780c */ /* 0x000fe40003f66270 */
[----:B------:R-:W-:Y:S02]  /*65e0*/  FSEL R128, R128, -INF , !P1 ;  /* 0xff80000080807808 */ /* 0x000fe40004800000 */
[----:B------:R-:W-:Y:S02]  /*65f0*/  ISETP.GT.AND P1, PT, R12, 0x11, !P2 ;  /* 0x000000110c00780c */ /* 0x000fe40005724270 */
[----:B------:R-:W-:-:S02]  /*6600*/  LOP3.LUT R16, R16, 0xfffffffd, RZ, 0xc0, !PT ;  /* 0xfffffffd10107812 */ /* 0x000fc400078ec0ff */
[----:B------:R-:W-:Y:S02]  /*6610*/  ISETP.LT.OR P1, PT, R13, 0x12, P1 ;  /* 0x000000120d00780c */ /* 0x000fe40000f21670 */
[----:B------:R-:W-:Y:S02]  /*6620*/  @P2 LOP3.LUT R2, R2, 0x1, RZ, 0xfc, !PT ;  /* 0x0000000102022812 */ /* 0x000fe400078efcff */
[----:B------:R-:W-:Y:S02]  /*6630*/  ISETP.GE.AND P2, PT, R20, 0x19, PT ;  /* 0x000000191400780c */ /* 0x000fe40003f46270 */
[----:B------:R-:W-:Y:S02]  /*6640*/  FSEL R129, R129, -INF , !P1 ;  /* 0xff80000081817808 */ /* 0x000fe40004800000 */
[----:B------:R-:W-:Y:S02]  /*6650*/  LOP3.LUT R2, R2, 0xfffffffb, RZ, 0xc0, !PT ;  /* 0xfffffffb02027812 */ /* 0x000fe400078ec0ff */
[----:B------:R-:W-:-:S02]  /*6660*/  ISETP.GT.AND P1, PT, R12, 0x18, !P2 ;  /* 0x000000180c00780c */ /* 0x000fc40005724270 */
[----:B------:R-:W-:Y:S02]  /*6670*/  @P3 LOP3.LUT R16, R16, 0x2, RZ, 0xfc, !PT ;  /* 0x0000000210103812 */ /* 0x000fe400078efcff */
[----:B------:R-:W-:Y:S02]  /*6680*/  ISETP.LT.OR P1, PT, R13, 0x19, P1 ;  /* 0x000000190d00780c */ /* 0x000fe40000f21670 */
[----:B------:R-:W-:Y:S02]  /*6690*/  LOP3.LUT R16, R16, 0xfffffffb, RZ, 0xc0, !PT ;  /* 0xfffffffb10107812 */ /* 0x000fe400078ec0ff */
[----:B------:R-:W-:Y:S02]  /*66a0*/  @P2 LOP3.LUT R2, R2, 0x4, RZ, 0xfc, !PT ;  /* 0x0000000402022812 */ /* 0x000fe400078efcff */
[----:B------:R-:W-:Y:S02]  /*66b0*/  ISETP.GE.AND P2, PT, R20, 0x1a, PT ;  /* 0x0000001a1400780c */ /* 0x000fe40003f46270 */
[----:B------:R-:W-:-:S02]  /*66c0*/  FSEL R132, R132, -INF , !P1 ;  /* 0xff80000084847808 */ /* 0x000fc40004800000 */
[----:B------:R-:W-:Y:S02]  /*66d0*/  ISETP.GT.AND P1, PT, R12, 0x19, !P2 ;  /* 0x000000190c00780c */ /* 0x000fe40005724270 */
[----:B------:R-:W-:Y:S02]  /*66e0*/  LOP3.LUT R2, R2, 0xfffffffd, RZ, 0xc0, !PT ;  /* 0xfffffffd02027812 */ /* 0x000fe400078ec0ff */
[----:B------:R-:W-:-:S04]  /*66f0*/  ISETP.LT.OR P1, PT, R13, 0x1a, P1 ;  /* 0x0000001a0d00780c */ /* 0x000fc80000f21670 */
[----:B------:R-:W-:Y:S02]  /*6700*/  FSEL R133, R133, -INF , !P1 ;  /* 0xff80000085857808 */ /* 0x000fe40004800000 */
[----:B------:R-:W-:Y:S02]  /*6710*/  ISETP.GE.AND P1, PT, R20, 0x21, PT ;  /* 0x000000211400780c */ /* 0x000fe40003f26270 */
[----:B------:R-:W-:Y:S02]  /*6720*/  @P2 LOP3.LUT R2, R2, 0x2, RZ, 0xfc, !PT ;  /* 0x0000000202022812 */ /* 0x000fe400078efcff */
        /* <DEDUP_REMOVED lines=172> */
[----:B------:R-:W-:-:S13]  /*71f0*/  ISETP.GE.AND P6, PT, R20, 0x1, PT ;  /* 0x000000011400780c */ /* 0x000fda0003fc6270 */
[----:B------:R-:W-:Y:S02]  /*7200*/  @P6 LOP3.LUT R16, R16, 0x1, RZ, 0xfc, !PT ;  /* 0x0000000110106812 */ /* 0x000fe400078efcff */
[----:B------:R-:W-:Y:S02]  /*7210*/  ISETP.GT.AND P6, PT, R12, RZ, !P6 ;  /* 0x000000ff0c00720c */ /* 0x000fe400077c4270 */
[----:B------:R-:W-:Y:S02]  /*7220*/  LOP3.LUT R16, R16, 0xf7ffffff, RZ, 0xc0, !PT ;  /* 0xf7ffffff10107812 */ /* 0x000fe400078ec0ff */
[----:B------:R-:W-:-:S04]  /*7230*/  ISETP.LT.OR P6, PT, R13, 0x1, P6 ;  /* 0x000000010d00780c */ /* 0x000fc800037c1670 */
[----:B------:R-:W-:Y:S02]  /*7240*/  FSEL R137, R120, -INF , !P6 ;  /* 0xff80000078897808 */ /* 0x000fe40007000000 */
[----:B------:R-:W-:-:S13]  /*7250*/  ISETP.GE.AND P6, PT, R20, 0x9a, PT ;  /* 0x0000009a1400780c */ /* 0x000fda0003fc6270 */
[----:B------:R-:W-:Y:S02]  /*7260*/  @P6 LOP3.LUT R16, R16, 0x8000000, RZ, 0xfc, !PT ;  /* 0x0800000010106812 */ /* 0x000fe400078efcff */
[----:B------:R-:W-:Y:S02]  /*7270*/  ISETP.GT.AND P6, PT, R12, 0x99, !P6 ;  /* 0x000000990c00780c */ /* 0x000fe400077c4270 */
[----:B------:R-:W0:Y:S02]  /*7280*/  SHFL.IDX PT, R12, R21, 0x1, 0x1c1f ;  /* 0x003c1f00150c7f89 */ /* 0x000e2400000e0000 */
[----:B------:R-:W-:-:S04]  /*7290*/  ISETP.LT.OR P6, PT, R13, 0x9a, P6 ;  /* 0x0000009a0d00780c */ /* 0x000fc800037c1670 */
[----:B------:R-:W-:Y:S02]  /*72a0*/  FSEL R69, R69, -INF , !P6 ;  /* 0xff80000045457808 */ /* 0x000fe40007000000 */
[----:B------:R-:W-:Y:S01]  /*72b0*/  LOP3.LUT P6, RZ, R2, 0x8, RZ, 0xc0, !PT ;  /* 0x0000000802ff7812 */ /* 0x000fe200078cc0ff */
[--C-:B0-----:R-:W-:Y:S02]  /*72c0*/  IMAD.IADD R15, R15, 0x1, R12.reuse ;  /* 0x000000010f0f7824 */ /* 0x101fe400078e020c */
[----:B------:R-:W-:-:S10]  /*72d0*/  IMAD.IADD R14, R14, 0x1, R12 ;  /* 0x000000010e0e7824 */ /* 0x000fd400078e020c */
[----:B------:R-:W-:Y:S05]  /*72e0*/  @!P6 BRA `(.L_x_852) ;  /* 0x000000000054e947 */ /* 0x000fea0003800000 */
        /* <DEDUP_REMOVED lines=12> */
.L_x_854:
[----:B------:R-:W-:-:S05]  /*73b0*/  IMAD.U32 R20, RZ, RZ, UR20 ;  /* 0x00000014ff147e24 */ /* 0x000fca000f8e00ff */
[----:B------:R-:W-:-:S13]  /*73c0*/  ISETP.NE.AND P6, PT, R20, 0x1, PT ;  /* 0x000000011400780c */ /* 0x000fda0003fc5270 */
[----:B------:R-:W0:Y:S02]  /*73d0*/  @P6 LDC.64 R10, c[0x0][0x9e8] ;  /* 0x00027a00ff0a6b82 */ /* 0x000e240000000a00 */
[----:B0-----:R-:W-:-:S05]  /*73e0*/  @P6 IMAD.HI.U32 R10, R12, R10, RZ ;  /* 0x0000000a0c0a6227 */ /* 0x001fca00078e00ff */
[----:B------:R-:W-:-:S07]  /*73f0*/  @P6 SHF.R.U32.HI R12, RZ, R11, R10 ;  /* 0x0000000bff0c6219 */ /* 0x000fce000001160a */
.L_x_855:
[----:B------:R-:W-:Y:S05]  /*7400*/  BSYNC B0 ;  /* 0x0000000000007941 */ /* 0x000fea0003800000 */
.L_x_853:
[----:B------:R-:W-:-:S05]  /*7410*/  IMAD R5, R12, R20, R5 ;  /* 0x000000140c057224 */ /* 0x000fca00078e0205 */
[----:B------:R-:W-:Y:S02]  /*7420*/  VIADDMNMX R15, R5, R20, R15, PT ;  /* 0x00000014050f7246 */ /* 0x000fe4000380010f */
[----:B------:R-:W-:-:S07]  /*7430*/  VIMNMX R14, R14, R5, !PT ;  /* 0x000000050e0e7248 */ /* 0x000fce0007fe0100 */
.L_x_852:
        /* <DEDUP_REMOVED lines=72> */
[C---:B------:R-:W-:Y:S02]  /*78c0*/  ISETP.LT.OR P1, PT, R15.reuse, 0x49, P1 ;  /* 0x000000490f00780c */ /* 0x040fe40000f21670 */
[----:B------:R-:W-:Y:S02]  /*78d0*/  FMNMX.FTZ R10, R84, R5, !PT ;  /* 0x00000005540a7209 */ /* 0x000fe40007810000 */
[----:B------:R-:W-:Y:S02]  /*78e0*/  FSEL R94, R94, -INF , !P1 ;  /* 0xff8000005e5e7808 */ /* 0x000fe40004800000 */
[----:B------:R-:W-:Y:S02]  /*78f0*/  ISETP.GT.AND P1, PT, R14, 0x49, !P6 ;  /* 0x000000490e00780c */ /* 0x000fe40007724270 */
[----:B------:R-:W-:Y:S02]  /*7900*/  LOP3.LUT P6, RZ, R16, 0x40, RZ, 0xc0, !PT ;  /* 0x0000004010ff7812 */ /* 0x000fe400078cc0ff */
        /* <DEDUP_REMOVED lines=19> */
[C---:B------:R-:W-:Y:S02]  /*7a40*/  ISETP.GT.AND P1, PT, R14.reuse, 0x58, !P1 ;  /* 0x000000580e00780c */ /* 0x040fe40004f24270 */
[----:B------:R-:W-:Y:S02]  /*7a50*/  FMNMX.FTZ R11, R69, R10, !PT ;  /* 0x0000000a450b7209 */ /* 0x000fe40007810000 */
[----:B------:R-:W-:Y:S02]  /*7a60*/  ISETP.LT.OR P1, PT, R15, 0x59, P1 ;  /* 0x000000590f00780c */ /* 0x000fe40000f21670 */
[----:B------:R-:W-:Y:S01]  /*7a70*/  ISETP.GT.AND P2, PT, R14, 0x89, !P2 ;  /* 0x000000890e00780c */ /* 0x000fe20005744270 */
[----:B------:R-:W0:Y:S01]  /*7a80*/  SHFL.BFLY PT, R10, R11, 0x2, 0x1f ;  /* 0x0c401f000b0a7f89 */ /* 0x000e2200000e0000 */
[----:B------:R-:W-:Y:S02]  /*7a90*/  FSEL R102, R102, -INF , !P1 ;  /* 0xff80000066667808 */ /* 0x000fe40004800000 */
[----:B------:R-:W-:-:S02]  /*7aa0*/  LOP3.LUT P1, RZ, R16, 0x2000, RZ, 0xc0, !PT ;  /* 0x0000200010ff7812 */ /* 0x000fc4000782c0ff */
[C---:B------:R-:W-:Y:S02]  /*7ab0*/  ISETP.LT.OR P2, PT, R15.reuse, 0x8a, P2 ;  /* 0x0000008a0f00780c */ /* 0x040fe40001741670 */
[C---:B------:R-:W-:Y:S02]  /*7ac0*/  ISETP.GT.AND P1, PT, R14.reuse, 0x59, !P1 ;  /* 0x000000590e00780c */ /* 0x040fe40004f24270 */
[----:B------:R-:W-:Y:S02]  /*7ad0*/  ISETP.GT.AND P3, PT, R14, 0x90, !P3 ;  /* 0x000000900e00780c */ /* 0x000fe40005f64270 */
[----:B------:R-:W-:Y:S02]  /*7ae0*/  ISETP.LT.OR P1, PT, R15, 0x5a, P1 ;  /* 0x0000005a0f00780c */ /* 0x000fe40000f21670 */
[----:B------:R-:W-:Y:S02]  /*7af0*/  FSEL R63, R63, -INF , !P2 ;  /* 0xff8000003f3f7808 */ /* 0x000fe40005000000 */
[----:B------:R-:W-:-:S02]  /*7b00*/  FSEL R103, R103, -INF , !P1 ;  /* 0xff80000067677808 */ /* 0x000fc40004800000 */
[----:B------:R-:W-:Y:S02]  /*7b10*/  LOP3.LUT P1, RZ, R16, 0x1000, RZ, 0xc0, !PT ;  /* 0x0000100010ff7812 */ /* 0x000fe4000782c0ff */
[C---:B------:R-:W-:Y:S02]  /*7b20*/  ISETP.LT.OR P3, PT, R15.reuse, 0x91, P3 ;  /* 0x000000910f00780c */ /* 0x040fe40001f61670 */
[C---:B------:R-:W-:Y:S02]  /*7b30*/  ISETP.GT.AND P1, PT, R14.reuse, 0x60, !P1 ;  /* 0x000000600e00780c */ /* 0x040fe40004f24270 */
[----:B------:R-:W-:Y:S02]  /*7b40*/  ISETP.GT.AND P4, PT, R14, 0x91, !P4 ;  /* 0x000000910e00780c */ /* 0x000fe40006784270 */
[----:B------:R-:W-:Y:S02]  /*7b50*/  ISETP.LT.OR P1, PT, R15, 0x61, P1 ;  /* 0x000000610f00780c */ /* 0x000fe40000f21670 */
[----:B0-----:R-:W-:-:S02]  /*7b60*/  FMNMX.FTZ R13, R11, R10, !PT ;  /* 0x0000000a0b0d7209 */ /* 0x001fc40007810000 */
[----:B------:R-:W-:Y:S02]  /*7b70*/  FSEL R74, R74, -INF , !P1 ;  /* 0xff8000004a4a7808 */ /* 0x000fe40004800000 */
[----:B------:R-:W-:Y:S01]  /*7b80*/  LOP3.LUT P1, RZ, R16, 0x800, RZ, 0xc0, !PT ;  /* 0x0000080010ff7812 */ /* 0x000fe2000782c0ff */
[----:B------:R-:W0:Y:S01]  /*7b90*/  SHFL.BFLY PT, R10, R13, 0x1, 0x1f ;  /* 0x0c201f000d0a7f89 */ /* 0x000e2200000e0000 */
[----:B------:R-:W-:Y:S02]  /*7ba0*/  FSEL R66, R66, -INF , !P3 ;  /* 0xff80000042427808 */ /* 0x000fe40005800000 */
[C---:B------:R-:W-:Y:S02]  /*7bb0*/  ISETP.GT.AND P1, PT, R14.reuse, 0x61, !P1 ;  /* 0x000000610e00780c */ /* 0x040fe40004f24270 */
[----:B------:R-:W-:Y:S02]  /*7bc0*/  ISETP.GT.AND P5, PT, R14, 0x98, !P5 ;  /* 0x000000980e00780c */ /* 0x000fe40006fa4270 */
[----:B------:R-:W-:-:S02]  /*7bd0*/  ISETP.LT.OR P1, PT, R15, 0x62, P1 ;  /* 0x000000620f00780c */ /* 0x000fc40000f21670 */
[----:B------:R-:W-:Y:S02]  /*7be0*/  ISETP.LT.OR P4, PT, R15, 0x92, P4 ;  /* 0x000000920f00780c */ /* 0x000fe40002781670 */
[----:B------:R-:W-:Y:S02]  /*7bf0*/  FSEL R75, R75, -INF , !P1 ;  /* 0xff8000004b4b7808 */ /* 0x000fe40004800000 */
[----:B------:R-:W-:Y:S02]  /*7c00*/  LOP3.LUT P1, RZ, R16, 0x400, RZ, 0xc0, !PT ;  /* 0x0000040010ff7812 */ /* 0x000fe4000782c0ff */
[----:B------:R-:W-:Y:S02]  /*7c10*/  ISETP.LT.OR P5, PT, R15, 0x99, P5 ;  /* 0x000000990f00780c */ /* 0x000fe40002fa1670 */
[----:B------:R-:W-:Y:S02]  /*7c20*/  ISETP.GT.AND P1, PT, R14, 0x68, !P1 ;  /* 0x000000680e00780c */ /* 0x000fe40004f24270 */
[----:B------:R-:W-:-:S02]  /*7c30*/  FSEL R67, R67, -INF , !P4 ;  /* 0xff80000043437808 */ /* 0x000fc40006000000 */
[----:B------:R-:W-:Y:S02]  /*7c40*/  ISETP.LT.OR P1, PT, R15, 0x69, P1 ;  /* 0x000000690f00780c */ /* 0x000fe40000f21670 */
[----:B------:R-:W-:Y:S02]  /*7c50*/  FSEL R70, R70, -INF , !P5 ;  /* 0xff80000046467808 */ /* 0x000fe40006800000 */
[----:B------:R-:W-:Y:S02]  /*7c60*/  FSEL R78, R78, -INF , !P1 ;  /* 0xff8000004e4e7808 */ /* 0x000fe40004800000 */
[----:B------:R-:W-:Y:S02]  /*7c70*/  LOP3.LUT P1, RZ, R16, 0x200, RZ, 0xc0, !PT ;  /* 0x0000020010ff7812 */ /* 0x000fe4000782c0ff */
[----:B0-----:R-:W-:Y:S01]  /*7c80*/  FMNMX.FTZ R5, R13, R10, !PT ;  /* 0x0000000a0d057209 */ /* 0x001fe20007810000 */
[----:B------:R-:W-:Y:S01]  /*7c90*/  IMAD.U32 R10, RZ, RZ, UR42 ;  /* 0x0000002aff0a7e24 */ /* 0x000fe2000f8e00ff */
[----:B------:R-:W-:-:S03]  /*7ca0*/  ISETP.GT.AND P1, PT, R14, 0x69, !P1 ;  /* 0x000000690e00780c */ /* 0x000fc60004f24270 */
[----:B------:R-:W-:Y:S01]  /*7cb0*/  FFMA.FTZ R10, R5, R10, -8 ;  /* 0xc1000000050a7423 */ /* 0x000fe2000001000a */
[----:B------:R-:W-:-:S04]  /*7cc0*/  ISETP.LT.OR P1, PT, R15, 0x6a, P1 ;  /* 0x0000006a0f00780c */ /* 0x000fc80000f21670 */
[----:B------:R-:W-:Y:S02]  /*7cd0*/  FSEL R79, R79, -INF , !P1 ;  /* 0xff8000004f4f7808 */ /* 0x000fe40004800000 */
[----:B------:R-:W-:-:S04]  /*7ce0*/  LOP3.LUT P1, RZ, R16, 0x100, RZ, 0xc0, !PT ;  /* 0x0000010010ff7812 */ /* 0x000fc8000782c0ff */
        /* <DEDUP_REMOVED lines=55> */
[----:B------:R-:W-:Y:S02]  /*8060*/  ISETP.GT.AND P1, PT, R14, RZ, !P6 ;  /* 0x000000ff0e00720c */ /* 0x000fe40007724270 */
[----:B------:R-:W-:Y:S02]  /*8070*/  LOP3.LUT P6, RZ, R16, 0x8000000, RZ, 0xc0, !PT ;  /* 0x0800000010ff7812 */ /* 0x000fe400078cc0ff */
[----:B------:R-:W-:Y:S02]  /*8080*/  ISETP.LT.OR P1, PT, R15, 0x1, P1 ;  /* 0x000000010f00780c */ /* 0x000fe40000f21670 */
[----:B------:R-:W-:Y:S02]  /*8090*/  ISETP.GT.AND P2, PT, R14, 0x99, !P6 ;  /* 0x000000990e00780c */ /* 0x000fe40007744270 */
[----:B------:R-:W-:-:S02]  /*80a0*/  FSEL R122, R122, -INF , !P1 ;  /* 0xff8000007a7a7808 */ /* 0x000fc40004800000 */
[----:B------:R-:W-:Y:S02]  /*80b0*/  FSETP.NEU.FTZ.AND P1, PT, R5, -INF , PT ;  /* 0xff8000000500780b */ /* 0x000fe40003f3d000 */
[----:B------:R-:W-:Y:S02]  /*80c0*/  ISETP.LT.OR P2, PT, R15, 0x9a, P2 ;  /* 0x0000009a0f00780c */ /* 0x000fe40001741670 */
[----:B------:R-:W-:Y:S02]  /*80d0*/  FSEL R10, R10, RZ, P1 ;  /* 0x000000ff0a0a7208 */ /* 0x000fe40000800000 */
[----:B------:R-:W-:-:S03]  /*80e0*/  FSEL R71, R71, -INF , !P2 ;  /* 0xff80000047477808 */ /* 0x000fc60005000000 */
        /* <DEDUP_REMOVED lines=48> */
[----:B------:R-:W-:Y:S01]  /*83f0*/  FFMA.FTZ R68, R68, UR42, -R10 ;  /* 0x0000002a44447c23 */ /* 0x000fe2000801080a */
[----:B------:R-:W-:Y:S01]  /*8400*/  FMNMX.FTZ R128, R114, R125, !PT ;  /* 0x0000007d72807209 */ /* 0x000fe20007810000 */
[----:B------:R-:W-:Y:S03]  /*8410*/  MUFU.EX2 R12, R12 ;  /* 0x0000000c000c7308 */ /* 0x000fe60000000800 */
[----:B------:R-:W-:-:S04]  /*8420*/  FMNMX.FTZ R125, R115, R128, !PT ;  /* 0x00000080737d7209 */ /* 0x000fc80007810000 */
        /* <DEDUP_REMOVED lines=37> */
[----:B------:R-:W-:-:S01]  /*8680*/  FFMA.FTZ R77, R81, UR42, -R10 ;  /* 0x0000002a514d7c23 */ /* 0x000fc2000801080a */
[----:B------:R-:W-:Y:S01]  /*8690*/  FFMA.FTZ R81, R85, UR42, -R10 ;  /* 0x0000002a55517c23 */ /* 0x000fe2000801080a */
[----:B------:R-:W-:Y:S01]  /*86a0*/  MUFU.EX2 R113, R113 ;  /* 0x0000007100717308 */ /* 0x000fe20000000800 */
[----:B------:R-:W-:-:S05]  /*86b0*/  FMNMX.FTZ R125, R71, R76, !PT ;  /* 0x0000004c477d7209 */ /* 0x000fca0007810000 */
[----:B------:R-:W0:Y:S02]  /*86c0*/  SHFL.BFLY PT, R128, R125, 0x2, 0x1f ;  /* 0x0c401f007d807f89 */ /* 0x000e2400000e0000 */
[----:B------:R1:W-:Y:S08]  /*86d0*/  MUFU.EX2 R76, R129 ;  /* 0x00000081004c7308 */ /* 0x0003f00000000800 */
[----:B------:R-:W-:Y:S01]  /*86e0*/  MUFU.EX2 R116, R116 ;  /* 0x0000007400747308 */ /* 0x000fe20000000800 */
[----:B-1----:R-:W-:-:S01]  /*86f0*/  FFMA.FTZ R129, R69, UR42, -R10 ;  /* 0x0000002a45817c23 */ /* 0x002fc2000801080a */
[----:B------:R-:W-:-:S05]  /*8700*/  FSEL R69, R5, RZ, P1 ;  /* 0x000000ff05457208 */ /* 0x000fca0000800000 */
[----:B------:R-:W-:Y:S01]  /*8710*/  FADD.FTZ R69, -R69, R8 ;  /* 0x0000000845457221 */ /* 0x000fe20000010100 */
[----:B------:R-:W-:Y:S03]  /*8720*/  MUFU.EX2 R117, R117 ;  /* 0x0000007500757308 */ /* 0x000fe60000000800 */
[----:B------:R-:W-:Y:S01]  /*8730*/  FMUL.FTZ R69, R69, UR42 ;  /* 0x0000002a45457c20 */ /* 0x000fe20008410000 */
[----:B0-----:R-:W-:Y:S01]  /*8740*/  FMNMX.FTZ R128, R125, R128, !PT ;  /* 0x000000807d807209 */ /* 0x001fe20007810000 */
[----:B------:R-:W-:-:S03]  /*8750*/  IMAD.U32 R125, RZ, RZ, UR42 ;  /* 0x0000002aff7d7e24 */ /* 0x000fc6000f8e00ff */
[----:B------:R-:W-:Y:S01]  /*8760*/  MUFU.EX2 R88, R88 ;  /* 0x0000005800587308 */ /* 0x000fe20000000800 */
[----:B------:R-:W0:Y:S07]  /*8770*/  SHFL.BFLY PT, R85, R128, 0x1, 0x1f ;  /* 0x0c201f0080557f89 */ /* 0x000e2e00000e0000 */
[----:B------:R-:W1:Y:S08]  /*8780*/  MUFU.EX2 R69, R69 ;  /* 0x0000004500457308 */ /* 0x000e700000000800 */
[----:B------:R-:W-:Y:S08]  /*8790*/  MUFU.EX2 R89, R89 ;  /* 0x0000005900597308 */ /* 0x000ff00000000800 */
[----:B------:R-:W-:Y:S01]  /*87a0*/  MUFU.EX2 R92, R92 ;  /* 0x0000005c005c7308 */ /* 0x000fe20000000800 */
[----:B0-----:R-:W-:-:S04]  /*87b0*/  FMNMX.FTZ R10, R128, R85, !PT ;  /* 0x00000055800a7209 */ /* 0x001fc80007810000 */
[C---:B------:R-:W-:Y:S01]  /*87c0*/  FSETP.NEU.FTZ.AND P1, PT, R10.reuse, -INF , PT ;  /* 0xff8000000a00780b */ /* 0x040fe20003f3d000 */
[----:B------:R-:W-:-:S02]  /*87d0*/  FFMA.FTZ R8, R10, R125, -8 ;  /* 0xc10000000a087423 */ /* 0x000fc4000001007d */
[----:B------:R0:W-:Y:S03]  /*87e0*/  MUFU.EX2 R85, R129 ;  /* 0x0000008100557308 */ /* 0x0001e60000000800 */
[----:B------:R-:W-:-:S05]  /*87f0*/  FSEL R8, R8, RZ, P1 ;  /* 0x000000ff08087208 */ /* 0x000fca0000800000 */
[----:B------:R-:W-:Y:S01]  /*8800*/  MUFU.EX2 R93, R93 ;  /* 0x0000005d005d7308 */ /* 0x000fe20000000800 */
[----:B------:R-:W-:-:S01]  /*8810*/  FFMA.FTZ R125, R122, UR42, -R8 ;  /* 0x0000002a7a7d7c23 */ /* 0x000fc20008010808 */
[--C-:B------:R-:W-:Y:S01]  /*8820*/  FFMA.FTZ R122, R126, UR42, -R8.reuse ;  /* 0x0000002a7e7a7c23 */ /* 0x100fe20008010808 */
[----:B------:R-:W-:-:S01]  /*8830*/  FFMA.FTZ R126, R130, UR42, -R8 ;  /* 0x0000002a827e7c23 */ /* 0x000fc20008010808 */
[----:B------:R-:W-:Y:S01]  /*8840*/  FSEL R130, R10, RZ, P1 ;  /* 0x000000ff0a827208 */ /* 0x000fe20000800000 */
[----:B------:R-:W-:-:S01]  /*8850*/  FFMA.FTZ R84, R123, UR42, -R8 ;  /* 0x0000002a7b547c23 */ /* 0x000fc20008010808 */
[--C-:B------:R-:W-:Y:S01]  /*8860*/  FFMA.FTZ R123, R127, UR42, -R8.reuse ;  /* 0x0000002a7f7b7c23 */ /* 0x100fe20008010808 */
[----:B------:R-:W-:-:S01]  /*8870*/  FFMA.FTZ R127, R131, UR42, -R8 ;  /* 0x0000002a837f7c23 */ /* 0x000fc20008010808 */
[----:B------:R-:W-:Y:S01]  /*8880*/  FFMA.FTZ R131, R94, UR42, -R8 ;  /* 0x0000002a5e837c23 */ /* 0x000fe20008010808 */
[----:B------:R-:W-:-:S01]  /*8890*/  FADD.FTZ R130, -R130, R7 ;  /* 0x0000000782827221 */ /* 0x000fc20000010100 */
[----:B------:R-:W-:Y:S01]  /*88a0*/  MUFU.EX2 R125, R125 ;  /* 0x0000007d007d7308 */ /* 0x000fe20000000800 */
[----:B------:R-:W-:-:S01]  /*88b0*/  FFMA.FTZ R128, R134, UR42, -R8 ;  /* 0x0000002a86807c23 */ /* 0x000fc20008010808 */
[--C-:B0-----:R-:W-:Y:S01]  /*88c0*/  FFMA.FTZ R129, R135, UR42, -R8.reuse ;  /* 0x0000002a87817c23 */ /* 0x101fe20008010808 */
[----:B------:R-:W-:Y:S01]  /*88d0*/  FMUL.FTZ R94, R130, UR42 ;  /* 0x0000002a825e7c20 */ /* 0x000fe20008410000 */
[--C-:B------:R-:W-:Y:S01]  /*88e0*/  FFMA.FTZ R130, R95, UR42, -R8.reuse ;  /* 0x0000002a5f827c23 */ /* 0x100fe20008010808 */
[----:B------:R-:W-:-:S01]  /*88f0*/  FFMA.FTZ R95, R98, UR42, -R8 ;  /* 0x0000002a625f7c23 */ /* 0x000fc20008010808 */
[--C-:B------:R-:W-:Y:S01]  /*8900*/  FFMA.FTZ R98, R99, UR42, -R8.reuse ;  /* 0x0000002a63627c23 */ /* 0x100fe20008010808 */
[----:B------:R-:W-:-:S01]  /*8910*/  FFMA.FTZ R99, R102, UR42, -R8 ;  /* 0x0000002a66637c23 */ /* 0x000fc20008010808 */
[----:B------:R-:W-:Y:S01]  /*8920*/  MUFU.EX2 R84, R84 ;  /* 0x0000005400547308 */ /* 0x000fe20000000800 */
[----:B-1----:R-:W-:-:S01]  /*8930*/  FFMA.FTZ R102, R69, R3, R12 ;  /* 0x0000000345667223 */ /* 0x002fc2000001000c */
        /* <DEDUP_REMOVED lines=24> */
[----:B------:R-:W-:Y:S01]  /*8ac0*/  FADD.FTZ R0, R11, R102 ;  /* 0x000000660b007221 */ /* 0x000fe20000010000 */
[----:B------:R-:W-:-:S01]  /*8ad0*/  FFMA.FTZ R102, R103, UR42, -R8 ;  /* 0x0000002a67667c23 */ /* 0x000fc20008010808 */
[----:B------:R-:W-:Y:S01]  /*8ae0*/  FFMA.FTZ R62, R62, UR42, -R8 ;  /* 0x0000002a3e3e7c23 */ /* 0x000fe20008010808 */
[----:B------:R-:W-:-:S01]  /*8af0*/  FADD.FTZ R3, R84, R3 ;  /* 0x0000000354037221 */ /* 0x000fc20000010000 */
[----:B------:R-:W-:Y:S01]  /*8b00*/  FADD.FTZ R103, R13, R0 ;  /* 0x000000000d677221 */ /* 0x000fe20000010000 */
[----:B------:R-:W-:-:S01]  /*8b10*/  FFMA.FTZ R63, R63, UR42, -R8 ;  /* 0x0000002a3f3f7c23 */ /* 0x000fc20008010808 */
[----:B------:R-:W0:Y:S01]  /*8b20*/  MUFU.EX2 R126, R126 ;  /* 0x0000007e007e7308 */ /* 0x000e220000000800 */
[----:B-1----:R-:W-:-:S01]  /*8b30*/  FADD.FTZ R0, R122, R3 ;  /* 0x000000037a007221 */ /* 0x002fc20000010000 */
[----:B------:R-:W-:Y:S01]  /*8b40*/  FADD.FTZ R132, R20, R103 ;  /* 0x0000006714847221 */ /* 0x000fe20000010000 */
[----:B------:R-:W-:-:S01]  /*8b50*/  FFMA.FTZ R66, R66, UR42, -R8 ;  /* 0x0000002a42427c23 */ /* 0x000fc20008010808 */
[--C-:B------:R-:W-:Y:S01]  /*8b60*/  FFMA.FTZ R67, R67, UR42, -R8.reuse ;  /* 0x0000002a43437c23 */ /* 0x100fe20008010808 */
[----:B------:R-:W-:-:S01]  /*8b70*/  FFMA.FTZ R70, R70, UR42, -R8 ;  /* 0x0000002a46467c23 */ /* 0x000fc20008010808 */
[----:B------:R-:W-:Y:S01]  /*8b80*/  FADD.FTZ R103, R21, R132 ;  /* 0x0000008415677221 */ /* 0x000fe20000010000 */
[----:B------:R-:W-:-:S01]  /*8b90*/  FFMA.FTZ R71, R71, UR42, -R8 ;  /* 0x0000002a47477c23 */ /* 0x000fc20008010808 */
[----:B------:R-:W1:Y:S01]  /*8ba0*/  MUFU.EX2 R127, R127 ;  /* 0x0000007f007f7308 */ /* 0x000e620000000800 */
[----:B--2---:R-:W-:-:S01]  /*8bb0*/  FADD.FTZ R3, R123, R0 ;  /* 0x000000007b037221 */ /* 0x004fc20000010000 */
[----:B------:R-:W-:-:S04]  /*8bc0*/  FADD.FTZ R132, R120, R103 ;  /* 0x0000006778847221 */ /* 0x000fc80000010000 */
[----:B------:R-:W-:Y:S02]  /*8bd0*/  FADD.FTZ R103, R121, R132 ;  /* 0x0000008479677221 */ /* 0x000fe40000010000 */
[----:B------:R-:W2:Y:S01]  /*8be0*/  MUFU.EX2 R128, R128 ;  /* 0x0000008000807308 */ /* 0x000ea20000000800 */
[----:B0-----:R-:W-:-:S01]  /*8bf0*/  FADD.FTZ R0, R126, R3 ;  /* 0x000000037e007221 */ /* 0x001fc20000010000 */
[----:B------:R-:W-:-:S06]  /*8c00*/  FADD.FTZ R103, R124, R103 ;  /* 0x000000677c677221 */ /* 0x000fcc0000010000 */
[----:B------:R-:W0:Y:S01]  /*8c10*/  MUFU.EX2 R129, R129 ;  /* 0x0000008100817308 */ /* 0x000e220000000800 */
[----:B-1----:R-:W-:-:S07]  /*8c20*/  FADD.FTZ R3, R127, R0 ;  /* 0x000000007f037221 */ /* 0x002fce0000010000 */
[----:B------:R-:W1:Y:S01]  /*8c30*/  MUFU.EX2 R106, R106 ;  /* 0x0000006a006a7308 */ /* 0x000e620000000800 */
[----:B--2---:R-:W-:-:S07]  /*8c40*/  FADD.FTZ R0, R128, R3 ;  /* 0x0000000380007221 */ /* 0x004fce0000010000 */
[----:B------:R-:W2:Y:S01]  /*8c50*/  MUFU.EX2 R107, R107 ;  /* 0x0000006b006b7308 */ /* 0x000ea20000000800 */
[----:B0-----:R-:W-:-:S01]  /*8c60*/  FADD.FTZ R3, R129, R0 ;  /* 0x0000000081037221 */ /* 0x001fc20000010000 */
[----:B------:R-:W-:-:S06]  /*8c70*/  FADD.FTZ R0, R104, R103 ;  /* 0x0000006768007221 */ /* 0x000fcc0000010000 */
[----:B------:R-:W0:Y:S01]  /*8c80*/  MUFU.EX2 R110, R110 ;  /* 0x0000006e006e7308 */ /* 0x000e220000000800 */
[----:B-1----:R-:W-:-:S01]  /*8c90*/  FADD.FTZ R132, R106, R3 ;  /* 0x000000036a847221 */ /* 0x002fc20000010000 */
[----:B------:R-:W-:-:S04]  /*8ca0*/  FADD.FTZ R3, R105, R0 ;  /* 0x0000000069037221 */ /* 0x000fc80000010000 */
[----:B------:R-:W-:Y:S02]  /*8cb0*/  FADD.FTZ R0, R108, R3 ;  /* 0x000000036c007221 */ /* 0x000fe40000010000 */
[----:B------:R-:W1:Y:S01]  /*8cc0*/  MUFU.EX2 R111, R111 ;  /* 0x0000006f006f7308 */ /* 0x000e620000000800 */
[----:B--2---:R-:W-:-:S01]  /*8cd0*/  FADD.FTZ R103, R107, R132 ;  /* 0x000000846b677221 */ /* 0x004fc20000010000 */
[----:B------:R-:W-:-:S04]  /*8ce0*/  FADD.FTZ R3, R109, R0 ;  /* 0x000000006d037221 */ /* 0x000fc80000010000 */
[----:B------:R-:W-:Y:S02]  /*8cf0*/  FADD.FTZ R0, R112, R3 ;  /* 0x0000000370007221 */ /* 0x000fe40000010000 */
[----:B------:R-:W2:Y:S01]  /*8d00*/  MUFU.EX2 R114, R114 ;  /* 0x0000007200727308 */ /* 0x000ea20000000800 */
[----:B0-----:R-:W-:-:S01]  /*8d10*/  FADD.FTZ R132, R110, R103 ;  /* 0x000000676e847221 */ /* 0x001fc20000010000 */
[----:B------:R-:W-:-:S04]  /*8d20*/  FADD.FTZ R3, R113, R0 ;  /* 0x0000000071037221 */ /* 0x000fc80000010000 */
[----:B------:R-:W-:Y:S02]  /*8d30*/  FADD.FTZ R0, R116, R3 ;  /* 0x0000000374007221 */ /* 0x000fe40000010000 */
        /* <DEDUP_REMOVED lines=9> */
[----:B0-----:R-:W-:-:S07]  /*8dd0*/  FADD.FTZ R103, R115, R132 ;  /* 0x0000008473677221 */ /* 0x001fce0000010000 */
        /* <DEDUP_REMOVED lines=86> */
[----:B------:R-:W-:Y:S01]  /*9340*/  FADD.FTZ R3, R85, R0 ;  /* 0x0000000055037221 */ /* 0x000fe20000010000 */
[----:B-1----:R-:W-:-:S04]  /*9350*/  FADD.FTZ R8, R70, R103 ;  /* 0x0000006746087221 */ /* 0x002fc80000010000 */
[----:B--2---:R-:W-:Y:S01]  /*9360*/  FADD.FTZ R0, R71, R8 ;  /* 0x0000000847007221 */ /* 0x004fe20000010000 */
[----:B------:R-:W-:Y:S06]  /*9370*/  @!P0 BRA `(.L_x_856) ;  /* 0x0000000000048947 */ /* 0x000fec0003800000 */
[----:B------:R-:W-:Y:S01]  /*9380*/  BPT.TRAP 0x1 ;  /* 0x000000040000795c */ /* 0x000fe20000300000 */
.L_x_856:
[----:B------:R-:W-:Y:S01]  /*9390*/  UIADD3 UR6, UR11, 0x13260, URZ ;  /* 0x000132600b067890 */ /* 0x000fe2000fffe03f */
[----:B------:R-:W-:Y:S01]  /*93a0*/  ISETP.GT.AND P1, PT, R9, UR24, PT ;  /* 0x0000001809007c0c */ /* 0x000fe2000bf24270 */
[----:B------:R-:W-:Y:S01]  /*93b0*/  UMOV UR26, UR36 ;  /* 0x00000024001a7c82 */ /* 0x000fe20008000000 */
[----:B------:R-:W-:Y:S01]  /*93c0*/  F2FP.SATFINITE.E4M3.F32.PACK_AB_MERGE_C R7, R130, R7, RZ ;  /* 0x000000078207723e */ /* 0x000fe200048070ff */
[----:B------:R-:W-:Y:S01]  /*93d0*/  UPRMT UR6, UR44, 0x654, UR6 ;  /* 0x000006542c067896 */ /* 0x000fe20008000006 */
[----:B------:R-:W-:Y:S01]  /*93e0*/  F2FP.SATFINITE.E4M3.F32.PACK_AB_MERGE_C R13, R20, R13, RZ ;  /* 0x0000000d140d723e */ /* 0x000fe200048070ff */
[----:B------:R-:W-:Y:S01]  /*93f0*/  UMOV UR25, UR37 ;  /* 0x0000002500197c82 */ /* 0x000fe20008000000 */
[----:B------:R-:W-:Y:S01]  /*9400*/  F2FP.SATFINITE.E4M3.F32.PACK_AB_MERGE_C R122, R123, R122, RZ ;  /* 0x0000007a7b7a723e */ /* 0x000fe200048070ff */
[----:B------:R-:W-:Y:S01]  /*9410*/  FMUL.FTZ R24, R24, R69 ;  /* 0x0000004518187220 */ /* 0x000fe20000410000 */
        /* <DEDUP_REMOVED lines=34> */
[----:B------:R-:W-:Y:S01]  /*9640*/  F2FP.SATFINITE.E4M3.F32.PACK_AB_MERGE_C R145, R91, R90, R7 ;  /* 0x0000005a5b91723e */ /* 0x000fe20004807007 */
[----:B------:R-:W-:Y:S01]  /*9650*/  FMUL.FTZ R26, R26, R94 ;  /* 0x0000005e1a1a7220 */ /* 0x000fe20000410000 */
[----:B------:R-:W-:Y:S01]  /*9660*/  F2FP.SATFINITE.E4M3.F32.PACK_AB_MERGE_C R152, R11, R12, R13 ;  /* 0x0000000c0b98723e */ /* 0x000fe2000480700d */
[-C--:B------:R-:W-:Y:S01]  /*9670*/  FMUL.FTZ R27, R27, R94.reuse ;  /* 0x0000005e1b1b7220 */ /* 0x080fe20000410000 */
        /* <DEDUP_REMOVED lines=32> */
[----:B------:R-:W-:-:S02]  /*9880*/  F2FP.SATFINITE.E4M3.F32.PACK_AB_MERGE_C R138, R65, R64, R68 ;  /* 0x00000040418a723e */ /* 0x000fc40004807044 */
[----:B------:R-:W-:Y:S01]  /*9890*/  F2FP.SATFINITE.E4M3.F32.PACK_AB_MERGE_C R139, R67, R66, R70 ;  /* 0x00000042438b723e */ /* 0x000fe20004807046 */
[----:B------:R-:W-:Y:S06]  /*98a0*/  @P1 BRA `(.L_x_857) ;  /* 0xffffffc000481947 */ /* 0x000fec000383ffff */
.L_x_838:
[----:B------:R-:W0:Y:S01]  /*98b0*/  LDC R7, c[0x0][0x448] ;  /* 0x00011200ff077b82 */ /* 0x000e220000000800 */
[----:B------:R-:W-:Y:S01]  /*98c0*/  UIADD3 UR6, UR41, 0xbf, URZ ;  /* 0x000000bf29067890 */ /* 0x000fe2000fffe03f */
[----:B------:R-:W-:Y:S02]  /*98d0*/  IADD3 R6, R17, 0x1, -R6 ;  /* 0x0000000111067810 */ /* 0x000fe40007ffe806 */
[----:B------:R-:W-:Y:S02]  /*98e0*/  LOP3.LUT P1, RZ, R2, 0x8, RZ, 0xc0, !PT ;  /* 0x0000000802ff7812 */ /* 0x000fe4000782c0ff */
[----:B0-----:R-:W-:-:S13]  /*98f0*/  ISETP.NE.AND P2, PT, R7, 0x1, PT ;  /* 0x000000010700780c */ /* 0x001fda0003f45270 */
[----:B------:R-:W0:Y:S08]  /*9900*/  @P2 LDC R7, c[0x0][0x44c] ;  /* 0x00011300ff072b82 */ /* 0x000e300000000800 */
[----:B------:R-:W1:Y:S01]  /*9910*/  @P2 LDC R11, c[0x0][0x450] ;  /* 0x00011400ff0b2b82 */ /* 0x000e620000000800 */
[----:B0-----:R-:W-:-:S04]  /*9920*/  @P2 IMAD.HI.U32 R8, R7, UR6, RZ ;  /* 0x0000000607082c27 */ /* 0x001fc8000f8e00ff */
[----:B------:R-:W-:Y:S01]  /*9930*/  IMAD.U32 R7, RZ, RZ, UR6 ;  /* 0x00000006ff077e24 */ /* 0x000fe2000f8e00ff */
[----:B-1----:R-:W-:-:S05]  /*9940*/  @P2 SHF.R.U32.HI R7, RZ, R11, R8 ;  /* 0x0000000bff072219 */ /* 0x002fca0000011608 */
[----:B------:R-:W-:-:S04]  /*9950*/  IMAD.IADD R6, R6, 0x1, R7 ;  /* 0x0000000106067824 */ /* 0x000fc800078e0207 */
[----:B------:R-:W-:-:S05]  /*9960*/  VIADD R7, R6, -UR21 ;  /* 0x8000001506077c36 */ /* 0x000fca0008000000 */
[----:B------:R-:W-:Y:S01]  /*9970*/  R2UR UR11, R7 ;  /* 0x00000000070b72ca */ /* 0x000fe200000e0000 */
[----:B------:R-:W-:-:S14]  /*9980*/  @!P1 BRA `(.L_x_858) ;  /* 0x0000000000509947 */ /* 0x000fdc0003800000 */
[----:B------:R-:W-:-:S13]  /*9990*/  R2UR UR10, R6 ;  /* 0x00000000060a72ca */ /* 0x000fda00000e0000 */
[----:B------:R-:W-:-:S06]  /*99a0*/  UISETP.GT.AND UP0, UPT, UR10, -0x1, UPT ;  /* 0xffffffff0a00788c */ /* 0x000fcc000bf04270 */
[----:B------:R-:W-:-:S13]  /*99b0*/  PLOP3.LUT P1, PT, PT, PT, UP0, 0x80, 0x0 ;  /* 0x000000000000781c */ /* 0x000fda0003f2f008 */
[----:B------:R-:W-:Y:S05]  /*99c0*/  @P1 BRA `(.L_x_859) ;  /* 0x0000000000201947 */ /* 0x000fea0003800000 */
[----:B------:R-:W-:Y:S01]  /*99d0*/  ULDC UR12, c[0x0][0x9e4] ;  /* 0x00027900000c7ab9 */ /* 0x000fe20000000800 */
[----:B------:R-:W-:Y:S02]  /*99e0*/  ULOP3.LUT UR10, URZ, UR10, URZ, 0x33, !UPT ;  /* 0x0000000a3f0a7292 */ /* 0x000fe4000f8e333f */
[----:B------:R-:W-:-:S11]  /*99f0*/  UISETP.NE.AND UP0, UPT, UR12, 0x1, UPT ;  /* 0x000000010c00788c */ /* 0x000fd6000bf05270 */
[----:B------:R-:W-:Y:S02]  /*9a00*/  @UP0 ULDC.64 UR14, c[0x0][0x9e8] ;  /* 0x00027a00000e0ab9 */ /* 0x000fe40000000a00 */
[----:B------:R-:W-:-:S04]  /*9a10*/  UIMAD.WIDE.U32 UR6, UR10, UR14, URZ ;  /* 0x0000000e0a0672a5 */ /* 0x000fc8000f8e003f */
[----:B------:R-:W-:-:S04]  /*9a20*/  @UP0 USHF.R.U32.HI UR10, URZ, UR15, UR7 ;  /* 0x0000000f3f0a0299 */ /* 0x000fc80008011607 */
[----:B------:R-:W-:Y:S01]  /*9a30*/  ULOP3.LUT UR10, URZ, UR10, URZ, 0x33, !UPT ;  /* 0x0000000a3f0a7292 */ /* 0x000fe2000f8e333f */
[----:B------:R-:W-:Y:S11]  /*9a40*/  BRA `(.L_x_860) ;  /* 0x0000000000147947 */ /* 0x000ff60003800000 */
.L_x_859:
[----:B------:R-:W-:Y:S02]  /*9a50*/  ULDC UR12, c[0x0][0x9e4] ;  /* 0x00027900000c7ab9 */ /* 0x000fe40000000800 */
[----:B------:R-:W-:-:S11]  /*9a60*/  UISETP.NE.AND UP0, UPT, UR12, 0x1, UPT ;  /* 0x000000010c00788c */ /* 0x000fd6000bf05270 */
[----:B------:R-:W-:Y:S02]  /*9a70*/  @UP0 ULDC.64 UR14, c[0x0][0x9e8] ;  /* 0x00027a00000e0ab9 */ /* 0x000fe40000000a00 */
[----:B------:R-:W-:-:S04]  /*9a80*/  UIMAD.WIDE.U32 UR6, UR10, UR14, URZ ;  /* 0x0000000e0a0672a5 */ /* 0x000fc8000f8e003f */
[----:B------:R-:W-:-:S12]  /*9a90*/  @UP0 USHF.R.U32.HI UR10, URZ, UR15, UR7 ;  /* 0x0000000f3f0a0299 */ /* 0x000fd80008011607 */
.L_x_860:
[----:B------:R-:W-:-:S04]  /*9aa0*/  UIMAD UR10, UR10, UR12, URZ ;  /* 0x0000000c0a0a72a4 */ /* 0x000fc8000f8e023f */
[----:B------:R-:W-:-:S04]  /*9ab0*/  UISETP.LT.AND UP0, UPT, UR11, UR10, UPT ;  /* 0x0000000a0b00728c */ /* 0x000fc8000bf01270 */
[----:B------:R-:W-:-:S12]  /*9ac0*/  USEL UR11, UR11, UR10, !UP0 ;  /* 0x0000000a0b0b7287 */ /* 0x000fd8000c000000 */
.L_x_858:
[----:B------:R-:W-:-:S04]  /*9ad0*/  UIADD3 UR6, UR11, 0x9f, URZ ;  /* 0x0000009f0b067890 */ /* 0x000fc8000fffe03f */
[----:B------:R-:W-:-:S04]  /*9ae0*/  UIMAD.WIDE UR6, UR6, 0x66666667, URZ ;  /* 0x66666667060678a5 */ /* 0x000fc8000f8e023f */
[----:B------:R-:W-:-:S04]  /*9af0*/  USHF.R.U32.HI UR6, URZ, 0x1f, UR7 ;  /* 0x0000001f3f067899 */ /* 0x000fc80008011607 */
[----:B------:R-:W-:-:S04]  /*9b00*/  ULEA.HI.SX32 UR6, UR7, UR6, 0x1a ;  /* 0x0000000607067291 */ /* 0x000fc8000f8fd23f */
[----:B------:R-:W-:-:S04]  /*9b10*/  UISETP.LT.AND UP0, UPT, UR43, UR6, UPT ;  /* 0x000000062b00728c */ /* 0x000fc8000bf01270 */
[----:B------:R-:W-:-:S06]  /*9b20*/  USEL UR21, UR43, UR6, !UP0 ;  /* 0x000000062b157287 */ /* 0x000fcc000c000000 */
[----:B------:R-:W-:-:S13]  /*9b30*/  ISETP.GE.AND P1, PT, R9, UR21, PT ;  /* 0x0000001509007c0c */ /* 0x000fda000bf26270 */
[----:B------:R-:W-:Y:S05]  /*9b40*/  @!P1 BRA `(.L_x_861) ;  /* 0x00000020009c9947 */ /* 0x000fea0003800000 */
[----:B------:R-:W-:Y:S01]  /*9b50*/  IMAD.MOV.U32 R7, RZ, RZ, R10 ;  /* 0x000000ffff077224 */ /* 0x000fe200078e000a */
[----:B------:R-:W-:Y:S01]  /*9b60*/  UMOV UR23, UR36 ;  /* 0x0000002400177c82 */ /* 0x000fe20008000000 */
[----:B------:R-:W-:Y:S01]  /*9b70*/  IMAD.MOV.U32 R6, RZ, RZ, R5 ;  /* 0x000000ffff067224 */ /* 0x000fe200078e0005 */
[----:B------:R-:W-:-:S06]  /*9b80*/  UMOV UR22, UR37 ;  /* 0x0000002500167c82 */ /* 0x000fcc0008000000 */
.L_x_872:
[----:B------:R-:W-:-:S04]  /*9b90*/  UISETP.NE.AND UP0, UPT, UR22, 0x1, UPT ;  /* 0x000000011600788c */ /* 0x000fc8000bf05270 */
[----:B------:R-:W-:-:S04]  /*9ba0*/  USEL UR36, URZ, 0x1, UP0 ;  /* 0x000000013f247887 */ /* 0x000fc80008000000 */
[----:B------:R-:W-:Y:S01]  /*9bb0*/  ULOP3.LUT UR36, UR23, UR36, URZ, 0x3c, !UPT ;  /* 0x0000002417247292 */ /* 0x000fe2000f8e3c3f */
[----:B------:R-:W-:Y:S11]  /*9bc0*/  @!P0 BRA `(.L_x_862) ;  /* 0x0000000000048947 */ /* 0x000ff60003800000 */
[----:B------:R-:W-:Y:S01]  /*9bd0*/  BPT.TRAP 0x1 ;  /* 0x000000040000795c */ /* 0x000fe20000300000 */
.L_x_862:
        /* <DEDUP_REMOVED lines=9> */
.L_x_863:
[----:B-1----:R-:W-:Y:S05]  /*9c70*/  @P1 BRA `(.L_x_864) ;  /* 0x0000000000081947 */ /* 0x002fea0003800000 */
[----:B------:R-:W1:Y:S02]  /*9c80*/  SYNCS.PHASECHK.TRANS64.TRYWAIT P1, [UR20+0x13230], R5 ;  /* 0x01323005ff0075a7 */ /* 0x000e640008020154 */
[----:B-1----:R-:W-:Y:S05]  /*9c90*/  @!P1 BRA `(.L_x_865) ;  /* 0x000000d400989947 */ /* 0x002fea0003800000 */
.L_x_864:
        /* <DEDUP_REMOVED lines=64> */
.L_x_866:
[----:B------:R-:W-:Y:S01]  /*a0a0*/  ULEA UR11, UR22, UR45, 0x3 ;  /* 0x0000002d160b7291 */ /* 0x000fe2000f8e183f */
[----:B01----:R-:W-:-:S05]  /*a0b0*/  IMAD.U32 R5, RZ, RZ, UR23 ;  /* 0x00000017ff057e24 */ /* 0x003fca000f8e00ff */
[----:B------:R-:W-:-:S04]  /*a0c0*/  SHF.L.U32 R5, R5, 0x1f, RZ ;  /* 0x0000001f05057819 */ /* 0x000fc800000006ff */
[----:B------:R0:W1:Y:S01]  /*a0d0*/  SYNCS.PHASECHK.TRANS64.TRYWAIT P1, [UR11+0x13250], R5 ;  /* 0x01325005ff0075a7 */ /* 0x000062000802014b */
[----:B------:R-:W-:Y:S05]  /*a0e0*/  @!P0 BRA `(.L_x_867) ;  /* 0x0000000000048947 */ /* 0x000fea0003800000 */
[----:B------:R-:W-:Y:S01]  /*a0f0*/  BPT.TRAP 0x1 ;  /* 0x000000040000795c */ /* 0x000fe20000300000 */
.L_x_867:
[----:B-1----:R-:W-:Y:S05]  /*a100*/  @P1 BRA `(.L_x_868) ;  /* 0x0000000000081947 */ /* 0x002fea0003800000 */
[----:B------:R-:W1:Y:S02]  /*a110*/  SYNCS.PHASECHK.TRANS64.TRYWAIT P1, [UR11+0x13250], R5 ;  /* 0x01325005ff0075a7 */ /* 0x000e64000802014b */
[----:B-1----:R-:W-:Y:S05]  /*a120*/  @!P1 BRA `(.L_x_869) ;  /* 0x000000d0008c9947 */ /* 0x002fea0003800000 */
.L_x_868:
        /* <DEDUP_REMOVED lines=32> */
.L_x_870:
[----:B-1----:R-:W-:Y:S01]  /*a330*/  FMNMX.FTZ R8, R120, R6, !PT ;  /* 0x0000000678087209 */ /* 0x002fe20007810000 */
[----:B------:R-:W-:Y:S01]  /*a340*/  IMAD.U32 R14, RZ, RZ, UR42 ;  /* 0x0000002aff0e7e24 */ /* 0x000fe2000f8e00ff */
[----:B------:R-:W-:Y:S01]  /*a350*/  FMNMX.FTZ R10, R122, R7, !PT ;  /* 0x000000077a0a7209 */ /* 0x000fe20007810000 */
[----:B------:R-:W-:Y:S01]  /*a360*/  UIADD3 UR20, UR20, 0x13240, URZ ;  /* 0x0001324014147890 */ /* 0x000fe2000fffe03f */
[----:B0-----:R-:W-:Y:S02]  /*a370*/  FMNMX.FTZ R5, R121, R8, !PT ;  /* 0x0000000879057209 */ /* 0x001fe40007810000 */
[----:B------:R-:W-:Y:S01]  /*a380*/  FMNMX.FTZ R11, R123, R10, !PT ;  /* 0x0000000a7b0b7209 */ /* 0x000fe20007810000 */
[----:B------:R-:W-:Y:S01]  /*a390*/  UPRMT UR20, UR44, 0x654, UR20 ;  /* 0x000006542c147896 */ /* 0x000fe20008000014 */
[----:B------:R-:W-:Y:S02]  /*a3a0*/  FMNMX.FTZ R8, R124, R5, !PT ;  /* 0x000000057c087209 */ /* 0x000fe40007810000 */
[----:B------:R-:W-:-:S02]  /*a3b0*/  FMNMX.FTZ R10, R126, R11, !PT ;  /* 0x0000000b7e0a7209 */ /* 0x000fc40007810000 */
[----:B------:R-:W-:Y:S02]  /*a3c0*/  FMNMX.FTZ R5, R125, R8, !PT ;  /* 0x000000087d057209 */ /* 0x000fe40007810000 */
[----:B------:R-:W-:Y:S02]  /*a3d0*/  FMNMX.FTZ R11, R127, R10, !PT ;  /* 0x0000000a7f0b7209 */ /* 0x000fe40007810000 */
[----:B------:R-:W-:Y:S01]  /*a3e0*/  FMNMX.FTZ R8, R128, R5, !PT ;  /* 0x0000000580087209 */ /* 0x000fe20007810000 */
[----:B------:R-:W-:Y:S01]  /*a3f0*/  SYNCS.ARRIVE.TRANS64.RED.A1T0 RZ, [UR20], RZ ;  /* 0x000000ffffff79a7 */ /* 0x000fe20008100414 */
        /* <DEDUP_REMOVED lines=79> */
[C---:B------:R-:W-:Y:S01]  /*a8f0*/  FFMA.FTZ R8, R5.reuse, R14, -8 ;  /* 0xc100000005087423 */ /* 0x040fe2000001000e */
[----:B------:R-:W-:-:S03]  /*a900*/  FADD.FTZ R6, -R5, R6 ;  /* 0x0000000605067221 */ /* 0x000fc60000010100 */
[--C-:B------:R-:W-:Y:S01]  /*a910*/  FFMA.FTZ R12, R121, UR42, -R8.reuse ;  /* 0x0000002a790c7c23 */ /* 0x100fe20008010808 */
[----:B------:R-:W-:Y:S02]  /*a920*/  IMAD.U32 R121, RZ, RZ, UR42 ;  /* 0x0000002aff797e24 */ /* 0x000fe4000f8e00ff */
        /* <DEDUP_REMOVED lines=39> */
[----:B------:R-:W-:-:S01]  /*aba0*/  FADD.FTZ R7, -R10, R7 ;  /* 0x000000070a077221 */ /* 0x000fc20000010100 */
[----:B------:R-:W-:Y:S01]  /*abb0*/  FFMA.FTZ R8, R10, R121, -8 ;  /* 0xc10000000a087423 */ /* 0x000fe20000010079 */
[----:B------:R-:W-:Y:S01]  /*abc0*/  FMUL.FTZ R6, R6, UR42 ;  /* 0x0000002a06067c20 */ /* 0x000fe20008410000 */
[----:B------:R-:W-:Y:S01]  /*abd0*/  MUFU.EX2 R11, R11 ;  /* 0x0000000b000b7308 */ /* 0x000fe20000000800 */
[----:B------:R-:W-:Y:S01]  /*abe0*/  FMUL.FTZ R7, R7, UR42 ;  /* 0x0000002a07077c20 */ /* 0x000fe20008410000 */
        /* <DEDUP_REMOVED lines=48> */
[----:B------:R-:W-:-:S06]  /*aef0*/  FFMA.FTZ R71, R71, UR42, -R8 ;  /* 0x0000002a47477c23 */ /* 0x000fcc0008010808 */
        /* <DEDUP_REMOVED lines=154> */
.L_x_871:
        /* <DEDUP_REMOVED lines=10> */
[----:B------:R-:W-:Y:S01]  /*b940*/  FMUL.FTZ R25, R25, R6 ;  /* 0x0000000619197220 */ /* 0x000fe20000410000 */
[----:B------:R-:W-:Y:S01]  /*b950*/  F2FP.SATFINITE.E4M3.F32.PACK_AB_MERGE_C R108, R109, R108, RZ ;  /* 0x0000006c6d6c723e */ /* 0x000fe200048070ff */
[----:B------:R-:W-:Y:S01]  /*b960*/  FMUL.FTZ R28, R28, R6 ;  /* 0x000000061c1c7220 */ /* 0x000fe20000410000 */
[----:B------:R-:W-:Y:S01]  /*b970*/  F2FP.SATFINITE.E4M3.F32.PACK_AB_MERGE_C R110, R111, R110, RZ ;  /* 0x0000006e6f6e723e */ /* 0x000fe200048070ff */
[----:B------:R-:W-:Y:S01]  /*b980*/  SYNCS.ARRIVE.TRANS64.RED.A1T0 RZ, [UR6], RZ ;  /* 0x000000ffffff79a7 */ /* 0x000fe20008100406 */
[----:B------:R-:W-:Y:S01]  /*b990*/  F2FP.SATFINITE.E4M3.F32.PACK_AB_MERGE_C R116, R117, R116, RZ ;  /* 0x000000747574723e */ /* 0x000fe200048070ff */
[----:B------:R-:W-:Y:S01]  /*b9a0*/  FMUL.FTZ R29, R29, R6 ;  /* 0x000000061d1d7220 */ /* 0x000fe20000410000 */
        /* <DEDUP_REMOVED lines=63> */
[----:B------:R-:W-:Y:S01]  /*bda0*/  F2FP.SATFINITE.E4M3.F32.PACK_AB_MERGE_C R139, R67, R66, R70 ;  /* 0x00000042438b723e */ /* 0x000fe20004807046 */
[----:B------:R-:W-:Y:S06]  /*bdb0*/  @P1 BRA `(.L_x_872) ;  /* 0xffffffdc00741947 */ /* 0x000fec000383ffff */
.L_x_861:
[----:B------:R-:W-:-:S13]  /*bdc0*/  ISETP.GE.AND P1, PT, R9, UR43, PT ;  /* 0x0000002b09007c0c */ /* 0x000fda000bf26270 */
[----:B------:R-:W-:Y:S05]  /*bdd0*/  @!P1 BRA `(.L_x_873) ;  /* 0x0000003c00d49947 */ /* 0x000fea0003800000 */
[----:B------:R-:W-:Y:S01]  /*bde0*/  IMAD.MOV.U32 R6, RZ, RZ, R10 ;  /* 0x000000ffff067224 */ /* 0x000fe200078e000a */
[----:B------:R-:W-:Y:S01]  /*bdf0*/  UMOV UR26, UR36 ;  /* 0x00000024001a7c82 */ /* 0x000fe20008000000 */
[----:B------:R-:W-:Y:S01]  /*be00*/  IMAD.MOV.U32 R7, RZ, RZ, R5 ;  /* 0x000000ffff077224 */ /* 0x000fe200078e0005 */
[----:B------:R-:W-:Y:S01]  /*be10*/  UMOV UR25, UR37 ;  /* 0x0000002500197c82 */ /* 0x000fe20008000000 */
[----:B------:R-:W-:Y:S01]  /*be20*/  ULDC UR20, c[0x0][0x9e4] ;  /* 0x0002790000147ab9 */ /* 0x000fe20000000800 */
[----:B------:R-:W-:Y:S01]  /*be30*/  ULDC UR23, c[0x0][0x9dc] ;  /* 0x0002770000177ab9 */ /* 0x000fe20000000800 */
[----:B------:R-:W-:Y:S01]  /*be40*/  ULDC UR22, c[0x0][0x288] ;  /* 0x0000a20000167ab9 */ /* 0x000fe20000000800 */
[----:B------:R-:W-:-:S05]  /*be50*/  ULDC UR21, c[0x0][0x9e0] ;  /* 0x0002780000157ab9 */ /* 0x000fca0000000800 */
.L_x_892:
[----:B------:R-:W-:-:S04]  /*be60*/  UISETP.NE.AND UP0, UPT, UR25, 0x1, UPT ;  /* 0x000000011900788c */ /* 0x000fc8000bf05270 */
[----:B------:R-:W-:-:S04]  /*be70*/  USEL UR36, URZ, 0x1, UP0 ;  /* 0x000000013f247887 */ /* 0x000fc80008000000 */
[----:B------:R-:W-:Y:S01]  /*be80*/  ULOP3.LUT UR36, UR26, UR36, URZ, 0x3c, !UPT ;  /* 0x000000241a247292 */ /* 0x000fe2000f8e3c3f */
[----:B------:R-:W-:Y:S11]  /*be90*/  @!P0 BRA `(.L_x_874) ;  /* 0x0000000000048947 */ /* 0x000ff60003800000 */
[----:B------:R-:W-:Y:S01]  /*bea0*/  BPT.TRAP 0x1 ;  /* 0x000000040000795c */ /* 0x000fe20000300000 */
.L_x_874:
        /* <DEDUP_REMOVED lines=9> */
.L_x_875:
[----:B-1----:R-:W-:Y:S05]  /*bf40*/  @P1 BRA `(.L_x_876) ;  /* 0x0000000000081947 */ /* 0x002fea0003800000 */
[----:B------:R-:W1:Y:S02]  /*bf50*/  SYNCS.PHASECHK.TRANS64.TRYWAIT P1, [UR24+0x13230], R5 ;  /* 0x01323005ff0075a7 */ /* 0x000e640008020158 */
[----:B-1----:R-:W-:Y:S05]  /*bf60*/  @!P1 BRA `(.L_x_877) ;  /* 0x000000b400149947 */ /* 0x002fea0003800000 */
.L_x_876:
        /* <DEDUP_REMOVED lines=64> */
.L_x_878:
[----:B------:R-:W-:Y:S01]  /*c370*/  ULEA UR11, UR25, UR45, 0x3 ;  /* 0x0000002d190b7291 */ /* 0x000fe2000f8e183f */
[----:B01----:R-:W-:-:S05]  /*c380*/  IMAD.U32 R5, RZ, RZ, UR26 ;  /* 0x0000001aff057e24 */ /* 0x003fca000f8e00ff */
[----:B------:R-:W-:-:S04]  /*c390*/  SHF.L.U32 R5, R5, 0x1f, RZ ;  /* 0x0000001f05057819 */ /* 0x000fc800000006ff */
[----:B------:R0:W1:Y:S01]  /*c3a0*/  SYNCS.PHASECHK.TRANS64.TRYWAIT P1, [UR11+0x13250], R5 ;  /* 0x01325005ff0075a7 */ /* 0x000062000802014b */
[----:B------:R-:W-:Y:S05]  /*c3b0*/  @!P0 BRA `(.L_x_879) ;  /* 0x0000000000048947 */ /* 0x000fea0003800000 */
[----:B------:R-:W-:Y:S01]  /*c3c0*/  BPT.TRAP 0x1 ;  /* 0x000000040000795c */ /* 0x000fe20000300000 */
.L_x_879:
[----:B-1----:R-:W-:Y:S05]  /*c3d0*/  @P1 BRA `(.L_x_880) ;  /* 0x0000000000081947 */ /* 0x002fea0003800000 */
[----:B------:R-:W1:Y:S02]  /*c3e0*/  SYNCS.PHASECHK.TRANS64.TRYWAIT P1, [UR11+0x13250], R5 ;  /* 0x01325005ff0075a7 */ /* 0x000e64000802014b */
[----:B-1----:R-:W-:Y:S05]  /*c3f0*/  @!P1 BRA `(.L_x_881) ;  /* 0x000000b000089947 */ /* 0x002fea0003800000 */
.L_x_880:
        /* <DEDUP_REMOVED lines=32> */
.L_x_882:
        /* <DEDUP_REMOVED lines=11> */
[----:B0-----:R-:W-:-:S05]  /*c6b0*/  @P2 IMAD.HI.U32 R5, R20, R5, RZ ;  /* 0x0000000514052227 */ /* 0x001fca00078e00ff */
[----:B-1----:R-:W-:Y:S01]  /*c6c0*/  @P2 SHF.R.U32.HI R20, RZ, R8, R5 ;  /* 0x00000008ff142219 */ /* 0x002fe20000011605 */
[----:B------:R-:W-:-:S04]  /*c6d0*/  VIADD R5, R15, 0x1 ;  /* 0x000000010f057836 */ /* 0x000fc80000000000 */
[----:B------:R-:W0:Y:S01]  /*c6e0*/  SHFL.IDX PT, R10, R20, RZ, 0x1c1f ;  /* 0x001c1fff140a7589 */ /* 0x000e2200000e0000 */
[----:B------:R-:W-:-:S04]  /*c6f0*/  IMAD R8, R18, -0x2, R5 ;  /* 0xfffffffe12087824 */ /* 0x000fc800078e0205 */
[C---:B------:R-:W-:Y:S01]  /*c700*/  VIADD R5, R8.reuse, 0xffffffff ;  /* 0xffffffff08057836 */ /* 0x040fe20000000000 */
[----:B------:R-:W-:-:S05]  /*c710*/  IADD3 R13, R8, -UR22, R17 ;  /* 0x80000016080d7c10 */ /* 0x000fca000fffe011 */
[C---:B------:R-:W-:Y:S02]  /*c720*/  VIADD R14, R13.reuse, UR21 ;  /* 0x000000150d0e7c36 */ /* 0x040fe40008000000 */
[----:B------:R-:W-:Y:S02]  /*c730*/  VIADD R13, R13, UR6 ;  /* 0x000000060d0d7c36 */ /* 0x000fe40008000000 */
[--C-:B0-----:R-:W-:Y:S02]  /*c740*/  IMAD.IADD R12, R14, 0x1, R10.reuse ;  /* 0x000000010e0c7824 */ /* 0x101fe400078e020a */
[----:B------:R-:W-:Y:S01]  /*c750*/  IMAD.IADD R8, R13, 0x1, R10 ;  /* 0x000000010d087824 */ /* 0x000fe200078e020a */
[----:B------:R-:W-:Y:S06]  /*c760*/  @!P1 BRA `(.L_x_883) ;  /* 0x0000000000549947 */ /* 0x000fec0003800000 */
[----:B------:R-:W-:Y:S01]  /*c770*/  IADD3 R21, R17, -UR22, R10 ;  /* 0x8000001611157c10 */ /* 0x000fe2000fffe00a */
        /* <DEDUP_REMOVED lines=11> */
.L_x_885:
[----:B------:R-:W-:-:S05]  /*c830*/  IMAD.U32 R136, RZ, RZ, UR20 ;  /* 0x00000014ff887e24 */ /* 0x000fca000f8e00ff */
[----:B------:R-:W-:-:S13]  /*c840*/  ISETP.NE.AND P1, PT, R136, 0x1, PT ;  /* 0x000000018800780c */ /* 0x000fda0003f25270 */
[----:B------:R-:W0:Y:S02]  /*c850*/  @P1 LDC.64 R10, c[0x0][0x9e8] ;  /* 0x00027a00ff0a1b82 */ /* 0x000e240000000a00 */
[----:B0-----:R-:W-:-:S05]  /*c860*/  @P1 IMAD.HI.U32 R10, R21, R10, RZ ;  /* 0x0000000a150a1227 */ /* 0x001fca00078e00ff */
[----:B------:R-:W-:-:S07]  /*c870*/  @P1 SHF.R.U32.HI R21, RZ, R11, R10 ;  /* 0x0000000bff151219 */ /* 0x000fce000001160a */
.L_x_886:
[----:B------:R-:W-:Y:S05]  /*c880*/  BSYNC B0 ;  /* 0x0000000000007941 */ /* 0x000fea0003800000 */
.L_x_884:
[----:B------:R-:W-:-:S05]  /*c890*/  IMAD R21, R21, R136, R5 ;  /* 0x0000008815157224 */ /* 0x000fca00078e0205 */
[----:B------:R-:W-:Y:S02]  /*c8a0*/  VIADDMNMX R12, R21, R136, R12, PT ;  /* 0x00000088150c7246 */ /* 0x000fe4000380010c */
[----:B------:R-:W-:-:S07]  /*c8b0*/  VIMNMX R8, R8, R21, !PT ;  /* 0x0000001508087248 */ /* 0x000fce0007fe0100 */
.L_x_883:
[C---:B------:R-:W-:Y:S02]  /*c8c0*/  ISETP.GE.AND P2, PT, R15.reuse, 0x2, PT ;  /* 0x000000020f00780c */ /* 0x040fe40003f46270 */
[C---:B------:R-:W-:Y:S02]  /*c8d0*/  ISETP.GE.AND P1, PT, R15.reuse, 0x9, PT ;  /* 0x000000090f00780c */ /* 0x040fe40003f26270 */
        /* <DEDUP_REMOVED lines=245> */
.L_x_889:
[----:B------:R-:W-:-:S05]  /*d830*/  IMAD.U32 R12, RZ, RZ, UR20 ;  /* 0x00000014ff0c7e24 */ /* 0x000fca000f8e00ff */
[----:B------:R-:W-:-:S13]  /*d840*/  ISETP.NE.AND P6, PT, R12, 0x1, PT ;  /* 0x000000010c00780c */ /* 0x000fda0003fc5270 */
[----:B------:R-:W0:Y:S02]  /*d850*/  @P6 LDC.64 R10, c[0x0][0x9e8] ;  /* 0x00027a00ff0a6b82 */ /* 0x000e240000000a00 */
[----:B0-----:R-:W-:-:S05]  /*d860*/  @P6 IMAD.HI.U32 R10, R8, R10, RZ ;  /* 0x0000000a080a6227 */ /* 0x001fca00078e00ff */
[----:B------:R-:W-:-:S07]  /*d870*/  @P6 SHF.R.U32.HI R8, RZ, R11, R10 ;  /* 0x0000000bff086219 */ /* 0x000fce000001160a */
.L_x_890:
[----:B------:R-:W-:Y:S05]  /*d880*/  BSYNC B0 ;  /* 0x0000000000007941 */ /* 0x000fea0003800000 */
.L_x_888:
[----:B------:R-:W-:-:S05]  /*d890*/  IMAD R5, R8, R12, R5 ;  /* 0x0000000c08057224 */ /* 0x000fca00078e0205 */
[----:B------:R-:W-:Y:S02]  /*d8a0*/  VIADDMNMX R14, R5, R12, R14, PT ;  /* 0x0000000c050e7246 */ /* 0x000fe4000380010e */
[----:B------:R-:W-:-:S07]  /*d8b0*/  VIMNMX R13, R13, R5, !PT ;  /* 0x000000050d0d7248 */ /* 0x000fce0007fe0100 */
.L_x_887:
[----:B------:R-:W-:Y:S01]  /*d8c0*/  ISETP.GT.AND P1, PT, R13, 0x20, !P1 ;  /* 0x000000200d00780c */ /* 0x000fe20004f24270 */
[----:B------:R-:W-:Y:S01]  /*d8d0*/  IMAD.U32 R10, RZ, RZ, UR42 ;  /* 0x0000002aff0a7e24 */ /* 0x000fe2000f8e00ff */
        /* <DEDUP_REMOVED lines=131> */
[----:B0-----:R-:W-:Y:S02]  /*e110*/  FMNMX.FTZ R5, R12, R5, !PT ;  /* 0x000000050c057209 */ /* 0x001fe40007810000 */
        /* <DEDUP_REMOVED lines=60> */
[C---:B------:R-:W-:Y:S02]  /*e4e0*/  ISETP.GT.AND P1, PT, R13.reuse, RZ, !P6 ;  /* 0x000000ff0d00720c */ /* 0x040fe40007724270 */
[----:B------:R-:W-:Y:S02]  /*e4f0*/  LOP3.LUT P6, RZ, R16, 0x8000000, RZ, 0xc0, !PT ;  /* 0x0800000010ff7812 */ /* 0x000fe400078cc0ff */
[----:B------:R-:W-:Y:S02]  /*e500*/  ISETP.LT.OR P1, PT, R14, 0x1, P1 ;  /* 0x000000010e00780c */ /* 0x000fe40000f21670 */
[----:B------:R-:W-:Y:S02]  /*e510*/  ISETP.GT.AND P2, PT, R13, 0x99, !P6 ;  /* 0x000000990d00780c */ /* 0x000fe40007744270 */
[----:B------:R-:W-:-:S02]  /*e520*/  FSEL R11, R122, -INF , !P1 ;  /* 0xff8000007a0b7808 */ /* 0x000fc40004800000 */
[----:B------:R-:W-:Y:S02]  /*e530*/  FSETP.NEU.FTZ.AND P1, PT, R5, -INF , PT ;  /* 0xff8000000500780b */ /* 0x000fe40003f3d000 */
[----:B------:R-:W-:Y:S02]  /*e540*/  FMNMX.FTZ R122, R11, R6, !PT ;  /* 0x000000060b7a7209 */ /* 0x000fe40007810000 */
[----:B------:R-:W-:Y:S02]  /*e550*/  FSEL R10, R10, RZ, P1 ;  /* 0x000000ff0a0a7208 */ /* 0x000fe40000800000 */
[----:B------:R-:W-:-:S03]  /*e560*/  ISETP.LT.OR P2, PT, R14, 0x9a, P2 ;  /* 0x0000009a0e00780c */ /* 0x000fc60001741670 */
[--C-:B------:R-:W-:Y:S01]  /*e570*/  FFMA.FTZ R15, R121, UR42, -R10.reuse ;  /* 0x0000002a790f7c23 */ /* 0x100fe2000801080a */
[----:B------:R-:W-:-:S01]  /*e580*/  FFMA.FTZ R121, R129, UR42, -R10 ;  /* 0x0000002a81797c23 */ /* 0x000fc2000801080a */
[----:B------:R-:W-:Y:S01]  /*e590*/  FMNMX.FTZ R129, R123, R122, !PT ;  /* 0x0000007a7b817209 */ /* 0x000fe20007810000 */
[----:B------:R-:W-:-:S01]  /*e5a0*/  FFMA.FTZ R13, R76, UR42, -R10 ;  /* 0x0000002a4c0d7c23 */ /* 0x000fc2000801080a */
[--C-:B------:R-:W-:Y:S01]  /*e5b0*/  FFMA.FTZ R14, R77, UR42, -R10.reuse ;  /* 0x0000002a4d0e7c23 */ /* 0x100fe2000801080a */
[----:B------:R-:W-:Y:S01]  /*e5c0*/  FSEL R71, R71, -INF , !P2 ;  /* 0xff80000047477808 */ /* 0x000fe20005000000 */
        /* <DEDUP_REMOVED lines=83> */
[----:B------:R-:W-:Y:S01]  /*eb00*/  FMNMX.FTZ R76, R70, R77, !PT ;  /* 0x0000004d464c7209 */ /* 0x000fe20007810000 */
[--C-:B------:R-:W-:Y:S01]  /*eb10*/  FFMA.FTZ R77, R81, UR42, -R10.reuse ;  /* 0x0000002a514d7c23 */ /* 0x100fe2000801080a */
[----:B------:R-:W-:-:S01]  /*eb20*/  FFMA.FTZ R81, R85, UR42, -R10 ;  /* 0x0000002a55517c23 */ /* 0x000fc2000801080a */
[----:B------:R-:W-:Y:S01]  /*eb30*/  IMAD.U32 R85, RZ, RZ, UR42 ;  /* 0x0000002aff557e24 */ /* 0x000fe2000f8e00ff */
[----:B------:R-:W-:Y:S01]  /*eb40*/  FMNMX.FTZ R122, R71, R76, !PT ;  /* 0x0000004c477a7209 */ /* 0x000fe20007810000 */
[----:B------:R-:W-:Y:S04]  /*eb50*/  MUFU.EX2 R113, R113 ;  /* 0x0000007100717308 */ /* 0x000fe80000000800 */
[----:B------:R-:W0:Y:S04]  /*eb60*/  SHFL.BFLY PT, R129, R122, 0x2, 0x1f ;  /* 0x0c401f007a817f89 */ /* 0x000e2800000e0000 */
[----:B------:R1:W-:Y:S08]  /*eb70*/  MUFU.EX2 R76, R124 ;  /* 0x0000007c004c7308 */ /* 0x0003f00000000800 */
[----:B------:R-:W-:Y:S08]  /*eb80*/  MUFU.EX2 R116, R116 ;  /* 0x0000007400747308 */ /* 0x000ff00000000800 */
[----:B------:R-:W-:Y:S01]  /*eb90*/  MUFU.EX2 R117, R117 ;  /* 0x0000007500757308 */ /* 0x000fe20000000800 */
[----:B0-----:R-:W-:-:S02]  /*eba0*/  FMNMX.FTZ R129, R122, R129, !PT ;  /* 0x000000817a817209 */ /* 0x001fc40007810000 */
[----:B------:R-:W-:-:S05]  /*ebb0*/  FSEL R122, R5, RZ, P1 ;  /* 0x000000ff057a7208 */ /* 0x000fca0000800000 */
[----:B------:R-:W-:Y:S01]  /*ebc0*/  MUFU.EX2 R88, R88 ;  /* 0x0000005800587308 */ /* 0x000fe20000000800 */
[----:B------:R-:W0:Y:S01]  /*ebd0*/  SHFL.BFLY PT, R84, R129, 0x1, 0x1f ;  /* 0x0c201f0081547f89 */ /* 0x000e2200000e0000 */
[----:B------:R-:W-:-:S04]  /*ebe0*/  FADD.FTZ R122, -R122, R7 ;  /* 0x000000077a7a7221 */ /* 0x000fc80000010100 */
[----:B------:R-:W-:Y:S02]  /*ebf0*/  FMUL.FTZ R7, R122, UR42 ;  /* 0x0000002a7a077c20 */ /* 0x000fe40008410000 */
[----:B------:R-:W-:Y:S08]  /*ec00*/  MUFU.EX2 R89, R89 ;  /* 0x0000005900597308 */ /* 0x000ff00000000800 */
[----:B------:R-:W2:Y:S08]  /*ec10*/  MUFU.EX2 R7, R7 ;  /* 0x0000000700077308 */ /* 0x000eb00000000800 */
[----:B------:R-:W-:Y:S01]  /*ec20*/  MUFU.EX2 R92, R92 ;  /* 0x0000005c005c7308 */ /* 0x000fe20000000800 */
[----:B0-----:R-:W-:-:S04]  /*ec30*/  FMNMX.FTZ R10, R129, R84, !PT ;  /* 0x00000054810a7209 */ /* 0x001fc80007810000 */
[C---:B------:R-:W-:Y:S01]  /*ec40*/  FSETP.NEU.FTZ.AND P1, PT, R10.reuse, -INF , PT ;  /* 0xff8000000a00780b */ /* 0x040fe20003f3d000 */
[----:B------:R-:W-:-:S02]  /*ec50*/  FFMA.FTZ R84, R10, R85, -8 ;  /* 0xc10000000a547423 */ /* 0x000fc40000010055 */
[----:B------:R-:W-:Y:S01]  /*ec60*/  MUFU.EX2 R93, R93 ;  /* 0x0000005d005d7308 */ /* 0x000fe20000000800 */
[----:B------:R-:W-:Y:S02]  /*ec70*/  FSEL R129, R10, RZ, P1 ;  /* 0x000000ff0a817208 */ /* 0x000fe40000800000 */
[----:B------:R-:W-:-:S03]  /*ec80*/  FSEL R84, R84, RZ, P1 ;  /* 0x000000ff54547208 */ /* 0x000fc60000800000 */
[----:B------:R-:W-:Y:S02]  /*ec90*/  FADD.FTZ R129, -R129, R6 ;  /* 0x0000000681817221 */ /* 0x000fe40000010100 */
[----:B------:R-:W-:-:S01]  /*eca0*/  FFMA.FTZ R11, R11, UR42, -R84 ;  /* 0x0000002a0b0b7c23 */ /* 0x000fc20008010854 */
[--C-:B------:R-:W-:Y:S01]  /*ecb0*/  FFMA.FTZ R122, R123, UR42, -R84.reuse ;  /* 0x0000002a7b7a7c23 */ /* 0x100fe20008010854 */
[----:B------:R-:W-:Y:S01]  /*ecc0*/  FMUL.FTZ R6, R129, UR42 ;  /* 0x0000002a81067c20 */ /* 0x000fe20008410000 */
[--C-:B------:R-:W-:Y:S01]  /*ecd0*/  FFMA.FTZ R85, R126, UR42, -R84.reuse ;  /* 0x0000002a7e557c23 */ /* 0x100fe20008010854 */
[----:B-1----:R-:W-:-:S01]  /*ece0*/  FFMA.FTZ R124, R127, UR42, -R84 ;  /* 0x0000002a7f7c7c23 */ /* 0x002fc20008010854 */
[--C-:B------:R-:W-:Y:S01]  /*ecf0*/  FFMA.FTZ R123, R130, UR42, -R84.reuse ;  /* 0x0000002a827b7c23 */ /* 0x100fe20008010854 */
[----:B------:R-:W-:Y:S01]  /*ed00*/  MUFU.EX2 R11, R11 ;  /* 0x0000000b000b7308 */ /* 0x000fe20000000800 */
[----:B------:R-:W-:-:S01]  /*ed10*/  FFMA.FTZ R126, R131, UR42, -R84 ;  /* 0x0000002a837e7c23 */ /* 0x000fc20008010854 */
[----:B--2---:R-:W-:Y:S01]  /*ed20*/  FFMA.FTZ R130, R7, R3, R8 ;  /* 0x0000000307827223 */ /* 0x004fe20000010008 */
[----:B------:R-:W-:-:S01]  /*ed30*/  FFMA.FTZ R127, R134, UR42, -R84 ;  /* 0x0000002a867f7c23 */ /* 0x000fc20008010854 */
[--C-:B------:R-:W-:Y:S01]  /*ed40*/  FFMA.FTZ R128, R135, UR42, -R84.reuse ;  /* 0x0000002a87807c23 */ /* 0x100fe20008010854 */
[----:B------:R-:W-:-:S01]  /*ed50*/  FFMA.FTZ R106, R106, UR42, -R84 ;  /* 0x0000002a6a6a7c23 */ /* 0x000fc20008010854 */
[----:B------:R-:W-:Y:S01]  /*ed60*/  FADD.FTZ R129, R15, R130 ;  /* 0x000000820f817221 */ /* 0x000fe20000010000 */
[----:B------:R-:W-:-:S01]  /*ed70*/  FFMA.FTZ R107, R107, UR42, -R84 ;  /* 0x0000002a6b6b7c23 */ /* 0x000fc20008010854 */
[----:B------:R-:W0:Y:S01]  /*ed80*/  MUFU.EX2 R6, R6 ;  /* 0x0000000600067308 */ /* 0x000e220000000800 */
[----:B------:R-:W-:-:S01]  /*ed90*/  FFMA.FTZ R110, R110, UR42, -R84 ;  /* 0x0000002a6e6e7c23 */ /* 0x000fc20008010854 */
[----:B------:R-:W-:Y:S01]  /*eda0*/  FADD.FTZ R130, R12, R129 ;  /* 0x000000810c827221 */ /* 0x000fe20000010000 */
[----:B------:R-:W-:-:S01]  /*edb0*/  FFMA.FTZ R111, R111, UR42, -R84 ;  /* 0x0000002a6f6f7c23 */ /* 0x000fc20008010854 */
[--C-:B------:R-:W-:Y:S01]  /*edc0*/  FFMA.FTZ R114, R114, UR42, -R84.reuse ;  /* 0x0000002a72727c23 */ /* 0x100fe20008010854 */
[----:B------:R-:W-:-:S01]  /*edd0*/  FFMA.FTZ R115, R115, UR42, -R84 ;  /* 0x0000002a73737c23 */ /* 0x000fc20008010854 */
[----:B------:R-:W-:Y:S01]  /*ede0*/  FADD.FTZ R129, R21, R130 ;  /* 0x0000008215817221 */ /* 0x000fe20000010000 */
[----:B------:R-:W-:-:S01]  /*edf0*/  FFMA.FTZ R118, R118, UR42, -R84 ;  /* 0x0000002a76767c23 */ /* 0x000fc20008010854 */
[----:B------:R-:W1:Y:S01]  /*ee00*/  MUFU.EX2 R122, R122 ;  /* 0x0000007a007a7308 */ /* 0x000e620000000800 */
[----:B------:R-:W-:-:S01]  /*ee10*/  FFMA.FTZ R119, R119, UR42, -R84 ;  /* 0x0000002a77777c23 */ /* 0x000fc20008010854 */
[----:B------:R-:W-:Y:S01]  /*ee20*/  FADD.FTZ R130, R20, R129 ;  /* 0x0000008114827221 */ /* 0x000fe20000010000 */
[----:B------:R-:W-:-:S01]  /*ee30*/  FFMA.FTZ R90, R90, UR42, -R84 ;  /* 0x0000002a5a5a7c23 */ /* 0x000fc20008010854 */
[--C-:B------:R-:W-:Y:S01]  /*ee40*/  FFMA.FTZ R91, R91, UR42, -R84.reuse ;  /* 0x0000002a5b5b7c23 */ /* 0x100fe20008010854 */
[----:B------:R-:W-:-:S01]  /*ee50*/  FFMA.FTZ R94, R94, UR42, -R84 ;  /* 0x0000002a5e5e7c23 */ /* 0x000fc20008010854 */
[----:B------:R-:W-:Y:S01]  /*ee60*/  FADD.FTZ R129, R121, R130 ;  /* 0x0000008279817221 */ /* 0x000fe20000010000 */
[----:B------:R-:W-:-:S01]  /*ee70*/  FFMA.FTZ R95, R95, UR42, -R84 ;  /* 0x0000002a5f5f7c23 */ /* 0x000fc20008010854 */
[----:B------:R-:W2:Y:S01]  /*ee80*/  MUFU.EX2 R85, R85 ;  /* 0x0000005500557308 */ /* 0x000ea20000000800 */
[----:B0-----:R-:W-:-:S01]  /*ee90*/  FFMA.FTZ R3, R6, R0, R11 ;  /* 0x0000000006037223 */ /* 0x001fc2000001000b */
[----:B------:R-:W-:Y:S01]  /*eea0*/  FADD.FTZ R130, R120, R129 ;  /* 0x0000008178827221 */ /* 0x000fe20000010000 */
[----:B------:R-:W-:-:S01]  /*eeb0*/  FFMA.FTZ R98, R98, UR42, -R84 ;  /* 0x0000002a62627c23 */ /* 0x000fc20008010854 */
[--C-:B------:R-:W-:Y:S01]  /*eec0*/  FFMA.FTZ R99, R99, UR42, -R84.reuse ;  /* 0x0000002a63637c23 */ /* 0x100fe20008010854 */
        /* <DEDUP_REMOVED lines=24> */
[----:B------:R-:W-:-:S03]  /*f050*/  FFMA.FTZ R71, R71, UR42, -R84 ;  /* 0x0000002a47477c23 */ /* 0x000fc60008010854 */
        /* <DEDUP_REMOVED lines=31> */
[----:B------:R-:W-:-:S06]  /*f250*/  FADD.FTZ R3, R93, R0 ;  /* 0x000000005d037221 */ /* 0x000fcc0000010000 */
        /* <DEDUP_REMOVED lines=44> */
[----:B------:R-:W-:-:S06]  /*f520*/  FADD.FTZ R0, R76, R129 ;  /* 0x000000814c007221 */ /* 0x000fcc0000010000 */
        /* <DEDUP_REMOVED lines=46> */
.L_x_891:
        /* <DEDUP_REMOVED lines=82> */
.L_x_873:
[----:B------:R-:W-:Y:S06]  /*fd30*/  BAR.ARV 0x8, 0x200 ;  /* 0x0208000000007b1d */ /* 0x000fec0000002000 */
[----:B------:R-:W-:Y:S05]  /*fd40*/  @!P0 BRA `(.L_x_893) ;  /* 0x0000000000048947 */ /* 0x000fea0003800000 */
[----:B------:R-:W-:Y:S01]  /*fd50*/  BPT.TRAP 0x1 ;  /* 0x000000040000795c */ /* 0x000fe20000300000 */
.L_x_893:
[----:B------:R-:W-:Y:S01]  /*fd60*/  ULEA UR14, UR37, UR45, 0x3 ;  /* 0x0000002d250e7291 */ /* 0x000fe2000f8e183f */
[----:B------:R-:W-:-:S05]  /*fd70*/  IMAD.U32 R4, RZ, RZ, UR36 ;  /* 0x00000024ff047e24 */ /* 0x000fca000f8e00ff */
[----:B------:R-:W-:-:S04]  /*fd80*/  SHF.L.U32 R4, R4, 0x1f, RZ ;  /* 0x0000001f04047819 */ /* 0x000fc800000006ff */
[----:B------:R0:W1:Y:S01]  /*fd90*/  SYNCS.PHASECHK.TRANS64.TRYWAIT P1, [UR14+0x13250], R4 ;  /* 0x01325004ff0075a7 */ /* 0x000062000802014e */
[----:B------:R-:W-:Y:S05]  /*fda0*/  @!P0 BRA `(.L_x_894) ;  /* 0x0000000000048947 */ /* 0x000fea0003800000 */
[----:B------:R-:W-:Y:S01]  /*fdb0*/  BPT.TRAP 0x1 ;  /* 0x000000040000795c */ /* 0x000fe20000300000 */
.L_x_894:
[----:B-1----:R-:W-:Y:S05]  /*fdc0*/  @P1 BRA `(.L_x_895) ;  /* 0x0000000000081947 */ /* 0x002fea0003800000 */
[----:B------:R-:W1:Y:S02]  /*fdd0*/  SYNCS.PHASECHK.TRANS64.TRYWAIT P1, [UR14+0x13250], R4 ;  /* 0x01325004ff0075a7 */ /* 0x000e64000802014e */
[----:B-1----:R-:W-:Y:S05]  /*fde0*/  @!P1 BRA `(.L_x_896) ;  /* 0x0000007400a49947 */ /* 0x002fea0003800000 */
.L_x_895:
[----:B------:R-:W-:Y:S01]  /*fdf0*/  ULDC.64 UR4, c[0x0][0x9a0] ;  /* 0x0002680000047ab9 */ /* 0x000fe20000000a00 */
[----:B------:R-:W-:Y:S01]  /*fe00*/  UIADD3 UR45, UR45, 0x1000, URZ ;  /* 0x000010002d2d7890 */ /* 0x000fe2000fffe03f */
[----:B------:R-:W-:Y:S01]  /*fe10*/  WARPGROUP.ARRIVE ;  /* 0x00000000000079c5 */ /* 0x000fe20000000000 */
[----:B------:R-:W-:Y:S01]  /*fe20*/  UISETP.NE.U32.AND UP0, UPT, UR4, URZ, UPT ;  /* 0x0000003f0400728c */ /* 0x000fe2000bf05070 */
[----:B01----:R-:W-:Y:S01]  /*fe30*/  IMAD.MOV.U32 R4, RZ, RZ, 0x3f800000 ;  /* 0x3f800000ff047424 */ /* 0x003fe200078e00ff */
[----:B------:R-:W-:Y:S02]  /*fe40*/  USHF.R.U32.HI UR45, URZ, 0x4, UR45 ;  /* 0x000000043f2d7899 */ /* 0x000fe4000801162d */
[----:B------:R-:W-:Y:S02]  /*fe50*/  UISETP.NE.AND.EX UP0, UPT, UR5, URZ, UPT, UP0 ;  /* 0x0000003f0500728c */ /* 0x000fe4000bf05300 */
[----:B------:R-:W-:-:S04]  /*fe60*/  ULOP3.LUT UR45, UR45, 0x3fff, URZ, 0xc0, !UPT ;  /* 0x00003fff2d2d7892 */ /* 0x000fc8000f8ec03f */
[----:B------:R-:W-:Y:S01]  /*fe70*/  ULOP3.LUT UR45, UR45, 0x10000, URZ, 0xfc, !UPT ;  /* 0x000100002d2d7892 */ /* 0x000fe2000f8efc3f */
[----:B------:R-:W-:-:S04]  /*fe80*/  PLOP3.LUT P1, PT, PT, PT, UP0, 0x80, 0x0 ;  /* 0x000000000000781c */ /* 0x000fc80003f2f008 */
[----:B------:R-:W-:Y:S01]  /*fe90*/  @UP0 USHF.R.S32.HI UR8, URZ, 0x1f, UR39 ;  /* 0x0000001f3f080899 */ /* 0x000fe20008011427 */
[----:B------:R-:W-:Y:S01]  /*fea0*/  @UP0 ULDC.64 UR10, c[0x0][0x9c8] ;  /* 0x00027200000a0ab9 */ /* 0x000fe20000000a00 */
[----:B------:R-:W-:Y:S02]  /*feb0*/  @UP0 USHF.R.S32.HI UR9, URZ, 0x1f, UR40 ;  /* 0x0000001f3f090899 */ /* 0x000fe40008011428 */
[----:B------:R-:W-:Y:S02]  /*fec0*/  @UP0 UIMAD UR8, UR8, UR10, URZ ;  /* 0x0000000a080802a4 */ /* 0x000fe4000f8e023f */
[----:B------:R-:W-:Y:S02]  /*fed0*/  @UP0 UIMAD.WIDE.U32 UR6, UR39, UR10, URZ ;  /* 0x0000000a270602a5 */ /* 0x000fe4000f8e003f */
[----:B------:R-:W-:Y:S02]  /*fee0*/  UIMAD UR10, UR37, 0x280, UR45 ;  /* 0x00000280250a78a4 */ /* 0x000fe4000f8e022d */
[----:B------:R-:W-:Y:S01]  /*fef0*/  @UP0 UIMAD UR8, UR39, UR11, UR8 ;  /* 0x0000000b270802a4 */ /* 0x000fe2000f8e0208 */
[----:B------:R-:W-:-:S02]  /*ff00*/  @UP0 ULDC.64 UR12, c[0x0][0x9d0] ;  /* 0x00027400000c0ab9 */ /* 0x000fc40000000a00 */
[----:B------:R-:W-:Y:S01]  /*ff10*/  UMOV UR11, 0xc0000010 ;  /* 0xc0000010000b7882 */ /* 0x000fe20000000000 */
[----:B------:R-:W-:Y:S02]  /*ff20*/  @UP0 UIMAD UR9, UR9, UR12, URZ ;  /* 0x0000000c090902a4 */ /* 0x000fe4000f8e023f */
[----:B------:R-:W-:-:S07]  /*ff30*/  @UP0 UIADD3 UR7, UR7, UR8, URZ ;  /* 0x0000000807070290 */ /* 0x000fce000fffe03f */
[----:B------:R-:W-:Y:S01]  /*ff40*/  QGMMA.64x64x32.F32.E4M3.E4M3 R24, R152, gdesc[UR8], R24, gsb0 ;  /* 0x00e0000898187df3 */ /* 0x000fe20008000818 */
[----:B------:R-:W-:Y:S02]  /*ff50*/  @UP0 UIMAD UR9, UR40, UR13, UR9 ;  /* 0x0000000d280902a4 */ /* 0x000fe4000f8e0209 */
        /* <DEDUP_REMOVED lines=22> */
[----:B------:R-:W1:Y:S04]  /*100c0*/  SHFL.BFLY PT, R8, R3, 0x2, 0x1f ;  /* 0x0c401f0003087f89 */ /* 0x000e6800000e0000 */
[----:B------:R-:W3:Y:S01]  /*100d0*/  SHFL.BFLY PT, R9, R0, 0x2, 0x1f ;  /* 0x0c401f0000097f89 */ /* 0x000ee200000e0000 */
[----:B------:R-:W-:Y:S02]  /*100e0*/  WARPGROUP.DEPBAR.LE gsb0, 0x0 ;  /* 0x00008000000079c5 */ /* 0x000fe40000010000 */
[----:B------:R-:W-:-:S06]  /*100f0*/  WARPGROUP.ARRIVE ;  /* 0x00000000000079c5 */ /* 0x000fcc0000000000 */
[----:B------:R-:W-:Y:S01]  /*10100*/  QGMMA.64x64x32.F32.E4M3.E4M3 R24, R140, gdesc[UR4], R24, gsb0 ;  /* 0x00e000048c187df3 */ /* 0x000fe20008000818 */
[----:B-1----:R-:W-:-:S01]  /*10110*/  FADD.FTZ R8, R8, R3 ;  /* 0x0000000308087221 */ /* 0x002fc20000010000 */
[----:B------:R-:W-:Y:S01]  /*10120*/  UIADD3 UR10, UR10, 0x200, URZ ;  /* 0x000002000a0a7890 */ /* 0x000fe2000fffe03f */
[----:B---3--:R-:W-:-:S01]  /*10130*/  FADD.FTZ R9, R9, R0 ;  /* 0x0000000009097221 */ /* 0x008fc20000010000 */
[----:B------:R-:W-:Y:S02]  /*10140*/  UMOV UR11, 0xc0000010 ;  /* 0xc0000010000b7882 */ /* 0x000fe40000000000 */
[----:B0-----:R-:W0:Y:S04]  /*10150*/  SHFL.BFLY PT, R7, R8, 0x1, 0x1f ;  /* 0x0c201f0008077f89 */ /* 0x001e2800000e0000 */
        /* <DEDUP_REMOVED lines=33> */
.L_x_897:
        /* <DEDUP_REMOVED lines=42> */
.L_x_819:
[----:B------:R-:W0:Y:S01]  /*10610*/  S2R R7, SR_CgaCtaId ;  /* 0x0000000000077919 */ /* 0x000e220000008800 */
[----:B------:R-:W-:Y:S01]  /*10620*/  MOV R4, 0x400 ;  /* 0x0000040000047802 */ /* 0x000fe20000000f00 */
[----:B------:R-:W-:Y:S01]  /*10630*/  BSSY B0, `(.L_x_898) ;  /* 0x0000182000007945 */ /* 0x000fe20003800000 */
[----:B------:R-:W-:Y:S02]  /*10640*/  BAR.SYNC.DEFER_BLOCKING 0x5, 0x200 ;  /* 0x0148000000007b1d */ /* 0x000fe40000010000 */
[----:B0-----:R-:W-:-:S05]  /*10650*/  LEA R4, R7, R4, 0x18 ;  /* 0x0000000407047211 */ /* 0x001fca00078ec0ff */
[----:B------:R-:W0:Y:S02]  /*10660*/  LDS R6, [R4+0x132d0] ;  /* 0x0132d00004067984 */ /* 0x000e240000000800 */
[----:B0-----:R-:W-:Y:S01]  /*10670*/  R2UR UR4, R6 ;  /* 0x00000000060472ca */ /* 0x001fe200000e0000 */
[----:B------:R-:W-:Y:S06]  /*10680*/  BAR.ARV 0x4, 0x200 ;  /* 0x0108000000007b1d */ /* 0x000fec0000002000 */
[----:B------:R-:W-:Y:S08]  /*10690*/  @P0 BRA `(.L_x_899) ;  /* 0x00000010000c0947 */ /* 0x000ff00003800000 */
[----:B------:R-:W0:Y:S01]  /*106a0*/  S2R R27, SR_TID.X ;  /* 0x00000000001b7919 */ /* 0x000e220000002100 */
[----:B------:R-:W-:Y:S01]  /*106b0*/  ULDC.64 UR6, c[0x4][0x38] ;  /* 0x01000e0000067ab9 */ /* 0x000fe20000000a00 */
[----:B------:R-:W2:Y:S04]  /*106c0*/  LDL R35, [R1+0xc] ;  /* 0x00000c0001237983 */ /* 0x000ea80000100800 */
[----:B------:R-:W3:Y:S01]  /*106d0*/  LDL R41, [R1+0x8] ;  /* 0x0000080001297983 */ /* 0x000ee20000100800 */
[----:B------:R-:W-:Y:S01]  /*106e0*/  F2FP.BF16.F32.PACK_AB R54, R54, R5 ;  /* 0x000000053636723e */ /* 0x000fe200000010ff */
[----:B------:R-:W1:Y:S01]  /*106f0*/  S2R R33, SR_SWINHI ;  /* 0x0000000000217919 */ /* 0x000e620000002f00 */
[----:B------:R-:W4:Y:S01]  /*10700*/  LDC R5, c[0x0][0xbe8] ;  /* 0x0002fa00ff057b82 */ /* 0x000f220000000800 */
[----:B------:R-:W-:-:S02]  /*10710*/  F2FP.BF16.F32.PACK_AB R25, R30, R25 ;  /* 0x000000191e19723e */ /* 0x000fc400000010ff */
[----:B------:R-:W-:Y:S02]  /*10720*/  F2FP.BF16.F32.PACK_AB R26, R31, R26 ;  /* 0x0000001a1f1a723e */ /* 0x000fe400000010ff */
[----:B------:R-:W-:Y:S02]  /*10730*/  F2FP.BF16.F32.PACK_AB R21, R36, R21 ;  /* 0x000000152415723e */ /* 0x000fe400000010ff */
[----:B------:R-:W-:Y:S02]  /*10740*/  F2FP.BF16.F32.PACK_AB R9, R52, R9 ;  /* 0x000000093409723e */ /* 0x000fe400000010ff */
[----:B------:R-:W-:Y:S02]  /*10750*/  F2FP.BF16.F32.PACK_AB R10, R53, R10 ;  /* 0x0000000a350a723e */ /* 0x000fe400000010ff */
[----:B------:R-:W-:Y:S02]  /*10760*/  F2FP.BF16.F32.PACK_AB R46, R46, R11 ;  /* 0x0000000b2e2e723e */ /* 0x000fe400000010ff */
[----:B------:R-:W-:-:S02]  /*10770*/  F2FP.BF16.F32.PACK_AB R20, R39, R20 ;  /* 0x000000142714723e */ /* 0x000fc400000010ff */
[----:B------:R-:W-:Y:S01]  /*10780*/  F2FP.BF16.F32.PACK_AB R55, R55, R8 ;  /* 0x000000083737723e */ /* 0x000fe200000010ff */
[----:B------:R-:W-:Y:S01]  /*10790*/  USHF.R.S32.HI UR12, URZ, 0x1f, UR40 ;  /* 0x0000001f3f0c7899 */ /* 0x000fe20008011428 */
[----:B------:R-:W-:Y:S01]  /*107a0*/  F2FP.BF16.F32.PACK_AB R24, R37, R24 ;  /* 0x000000182518723e */ /* 0x000fe200000010ff */
[----:B------:R-:W-:Y:S01]  /*107b0*/  ULDC.64 UR8, c[0x0][0xb90] ;  /* 0x0002e40000087ab9 */ /* 0x000fe20000000a00 */
[----:B0-----:R-:W-:Y:S01]  /*107c0*/  IMAD.SHL.U32 R6, R27, 0x4, RZ ;  /* 0x000000041b067824 */ /* 0x001fe200078e00ff */
[----:B------:R-:W-:Y:S02]  /*107d0*/  F2FP.BF16.F32.PACK_AB R13, R44, R13 ;  /* 0x0000000d2c0d723e */ /* 0x000fe400000010ff */
[----:B------:R-:W-:Y:S02]  /*107e0*/  F2FP.BF16.F32.PACK_AB R14, R45, R14 ;  /* 0x0000000e2d0e723e */ /* 0x000fe400000010ff */
[----:B------:R-:W-:Y:S02]  /*107f0*/  F2FP.BF16.F32.PACK_AB R15, R38, R15 ;  /* 0x0000000f260f723e */ /* 0x000fe400000010ff */
[----:B------:R-:W-:Y:S01]  /*10800*/  F2FP.BF16.F32.PACK_AB R47, R47, R12 ;  /* 0x0000000c2f2f723e */ /* 0x000fe200000010ff */
[----:B------:R-:W-:Y:S01]  /*10810*/  USHF.R.S32.HI UR13, URZ, 0x1f, UR39 ;  /* 0x0000001f3f0d7899 */ /* 0x000fe20008011427 */
[----:B------:R-:W-:Y:S01]  /*10820*/  LOP3.LUT R6, R6, 0xc, RZ, 0xc0, !PT ;  /* 0x0000000c06067812 */ /* 0x000fe200078ec0ff */
[----:B------:R-:W-:Y:S01]  /*10830*/  ULDC.64 UR10, c[0x0][0xb98] ;  /* 0x0002e600000a7ab9 */ /* 0x000fe20000000a00 */
[----:B------:R-:W-:Y:S02]  /*10840*/  BAR.SYNC.DEFER_BLOCKING 0x1, 0x180 ;  /* 0x0046000000007b1d */ /* 0x000fe40000010000 */
[----:B------:R-:W-:-:S05]  /*10850*/  IADD3 R6, P0, R6, UR6, RZ ;  /* 0x0000000606067c10 */ /* 0x000fca000ff1e0ff */
[----:B------:R-:W-:-:S05]  /*10860*/  IMAD.X R7, RZ, RZ, UR7, P0 ;  /* 0x00000007ff077e24 */ /* 0x000fca00080e06ff */
[----:B------:R0:W3:Y:S01]  /*10870*/  LDG.E.CONSTANT R17, desc[UR48][R6.64] ;  /* 0x0000003006117981 */ /* 0x0000e2000c1e9900 */
[----:B----4-:R-:W-:Y:S02]  /*10880*/  ISETP.NE.AND P2, PT, R5, 0x1, PT ;  /* 0x000000010500780c */ /* 0x010fe40003f45270 */
[----:B------:R-:W-:Y:S02]  /*10890*/  F2FP.BF16.F32.PACK_AB R28, R28, R57 ;  /* 0x000000391c1c723e */ /* 0x000fe400000010ff */
[----:B------:R-:W-:Y:S02]  /*108a0*/  F2FP.BF16.F32.PACK_AB R29, R29, R56 ;  /* 0x000000381d1d723e */ /* 0x000fe400000010ff */
[----:B0-----:R-:W-:-:S04]  /*108b0*/  LOP3.LUT P0, R6, R27, 0x3, RZ, 0xc0, !PT ;  /* 0x000000031b067812 */ /* 0x001fc8000780c0ff */
[----:B------:R-:W-:-:S03]  /*108c0*/  ISETP.EQ.OR P0, PT, R6, 0x3, !P0 ;  /* 0x000000030600780c */ /* 0x000fc60004702670 */
[----:B------:R-:W0:Y:S01]  /*108d0*/  @P2 LDC R42, c[0x0][0xbf0] ;  /* 0x0002fc00ff2a2b82 */ /* 0x000e220000000800 */
[----:B------:R-:W-:Y:S02]  /*108e0*/  MOV R6, R4 ;  /* 0x0000000400067202 */ /* 0x000fe40000000f00 */
[----:B-1----:R-:W-:Y:S02]  /*108f0*/  MOV R7, R33 ;  /* 0x0000002100077202 */ /* 0x002fe40000000f00 */
[----:B------:R-:W-:Y:S02]  /*10900*/  SEL R36, R25, R26, P0 ;  /* 0x0000001a19247207 */ /* 0x000fe40000000000 */
[----:B------:R-:W-:Y:S02]  /*10910*/  SEL R25, R26, R25, P0 ;  /* 0x000000191a197207 */ /* 0x000fe40000000000 */
[----:B------:R-:W-:Y:S01]  /*10920*/  SEL R34, R9, R10, P0 ;  /* 0x0000000a09227207 */ /* 0x000fe20000000000 */
[----:B------:R-:W1:Y:S01]  /*10930*/  @P2 LDC R26, c[0x0][0xbec] ;  /* 0x0002fb00ff1a2b82 */ /* 0x000e620000000800 */
[----:B------:R-:W-:Y:S01]  /*10940*/  SEL R31, R10, R9, P0 ;  /* 0x000000090a1f7207 */ /* 0x000fe20000000000 */
[----:B------:R-:W-:Y:S01]  /*10950*/  IMAD R9, R156, 0x40, R23 ;  /* 0x000000409c097824 */ /* 0x000fe200078e0217 */
[----:B------:R-:W-:Y:S01]  /*10960*/  SEL R32, R21, R24, P0 ;  /* 0x0000001815207207 */ /* 0x000fe20000000000 */
[----:B------:R-:W-:Y:S01]  /*10970*/  UIMAD UR5, UR12, UR8, URZ ;  /* 0x000000080c0572a4 */ /* 0x000fe2000f8e023f */
[----:B------:R-:W-:-:S02]  /*10980*/  SEL R21, R24, R21, P0 ;  /* 0x0000001518157207 */ /* 0x000fc40000000000 */
[----:B------:R-:W-:Y:S02]  /*10990*/  SEL R24, R13, R14, P0 ;  /* 0x0000000e0d187207 */ /* 0x000fe40000000000 */
[----:B------:R-:W-:Y:S01]  /*109a0*/  SEL R27, R14, R13, P0 ;  /* 0x0000000d0e1b7207 */ /* 0x000fe20000000000 */
[----:B------:R-:W-:Y:S01]  /*109b0*/  UIMAD.WIDE.U32 UR6, UR40, UR8, URZ ;  /* 0x00000008280672a5 */ /* 0x000fe2000f8e003f */
[----:B------:R-:W-:Y:S01]  /*109c0*/  SEL R38, R15, R20, P0 ;  /* 0x000000140f267207 */ /* 0x000fe20000000000 */
[----:B------:R-:W-:Y:S01]  /*109d0*/  UIMAD UR5, UR40, UR9, UR5 ;  /* 0x00000009280572a4 */ /* 0x000fe2000f8e0205 */
[----:B------:R-:W-:Y:S01]  /*109e0*/  SEL R33, R20, R15, P0 ;  /* 0x0000000f14217207 */ /* 0x000fe20000000000 */
[----:B------:R-:W-:Y:S01]  /*109f0*/  UIMAD UR8, UR13, UR10, URZ ;  /* 0x0000000a0d0872a4 */ /* 0x000fe2000f8e023f */
[----:B------:R-:W-:Y:S01]  /*10a00*/  SEL R30, R28, R29, P0 ;  /* 0x0000001d1c1e7207 */ /* 0x000fe20000000000 */
[----:B------:R-:W-:Y:S01]  /*10a10*/  UIADD3 UR7, UR7, UR5, URZ ;  /* 0x0000000507077290 */ /* 0x000fe2000fffe03f */
[----:B------:R-:W-:Y:S01]  /*10a20*/  SEL R29, R29, R28, P0 ;  /* 0x0000001c1d1d7207 */ /* 0x000fe20000000000 */
[----:B------:R-:W-:Y:S01]  /*10a30*/  UIMAD UR8, UR39, UR11, UR8 ;  /* 0x0000000b270872a4 */ /* 0x000fe2000f8e0208 */
[----:B------:R-:W-:Y:S01]  /*10a40*/  SEL R40, R46, R47, P0 ;  /* 0x0000002f2e287207 */ /* 0x000fe20000000000 */
[----:B------:R-:W-:Y:S01]  /*10a50*/  UIMAD.WIDE.U32 UR6, UR39, UR10, UR6 ;  /* 0x0000000a270672a5 */ /* 0x000fe2000f8e0006 */
[----:B------:R-:W-:Y:S01]  /*10a60*/  SEL R44, R54, R55, P0 ;  /* 0x00000037362c7207 */ /* 0x000fe20000000000 */
[----:B------:R-:W-:Y:S01]  /*10a70*/  ULDC UR5, c[0x0][0xa88] ;  /* 0x0002a20000057ab9 */ /* 0x000fe20000000800 */
[----:B------:R-:W-:Y:S01]  /*10a80*/  SEL R47, R47, R46, P0 ;  /* 0x0000002e2f2f7207 */ /* 0x000fe20000000000 */
[----:B------:R-:W-:Y:S01]  /*10a90*/  ULDC.64 UR10, c[0x0][0xaf0] ;  /* 0x0002bc00000a7ab9 */ /* 0x000fe20000000a00 */
[----:B------:R-:W-:Y:S01]  /*10aa0*/  SEL R55, R55, R54, P0 ;  /* 0x0000003637377207 */ /* 0x000fe20000000000 */
[----:B--2---:R-:W-:-:S03]  /*10ab0*/  IMAD.WIDE R10, R35, 0x2, R6 ;  /* 0x00000002230a7825 */ /* 0x004fc600078e0206 */
[C---:B------:R-:W-:Y:S01]  /*10ac0*/  IADD3 R39, P4, R10.reuse, 0x20, RZ ;  /* 0x000000200a277810 */ /* 0x040fe20007f9e0ff */
[----:B------:R-:W-:Y:S01]  /*10ad0*/  IMAD.WIDE R6, R9, 0x2, R6 ;  /* 0x0000000209067825 */ /* 0x000fe200078e0206 */
[C---:B------:R-:W-:Y:S02]  /*10ae0*/  LOP3.LUT R9, R10.reuse, 0x380, RZ, 0xc0, !PT ;  /* 0x000003800a097812 */ /* 0x040fe400078ec0ff */
[----:B------:R-:W-:Y:S02]  /*10af0*/  LOP3.LUT R8, R39, 0x380, RZ, 0xc0, !PT ;  /* 0x0000038027087812 */ /* 0x000fe400078ec0ff */
[----:B------:R-:W-:Y:S02]  /*10b00*/  IADD3 R37, P1, R10, 0x60, RZ ;  /* 0x000000600a257810 */ /* 0x000fe40007f3e0ff */
[----:B------:R-:W-:Y:S02]  /*10b10*/  SHF.R.U64 R9, R9, 0x3, RZ ;  /* 0x0000000309097819 */ /* 0x000fe400000012ff */
[----:B------:R-:W-:-:S02]  /*10b20*/  SHF.R.U64 R8, R8, 0x3, RZ ;  /* 0x0000000308087819 */ /* 0x000fc400000012ff */
[----:B------:R-:W-:Y:S02]  /*10b30*/  IADD3 R35, P3, R10, 0x40, RZ ;  /* 0x000000400a237810 */ /* 0x000fe40007f7e0ff */
[----:B------:R-:W-:Y:S02]  /*10b40*/  LOP3.LUT R12, R37, 0x380, RZ, 0xc0, !PT ;  /* 0x00000380250c7812 */ /* 0x000fe400078ec0ff */
[----:B------:R-:W-:Y:S02]  /*10b50*/  LOP3.LUT R10, R9, R10, RZ, 0x3c, !PT ;  /* 0x0000000a090a7212 */ /* 0x000fe400078e3cff */
[----:B------:R-:W-:Y:S01]  /*10b60*/  LOP3.LUT R8, R8, R39, RZ, 0x3c, !PT ;  /* 0x0000002708087212 */ /* 0x000fe200078e3cff */
[----:B------:R-:W-:Y:S01]  /*10b70*/  VIADD R39, R19, UR41 ;  /* 0x0000002913277c36 */ /* 0x000fe20008000000 */
[----:B------:R-:W-:Y:S01]  /*10b80*/  LOP3.LUT R14, R35, 0x380, RZ, 0xc0, !PT ;  /* 0x00000380230e7812 */ /* 0x000fe200078ec0ff */
[--C-:B------:R-:W-:Y:S01]  /*10b90*/  IMAD.X R13, RZ, RZ, R11.reuse, P1 ;  /* 0x000000ffff0d7224 */ /* 0x100fe200008e060b */
[----:B------:R-:W-:Y:S01]  /*10ba0*/  SHF.R.U64 R12, R12, 0x3, RZ ;  /* 0x000000030c0c7819 */ /* 0x000fe200000012ff */
[--C-:B------:R-:W-:Y:S01]  /*10bb0*/  IMAD.X R15, RZ, RZ, R11.reuse, P3 ;  /* 0x000000ffff0f7224 */ /* 0x100fe200018e060b */
[----:B------:R-:W-:Y:S01]  /*10bc0*/  MOV R48, R10 ;  /* 0x0000000a00307202 */ /* 0x000fe20000000f00 */
[----:B------:R-:W-:Y:S01]  /*10bd0*/  IMAD.X R9, RZ, RZ, R11, P4 ;  /* 0x000000ffff097224 */ /* 0x000fe200020e060b */
[----:B------:R-:W-:Y:S01]  /*10be0*/  SHF.R.U64 R14, R14, 0x3, RZ ;  /* 0x000000030e0e7819 */ /* 0x000fe200000012ff */
[----:B-1----:R-:W-:Y:S01]  /*10bf0*/  @P2 IMAD.HI.U32 R11, R39, R26, RZ ;  /* 0x0000001a270b2227 */ /* 0x002fe200078e00ff */
[----:B------:R-:W-:-:S02]  /*10c00*/  LOP3.LUT R12, R12, R37, RZ, 0x3c, !PT ;  /* 0x000000250c0c7212 */ /* 0x000fc400078e3cff */
[----:B------:R-:W-:Y:S01]  /*10c10*/  IADD3 R37, P4, R6, 0x1800, RZ ;  /* 0x0000180006257810 */ /* 0x000fe20007f9e0ff */
[----:B------:R-:W-:Y:S01]  /*10c20*/  IMAD.MOV.U32 R10, RZ, RZ, R39 ;  /* 0x000000ffff0a7224 */ /* 0x000fe200078e0027 */
[----:B------:R-:W-:Y:S02]  /*10c30*/  LOP3.LUT R14, R14, R35, RZ, 0x3c, !PT ;  /* 0x000000230e0e7212 */ /* 0x000fe400078e3cff */
[----:B------:R-:W-:Y:S02]  /*10c40*/  IADD3 R35, P3, R6, 0x3000, RZ ;  /* 0x0000300006237810 */ /* 0x000fe40007f7e0ff */
[----:B0-----:R-:W-:Y:S02]  /*10c50*/  @P2 SHF.R.U32.HI R10, RZ, R42, R11 ;  /* 0x0000002aff0a2219 */ /* 0x001fe4000001160b */
[----:B------:R-:W-:Y:S01]  /*10c60*/  LOP3.LUT R28, R37, 0x380, RZ, 0xc0, !PT ;  /* 0x00000380251c7812 */ /* 0x000fe200078ec0ff */
[----:B------:R-:W-:Y:S01]  /*10c70*/  IMAD.U32 R42, RZ, RZ, UR8 ;  /* 0x00000008ff2a7e24 */ /* 0x000fe2000f8e00ff */
[----:B------:R-:W-:Y:S01]  /*10c80*/  LOP3.LUT R20, R35, 0x380, RZ, 0xc0, !PT ;  /* 0x0000038023147812 */ /* 0x000fe200078ec0ff */
[----:B------:R-:W-:Y:S01]  /*10c90*/  ULDC.64 UR8, c[0x0][0xae8] ;  /* 0x0002ba0000087ab9 */ /* 0x000fe20000000a00 */
[----:B------:R-:W-:Y:S01]  /*10ca0*/  MOV R45, R14 ;  /* 0x0000000e002d7202 */ /* 0x000fe20000000f00 */
[----:B------:R-:W-:Y:S01]  /*10cb0*/  IMAD.MOV R14, RZ, RZ, -R10 ;  /* 0x000000ffff0e7224 */ /* 0x000fe200078e0a0a */
[----:B------:R-:W-:-:S02]  /*10cc0*/  MOV R43, R12 ;  /* 0x0000000c002b7202 */ /* 0x000fc40000000f00 */
[----:B------:R-:W-:Y:S02]  /*10cd0*/  SHF.R.S32.HI R11, RZ, 0x1f, R10 ;  /* 0x0000001fff0b7819 */ /* 0x000fe4000001140a */
[----:B------:R-:W-:Y:S02]  /*10ce0*/  IADD3 R10, P1, R10, UR6, RZ ;  /* 0x000000060a0a7c10 */ /* 0x000fe4000ff3e0ff */
[----:B---3--:R-:W-:Y:S02]  /*10cf0*/  LOP3.LUT R12, R17, 0x2, RZ, 0x3c, !PT ;  /* 0x00000002110c7812 */ /* 0x008fe400078e3cff */
[----:B------:R-:W-:Y:S02]  /*10d00*/  SHF.R.U64 R28, R28, 0x3, RZ ;  /* 0x000000031c1c7819 */ /* 0x000fe400000012ff */
[----:B------:R-:W-:Y:S01]  /*10d10*/  SHF.R.U64 R20, R20, 0x3, RZ ;  /* 0x0000000314147819 */ /* 0x000fe200000012ff */
[----:B------:R-:W-:Y:S01]  /*10d20*/  SHFL.IDX PT, R30, R30, R17, 0x1c1f ;  /* 0x001c1f111e1e7589 */ /* 0x000fe200000e0000 */
[----:B------:R-:W-:Y:S01]  /*10d30*/  IADD3.X R11, R11, UR7, R42, P1, !PT ;  /* 0x000000070b0b7c10 */ /* 0x000fe20008ffe42a */
[----:B------:R-:W-:Y:S01]  /*10d40*/  IMAD R13, R5, R14, R39 ;  /* 0x0000000e050d7224 */ /* 0x000fe200078e0227 */
[----:B------:R-:W-:Y:S01]  /*10d50*/  LOP3.LUT R28, R28, R37, RZ, 0x3c, !PT ;  /* 0x000000251c1c7212 */ /* 0x000fe200078e3cff */
[----:B------:R0:W-:Y:S01]  /*10d60*/  SHFL.IDX PT, R26, R24, R17, 0x1c1f ;  /* 0x001c1f11181a7589 */ /* 0x0001e200000e0000 */
[----:B------:R-:W-:Y:S01]  /*10d70*/  LOP3.LUT R20, R20, R35, RZ, 0x3c, !PT ;  /* 0x0000002314147212 */ /* 0x000fe200078e3cff */
[----:B------:R-:W-:-:S02]  /*10d80*/  ULDC.64 UR6, c[0x0][0xb88] ;  /* 0x0002e20000067ab9 */ /* 0x000fc40000000a00 */
[----:B------:R-:W-:Y:S04]  /*10d90*/  SHFL.IDX PT, R36, R36, R17, 0x1c1f ;  /* 0x001c1f1124247589 */ /* 0x000fe800000e0000 */
[----:B------:R-:W-:Y:S04]  /*10da0*/  SHFL.IDX PT, R15, R38, R17, 0x1c1f ;  /* 0x001c1f11260f7589 */ /* 0x000fe800000e0000 */
[----:B------:R-:W1:Y:S04]  /*10db0*/  SHFL.IDX PT, R29, R29, R12, 0x1c1f ;  /* 0x001c1f0c1d1d7589 */ /* 0x000e6800000e0000 */
[----:B------:R-:W2:Y:S04]  /*10dc0*/  SHFL.IDX PT, R27, R27, R12, 0x1c1f ;  /* 0x001c1f0c1b1b7589 */ /* 0x000ea800000e0000 */
[----:B------:R-:W3:Y:S04]  /*10dd0*/  SHFL.IDX PT, R25, R25, R12, 0x1c1f ;  /* 0x001c1f0c19197589 */ /* 0x000ee800000e0000 */
[----:B------:R-:W4:Y:S04]  /*10de0*/  SHFL.IDX PT, R42, R33, R12, 0x1c1f ;  /* 0x001c1f0c212a7589 */ /* 0x000f2800000e0000 */
[----:B------:R-:W-:Y:S04]  /*10df0*/  SHFL.IDX PT, R32, R32, R17, 0x1c1f ;  /* 0x001c1f1120207589 */ /* 0x000fe800000e0000 */
[----:B------:R-:W-:Y:S04]  /*10e00*/  SHFL.IDX PT, R37, R44, R17, 0x1c1f ;  /* 0x001c1f112c257589 */ /* 0x000fe800000e0000 */
[----:B------:R-:W4:Y:S01]  /*10e10*/  SHFL.IDX PT, R21, R21, R12, 0x1c1f ;  /* 0x001c1f0c15157589 */ /* 0x000f2200000e0000 */
[----:B------:R-:W-:-:S03]  /*10e20*/  SHF.R.S32.HI R14, RZ, 0x1f, R13 ;  /* 0x0000001fff0e7819 */ /* 0x000fc6000001140d */
[----:B------:R-:W-:Y:S04]  /*10e30*/  SHFL.IDX PT, R34, R34, R17, 0x1c1f ;  /* 0x001c1f1122227589 */ /* 0x000fe800000e0000 */
[----:B------:R1:W-:Y:S04]  /*10e40*/  SHFL.IDX PT, R35, R40, R17, 0x1c1f ;  /* 0x001c1f1128237589 */ /* 0x0003e800000e0000 */
[----:B------:R-:W4:Y:S04]  /*10e50*/  SHFL.IDX PT, R31, R31, R12, 0x1c1f ;  /* 0x001c1f0c1f1f7589 */ /* 0x000f2800000e0000 */
[----:B------:R2:W4:Y:S04]  /*10e60*/  SHFL.IDX PT, R44, R47, R12, 0x1c1f ;  /* 0x001c1f0c2f2c7589 */ /* 0x00052800000e0000 */
[----:B------:R4:W4:Y:S01]  /*10e70*/  SHFL.IDX PT, R46, R55, R12, 0x1c1f ;  /* 0x001c1f0c372e7589 */ /* 0x00092200000e0000 */
[----:B------:R-:W-:-:S02]  /*10e80*/  IMAD R14, R14, UR6, RZ ;  /* 0x000000060e0e7c24 */ /* 0x000fc4000f8e02ff */
[----:B------:R-:W-:-:S04]  /*10e90*/  IMAD.WIDE.U32 R10, R13, UR6, R10 ;  /* 0x000000060d0a7c25 */ /* 0x000fc8000f8e000a */
[----:B------:R-:W-:Y:S01]  /*10ea0*/  IMAD R13, R13, UR7, R14 ;  /* 0x000000070d0d7c24 */ /* 0x000fe2000f8e020e */
[----:B------:R-:W-:Y:S01]  /*10eb0*/  ULDC.64 UR6, c[0x0][0xb50] ;  /* 0x0002d40000067ab9 */ /* 0x000fe20000000a00 */
[----:B0-----:R-:W-:Y:S01]  /*10ec0*/  VIADD R24, R41, UR41 ;  /* 0x0000002929187c36 */ /* 0x001fe20008000000 */
[----:B------:R-:W-:Y:S01]  /*10ed0*/  LOP3.LUT P1, RZ, R157, 0x3, RZ, 0xc0, !PT ;  /* 0x000000039dff7812 */ /* 0x000fe2000782c0ff */
[----:B-1----:R-:W-:Y:S01]  /*10ee0*/  IMAD R17, R5, UR5, RZ ;  /* 0x0000000505117c24 */ /* 0x002fe2000f8e02ff */
[----:B------:R-:W-:Y:S01]  /*10ef0*/  LEA R33, P6, R10, UR6, 0x2 ;  /* 0x000000060a217c11 */ /* 0x000fe2000f8c10ff */
[----:B------:R-:W-:Y:S02]  /*10f00*/  IMAD.IADD R11, R11, 0x1, R13 ;  /* 0x000000010b0b7824 */ /* 0x000fe400078e020d */
[C---:B------:R-:W-:Y:S01]  /*10f10*/  VIADD R14, R24.reuse, 0x8 ;  /* 0x00000008180e7836 */ /* 0x040fe20000000000 */
[----:B--2---:R-:W-:Y:S02]  /*10f20*/  MOV R47, R8 ;  /* 0x00000008002f7202 */ /* 0x004fe40000000f00 */
[----:B------:R-:W-:-:S02]  /*10f30*/  ISETP.GE.OR P5, PT, R24, R17, P1 ;  /* 0x000000111800720c */ /* 0x000fc40000fa6670 */
[----:B------:R-:W-:Y:S02]  /*10f40*/  LEA.HI.X R49, R10, UR7, R11, 0x2, P6 ;  /* 0x000000070a317c11 */ /* 0x000fe4000b0f140b */
[----:B------:R-:W-:Y:S02]  /*10f50*/  ISETP.GE.OR P1, PT, R14, R17, P1 ;  /* 0x000000110e00720c */ /* 0x000fe40000f26670 */
[----:B------:R-:W-:Y:S02]  /*10f60*/  SEL R8, R30, R29, P0 ;  /* 0x0000001d1e087207 */ /* 0x000fe40000000000 */
[----:B------:R-:W-:Y:S02]  /*10f70*/  SEL R10, R29, R30, P0 ;  /* 0x0000001e1d0a7207 */ /* 0x000fe40000000000 */
[----:B------:R-:W-:Y:S02]  /*10f80*/  SEL R24, R26, R27, P0 ;  /* 0x0000001b1a187207 */ /* 0x000fe40000000000 */
[----:B---3--:R-:W-:-:S02]  /*10f90*/  SEL R9, R36, R25, P0 ;  /* 0x0000001924097207 */ /* 0x008fc40000000000 */
[----:B------:R-:W-:Y:S02]  /*10fa0*/  SEL R11, R25, R36, P0 ;  /* 0x00000024190b7207 */ /* 0x000fe40000000000 */
[----:B----4-:R-:W-:Y:S01]  /*10fb0*/  SEL R13, R15, R42, P0 ;  /* 0x0000002a0f0d7207 */ /* 0x010fe20000000000 */
[----:B------:R-:W-:Y:S01]  /*10fc0*/  SHFL.IDX PT, R38, R33, RZ, 0x1c1f ;  /* 0x001c1fff21267589 */ /* 0x000fe200000e0000 */
[----:B------:R-:W-:Y:S02]  /*10fd0*/  SEL R12, R32, R21, P0 ;  /* 0x00000015200c7207 */ /* 0x000fe40000000000 */
[----:B------:R-:W-:Y:S01]  /*10fe0*/  SEL R14, R21, R32, P0 ;  /* 0x00000020150e7207 */ /* 0x000fe20000000000 */
[----:B------:R0:W-:Y:S01]  /*10ff0*/  SHFL.IDX PT, R40, R33, 0x1, 0x1c1f ;  /* 0x003c1f0021287f89 */ /* 0x0001e200000e0000 */
[----:B------:R-:W-:Y:S02]  /*11000*/  SEL R26, R27, R26, P0 ;  /* 0x0000001a1b1a7207 */ /* 0x000fe40000000000 */
[----:B------:R-:W-:-:S02]  /*11010*/  SEL R15, R42, R15, P0 ;  /* 0x0000000f2a0f7207 */ /* 0x000fc40000000000 */
[----:B------:R-:W-:Y:S02]  /*11020*/  SEL R32, R34, R31, P0 ;  /* 0x0000001f22207207 */ /* 0x000fe40000000000 */
[----:B------:R-:W-:Y:S02]  /*11030*/  SEL R25, R35, R44, P0 ;  /* 0x0000002c23197207 */ /* 0x000fe40000000000 */
[----:B------:R-:W-:Y:S02]  /*11040*/  SEL R27, R44, R35, P0 ;  /* 0x000000232c1b7207 */ /* 0x000fe40000000000 */
[----:B------:R-:W-:Y:S02]  /*11050*/  SEL R34, R31, R34, P0 ;  /* 0x000000221f227207 */ /* 0x000fe40000000000 */
[----:B0-----:R-:W-:Y:S02]  /*11060*/  SEL R33, R37, R46, P0 ;  /* 0x0000002e25217207 */ /* 0x001fe40000000000 */
[----:B------:R-:W-:Y:S01]  /*11070*/  SEL R35, R46, R37, P0 ;  /* 0x000000252e237207 */ /* 0x000fe20000000000 */
[----:B------:R-:W-:Y:S04]  /*11080*/  STSM.16.M88.4 [R48], R8 ;  /* 0x0000000830007844 */ /* 0x000fe80000000200 */
[----:B------:R-:W-:Y:S04]  /*11090*/  STSM.16.M88.4 [R47], R12 ;  /* 0x0000000c2f007844 */ /* 0x000fe80000000200 */
[----:B------:R-:W-:Y:S04]  /*110a0*/  STSM.16.M88.4 [R45], R24 ;  /* 0x000000182d007844 */ /* 0x000fe80000000200 */
[----:B------:R-:W-:Y:S04]  /*110b0*/  STSM.16.M88.4 [R43], R32 ;  /* 0x000000202b007844 */ /* 0x000fe80000000200 */
[----:B------:R-:W0:Y:S01]  /*110c0*/  SHFL.IDX PT, R39, R49, RZ, 0x1c1f ;  /* 0x001c1fff31277589 */ /* 0x000e2200000e0000 */
[----:B------:R-:W-:Y:S06]  /*110d0*/  BAR.SYNC.DEFER_BLOCKING 0x1, 0x180 ;  /* 0x0046000000007b1d */ /* 0x000fec0000010000 */
[----:B------:R-:W1:Y:S01]  /*110e0*/  SHFL.IDX PT, R41, R49, 0x1, 0x1c1f ;  /* 0x003c1f0031297f89 */ /* 0x000e6200000e0000 */
[----:B------:R-:W-:-:S04]  /*110f0*/  LOP3.LUT R37, R6, 0x380, RZ, 0xc0, !PT ;  /* 0x0000038006257812 */ /* 0x000fc800078ec0ff */
[----:B------:R-:W-:Y:S01]  /*11100*/  SHF.R.U64 R37, R37, 0x3, RZ ;  /* 0x0000000325257819 */ /* 0x000fe200000012ff */
[----:B------:R-:W-:-:S03]  /*11110*/  IMAD.X R29, RZ, RZ, R7, P4 ;  /* 0x000000ffff1d7224 */ /* 0x000fc600020e0607 */
[----:B------:R-:W-:Y:S01]  /*11120*/  LOP3.LUT R36, R37, R6, RZ, 0x3c, !PT ;  /* 0x0000000625247212 */ /* 0x000fe200078e3cff */
[--C-:B------:R-:W-:Y:S02]  /*11130*/  IMAD.MOV.U32 R37, RZ, RZ, R7.reuse ;  /* 0x000000ffff257224 */ /* 0x100fe400078e0007 */
[----:B------:R-:W-:Y:S01]  /*11140*/  IMAD.X R21, RZ, RZ, R7, P3 ;  /* 0x000000ffff157224 */ /* 0x000fe200018e0607 */
[----:B0-----:R0:W-:Y:S04]  /*11150*/  @!P5 ST.E desc[UR48][R38.64], R3 ;  /* 0x000000032600d985 */ /* 0x0011e8000c101930 */
[----:B-1----:R1:W-:Y:S04]  /*11160*/  @!P1 ST.E desc[UR48][R40.64], R0 ;  /* 0x0000000028009985 */ /* 0x0023e8000c101930 */
[----:B------:R-:W2:Y:S04]  /*11170*/  LD.E.128 R8, desc[UR48][R36.64] ;  /* 0x0000003024087980 */ /* 0x000ea8000c101d00 */
[----:B------:R-:W3:Y:S04]  /*11180*/  LD.E.128 R28, desc[UR48][R28.64] ;  /* 0x000000301c1c7980 */ /* 0x000ee8000c101d00 */
[----:B------:R4:W3:Y:S01]  /*11190*/  LD.E.128 R12, desc[UR48][R20.64] ;  /* 0x00000030140c7980 */ /* 0x0008e2000c101d00 */
[----:B------:R-:W-:-:S04]  /*111a0*/  IADD3 R24, P0, R6, 0x4800, RZ ;  /* 0x0000480006187810 */ /* 0x000fc80007f1e0ff */
[----:B------:R-:W-:-:S04]  /*111b0*/  LOP3.LUT R6, R24, 0x380, RZ, 0xc0, !PT ;  /* 0x0000038018067812 */ /* 0x000fc800078ec0ff */
[----:B0-----:R-:W-:Y:S02]  /*111c0*/  SHF.R.U64 R3, R6, 0x3, RZ ;  /* 0x0000000306037819 */ /* 0x001fe400000012ff */
[----:B------:R-:W0:Y:S01]  /*111d0*/  @P2 LDC R6, c[0x0][0xbec] ;  /* 0x0002fb00ff062b82 */ /* 0x000e220000000800 */
[----:B------:R-:W-:-:S07]  /*111e0*/  IMAD.X R25, RZ, RZ, R7, P0 ;  /* 0x000000ffff197224 */ /* 0x000fce00000e0607 */
[----:B------:R-:W0:Y:S01]  /*111f0*/  @P2 LDC R7, c[0x0][0xbf0] ;  /* 0x0002fc00ff072b82 */ /* 0x000e220000000800 */
[----:B-1----:R-:W-:Y:S01]  /*11200*/  IMAD R0, R22, 0x30, R156 ;  /* 0x0000003016007824 */ /* 0x002fe200078e029c */
[----:B------:R-:W-:-:S03]  /*11210*/  UIMAD UR5, UR12, UR8, URZ ;  /* 0x000000080c0572a4 */ /* 0x000fc6000f8e023f */
[----:B----4-:R-:W-:Y:S01]  /*11220*/  VIADD R21, R0, UR41 ;  /* 0x0000002900157c36 */ /* 0x010fe20008000000 */
[----:B------:R-:W-:Y:S02]  /*11230*/  UIMAD.WIDE.U32 UR6, UR40, UR8, URZ ;  /* 0x00000008280672a5 */ /* 0x000fe4000f8e003f */
[----:B------:R-:W-:Y:S01]  /*11240*/  UIMAD UR5, UR40, UR9, UR5 ;  /* 0x00000009280572a4 */ /* 0x000fe2000f8e0205 */
[----:B------:R-:W-:Y:S01]  /*11250*/  LOP3.LUT R24, R3, R24, RZ, 0x3c, !PT ;  /* 0x0000001803187212 */ /* 0x000fe200078e3cff */
[----:B------:R-:W-:Y:S02]  /*11260*/  UIMAD UR8, UR13, UR10, URZ ;  /* 0x0000000a0d0872a4 */ /* 0x000fe4000f8e023f */
[----:B------:R-:W-:Y:S01]  /*11270*/  UIADD3 UR7, UR7, UR5, URZ ;  /* 0x0000000507077290 */ /* 0x000fe2000fffe03f */
[----:B0-----:R-:W-:Y:S01]  /*11280*/  @P2 IMAD.HI.U32 R0, R21, R6, RZ ;  /* 0x0000000615002227 */ /* 0x001fe200078e00ff */
[----:B------:R-:W-:Y:S01]  /*11290*/  UIMAD UR5, UR39, UR11, UR8 ;  /* 0x0000000b270572a4 */ /* 0x000fe2000f8e0208 */
[----:B------:R-:W5:Y:S02]  /*112a0*/  LD.E.128 R24, desc[UR48][R24.64] ;  /* 0x0000003018187980 */ /* 0x000f64000c101d00 */
[----:B------:R-:W-:Y:S01]  /*112b0*/  IMAD.MOV.U32 R3, RZ, RZ, R21 ;  /* 0x000000ffff037224 */ /* 0x000fe200078e0015 */
[----:B------:R-:W-:Y:S01]  /*112c0*/  UIMAD.WIDE.U32 UR6, UR39, UR10, UR6 ;  /* 0x0000000a270672a5 */ /* 0x000fe2000f8e0006 */
[----:B------:R-:W-:Y:S01]  /*112d0*/  VIADD R36, R156, UR41 ;  /* 0x000000299c247c36 */ /* 0x000fe20008000000 */
[----:B------:R-:W-:Y:S01]  /*112e0*/  ULDC.64 UR8, c[0x0][0xae0] ;  /* 0x0002b80000087ab9 */ /* 0x000fe20000000a00 */
[----:B------:R-:W-:Y:S01]  /*112f0*/  @P2 SHF.R.U32.HI R3, RZ, R7, R0 ;  /* 0x00000007ff032219 */ /* 0x000fe20000011600 */
[----:B------:R-:W-:Y:S01]  /*11300*/  UIADD3 UR5, UR7, UR5, URZ ;  /* 0x0000000507057290 */ /* 0x000fe2000fffe03f */
[----:B------:R-:W-:Y:S01]  /*11310*/  @!PT LDS RZ, [RZ] ;  /* 0x00000000fffff984 */ /* 0x000fe20000000800 */
[----:B------:R-:W-:Y:S01]  /*11320*/  @!PT LDS RZ, [RZ] ;  /* 0x00000000fffff984 */ /* 0x000fe20000000800 */
[----:B------:R-:W-:Y:S01]  /*11330*/  @!PT LDS RZ, [RZ] ;  /* 0x00000000fffff984 */ /* 0x000fe20000000800 */
[----:B------:R-:W-:Y:S01]  /*11340*/  @!PT LDS RZ, [RZ] ;  /* 0x00000000fffff984 */ /* 0x000fe20000000800 */
[----:B------:R0:W-:Y:S06]  /*11350*/  MEMBAR.ALL.CTA ;  /* 0x0000000000007992 */ /* 0x0001ec0000008000 */
[----:B0-----:R-:W0:Y:S01]  /*11360*/  FENCE.VIEW.ASYNC.S ;  /* 0x00000000000073c6 */ /* 0x001e220000000000 */
[--C-:B------:R-:W-:Y:S01]  /*11370*/  SHF.R.S32.HI R0, RZ, 0x1f, R3.reuse ;  /* 0x0000001fff007819 */ /* 0x100fe20000011403 */
[----:B------:R-:W-:-:S02]  /*11380*/  IMAD.MOV R20, RZ, RZ, -R3 ;  /* 0x000000ffff147224 */ /* 0x000fc400078e0a03 */
[----:B------:R-:W-:Y:S02]  /*11390*/  IMAD.U32 R7, RZ, RZ, UR7 ;  /* 0x00000007ff077e24 */ /* 0x000fe4000f8e00ff */
[----:B------:R-:W-:Y:S02]  /*113a0*/  IMAD R0, R0, UR8, RZ ;  /* 0x0000000800007c24 */ /* 0x000fe4000f8e02ff */
[----:B------:R-:W-:Y:S02]  /*113b0*/  IMAD R5, R5, R20, R21 ;  /* 0x0000001405057224 */ /* 0x000fe400078e0215 */
        /* <DEDUP_REMOVED lines=11> */
[----:B------:R-:W-:Y:S02]  /*11470*/  ULDC.64 UR6, c[0x0][0xa80] ;  /* 0x0002a00000067ab9 */ /* 0x000fe40000000a00 */
[----:B------:R-:W-:Y:S01]  /*11480*/  LEA R32, P0, R6, UR6, 0x1 ;  /* 0x0000000606207c11 */ /* 0x000fe2000f8008ff */
[----:B------:R-:W-:-:S04]  /*11490*/  IMAD.IADD R3, R7, 0x1, R3 ;  /* 0x0000000107037824 */ /* 0x000fc800078e0203 */
[----:B0-----:R-:W0:Y:S01]  /*114a0*/  SHFL.IDX PT, R20, R32, RZ, 0x181f ;  /* 0x00181fff20147589 */ /* 0x001e2200000e0000 */
[----:B------:R-:W-:-:S03]  /*114b0*/  LEA.HI.X R3, R6, UR7, R3, 0x1, P0 ;  /* 0x0000000706037c11 */ /* 0x000fc600080f0c03 */
[----:B------:R-:W1:Y:S04]  /*114c0*/  SHFL.IDX PT, R40, R32, 0x1, 0x181f ;  /* 0x00381f0020287f89 */ /* 0x000e6800000e0000 */
[----:B------:R-:W4:Y:S01]  /*114d0*/  SHFL.IDX PT, R44, R32, 0x2, 0x181f ;  /* 0x00581f00202c7f89 */ /* 0x000f2200000e0000 */
[----:B------:R-:W-:-:S03]  /*114e0*/  ISETP.GE.AND P0, PT, R23, UR5, PT ;  /* 0x0000000517007c0c */ /* 0x000fc6000bf06270 */
[----:B------:R-:W4:Y:S01]  /*114f0*/  SHFL.IDX PT, R34, R3, RZ, 0x181f ;  /* 0x00181fff03227589 */ /* 0x000f2200000e0000 */
[----:B------:R-:W-:-:S03]  /*11500*/  VIADD R0, R36, 0x30 ;  /* 0x0000003024007836 */ /* 0x000fc60000000000 */
[----:B------:R-:W4:Y:S01]  /*11510*/  SHFL.IDX PT, R38, R3, 0x1, 0x181f ;  /* 0x00381f0003267f89 */ /* 0x000f2200000e0000 */
[----:B------:R-:W-:-:S03]  /*11520*/  VIADD R6, R36, 0x60 ;  /* 0x0000006024067836 */ /* 0x000fc60000000000 */
[----:B------:R-:W4:Y:S01]  /*11530*/  SHFL.IDX PT, R42, R3, 0x2, 0x181f ;  /* 0x00581f00032a7f89 */ /* 0x000f2200000e0000 */
[-C--:B------:R-:W-:Y:S02]  /*11540*/  ISETP.GE.OR P1, PT, R36, R17.reuse, P0 ;  /* 0x000000112400720c */ /* 0x080fe40000726670 */
[-C--:B------:R-:W-:Y:S02]  /*11550*/  ISETP.GE.OR P2, PT, R0, R17.reuse, P0 ;  /* 0x000000110000720c */ /* 0x080fe40000746670 */
[----:B------:R-:W-:Y:S01]  /*11560*/  ISETP.GE.OR P3, PT, R6, R17, P0 ;  /* 0x000000110600720c */ /* 0x000fe20000766670 */
[----:B------:R-:W-:Y:S01]  /*11570*/  VIADD R0, R4, 0x13220 ;  /* 0x0001322004007836 */ /* 0x000fe20000000000 */
[----:B------:R-:W-:-:S07]  /*11580*/  SHF.R.S32.HI R50, RZ, 0x1f, R23 ;  /* 0x0000001fff327819 */ /* 0x000fce0000011417 */
[C---:B0-----:R-:W-:Y:S02]  /*11590*/  @!P1 LEA R4, P4, R23.reuse, R20, 0x1 ;  /* 0x0000001417049211 */ /* 0x041fe400078808ff */
[C---:B-1----:R-:W-:Y:S02]  /*115a0*/  @!P2 LEA R6, P5, R23.reuse, R40, 0x1 ;  /* 0x000000281706a211 */ /* 0x042fe400078a08ff */
[C---:B----4-:R-:W-:Y:S02]  /*115b0*/  @!P3 LEA R20, P6, R23.reuse, R44, 0x1 ;  /* 0x0000002c1714b211 */ /* 0x050fe400078c08ff */
[----:B------:R-:W-:Y:S02]  /*115c0*/  PRMT R0, RZ, 0x654, R0 ;  /* 0x00000654ff007816 */ /* 0x000fe40000000000 */
[C-C-:B------:R-:W-:Y:S02]  /*115d0*/  @!P1 LEA.HI.X R5, R23.reuse, R34, R50.reuse, 0x1, P4 ;  /* 0x0000002217059211 */ /* 0x140fe400020f0c32 */
[C-C-:B------:R-:W-:Y:S01]  /*115e0*/  @!P2 LEA.HI.X R7, R23.reuse, R38, R50.reuse, 0x1, P5 ;  /* 0x000000261707a211 */ /* 0x140fe200028f0c32 */
[----:B------:R0:W-:Y:S01]  /*115f0*/  SYNCS.ARRIVE.TRANS64.RED.A1T0 RZ, [R0+URZ], RZ ;  /* 0x000000ff00ff79a7 */ /* 0x0001e2000810043f */
[----:B------:R-:W-:Y:S01]  /*11600*/  @!P3 LEA.HI.X R21, R23, R42, R50, 0x1, P6 ;  /* 0x0000002a1715b211 */ /* 0x000fe200030f0c32 */
[----:B0-----:R-:W-:-:S05]  /*11610*/  VIADD R0, R36, 0x90 ;  /* 0x0000009024007836 */ /* 0x001fca0000000000 */
[----:B------:R-:W-:Y:S01]  /*11620*/  ISETP.GE.OR P0, PT, R0, R17, P0 ;  /* 0x000000110000720c */ /* 0x000fe20000706670 */
[----:B------:R-:W0:Y:S04]  /*11630*/  SHFL.IDX PT, R32, R32, 0x3, 0x181f ;  /* 0x00781f0020207f89 */ /* 0x000e2800000e0000 */
[----:B------:R1:W4:Y:S04]  /*11640*/  SHFL.IDX PT, R34, R3, 0x3, 0x181f ;  /* 0x00781f0003227f89 */ /* 0x00032800000e0000 */
[----:B--2---:R1:W-:Y:S04]  /*11650*/  @!P1 ST.E.128 desc[UR48][R4.64], R8 ;  /* 0x0000000804009985 */ /* 0x0043e8000c101d30 */
[----:B---3--:R1:W-:Y:S04]  /*11660*/  @!P2 ST.E.128 desc[UR48][R6.64], R28 ;  /* 0x0000001c0600a985 */ /* 0x0083e8000c101d30 */
[----:B------:R1:W-:Y:S01]  /*11670*/  @!P3 ST.E.128 desc[UR48][R20.64], R12 ;  /* 0x0000000c1400b985 */ /* 0x0003e2000c101d30 */
[----:B0---4-:R-:W-:Y:S05]  /*11680*/  @P0 BRA `(.L_x_900) ;  /* 0x0000000400f00947 */ /* 0x011fea0003800000 */
[----:B-1----:R-:W-:-:S04]  /*11690*/  LEA R4, P0, R23, R32, 0x1 ;  /* 0x0000002017047211 */ /* 0x002fc800078008ff */
[----:B------:R-:W-:-:S05]  /*116a0*/  LEA.HI.X R5, R23, R34, R50, 0x1, P0 ;  /* 0x0000002217057211 */ /* 0x000fca00000f0c32 */
[----:B-----5:R0:W-:Y:S01]  /*116b0*/  ST.E.128 desc[UR48][R4.64], R24 ;  /* 0x0000001804007985 */ /* 0x0201e2000c101d30 */
[----:B------:R-:W-:Y:S05]  /*116c0*/  BRA `(.L_x_900) ;  /* 0x0000000400e07947 */ /* 0x000fea0003800000 */
.L_x_899:
[----:B------:R-:W0:Y:S01]  /*116d0*/  LDC R11, c[0x0][0xbe8] ;  /* 0x0002fa00ff0b7b82 */ /* 0x000e220000000800 */
[----:B------:R-:W1:Y:S01]  /*116e0*/  S2R R0, SR_TID.X ;  /* 0x0000000000007919 */ /* 0x000e620000002100 */
[----:B------:R-:W-:Y:S01]  /*116f0*/  USHF.R.S32.HI UR8, URZ, 0x1f, UR40 ;  /* 0x0000001f3f087899 */ /* 0x000fe20008011428 */
[----:B------:R-:W-:Y:S01]  /*11700*/  BSSY B1, `(.L_x_901) ;  /* 0x0000031000017945 */ /* 0x000fe20003800000 */
[----:B------:R-:W-:Y:S01]  /*11710*/  USHF.R.S32.HI UR9, URZ, 0x1f, UR39 ;  /* 0x0000001f3f097899 */ /* 0x000fe20008011427 */
[----:B------:R-:W-:Y:S01]  /*11720*/  IMAD R8, R22, 0x30, R156 ;  /* 0x0000003016087824 */ /* 0x000fe200078e029c */
[----:B0-----:R-:W-:Y:S01]  /*11730*/  ISETP.NE.AND P1, PT, R11, 0x1, PT ;  /* 0x000000010b00780c */ /* 0x001fe20003f25270 */
[----:B-1----:R-:W-:-:S12]  /*11740*/  VIADD R0, R0, 0xffffff80 ;  /* 0xffffff8000007836 */ /* 0x002fd80000000000 */
[----:B------:R-:W0:Y:S01]  /*11750*/  @P1 LDC R9, c[0x0][0xbec] ;  /* 0x0002fb00ff091b82 */ /* 0x000e220000000800 */
[----:B------:R-:W-:-:S07]  /*11760*/  ISETP.GE.AND P0, PT, R0, 0xc0, PT ;  /* 0x000000c00000780c */ /* 0x000fce0003f06270 */
[----:B------:R-:W1:Y:S06]  /*11770*/  @P1 LDC R13, c[0x0][0xbf0] ;  /* 0x0002fc00ff0d1b82 */ /* 0x000e6c0000000800 */
[----:B------:R-:W-:Y:S05]  /*11780*/  @P0 BRA `(.L_x_902) ;  /* 0x0000000000a00947 */ /* 0x000fea0003800000 */
[----:B------:R-:W2:Y:S01]  /*11790*/  S2R R0, SR_TID.X ;  /* 0x0000000000007919 */ /* 0x000ea20000002100 */
[----:B------:R-:W3:Y:S01]  /*117a0*/  LDC R5, c[0x0][0xbe8] ;  /* 0x0002fa00ff057b82 */ /* 0x000ee20000000800 */
[----:B------:R-:W-:Y:S01]  /*117b0*/  IMAD.U32 R6, RZ, RZ, UR41 ;  /* 0x00000029ff067e24 */ /* 0x000fe2000f8e00ff */
[----:B------:R-:W-:Y:S02]  /*117c0*/  ULDC UR5, c[0x0][0xa88] ;  /* 0x0002a20000057ab9 */ /* 0x000fe40000000800 */
[----:B---3--:R-:W-:Y:S02]  /*117d0*/  IMAD R3, R5, UR5, RZ ;  /* 0x0000000505037c24 */ /* 0x008fe4000f8e02ff */
[----:B--2---:R-:W-:-:S04]  /*117e0*/  IADD3 R6, R6, -0x80, R0 ;  /* 0xffffff8006067810 */ /* 0x004fc80007ffe000 */
[----:B------:R-:W-:-:S13]  /*117f0*/  ISETP.GE.AND P0, PT, R6, R3, PT ;  /* 0x000000030600720c */ /* 0x000fda0003f06270 */
[----:B------:R-:W-:Y:S05]  /*11800*/  @P0 BRA `(.L_x_902) ;  /* 0x0000000000800947 */ /* 0x000fea0003800000 */
[----:B------:R-:W-:Y:S01]  /*11810*/  ISETP.NE.AND P0, PT, R5, 0x1, PT ;  /* 0x000000010500780c */ /* 0x000fe20003f05270 */
[----:B------:R-:W-:Y:S01]  /*11820*/  ULDC.64 UR10, c[0x0][0xb90] ;  /* 0x0002e400000a7ab9 */ /* 0x000fe20000000a00 */
[----:B------:R-:W-:Y:S01]  /*11830*/  IMAD.MOV.U32 R4, RZ, RZ, R6 ;  /* 0x000000ffff047224 */ /* 0x000fe200078e0006 */
[----:B------:R-:W-:Y:S02]  /*11840*/  UIMAD UR5, UR8, UR10, URZ ;  /* 0x0000000a080572a4 */ /* 0x000fe4000f8e023f */
[----:B------:R-:W-:Y:S02]  /*11850*/  UIMAD.WIDE.U32 UR6, UR40, UR10, URZ ;  /* 0x0000000a280672a5 */ /* 0x000fe4000f8e003f */
[----:B------:R-:W-:-:S03]  /*11860*/  UIMAD UR5, UR40, UR11, UR5 ;  /* 0x0000000b280572a4 */ /* 0x000fc6000f8e0205 */
[----:B------:R-:W-:Y:S01]  /*11870*/  ULDC.64 UR10, c[0x0][0xb98] ;  /* 0x0002e600000a7ab9 */ /* 0x000fe20000000a00 */
[----:B------:R-:W-:Y:S02]  /*11880*/  UIADD3 UR7, UR7, UR5, URZ ;  /* 0x0000000507077290 */ /* 0x000fe4000fffe03f */
[----:B------:R-:W2:Y:S01]  /*11890*/  @P0 LDC R3, c[0x0][0xbec] ;  /* 0x0002fb00ff030b82 */ /* 0x000ea20000000800 */
[----:B------:R-:W-:Y:S02]  /*118a0*/  UIMAD UR5, UR9, UR10, URZ ;  /* 0x0000000a090572a4 */ /* 0x000fe4000f8e023f */
[----:B------:R-:W-:Y:S02]  /*118b0*/  UIMAD.WIDE.U32 UR6, UR39, UR10, UR6 ;  /* 0x0000000a270672a5 */ /* 0x000fe4000f8e0006 */
[----:B------:R-:W-:-:S03]  /*118c0*/  UIMAD UR5, UR39, UR11, UR5 ;  /* 0x0000000b270572a4 */ /* 0x000fc6000f8e0205 */
[----:B------:R-:W3:Y:S01]  /*118d0*/  @P0 LDC R7, c[0x0][0xbf0] ;  /* 0x0002fc00ff070b82 */ /* 0x000ee20000000800 */
[----:B------:R-:W-:Y:S01]  /*118e0*/  ULDC.64 UR10, c[0x0][0xb88] ;  /* 0x0002e200000a7ab9 */ /* 0x000fe20000000a00 */
[----:B--2---:R-:W-:-:S05]  /*118f0*/  @P0 IMAD.HI.U32 R0, R6, R3, RZ ;  /* 0x0000000306000227 */ /* 0x004fca00078e00ff */
[----:B---3--:R-:W-:-:S05]  /*11900*/  @P0 SHF.R.U32.HI R4, RZ, R7, R0 ;  /* 0x00000007ff040219 */ /* 0x008fca0000011600 */
[----:B------:R-:W-:-:S04]  /*11910*/  IMAD.MOV R3, RZ, RZ, -R4 ;  /* 0x000000ffff037224 */ /* 0x000fc800078e0a04 */
[----:B------:R-:W-:Y:S01]  /*11920*/  IMAD R3, R5, R3, R6 ;  /* 0x0000000305037224 */ /* 0x000fe200078e0206 */
[----:B------:R-:W-:Y:S01]  /*11930*/  SHF.R.S32.HI R5, RZ, 0x1f, R4 ;  /* 0x0000001fff057819 */ /* 0x000fe20000011404 */
[----:B------:R-:W-:Y:S01]  /*11940*/  IMAD.U32 R6, RZ, RZ, UR5 ;  /* 0x00000005ff067e24 */ /* 0x000fe2000f8e00ff */
        /* <DEDUP_REMOVED lines=12> */
.L_x_902:
[----:B------:R-:W-:Y:S05]  /*11a10*/  BSYNC B1 ;  /* 0x0000000000017941 */ /* 0x000fea0003800000 */
.L_x_901:
[----:B------:R-:W-:Y:S01]  /*11a20*/  ULDC.64 UR10, c[0x0][0xae8] ;  /* 0x0002ba00000a7ab9 */ /* 0x000fe20000000a00 */
[----:B------:R-:W-:Y:S01]  /*11a30*/  VIADD R8, R8, UR41 ;  /* 0x0000002908087c36 */ /* 0x000fe20008000000 */
[----:B------:R-:W-:Y:S01]  /*11a40*/  UIMAD UR5, UR8, UR10, URZ ;  /* 0x0000000a080572a4 */ /* 0x000fe2000f8e023f */
[----:B------:R-:W-:Y:S01]  /*11a50*/  VIADD R30, R156, UR41 ;  /* 0x000000299c1e7c36 */ /* 0x000fe20008000000 */
[----:B------:R-:W-:Y:S01]  /*11a60*/  UIMAD.WIDE.U32 UR6, UR40, UR10, URZ ;  /* 0x0000000a280672a5 */ /* 0x000fe2000f8e003f */
[----:B0-----:R-:W-:Y:S01]  /*11a70*/  @P1 IMAD.HI.U32 R0, R8, R9, RZ ;  /* 0x0000000908001227 */ /* 0x001fe200078e00ff */
[----:B------:R-:W-:Y:S01]  /*11a80*/  UIMAD UR5, UR40, UR11, UR5 ;  /* 0x0000000b280572a4 */ /* 0x000fe2000f8e0205 */
[----:B------:R-:W-:Y:S02]  /*11a90*/  SHF.R.S32.HI R15, RZ, 0x1f, R23 ;  /* 0x0000001fff0f7819 */ /* 0x000fe40000011417 */
[----:B------:R-:W-:Y:S01]  /*11aa0*/  ULDC.64 UR10, c[0x0][0xaf0] ;  /* 0x0002bc00000a7ab9 */ /* 0x000fe20000000a00 */
[----:B------:R-:W-:Y:S01]  /*11ab0*/  UIADD3 UR7, UR7, UR5, URZ ;  /* 0x0000000507077290 */ /* 0x000fe2000fffe03f */
[----:B--2---:R-:W-:Y:S01]  /*11ac0*/  IMAD.MOV.U32 R3, RZ, RZ, R8 ;  /* 0x000000ffff037224 */ /* 0x004fe200078e0008 */
[----:B------:R-:W-:Y:S01]  /*11ad0*/  UIMAD UR5, UR9, UR10, URZ ;  /* 0x0000000a090572a4 */ /* 0x000fe2000f8e023f */
[----:B-1----:R-:W-:Y:S01]  /*11ae0*/  @P1 SHF.R.U32.HI R3, RZ, R13, R0 ;  /* 0x0000000dff031219 */ /* 0x002fe20000011600 */
[----:B------:R-:W-:-:S02]  /*11af0*/  UIMAD.WIDE.U32 UR6, UR39, UR10, UR6 ;  /* 0x0000000a270672a5 */ /* 0x000fc4000f8e0006 */
[----:B------:R-:W-:Y:S01]  /*11b00*/  UIMAD UR5, UR39, UR11, UR5 ;  /* 0x0000000b270572a4 */ /* 0x000fe2000f8e0205 */
[--C-:B------:R-:W-:Y:S01]  /*11b10*/  SHF.R.S32.HI R0, RZ, 0x1f, R3.reuse ;  /* 0x0000001fff007819 */ /* 0x100fe20000011403 */
[----:B------:R-:W-:Y:S01]  /*11b20*/  IMAD.MOV R7, RZ, RZ, -R3 ;  /* 0x000000ffff077224 */ /* 0x000fe200078e0a03 */
[----:B------:R-:W-:Y:S01]  /*11b30*/  ULDC.64 UR8, c[0x0][0xae0] ;  /* 0x0002b80000087ab9 */ /* 0x000fe20000000a00 */
[----:B------:R-:W-:Y:S02]  /*11b40*/  UIADD3 UR5, UR7, UR5, URZ ;  /* 0x0000000507057290 */ /* 0x000fe4000fffe03f */
[----:B------:R-:W-:Y:S02]  /*11b50*/  IMAD.U32 R5, RZ, RZ, UR7 ;  /* 0x00000007ff057e24 */ /* 0x000fe4000f8e00ff */
[----:B------:R-:W-:Y:S02]  /*11b60*/  IMAD R7, R11, R7, R8 ;  /* 0x000000070b077224 */ /* 0x000fe400078e0208 */
[----:B------:R-:W-:-:S02]  /*11b70*/  IMAD R0, R0, UR8, RZ ;  /* 0x0000000800007c24 */ /* 0x000fc4000f8e02ff */
[----:B------:R-:W-:Y:S01]  /*11b80*/  IMAD.U32 R4, RZ, RZ, UR6 ;  /* 0x00000006ff047e24 */ /* 0x000fe2000f8e00ff */
[----:B------:R-:W-:Y:S01]  /*11b90*/  ULDC.64 UR6, c[0x0][0xad8] ;  /* 0x0002b60000067ab9 */ /* 0x000fe20000000a00 */
[----:B------:R-:W-:Y:S01]  /*11ba0*/  IMAD.U32 R5, RZ, RZ, UR5 ;  /* 0x00000005ff057e24 */ /* 0x000fe2000f8e00ff */
[----:B------:R-:W-:Y:S01]  /*11bb0*/  ULDC UR5, c[0x0][0xac8] ;  /* 0x0002b20000057ab9 */ /* 0x000fe20000000800 */
[C---:B------:R-:W-:Y:S01]  /*11bc0*/  IMAD R9, R3.reuse, UR9, R0 ;  /* 0x0000000903097c24 */ /* 0x040fe2000f8e0200 */
[----:B------:R-:W-:Y:S01]  /*11bd0*/  SHF.R.S32.HI R0, RZ, 0x1f, R7 ;  /* 0x0000001fff007819 */ /* 0x000fe20000011407 */
        /* <DEDUP_REMOVED lines=8> */
[----:B------:R-:W-:Y:S01]  /*11c60*/  ULDC UR6, c[0x0][0xa88] ;  /* 0x0002a20000067ab9 */ /* 0x000fe20000000800 */
[----:B------:R-:W-:Y:S02]  /*11c70*/  VIADD R0, R30, 0x30 ;  /* 0x000000301e007836 */ /* 0x000fe40000000000 */
[----:B------:R-:W-:Y:S01]  /*11c80*/  LEA.HI.X R10, R4, UR7, R3, 0x1, P0 ;  /* 0x00000007040a7c11 */ /* 0x000fe200080f0c03 */
[----:B------:R-:W0:Y:S01]  /*11c90*/  SHFL.IDX PT, R6, R5, RZ, 0x181f ;  /* 0x00181fff05067589 */ /* 0x000e2200000e0000 */
[----:B------:R-:W-:Y:S01]  /*11ca0*/  IMAD R11, R11, UR6, RZ ;  /* 0x000000060b0b7c24 */ /* 0x000fe2000f8e02ff */
[----:B------:R-:W-:Y:S01]  /*11cb0*/  ISETP.GE.AND P0, PT, R23, UR5, PT ;  /* 0x0000000517007c0c */ /* 0x000fe2000bf06270 */
[C---:B------:R-:W-:Y:S01]  /*11cc0*/  VIADD R3, R30.reuse, 0x60 ;  /* 0x000000601e037836 */ /* 0x040fe20000000000 */
[----:B------:R-:W1:Y:S01]  /*11cd0*/  SHFL.IDX PT, R8, R5, 0x1, 0x181f ;  /* 0x00381f0005087f89 */ /* 0x000e6200000e0000 */
[C---:B------:R-:W-:Y:S01]  /*11ce0*/  VIADD R4, R30.reuse, 0x90 ;  /* 0x000000901e047836 */ /* 0x040fe20000000000 */
[----:B------:R-:W-:-:S02]  /*11cf0*/  ISETP.GE.OR P3, PT, R30, R11, P0 ;  /* 0x0000000b1e00720c */ /* 0x000fc40000766670 */
[----:B------:R-:W2:Y:S01]  /*11d00*/  SHFL.IDX PT, R24, R5, 0x2, 0x181f ;  /* 0x00581f0005187f89 */ /* 0x000ea200000e0000 */
[-C--:B------:R-:W-:Y:S02]  /*11d10*/  ISETP.GE.OR P2, PT, R0, R11.reuse, P0 ;  /* 0x0000000b0000720c */ /* 0x080fe40000746670 */
[-C--:B------:R-:W-:Y:S01]  /*11d20*/  ISETP.GE.OR P1, PT, R3, R11.reuse, P0 ;  /* 0x0000000b0300720c */ /* 0x080fe20000726670 */
[----:B------:R-:W3:Y:S01]  /*11d30*/  SHFL.IDX PT, R12, R10, RZ, 0x181f ;  /* 0x00181fff0a0c7589 */ /* 0x000ee200000e0000 */
[----:B------:R-:W-:-:S03]  /*11d40*/  ISETP.GE.OR P0, PT, R4, R11, P0 ;  /* 0x0000000b0400720c */ /* 0x000fc60000706670 */
[----:B------:R3:W4:Y:S04]  /*11d50*/  SHFL.IDX PT, R28, R5, 0x3, 0x181f ;  /* 0x00781f00051c7f89 */ /* 0x00072800000e0000 */
[----:B------:R-:W5:Y:S04]  /*11d60*/  SHFL.IDX PT, R14, R10, 0x1, 0x181f ;  /* 0x00381f000a0e7f89 */ /* 0x000f6800000e0000 */
[----:B------:R-:W5:Y:S01]  /*11d70*/  SHFL.IDX PT, R20, R10, 0x2, 0x181f ;  /* 0x00581f000a147f89 */ /* 0x000f6200000e0000 */
[----:B0-----:R-:W-:-:S03]  /*11d80*/  @!P3 LEA R4, P6, R23, R6, 0x1 ;  /* 0x000000061704b211 */ /* 0x001fc600078c08ff */
[----:B------:R4:W0:Y:S01]  /*11d90*/  SHFL.IDX PT, R26, R10, 0x3, 0x181f ;  /* 0x00781f000a1a7f89 */ /* 0x00082200000e0000 */
[C---:B-1----:R-:W-:Y:S02]  /*11da0*/  @!P2 LEA R6, P5, R23.reuse, R8, 0x1 ;  /* 0x000000081706a211 */ /* 0x042fe400078a08ff */
[C---:B--2---:R-:W-:Y:S02]  /*11db0*/  @!P1 LEA R8, P4, R23.reuse, R24, 0x1 ;  /* 0x0000001817089211 */ /* 0x044fe400078808ff */
[C---:B---3--:R-:W-:Y:S02]  /*11dc0*/  @!P3 LEA.HI.X R5, R23.reuse, R12, R15, 0x1, P6 ;  /* 0x0000000c1705b211 */ /* 0x048fe400030f0c0f */
[----:B----4-:R-:W-:-:S03]  /*11dd0*/  @!P0 LEA R10, P6, R23, R28, 0x1 ;  /* 0x0000001c170a8211 */ /* 0x010fc600078c08ff */
[----:B------:R2:W-:Y:S01]  /*11de0*/  @!P3 ST.E.128 desc[UR48][R4.64], RZ ;  /* 0x000000ff0400b985 */ /* 0x0005e2000c101d30 */
[C-C-:B-----5:R-:W-:Y:S02]  /*11df0*/  @!P2 LEA.HI.X R7, R23.reuse, R14, R15.reuse, 0x1, P5 ;  /* 0x0000000e1707a211 */ /* 0x160fe400028f0c0f */
[----:B------:R-:W-:-:S03]  /*11e00*/  @!P1 LEA.HI.X R9, R23, R20, R15, 0x1, P4 ;  /* 0x0000001417099211 */ /* 0x000fc600020f0c0f */
[----:B------:R2:W-:Y:S01]  /*11e10*/  @!P2 ST.E.128 desc[UR48][R6.64], RZ ;  /* 0x000000ff0600a985 */ /* 0x0005e2000c101d30 */
[----:B0-----:R-:W-:-:S03]  /*11e20*/  @!P0 LEA.HI.X R11, R23, R26, R15, 0x1, P6 ;  /* 0x0000001a170b8211 */ /* 0x001fc600030f0c0f */
[----:B------:R2:W-:Y:S04]  /*11e30*/  @!P1 ST.E.128 desc[UR48][R8.64], RZ ;  /* 0x000000ff08009985 */ /* 0x0005e8000c101d30 */
[----:B------:R2:W-:Y:S02]  /*11e40*/  @!P0 ST.E.128 desc[UR48][R10.64], RZ ;  /* 0x000000ff0a008985 */ /* 0x0005e4000c101d30 */
.L_x_900:
[----:B------:R-:W-:Y:S05]  /*11e50*/  BSYNC B0 ;  /* 0x0000000000007941 */ /* 0x000fea0003800000 */
.L_x_898:
[----:B------:R-:W-:Y:S02]  /*11e60*/  ULDC UR5, c[0x0][0xc38] ;  /* 0x00030e0000057ab9 */ /* 0x000fe40000000800 */
[----:B------:R-:W-:-:S06]  /*11e70*/  UISETP.GE.AND UP0, UPT, UR4, UR5, UPT ;  /* 0x000000050400728c */ /* 0x000fcc000bf06270 */
[----:B------:R-:W-:-:S13]  /*11e80*/  PLOP3.LUT P0, PT, PT, PT, UP0, 0x80, 0x0 ;  /* 0x000000000000781c */ /* 0x000fda0003f0f008 */
[----:B------:R-:W-:Y:S05]  /*11e90*/  @!P0 BRA `(.L_x_903) ;  /* 0xfffffeec008c8947 */ /* 0x000fea000383ffff */
[----:B------:R-:W-:Y:S05]  /*11ea0*/  EXIT ;  /* 0x000000000000794d */ /* 0x000fea0003800000 */
.L_x_809:
[----:B------:R-:W-:-:S08]  /*11eb0*/  NOP ;  /* 0x0000000000007918 */ /* 0x000fd00000000000 */
[----:B------:R-:W0:-:S00]  /*11ec0*/  USETMAXREG.DEALLOC.CTAPOOL 0x20 ;  /* 0x00000020000079c8 */ /* 0x000e0000080e0500 */
[----:B0-----:R-:W-:-:S06]  /*11ed0*/  LOP3.LUT R0, R0, 0x3, RZ, 0xc0, !PT ;  /* 0x0000000300007812 */ /* 0x001fcc00078ec0ff */
[----:B------:R-:W0:Y:S01]  /*11ee0*/  S2UR UR7, SR_CTAID.X ;  /* 0x00000000000779c3 */ /* 0x000e220000002500 */
[----:B------:R-:W-:Y:S01]  /*11ef0*/  LOP3.LUT R16, R16, 0xffffff7f, RZ, 0xc0, !PT ;  /* 0xffffff7f10107812 */ /* 0x000fe200078ec0ff */
[----:B------:R-:W-:Y:S01]  /*11f00*/  STL [R1+0x30], RZ ;  /* 0x000030ff01007387 */ /* 0x000fe20000100800 */
[----:B------:R-:W-:-:S03]  /*11f10*/  IMAD.MOV.U32 R28, RZ, RZ, RZ ;  /* 0x000000ffff1c7224 */ /* 0x000fc600078e00ff */
[----:B------:R1:W2:Y:S02]  /*11f20*/  SHFL.IDX PT, R2, R0, RZ, 0x1f ;  /* 0x00001fff00027589 */ /* 0x0002a400000e0000 */
[----:B-1----:R-:W0:Y:S01]  /*11f30*/  LDC R0, c[0x0][0xc38] ;  /* 0x00030e00ff007b82 */ /* 0x002e220000000800 */
[----:B--2---:R-:W-:-:S13]  /*11f40*/  ISETP.NE.AND P0, PT, R2, RZ, PT ;  /* 0x000000ff0200720c */ /* 0x004fda0003f05270 */
[----:B------:R-:W-:Y:S01]  /*11f50*/  @P0 LOP3.LUT R16, R16, 0x80, RZ, 0xfc, !PT ;  /* 0x0000008010100812 */ /* 0x000fe200078efcff */
[----:B------:R-:W-:Y:S06]  /*11f60*/  @P0 BAR.ARV 0x4, 0x200 ;  /* 0x0108000000000b1d */ /* 0x000fec0000002000 */
[----:B0-----:R-:W-:Y:S01]  /*11f70*/  ISETP.LE.AND P0, PT, R0, UR7, PT ;  /* 0x0000000700007c0c */ /* 0x001fe2000bf03270 */
[----:B------:R-:W-:-:S05]  /*11f80*/  IMAD.MOV.U32 R0, RZ, RZ, 0x1 ;  /* 0x00000001ff007424 */ /* 0x000fca00078e00ff */
[----:B------:R0:W-:Y:S07]  /*11f90*/  STL [R1], R0 ;  /* 0x0000000001007387 */ /* 0x0001ee0000100800 */
[----:B------:R-:W-:Y:S05]  /*11fa0*/  @P0 BRA `(.L_x_904) ;  /* 0x0000004c00680947 */ /* 0x000fea0003800000 */
[----:B------:R-:W1:Y:S01]  /*11fb0*/  S2R R11, SR_TID.X ;  /* 0x00000000000b7919 */ /* 0x000e620000002100 */
[----:B------:R-:W-:Y:S01]  /*11fc0*/  ULDC.64 UR42, c[0x0][0x2f0] ;  /* 0x0000bc00002a7ab9 */ /* 0x000fe20000000a00 */
[----:B------:R-:W-:Y:S01]  /*11fd0*/  ULDC.64 UR4, c[0x0][0x418] ;  /* 0x0001060000047ab9 */ /* 0x000fe20000000a00 */
[----:B------:R-:W-:Y:S01]  /*11fe0*/  MOV R17, 0x400 ;  /* 0x0000040000117802 */ /* 0x000fe20000000f00 */
[----:B------:R-:W-:Y:S01]  /*11ff0*/  UISETP.NE.U32.AND UP0, UPT, UR4, URZ, UPT ;  /* 0x0000003f0400728c */ /* 0x000fe2000bf05070 */
[----:B------:R-:W-:Y:S01]  /*12000*/  LOP3.LUT R16, R16, 0xfffffffe, RZ, 0xc0, !PT ;  /* 0xfffffffe10107812 */ /* 0x000fe200078ec0ff */
[----:B------:R-:W-:Y:S01]  /*12010*/  ULDC UR6, c[0x0][0x2b8] ;  /* 0x0000ae0000067ab9 */ /* 0x000fe20000000800 */
[----:B------:R-:W-:Y:S01]  /*12020*/  ULDC UR4, c[0x0][0x424] ;  /* 0x0001090000047ab9 */ /* 0x000fe20000000800 */
[----:B------:R-:W-:Y:S01]  /*12030*/  UISETP.NE.AND.EX UP0, UPT, UR5, URZ, UPT, UP0 ;  /* 0x0000003f0500728c */ /* 0x000fe2000bf05300 */
[----:B------:R-:W-:Y:S01]  /*12040*/  ULDC UR40, c[0x0][0x288] ;  /* 0x0000a20000287ab9 */ /* 0x000fe20000000800 */
[----:B------:R-:W-:Y:S01]  /*12050*/  ULDC UR41, c[0x0][0x448] ;  /* 0x0001120000297ab9 */ /* 0x000fe20000000800 */
[----:B------:R-:W-:Y:S01]  /*12060*/  ULOP3.LUT UR51, UR38, 0x2, URZ, 0xfc, !UPT ;  /* 0x0000000226337892 */ /* 0x000fe2000f8efc3f */
[C---:B-1----:R-:W-:Y:S01]  /*12070*/  IMAD.SHL.U32 R2, R11.reuse, 0x40, RZ ;  /* 0x000000400b027824 */ /* 0x042fe200078e00ff */
[----:B------:R-:W-:Y:S01]  /*12080*/  SHF.R.U32.HI R4, RZ, 0x1, R11 ;  /* 0x00000001ff047819 */ /* 0x000fe2000001160b */
[----:B0-----:R-:W-:-:S02]  /*12090*/  IMAD.SHL.U32 R0, R11, 0x20, RZ ;  /* 0x000000200b007824 */ /* 0x001fc400078e00ff */
[C---:B------:R-:W-:Y:S01]  /*120a0*/  IMAD.SHL.U32 R9, R11.reuse, 0x4, RZ ;  /* 0x000000040b097824 */ /* 0x040fe200078e00ff */
[----:B------:R-:W-:Y:S01]  /*120b0*/  LOP3.LUT R3, R2, 0x180, RZ, 0xc0, !PT ;  /* 0x0000018002037812 */ /* 0x000fe200078ec0ff */
[C---:B------:R-:W-:Y:S02]  /*120c0*/  IMAD.SHL.U32 R5, R11.reuse, 0x10, RZ ;  /* 0x000000100b057824 */ /* 0x040fe400078e00ff */
[----:B------:R-:W-:Y:S01]  /*120d0*/  IMAD.SHL.U32 R8, R11, 0x2, RZ ;  /* 0x000000020b087824 */ /* 0x000fe200078e00ff */
[----:B------:R-:W-:Y:S01]  /*120e0*/  LOP3.LUT R3, R3, 0x30, R4, 0xf8, !PT ;  /* 0x0000003003037812 */ /* 0x000fe200078ef804 */
[----:B------:R-:W-:Y:S01]  /*120f0*/  IMAD.SHL.U32 R6, R11, 0x8, RZ ;  /* 0x000000080b067824 */ /* 0x000fe200078e00ff */
[----:B------:R-:W-:Y:S02]  /*12100*/  LOP3.LUT R4, R0, 0x80, RZ, 0xc0, !PT ;  /* 0x0000008000047812 */ /* 0x000fe400078ec0ff */
[----:B------:R-:W-:Y:S02]  /*12110*/  LOP3.LUT R7, R5, 0x1b0, RZ, 0xc0, !PT ;  /* 0x000001b005077812 */ /* 0x000fe400078ec0ff */
[----:B------:R-:W-:-:S02]  /*12120*/  LOP3.LUT R4, R4, 0x10, R11, 0xf8, !PT ;  /* 0x0000001004047812 */ /* 0x000fc400078ef80b */
[----:B------:R-:W-:Y:S02]  /*12130*/  LOP3.LUT R8, R7, 0x30, R8, 0x78, !PT ;  /* 0x0000003007087812 */ /* 0x000fe400078e7808 */
[----:B------:R-:W-:Y:S02]  /*12140*/  LOP3.LUT R4, R4, 0x10, R9, 0x78, !PT ;  /* 0x0000001004047812 */ /* 0x000fe400078e7809 */
[----:B------:R-:W2:Y:S01]  /*12150*/  LDL R9, [R1+0x18] ;  /* 0x0000180001097983 */ /* 0x000ea20000100800 */
[----:B------:R-:W-:Y:S02]  /*12160*/  LOP3.LUT R7, R5, 0x600, RZ, 0xc0, !PT ;  /* 0x0000060005077812 */ /* 0x000fe400078ec0ff */
[----:B------:R-:W-:Y:S02]  /*12170*/  LOP3.LUT R3, R3, 0x30, R6, 0x78, !PT ;  /* 0x0000003003037812 */ /* 0x000fe400078e7806 */
[----:B------:R-:W-:Y:S02]  /*12180*/  LOP3.LUT R7, R7, 0x60, R0, 0xf8, !PT ;  /* 0x0000006007077812 */ /* 0x000fe400078ef800 */
[----:B------:R-:W-:-:S02]  /*12190*/  LOP3.LUT R2, R3, 0x640, R2, 0xf8, !PT ;  /* 0x0000064003027812 */ /* 0x000fc400078ef802 */
[----:B------:R-:W-:Y:S02]  /*121a0*/  LOP3.LUT R7, R7, 0x100, R0, 0xf8, !PT ;  /* 0x0000010007077812 */ /* 0x000fe400078ef800 */
[----:B------:R-:W-:Y:S01]  /*121b0*/  LOP3.LUT R6, R8, 0x640, R5, 0xf8, !PT ;  /* 0x0000064008067812 */ /* 0x000fe200078ef805 */
[----:B------:R0:W-:Y:S01]  /*121c0*/  STL [R1+0x24], R2 ;  /* 0x0000240201007387 */ /* 0x0001e20000100800 */
[----:B------:R-:W-:-:S03]  /*121d0*/  LOP3.LUT R10, R5, 0x30, RZ, 0xc0, !PT ;  /* 0x00000030050a7812 */ /* 0x000fc600078ec0ff */
[----:B------:R-:W-:Y:S01]  /*121e0*/  STL [R1+0x1c], R6 ;  /* 0x00001c0601007387 */ /* 0x000fe20000100800 */
[----:B0-----:R-:W-:-:S05]  /*121f0*/  LOP3.LUT R2, R7, R4, RZ, 0xfc, !PT ;  /* 0x0000000407027212 */ /* 0x001fca00078efcff */
[----:B------:R0:W-:Y:S01]  /*12200*/  STL [R1+0x20], R2 ;  /* 0x0000200201007387 */ /* 0x0001e20000100800 */
[----:B------:R-:W-:Y:S02]  /*12210*/  ISETP.GE.AND P1, PT, R10, UR43, PT ;  /* 0x0000002b0a007c0c */ /* 0x000fe4000bf26270 */
[----:B0-----:R-:W-:-:S04]  /*12220*/  LOP3.LUT R2, R11, 0x7f, RZ, 0xc0, !PT ;  /* 0x0000007f0b027812 */ /* 0x001fc800078ec0ff */
[----:B------:R-:W-:Y:S01]  /*12230*/  SHF.R.U32.HI R2, RZ, 0x2, R2 ;  /* 0x00000002ff027819 */ /* 0x000fe20000011602 */
[----:B------:R-:W-:-:S03]  /*12240*/  IMAD.U32 R4, RZ, RZ, UR7 ;  /* 0x00000007ff047e24 */ /* 0x000fc6000f8e00ff */
[----:B------:R-:W-:Y:S01]  /*12250*/  LOP3.LUT R0, R2, 0x60, R0, 0xf8, !PT ;  /* 0x0000006002007812 */ /* 0x000fe200078ef800 */
[----:B------:R-:W-:Y:S01]  /*12260*/  IMAD.MOV.U32 R3, RZ, RZ, 0x1 ;  /* 0x00000001ff037424 */ /* 0x000fe200078e00ff */
[----:B------:R-:W-:Y:S02]  /*12270*/  ISETP.GE.AND P0, PT, R10, UR43, PT ;  /* 0x0000002b0a007c0c */ /* 0x000fe4000bf06270 */
[----:B------:R-:W-:Y:S01]  /*12280*/  LOP3.LUT R2, R0, 0x80, RZ, 0xfc, !PT ;  /* 0x0000008000027812 */ /* 0x000fe200078efcff */
[----:B------:R0:W-:Y:S01]  /*12290*/  STL [R1+0x28], R4 ;  /* 0x0000280401007387 */ /* 0x0001e20000100800 */
[----:B------:R-:W-:-:S03]  /*122a0*/  @P1 LOP3.LUT R16, R16, 0x1, RZ, 0xfc, !PT ;  /* 0x0000000110101812 */ /* 0x000fc600078efcff */
[----:B------:R0:W-:Y:S01]  /*122b0*/  STL [R1], R3 ;  /* 0x0000000301007387 */ /* 0x0001e20000100800 */
[----:B------:R-:W-:-:S03]  /*122c0*/  LOP3.LUT R16, R16, 0xffffffef, RZ, 0xc0, !PT ;  /* 0xffffffef10107812 */ /* 0x000fc600078ec0ff */
[----:B------:R0:W-:Y:S01]  /*122d0*/  STL [R1+0x30], RZ ;  /* 0x000030ff01007387 */ /* 0x0001e20000100800 */
[----:B------:R-:W-:Y:S01]  /*122e0*/  USEL UR4, UR4, 0x1, UP0 ;  /* 0x0000000104047887 */ /* 0x000fe20008000000 */
[----:B------:R-:W-:Y:S02]  /*122f0*/  @P0 LOP3.LUT R16, R16, 0x10, RZ, 0xfc, !PT ;  /* 0x0000001010100812 */ /* 0x000fe400078efcff */
[----:B------:R-:W-:Y:S01]  /*12300*/  ISETP.GE.AND P0, PT, R10, UR6, PT ;  /* 0x000000060a007c0c */ /* 0x000fe2000bf06270 */
[----:B------:R-:W-:-:S04]  /*12310*/  UIMAD UR42, UR4, UR42, URZ ;  /* 0x0000002a042a72a4 */ /* 0x000fc8000f8e023f */
[----:B------:R-:W-:Y:S01]  /*12320*/  UIADD3 UR4, UR42, 0x9f, URZ ;  /* 0x0000009f2a047890 */ /* 0x000fe2000fffe03f */
[----:B------:R-:W-:-:S03]  /*12330*/  LOP3.LUT R16, R16, 0xffffffbf, RZ, 0xc0, !PT ;  /* 0xffffffbf10107812 */ /* 0x000fc600078ec0ff */
[----:B------:R-:W-:Y:S01]  /*12340*/  UIMAD.WIDE UR4, UR4, 0x66666667, URZ ;  /* 0x66666667040478a5 */ /* 0x000fe2000f8e023f */
[----:B------:R-:W-:-:S03]  /*12350*/  IMAD.MOV.U32 R28, RZ, RZ, RZ ;  /* 0x000000ffff1c7224 */ /* 0x000fc600078e00ff */
[----:B------:R-:W-:Y:S01]  /*12360*/  USHF.R.U32.HI UR39, URZ, 0x1f, UR5 ;  /* 0x0000001f3f277899 */ /* 0x000fe20008011605 */
[----:B------:R-:W-:Y:S01]  /*12370*/  @P0 LOP3.LUT R16, R16, 0x40, RZ, 0xfc, !PT ;  /* 0x0000004010100812 */ /* 0x000fe200078efcff */
[----:B------:R-:W-:Y:S02]  /*12380*/  UIMAD UR41, UR41, UR40, URZ ;  /* 0x00000028292972a4 */ /* 0x000fe4000f8e023f */
[----:B------:R-:W-:Y:S02]  /*12390*/  UIADD3 UR47, UR42, 0x1, -UR40 ;  /* 0x000000012a2f7890 */ /* 0x000fe4000fffe828 */
[----:B------:R-:W-:Y:S02]  /*123a0*/  ULOP3.LUT UR50, UR38, 0x1, URZ, 0xfc, !UPT ;  /* 0x0000000126327892 */ /* 0x000fe4000f8efc3f */
[----:B------:R-:W-:Y:S02]  /*123b0*/  UIADD3 UR40, UR42, -UR40, URZ ;  /* 0x800000282a287290 */ /* 0x000fe4000fffe03f */
[----:B------:R-:W-:Y:S01]  /*123c0*/  ULEA.HI.SX32 UR39, UR5, UR39, 0x1a ;  /* 0x0000002705277291 */ /* 0x000fe2000f8fd23f */
[----:B------:R-:W-:Y:S01]  /*123d0*/  ULDC UR46, c[0x0][0xc] ;  /* 0x00000300002e7ab9 */ /* 0x000fe20000000800 */
[----:B--2---:R-:W-:-:S05]  /*123e0*/  LEA R17, R9, R17, 0x18 ;  /* 0x0000001109117211 */ /* 0x004fca00078ec0ff */
[----:B------:R-:W-:-:S05]  /*123f0*/  IMAD.IADD R0, R17, 0x1, R6 ;  /* 0x0000000111007824 */ /* 0x000fca00078e0206 */
[----:B------:R0:W-:Y:S02]  /*12400*/  STL [R1+0x2c], R0 ;  /* 0x00002c0001007387 */ /* 0x0001e40000100800 */
.L_x_977:
[----:B0-----:R-:W2:Y:S01]  /*12410*/  LDL R0, [R1+0x28] ;  /* 0x0000280001007983 */ /* 0x001ea20000100800 */
[----:B------:R-:W-:Y:S02]  /*12420*/  ULDC UR7, c[0x0][0xc60] ;  /* 0x0003180000077ab9 */ /* 0x000fe40000000800 */
[----:B------:R-:W-:-:S11]  /*12430*/  UISETP.NE.AND UP0, UPT, UR7, 0x1, UPT ;  /* 0x000000010700788c */ /* 0x000fd6000bf05270 */
[----:B------:R-:W-:Y:S01]  /*12440*/  @UP0 ULDC UR4, c[0x0][0xc64] ;  /* 0x0003190000040ab9 */ /* 0x000fe20000000800 */
[----:B------:R-:W-:Y:S01]  /*12450*/  @UP0 ULDC UR8, c[0x0][0xc68] ;  /* 0x00031a0000080ab9 */ /* 0x000fe20000000800 */
[C---:B--2---:R-:W-:Y:S02]  /*12460*/  R2UR UR37, R0.reuse ;  /* 0x00000000002572ca */ /* 0x044fe400000e0000 */
[----:B------:R-:W-:-:S11]  /*12470*/  R2UR UR6, R0 ;  /* 0x00000000000672ca */ /* 0x000fd600000e0000 */
[----:B------:R-:W-:-:S04]  /*12480*/  UIMAD.WIDE.U32 UR4, UR37, UR4, URZ ;  /* 0x00000004250472a5 */ /* 0x000fc8000f8e003f */
[----:B------:R-:W-:-:S03]  /*12490*/  @UP0 USHF.R.U32.HI UR37, URZ, UR8, UR5 ;  /* 0x000000083f250299 */ /* 0x000fc60008011605 */
[----:B------:R-:W-:Y:S02]  /*124a0*/  ULDC UR4, c[0x0][0xc78] ;  /* 0x00031e0000047ab9 */ /* 0x000fe40000000800 */
[----:B------:R-:W-:Y:S02]  /*124b0*/  UISETP.GE.AND UP0, UPT, UR37, UR4, UPT ;  /* 0x000000042500728c */ /* 0x000fe4000bf06270 */
[----:B------:R-:W-:-:S04]  /*124c0*/  UIADD3 UR4, -UR37, URZ, URZ ;  /* 0x0000003f25047290 */ /* 0x000fc8000fffe13f */
[----:B------:R-:W-:Y:S01]  /*124d0*/  PLOP3.LUT P0, PT, PT, PT, UP0, 0x80, 0x0 ;  /* 0x000000000000781c */ /* 0x000fe20003f0f008 */
[----:B------:R-:W-:-:S12]  /*124e0*/  UIMAD UR7, UR7, UR4, UR6 ;  /* 0x00000004070772a4 */ /* 0x000fd8000f8e0206 */
[----:B-1----:R-:W-:Y:S05]  /*124f0*/  @!P0 BRA `(.L_x_905) ;  /* 0x0000000000208947 */ /* 0x002fea0003800000 */
        /* <DEDUP_REMOVED lines=8> */
.L_x_905:
[----:B------:R-:W-:Y:S01]  /*12580*/  ULDC UR8, c[0x0][0xc54] ;  /* 0x0003150000087ab9 */ /* 0x000fe20000000800 */
[----:B------:R-:W-:Y:S01]  /*12590*/  UMOV UR6, UR7 ;  /* 0x0000000700067c82 */ /* 0x000fe20008000000 */
[----:B------:R-:W-:-:S11]  /*125a0*/  UISETP.NE.AND UP0, UPT, UR8, 0x1, UPT ;  /* 0x000000010800788c */ /* 0x000fd6000bf05270 */
[----:B------:R-:W-:Y:S02]  /*125b0*/  @UP0 ULDC.64 UR10, c[0x0][0xc58] ;  /* 0x00031600000a0ab9 */ /* 0x000fe40000000a00 */
[----:B------:R-:W-:-:S04]  /*125c0*/  UIMAD.WIDE.U32 UR4, UR7, UR10, URZ ;  /* 0x0000000a070472a5 */ /* 0x000fc8000f8e003f */
[----:B------:R-:W-:-:S04]  /*125d0*/  @UP0 USHF.R.U32.HI UR6, URZ, UR11, UR5 ;  /* 0x0000000b3f060299 */ /* 0x000fc80008011605 */
[----:B------:R-:W-:-:S12]  /*125e0*/  UIMAD UR4, UR6, UR8, URZ ;  /* 0x00000008060472a4 */ /* 0x000fd8000f8e023f */
.L_x_906:
[----:B------:R-:W-:Y:S01]  /*125f0*/  ULDC UR5, c[0x0][0xc48] ;  /* 0x0003120000057ab9 */ /* 0x000fe20000000800 */
[----:B------:R-:W-:Y:S01]  /*12600*/  ULDC.64 UR8, c[0x0][0xa28] ;  /* 0x00028a0000087ab9 */ /* 0x000fe20000000a00 */
[----:B------:R-:W-:Y:S01]  /*12610*/  UISETP.NE.AND UP1, UPT, UR5, 0x1, UPT ;  /* 0x000000010500788c */ /* 0x000fe2000bf25270 */
[----:B------:R-:W-:Y:S01]  /*12620*/  IMAD.MOV.U32 R22, RZ, RZ, RZ ;  /* 0x000000ffff167224 */ /* 0x000fe200078e00ff */
[----:B------:R-:W-:Y:S02]  /*12630*/  UIADD3 UR4, UR7, -UR4, URZ ;  /* 0x8000000407047290 */ /* 0x000fe4000fffe03f */
[----:B------:R-:W-:Y:S01]  /*12640*/  UISETP.NE.U32.AND UP0, UPT, UR8, URZ, UPT ;  /* 0x0000003f0800728c */ /* 0x000fe2000bf05070 */
[----:B------:R-:W-:Y:S02]  /*12650*/  ULDC UR5, c[0x0][0xc54] ;  /* 0x0003150000057ab9 */ /* 0x000fe40000000800 */
[----:B------:R-:W-:Y:S02]  /*12660*/  UIMAD UR37, UR37, UR5, UR4 ;  /* 0x00000005252572a4 */ /* 0x000fe4000f8e0204 */
[----:B------:R-:W-:-:S02]  /*12670*/  UISETP.NE.AND.EX UP0, UPT, UR9, URZ, UPT, UP0 ;  /* 0x0000003f0900728c */ /* 0x000fc4000bf05300 */
[----:B------:R-:W-:Y:S01]  /*12680*/  @UP1 ULDC UR4, c[0x0][0xc4c] ;  /* 0x0003130000041ab9 */ /* 0x000fe20000000800 */
[----:B------:R-:W-:Y:S01]  /*12690*/  @UP1 ULDC UR7, c[0x0][0xc50] ;  /* 0x0003140000071ab9 */ /* 0x000fe20000000800 */
[----:B------:R-:W-:Y:S02]  /*126a0*/  UIMAD.WIDE.U32 UR4, UR37, UR4, URZ ;  /* 0x00000004250472a5 */ /* 0x000fe4000f8e003f */
[----:B------:R-:W-:Y:S01]  /*126b0*/  UMOV UR36, UR37 ;  /* 0x0000002500247c82 */ /* 0x000fe20008000000 */
[----:B------:R-:W-:Y:S01]  /*126c0*/  PLOP3.LUT P0, PT, PT, PT, UP0, 0x80, 0x0 ;  /* 0x000000000000781c */ /* 0x000fe20003f0f008 */
[----:B------:R-:W-:-:S03]  /*126d0*/  @UP1 USHF.R.U32.HI UR36, URZ, UR7, UR5 ;  /* 0x000000073f241299 */ /* 0x000fc60008011605 */
[----:B------:R-:W-:Y:S02]  /*126e0*/  @UP0 ULDC.64 UR4, c[0x0][0xa28] ;  /* 0x00028a0000040ab9 */ /* 0x000fe40000000a00 */
[----:B------:R-:W-:-:S06]  /*126f0*/  @UP0 UIMAD.WIDE UR4, UR36, 0x4, UR4 ;  /* 0x00000004240408a5 */ /* 0x000fcc000f8e0204 */
[----:B------:R-:W-:Y:S01]  /*12700*/  IMAD.U32 R2, RZ, RZ, UR4 ;  /* 0x00000004ff027e24 */ /* 0x000fe2000f8e00ff */
[----:B------:R-:W-:Y:S01]  /*12710*/  ULOP3.LUT UR6, URZ, UR6, URZ, 0x33, !UPT ;  /* 0x000000063f067292 */ /* 0x000fe2000f8e333f */
[----:B------:R-:W-:Y:S01]  /*12720*/  IMAD.U32 R3, RZ, RZ, UR5 ;  /* 0x00000005ff037e24 */ /* 0x000fe2000f8e00ff */
[----:B------:R-:W-:Y:S01]  /*12730*/  ULDC UR5, c[0x0][0x448] ;  /* 0x0001120000057ab9 */ /* 0x000fe20000000800 */
[----:B------:R-:W-:-:S03]  /*12740*/  ULDC UR4, c[0x0][0xc3c] ;  /* 0x00030f0000047ab9 */ /* 0x000fc60000000800 */
[----:B------:R-:W2:Y:S01]  /*12750*/  @P0 LDG.E R22, desc[UR48][R2.64] ;  /* 0x0000003002160981 */ /* 0x000ea2000c1e1900 */
[----:B------:R-:W-:Y:S02]  /*12760*/  UISETP.NE.AND UP2, UPT, UR5, 0x1, UPT ;  /* 0x000000010500788c */ /* 0x000fe4000bf45270 */
[----:B------:R-:W-:Y:S02]  /*12770*/  UIADD3 UR6, UR6, UR4, URZ ;  /* 0x0000000406067290 */ /* 0x000fe4000fffe03f */
[----:B------:R-:W-:Y:S02]  /*12780*/  UP2UR UR52, UPR, URZ, 0x4 ;  /* 0x000000043f347883 */ /* 0x000fe40008000000 */
[----:B------:R-:W-:Y:S01]  /*12790*/  UIMAD UR43, UR6, 0xc0, URZ ;  /* 0x000000c0062b78a4 */ /* 0x000fe2000f8e023f */
[----:B------:R-:W-:Y:S02]  /*127a0*/  ULDC.64 UR4, c[0x0][0x9e0] ;  /* 0x0002780000047ab9 */ /* 0x000fe40000000a00 */
[----:B------:R-:W-:-:S02]  /*127b0*/  UISETP.GE.AND UP0, UPT, UR5, 0x1, UPT ;  /* 0x000000010500788c */ /* 0x000fc4000bf06270 */
[----:B------:R-:W-:Y:S01]  /*127c0*/  UIADD3 UR8, UR43, 0xbf, URZ ;  /* 0x000000bf2b087890 */ /* 0x000fe2000fffe03f */
[----:B------:R-:W-:Y:S01]  /*127d0*/  @UP2 ULDC UR6, c[0x0][0x44c] ;  /* 0x0001130000062ab9 */ /* 0x000fe20000000800 */
[----:B------:R-:W-:Y:S02]  /*127e0*/  @UP2 ULDC UR9, c[0x0][0x450] ;  /* 0x0001140000092ab9 */ /* 0x000fe40000000800 */
[----:B------:R-:W-:Y:S01]  /*127f0*/  UIMAD.WIDE.U32 UR6, UR8, UR6, URZ ;  /* 0x00000006080672a5 */ /* 0x000fe2000f8e003f */
[----:B------:R-:W-:-:S03]  /*12800*/  PLOP3.LUT P1, PT, PT, PT, UP0, 0x80, 0x0 ;  /* 0x000000000000781c */ /* 0x000fc60003f2f008 */
[----:B------:R-:W-:-:S04]  /*12810*/  @UP2 USHF.R.U32.HI UR8, URZ, UR9, UR7 ;  /* 0x000000093f082299 */ /* 0x000fc80008011607 */
[----:B------:R-:W-:-:S04]  /*12820*/  UIADD3 UR6, UR47, UR8, URZ ;  /* 0x000000082f067290 */ /* 0x000fc8000fffe03f */
[----:B------:R-:W-:Y:S01]  /*12830*/  UIADD3 UR4, UR6, UR4, URZ ;  /* 0x0000000406047290 */ /* 0x000fe2000fffe03f */
[----:B--2---:R0:W-:Y:S01]  /*12840*/  STL [R1+0x14], R22 ;  /* 0x0000141601007387 */ /* 0x0041e20000100800 */
[----:B------:R-:W-:Y:S10]  /*12850*/  @!P1 BRA `(.L_x_907) ;  /* 0x0000000000449947 */ /* 0x000ff40003800000 */
[----:B------:R-:W-:Y:S01]  /*12860*/  ISETP.LT.AND P0, PT, RZ, UR6, PT ;  /* 0x00000006ff007c0c */ /* 0x000fe2000bf01270 */
[----:B------:R-:W-:-:S12]  /*12870*/  UIADD3 UR8, UR6, -0x1, URZ ;  /* 0xffffffff06087890 */ /* 0x000fd8000fffe03f */
[----:B------:R-:W-:Y:S05]  /*12880*/  @P0 BRA `(.L_x_908) ;  /* 0x00000000001c0947 */ /* 0x000fea0003800000 */
[----:B------:R-:W-:Y:S02]  /*12890*/  UISETP.NE.AND UP0, UPT, UR5, 0x1, UPT ;  /* 0x000000010500788c */ /* 0x000fe4000bf05270 */
[----:B------:R-:W-:-:S09]  /*128a0*/  UIADD3 UR8, -UR6, URZ, URZ ;  /* 0x0000003f06087290 */ /* 0x000fd2000fffe13f */
[----:B------:R-:W-:Y:S02]  /*128b0*/  @UP0 ULDC.64 UR10, c[0x0][0x9e8] ;  /* 0x00027a00000a0ab9 */ /* 0x000fe40000000a00 */
[----:B------:R-:W-:-:S04]  /*128c0*/  UIMAD.WIDE.U32 UR6, UR8, UR10, URZ ;  /* 0x0000000a080672a5 */ /* 0x000fc8000f8e003f */
[----:B------:R-:W-:-:S04]  /*128d0*/  @UP0 USHF.R.U32.HI UR8, URZ, UR11, UR7 ;  /* 0x0000000b3f080299 */ /* 0x000fc80008011607 */
[----:B------:R-:W-:Y:S01]  /*128e0*/  ULOP3.LUT UR8, URZ, UR8, URZ, 0x33, !UPT ;  /* 0x000000083f087292 */ /* 0x000fe2000f8e333f */
[----:B------:R-:W-:Y:S11]  /*128f0*/  BRA `(.L_x_909) ;  /* 0x0000000000107947 */ /* 0x000ff60003800000 */
.L_x_908:
[----:B------:R-:W-:-:S11]  /*12900*/  UISETP.NE.AND UP0, UPT, UR5, 0x1, UPT ;  /* 0x000000010500788c */ /* 0x000fd6000bf05270 */
[----:B------:R-:W-:Y:S02]  /*12910*/  @UP0 ULDC.64 UR10, c[0x0][0x9e8] ;  /* 0x00027a00000a0ab9 */ /* 0x000fe40000000a00 */
[----:B------:R-:W-:-:S04]  /*12920*/  UIMAD.WIDE.U32 UR6, UR8, UR10, URZ ;  /* 0x0000000a080672a5 */ /* 0x000fc8000f8e003f */
[----:B------:R-:W-:-:S12]  /*12930*/  @UP0 USHF.R.U32.HI UR8, URZ, UR11, UR7 ;  /* 0x0000000b3f080299 */ /* 0x000fd80008011607 */
.L_x_909:
[----:B------:R-:W-:-:S04]  /*12940*/  UIMAD UR8, UR8, UR5, UR5 ;  /* 0x00000005080872a4 */ /* 0x000fc8000f8e0205 */
[----:B------:R-:W-:-:S04]  /*12950*/  UISETP.LT.AND UP0, UPT, UR4, UR8, UPT ;  /* 0x000000080400728c */ /* 0x000fc8000bf01270 */
[----:B------:R-:W-:-:S12]  /*12960*/  USEL UR4, UR4, UR8, UP0 ;  /* 0x0000000804047287 */ /* 0x000fd80008000000 */
.L_x_907:
[----:B------:R-:W-:Y:S02]  /*12970*/  UISETP.NE.AND UP0, UPT, UR52, URZ, UPT ;  /* 0x0000003f3400728c */ /* 0x000fe4000bf05270 */
[----:B------:R-:W-:Y:S01]  /*12980*/  UIADD3 UR6, UR4, 0x9f, URZ ;  /* 0x0000009f04067890 */ /* 0x000fe2000fffe03f */
[----:B------:R-:W-:-:S03]  /*12990*/  UMOV UR10, UR43 ;  /* 0x0000002b000a7c82 */ /* 0x000fc60008000000 */
[----:B------:R-:W-:-:S04]  /*129a0*/  UIMAD.WIDE UR6, UR6, 0x66666667, URZ ;  /* 0x66666667060678a5 */ /* 0x000fc8000f8e023f */
[----:B------:R-:W-:Y:S01]  /*129b0*/  USHF.R.U32.HI UR4, URZ, 0x1f, UR7 ;  /* 0x0000001f3f047899 */ /* 0x000fe20008011607 */
[----:B------:R-:W-:Y:S02]  /*129c0*/  @UP0 ULDC UR8, c[0x0][0x44c] ;  /* 0x0001130000080ab9 */ /* 0x000fe40000000800 */
[----:B------:R-:W-:Y:S01]  /*129d0*/  @UP0 ULDC UR6, c[0x0][0x450] ;  /* 0x0001140000060ab9 */ /* 0x000fe20000000800 */
[----:B------:R-:W-:Y:S02]  /*129e0*/  UIMAD.WIDE.U32 UR8, UR43, UR8, URZ ;  /* 0x000000082b0872a5 */ /* 0x000fe4000f8e003f */
[----:B------:R-:W-:Y:S02]  /*129f0*/  ULEA.HI.SX32 UR4, UR7, UR4, 0x1a ;  /* 0x0000000407047291 */ /* 0x000fe4000f8fd23f */
[----:B------:R-:W-:Y:S02]  /*12a00*/  @UP0 USHF.R.U32.HI UR10, URZ, UR6, UR9 ;  /* 0x000000063f0a0299 */ /* 0x000fe40008011609 */
[----:B------:R-:W-:-:S02]  /*12a10*/  UISETP.LT.AND UP0, UPT, UR39, UR4, UPT ;  /* 0x000000042700728c */ /* 0x000fc4000bf01270 */
[----:B------:R-:W-:Y:S01]  /*12a20*/  UIADD3 UR6, UR40, UR10, URZ ;  /* 0x0000000a28067290 */ /* 0x000fe2000fffe03f */
[----:B------:R-:W-:Y:S01]  /*12a30*/  ULDC UR8, c[0x0][0x9dc] ;  /* 0x0002770000087ab9 */ /* 0x000fe20000000800 */
[----:B------:R-:W-:Y:S02]  /*12a40*/  USEL UR44, UR39, UR4, UP0 ;  /* 0x00000004272c7287 */ /* 0x000fe40008000000 */
[----:B------:R-:W-:Y:S01]  /*12a50*/  UIADD3 UR8, UR6, -UR8, URZ ;  /* 0x8000000806087290 */ /* 0x000fe2000fffe03f */
[----:B------:R-:W-:Y:S11]  /*12a60*/  @!P1 BRA `(.L_x_910) ;  /* 0x0000000000489947 */ /* 0x000ff60003800000 */
[----:B------:R-:W-:Y:S02]  /*12a70*/  UMOV UR4, UR6 ;  /* 0x0000000600047c82 */ /* 0x000fe40008000000 */
[----:B------:R-:W-:-:S06]  /*12a80*/  UISETP.GT.AND UP0, UPT, UR4, -0x1, UPT ;  /* 0xffffffff0400788c */ /* 0x000fcc000bf04270 */
[----:B------:R-:W-:-:S13]  /*12a90*/  PLOP3.LUT P0, PT, PT, PT, UP0, 0x80, 0x0 ;  /* 0x000000000000781c */ /* 0x000fda0003f0f008 */
[----:B------:R-:W-:Y:S05]  /*12aa0*/  @P0 BRA `(.L_x_911) ;  /* 0x00000000001c0947 */ /* 0x000fea0003800000 */
[----:B------:R-:W-:Y:S02]  /*12ab0*/  UISETP.NE.AND UP0, UPT, UR5, 0x1, UPT ;  /* 0x000000010500788c */ /* 0x000fe4000bf05270 */
[----:B------:R-:W-:-:S09]  /*12ac0*/  ULOP3.LUT UR4, URZ, UR4, URZ, 0x33, !UPT ;  /* 0x000000043f047292 */ /* 0x000fd2000f8e333f */
[----:B------:R-:W-:Y:S02]  /*12ad0*/  @UP0 ULDC.64 UR10, c[0x0][0x9e8] ;  /* 0x00027a00000a0ab9 */ /* 0x000fe40000000a00 */
[----:B------:R-:W-:-:S04]  /*12ae0*/  UIMAD.WIDE.U32 UR6, UR4, UR10, URZ ;  /* 0x0000000a040672a5 */ /* 0x000fc8000f8e003f */
[----:B------:R-:W-:-:S04]  /*12af0*/  @UP0 USHF.R.U32.HI UR4, URZ, UR11, UR7 ;  /* 0x0000000b3f040299 */ /* 0x000fc80008011607 */
[----:B------:R-:W-:Y:S01]  /*12b00*/  ULOP3.LUT UR4, URZ, UR4, URZ, 0x33, !UPT ;  /* 0x000000043f047292 */ /* 0x000fe2000f8e333f */
[----:B------:R-:W-:Y:S11]  /*12b10*/  BRA `(.L_x_912) ;  /* 0x0000000000107947 */ /* 0x000ff60003800000 */
.L_x_911:
[----:B------:R-:W-:-:S11]  /*12b20*/  UISETP.NE.AND UP0, UPT, UR5, 0x1, UPT ;  /* 0x000000010500788c */ /* 0x000fd6000bf05270 */
[----:B------:R-:W-:Y:S02]  /*12b30*/  @UP0 ULDC.64 UR10, c[0x0][0x9e8] ;  /* 0x00027a00000a0ab9 */ /* 0x000fe40000000a00 */
[----:B------:R-:W-:-:S04]  /*12b40*/  UIMAD.WIDE.U32 UR6, UR4, UR10, URZ ;  /* 0x0000000a040672a5 */ /* 0x000fc8000f8e003f */
[----:B------:R-:W-:-:S12]  /*12b50*/  @UP0 USHF.R.U32.HI UR4, URZ, UR11, UR7 ;  /* 0x0000000b3f040299 */ /* 0x000fd80008011607 */
.L_x_912:
[----:B------:R-:W-:-:S04]  /*12b60*/  UIMAD UR4, UR4, UR5, URZ ;  /* 0x00000005040472a4 */ /* 0x000fc8000f8e023f */
[----:B------:R-:W-:-:S04]  /*12b70*/  UISETP.LT.AND UP0, UPT, UR8, UR4, UPT ;  /* 0x000000040800728c */ /* 0x000fc8000bf01270 */
[----:B------:R-:W-:-:S12]  /*12b80*/  USEL UR8, UR8, UR4, !UP0 ;  /* 0x0000000408087287 */ /* 0x000fd8000c000000 */
.L_x_910:
[----:B------:R-:W-:Y:S01]  /*12b90*/  UIMAD.WIDE UR4, UR8, 0x66666667, URZ ;  /* 0x66666667080478a5 */ /* 0x000fe2000f8e023f */
[----:B------:R-:W-:Y:S03]  /*12ba0*/  BSSY B7, `(.L_x_913) ;  /* 0x00003fe000077945 */ /* 0x000fe60003800000 */
[----:B------:R-:W-:-:S04]  /*12bb0*/  USHF.R.U32.HI UR4, URZ, 0x1f, UR5 ;  /* 0x0000001f3f047899 */ /* 0x000fc80008011605 */
[----:B------:R-:W-:-:S04]  /*12bc0*/  ULEA.HI.SX32 UR4, UR5, UR4, 0x1a ;  /* 0x0000000405047291 */ /* 0x000fc8000f8fd23f */
[----:B------:R-:W-:-:S04]  /*12bd0*/  UISETP.LT.AND UP0, UPT, URZ, UR4, UPT ;  /* 0x000000043f00728c */ /* 0x000fc8000bf01270 */
[----:B------:R-:W-:-:S04]  /*12be0*/  USEL UR45, URZ, UR4, !UP0 ;  /* 0x000000043f2d7287 */ /* 0x000fc8000c000000 */
[----:B------:R-:W-:-:S06]  /*12bf0*/  UISETP.GT.AND UP0, UPT, UR44, UR45, UPT ;  /* 0x0000002d2c00728c */ /* 0x000fcc000bf04270 */
[----:B------:R-:W-:-:S13]  /*12c00*/  PLOP3.LUT P0, PT, PT, PT, UP0, 0x80, 0x0 ;  /* 0x000000000000781c */ /* 0x000fda0003f0f008 */
[----:B------:R-:W-:Y:S05]  /*12c10*/  @P0 BRA `(.L_x_914) ;  /* 0x0000000000480947 */ /* 0x000fea0003800000 */
[----:B------:R-:W1:Y:S02]  /*12c20*/  S2R R0, SR_TID.X ;  /* 0x0000000000007919 */ /* 0x000e640000002100 */
[----:B-1----:R-:W-:-:S04]  /*12c30*/  LOP3.LUT R0, R0, 0x7f, RZ, 0xc0, !PT ;  /* 0x0000007f00007812 */ /* 0x002fc800078ec0ff */
[----:B------:R-:W-:-:S13]  /*12c40*/  ISETP.NE.AND P0, PT, R0, RZ, PT ;  /* 0x000000ff0000720c */ /* 0x000fda0003f05270 */
[----:B------:R-:W-:Y:S05]  /*12c50*/  @P0 BRA `(.L_x_915) ;  /* 0x0000003c00c80947 */ /* 0x000fea0003800000 */
[----:B------:R-:W1:Y:S01]  /*12c60*/  S2R R5, SR_LANEID ;  /* 0x0000000000057919 */ /* 0x000e620000000000 */
[----:B------:R-:W-:Y:S01]  /*12c70*/  VOTEU.ANY UR4, UPT, PT ;  /* 0x0000000000047886 */ /* 0x000fe200038e0100 */
[----:B------:R-:W2:Y:S01]  /*12c80*/  LDC.64 R2, c[0x0][0xc80] ;  /* 0x00032000ff027b82 */ /* 0x000ea20000000a00 */
[----:B------:R-:W1:Y:S02]  /*12c90*/  FLO.U32 R0, UR4 ;  /* 0x0000000400007d00 */ /* 0x000e6400080e0000 */
[----:B-1----:R-:W-:-:S06]  /*12ca0*/  ISETP.EQ.U32.AND P1, PT, R0, R5, PT ;  /* 0x000000050000720c */ /* 0x002fcc0003f22070 */
[----:B------:R-:W2:Y:S07]  /*12cb0*/  POPC R5, UR4 ;  /* 0x0000000400057d09 */ /* 0x000eae0008000000 */
[----:B--2---:R-:W2:Y:S01]  /*12cc0*/  @P1 ATOMG.E.ADD.STRONG.GPU PT, R3, desc[UR48][R2.64], R5 ;  /* 0x00000005020319a8 */ /* 0x004ea200081ee1f0 */
[----:B------:R-:W1:Y:S02]  /*12cd0*/  S2R R4, SR_LTMASK ;  /* 0x0000000000047919 */ /* 0x000e640000003900 */
[----:B-1----:R-:W-:-:S04]  /*12ce0*/  LOP3.LUT R4, R4, UR4, RZ, 0xc0, !PT ;  /* 0x0000000404047c12 */ /* 0x002fc8000f8ec0ff */
[----:B------:R-:W1:Y:S01]  /*12cf0*/  POPC R7, R4 ;  /* 0x0000000400077309 */ /* 0x000e620000000000 */
[----:B--2---:R-:W1:Y:S02]  /*12d00*/  SHFL.IDX PT, R0, R3, R0, 0x1f ;  /* 0x00001f0003007589 */ /* 0x004e6400000e0000 */
[----:B-1----:R-:W-:-:S05]  /*12d10*/  IADD3 R0, R0, UR46, R7 ;  /* 0x0000002e00007c10 */ /* 0x002fca000fffe007 */
[----:B------:R2:W-:Y:S01]  /*12d20*/  STL [R1+0x28], R0 ;  /* 0x0000280001007387 */ /* 0x0005e20000100800 */
[----:B------:R-:W-:Y:S05]  /*12d30*/  BRA `(.L_x_915) ;  /* 0x0000003c00907947 */ /* 0x000fea0003800000 */
.L_x_914:
        /* <DEDUP_REMOVED lines=9> */
[----:B------:R-:W1:Y:S01]  /*12dd0*/  LDC.64 R2, c[0x4][R2] ;  /* 0x0100000002027b82 */ /* 0x000e620000000a00 */
        /* <DEDUP_REMOVED lines=9> */
[----:B01----:R-:W-:Y:S05]  /*12e70*/  CALL.ABS.NOINC R2 ;  /* 0x0000000002007343 */ /* 0x003fea0003c00000 */
.L_x_917:
[----:B------:R-:W-:Y:S05]  /*12e80*/  BSYNC B6 ;  /* 0x0000000000067941 */ /* 0x000fea0003800000 */
.L_x_916:
[----:B------:R-:W-:Y:S01]  /*12e90*/  VIADD R0, R17, 0x6000 ;  /* 0x0000600011007836 */ /* 0x000fe20000000000 */
[----:B------:R-:W-:Y:S01]  /*12ea0*/  LOP3.LUT R16, R16, 0xfffffffd, RZ, 0xc0, !PT ;  /* 0xfffffffd10107812 */ /* 0x000fe200078ec0ff */
[----:B------:R-:W-:Y:S03]  /*12eb0*/  BSSY B6, `(.L_x_918) ;  /* 0x0000014000067945 */ /* 0x000fe60003800000 */
        /* <DEDUP_REMOVED lines=19> */
.L_x_919:
[----:B------:R-:W-:Y:S05]  /*12ff0*/  BSYNC B6 ;  /* 0x0000000000067941 */ /* 0x000fea0003800000 */
.L_x_918:
        /* <DEDUP_REMOVED lines=20> */
.L_x_921:
[----:B------:R-:W-:Y:S05]  /*13140*/  BSYNC B6 ;  /* 0x0000000000067941 */ /* 0x000fea0003800000 */
.L_x_920:
[----:B------:R-:W-:Y:S01]  /*13150*/  LOP3.LUT P6, RZ, R16, 0x2, RZ, 0xc0, !PT ;  /* 0x0000000210ff7812 */ /* 0x000fe200078cc0ff */
[----:B------:R-:W-:-:S12]  /*13160*/  BSSY B6, `(.L_x_922) ;  /* 0x0000012000067945 */ /* 0x000fd80003800000 */
        /* <DEDUP_REMOVED lines=17> */
.L_x_923:
[----:B------:R-:W-:Y:S05]  /*13280*/  BSYNC B6 ;  /* 0x0000000000067941 */ /* 0x000fea0003800000 */
.L_x_922:
[----:B------:R-:W-:Y:S01]  /*13290*/  ULDC.64 UR4, c[0x0][0x9f8] ;  /* 0x00027e0000047ab9 */ /* 0x000fe20000000a00 */
[----:B------:R-:W-:Y:S01]  /*132a0*/  IMAD.U32 R20, RZ, RZ, UR36 ;  /* 0x00000024ff147e24 */ /* 0x000fe2000f8e00ff */
[----:B------:R-:W-:Y:S01]  /*132b0*/  UISETP.NE.U32.AND UP0, UPT, UR4, URZ, UPT ;  /* 0x0000003f0400728c */ /* 0x000fe2000bf05070 */
[----:B------:R-:W1:Y:S03]  /*132c0*/  LDC R19, c[0x0][0x430] ;  /* 0x00010c00ff137b82 */ /* 0x000e660000000800 */
[----:B------:R-:W-:-:S06]  /*132d0*/  UISETP.NE.AND.EX UP0, UPT, UR5, URZ, UPT, UP0 ;  /* 0x0000003f0500728c */ /* 0x000fcc000bf05300 */
[----:B------:R-:W-:-:S05]  /*132e0*/  PLOP3.LUT P0, PT, PT, PT, UP0, 0x80, 0x0 ;  /* 0x000000000000781c */ /* 0x000fca0003f0f008 */
[----:B------:R-:W-:Y:S02]  /*132f0*/  @UP0 ULDC.64 UR4, c[0x0][0x9f8] ;  /* 0x00027e0000040ab9 */ /* 0x000fe40000000a00 */
[----:B------:R-:W-:-:S06]  /*13300*/  @UP0 UIMAD.WIDE UR4, UR36, 0x4, UR4 ;  /* 0x00000004240408a5 */ /* 0x000fcc000f8e0204 */
[----:B------:R-:W-:Y:S01]  /*13310*/  IMAD.U32 R2, RZ, RZ, UR4 ;  /* 0x00000004ff027e24 */ /* 0x000fe2000f8e00ff */
[----:B------:R-:W-:Y:S01]  /*13320*/  ULDC UR4, c[0x0][0xc48] ;  /* 0x0003120000047ab9 */ /* 0x000fe20000000800 */
[----:B------:R-:W-:-:S05]  /*13330*/  IMAD.U32 R3, RZ, RZ, UR5 ;  /* 0x00000005ff037e24 */ /* 0x000fca000f8e00ff */
[----:B------:R-:W2:Y:S01]  /*13340*/  @P0 LDG.E R20, desc[UR48][R2.64] ;  /* 0x0000003002140981 */ /* 0x000ea2000c1e1900 */
[----:B-1----:R-:W-:Y:S01]  /*13350*/  ISETP.NE.AND P2, PT, R19, 0x1, PT ;  /* 0x000000011300780c */ /* 0x002fe20003f45270 */
[----:B------:R-:W-:Y:S01]  /*13360*/  UMOV UR5, 0xffffffff ;  /* 0xffffffff00057882 */ /* 0x000fe20000000000 */
[----:B------:R-:W-:Y:S01]  /*13370*/  LOP3.LUT R16, R16, 0xfffffff7, RZ, 0xc0, !PT ;  /* 0xfffffff710107812 */ /* 0x000fe200078ec0ff */
[----:B------:R-:W-:-:S10]  /*13380*/  IMAD.U32 R18, RZ, RZ, UR4 ;  /* 0x00000004ff127e24 */ /* 0x000fd4000f8e00ff */
[----:B------:R-:W-:Y:S01]  /*13390*/  @P2 LOP3.LUT R16, R16, 0x8, RZ, 0xfc, !PT ;  /* 0x0000000810102812 */ /* 0x000fe200078efcff */
[----:B--2---:R1:W-:Y:S01]  /*133a0*/  STL [R1+0x4], R20 ;  /* 0x0000041401007387 */ /* 0x0043e20000100800 */
[----:B------:R-:W-:Y:S05]  /*133b0*/  BRA.DIV UR5, `(.L_x_924) ;  /* 0x0000004205487947 */ /* 0x000fea000b800000 */
.L_x_997:
[----:B------:R-:W2:Y:S01]  /*133c0*/  S2R R0, SR_TID.X ;  /* 0x0000000000007919 */ /* 0x000ea20000002100 */
[----:B------:R-:W-:Y:S01]  /*133d0*/  UMOV UR4, 0xa0 ;  /* 0x000000a000047882 */ /* 0x000fe20000000000 */
[----:B------:R-:W3:Y:S01]  /*133e0*/  @P2 LDC R5, c[0x0][0x434] ;  /* 0x00010d00ff052b82 */ /* 0x000ee20000000800 */
[----:B------:R-:W-:Y:S01]  /*133f0*/  UIMAD UR4, UR44, UR4, -0xa0 ;  /* 0xffffff602c0474a4 */ /* 0x000fe2000f8e0204 */
[----:B------:R-:W4:Y:S01]  /*13400*/  S2R R11, SR_TID.X ;  /* 0x00000000000b7919 */ /* 0x000f220000002100 */
[----:B------:R-:W-:-:S05]  /*13410*/  SHF.R.S32.HI R14, RZ, 0x1f, R20 ;  /* 0x0000001fff0e7819 */ /* 0x000fca0000011414 */
[----:B------:R-:W0:Y:S01]  /*13420*/  @P2 LDC R7, c[0x0][0x438] ;  /* 0x00010e00ff072b82 */ /* 0x000e220000000800 */
[----:B------:R0:W-:Y:S01]  /*13430*/  STL [R1+0x10], R14 ;  /* 0x0000100e01007387 */ /* 0x0001e20000100800 */
[----:B--2---:R-:W-:Y:S01]  /*13440*/  LOP3.LUT R0, R0, 0x7f, RZ, 0xc0, !PT ;  /* 0x0000007f00007812 */ /* 0x004fe200078ec0ff */
[----:B----4-:R-:W-:-:S03]  /*13450*/  IMAD.SHL.U32 R13, R11, 0x20, RZ ;  /* 0x000000200b0d7824 */ /* 0x010fc600078e00ff */
[----:B------:R-:W-:Y:S01]  /*13460*/  SHF.R.U32.HI R10, RZ, 0x2, R0 ;  /* 0x00000002ff0a7819 */ /* 0x000fe20000011600 */
[----:B------:R-:W-:-:S03]  /*13470*/  IMAD.SHL.U32 R12, R11, 0x20, RZ ;  /* 0x000000200b0c7824 */ /* 0x000fc600078e00ff */
[C---:B------:R-:W-:Y:S02]  /*13480*/  LOP3.LUT R13, R10.reuse, 0x60, R13, 0xf8, !PT ;  /* 0x000000600a0d7812 */ /* 0x040fe400078ef80d */
[----:B------:R-:W-:Y:S02]  /*13490*/  LOP3.LUT R12, R10, 0x60, R12, 0xf8, !PT ;  /* 0x000000600a0c7812 */ /* 0x000fe400078ef80c */
[----:B------:R-:W-:-:S05]  /*134a0*/  LOP3.LUT R13, R13, 0x80, RZ, 0xfc, !PT ;  /* 0x000000800d0d7812 */ /* 0x000fca00078efcff */
[----:B------:R-:W-:-:S05]  /*134b0*/  VIADD R8, R13, UR4 ;  /* 0x000000040d087c36 */ /* 0x000fca0008000000 */
[C---:B------:R-:W-:Y:S01]  /*134c0*/  ISETP.GE.AND P0, PT, R8.reuse, UR42, PT ;  /* 0x0000002a08007c0c */ /* 0x040fe2000bf06270 */
[----:B------:R-:W-:-:S03]  /*134d0*/  IMAD.IADD R8, R8, 0x1, R22 ;  /* 0x0000000108087824 */ /* 0x000fc600078e0216 */
[----:B------:R-:W-:Y:S01]  /*134e0*/  ISETP.GT.U32.OR P0, PT, R13, 0x9f, P0 ;  /* 0x0000009f0d00780c */ /* 0x000fe20000704470 */
[----:B---3--:R-:W-:-:S04]  /*134f0*/  @P2 IMAD.HI.U32 R4, R8, R5, RZ ;  /* 0x0000000508042227 */ /* 0x008fc800078e00ff */
[----:B------:R-:W-:Y:S01]  /*13500*/  IMAD.MOV.U32 R0, RZ, RZ, R8 ;  /* 0x000000ffff007224 */ /* 0x000fe200078e0008 */
[----:B0-----:R-:W-:-:S07]  /*13510*/  @P2 SHF.R.U32.HI R0, RZ, R7, R4 ;  /* 0x00000007ff002219 */ /* 0x001fce0000011604 */
[----:B------:R-:W0:Y:S01]  /*13520*/  @!P0 LDC.64 R2, c[0x0][0x428] ;  /* 0x00010a00ff028b82 */ /* 0x000e220000000a00 */
[--C-:B------:R-:W-:Y:S01]  /*13530*/  @!P0 SHF.R.S32.HI R7, RZ, 0x1f, R0.reuse ;  /* 0x0000001fff078819 */ /* 0x100fe20000011400 */
[----:B------:R-:W-:-:S06]  /*13540*/  @!P0 IMAD.MOV.U32 R6, RZ, RZ, R0 ;  /* 0x000000ffff068224 */ /* 0x000fcc00078e0000 */
[----:B------:R-:W2:Y:S01]  /*13550*/  @!P0 LDC.64 R4, c[0x0][0x418] ;  /* 0x00010600ff048b82 */ /* 0x000ea20000000a00 */
[----:B0-----:R-:W-:-:S04]  /*13560*/  @!P0 IMAD R9, R14, R2, RZ ;  /* 0x000000020e098224 */ /* 0x001fc800078e02ff */
[C---:B------:R-:W-:Y:S02]  /*13570*/  @!P0 IMAD R9, R20.reuse, R3, R9 ;  /* 0x0000000314098224 */ /* 0x040fe400078e0209 */
[----:B------:R-:W-:-:S04]  /*13580*/  @!P0 IMAD.WIDE.U32 R2, R20, R2, R6 ;  /* 0x0000000214028225 */ /* 0x000fc800078e0006 */
[----:B------:R-:W-:Y:S01]  /*13590*/  @!P0 IMAD.IADD R9, R9, 0x1, R3 ;  /* 0x0000000109098824 */ /* 0x000fe200078e0203 */
[C---:B--2---:R-:W-:Y:S01]  /*135a0*/  @!P0 LEA R10, P1, R2.reuse, R4, 0x2 ;  /* 0x00000004020a8211 */ /* 0x044fe200078210ff */
[----:B------:R-:W0:Y:S01]  /*135b0*/  @P2 LDC R3, c[0x0][0x434] ;  /* 0x00010d00ff032b82 */ /* 0x000e220000000800 */
[----:B------:R-:W-:Y:S02]  /*135c0*/  IMAD.MOV.U32 R6, RZ, RZ, RZ ;  /* 0x000000ffff067224 */ /* 0x000fe400078e00ff */
[----:B------:R-:W-:Y:S01]  /*135d0*/  @!P0 LEA.HI.X R11, R2, R5, R9, 0x2, P1 ;  /* 0x00000005020b8211 */ /* 0x000fe200008f1409 */
[----:B------:R-:W-:-:S04]  /*135e0*/  VIADD R9, R12, UR4 ;  /* 0x000000040c097c36 */ /* 0x000fc80008000000 */
[----:B------:R-:W2:Y:S01]  /*135f0*/  @P2 LDC R2, c[0x0][0x438] ;  /* 0x00010e00ff022b82 */ /* 0x000ea20000000800 */
[C---:B------:R-:W-:Y:S01]  /*13600*/  ISETP.GE.AND P1, PT, R9.reuse, UR42, PT ;  /* 0x0000002a09007c0c */ /* 0x040fe2000bf26270 */
[----:B------:R-:W-:Y:S01]  /*13610*/  IMAD.IADD R9, R9, 0x1, R22 ;  /* 0x0000000109097824 */ /* 0x000fe200078e0216 */
[----:B------:R-:W5:Y:S03]  /*13620*/  @!P0 LDG.E R6, desc[UR48][R10.64] ;  /* 0x000000300a068981 */ /* 0x000f66000c1e1900 */
[----:B------:R-:W-:-:S08]  /*13630*/  IMAD.MOV.U32 R12, RZ, RZ, R9 ;  /* 0x000000ffff0c7224 */ /* 0x000fd000078e0009 */
[----:B------:R-:W3:Y:S01]  /*13640*/  @!P1 LDC.64 R4, c[0x0][0x428] ;  /* 0x00010a00ff049b82 */ /* 0x000ee20000000a00 */
[----:B0-----:R-:W-:-:S05]  /*13650*/  @P2 IMAD.HI.U32 R3, R9, R3, RZ ;  /* 0x0000000309032227 */ /* 0x001fca00078e00ff */
[----:B--2---:R-:W-:-:S04]  /*13660*/  @P2 SHF.R.U32.HI R12, RZ, R2, R3 ;  /* 0x00000002ff0c2219 */ /* 0x004fc80000011603 */
[--C-:B------:R-:W-:Y:S01]  /*13670*/  @!P1 SHF.R.S32.HI R3, RZ, 0x1f, R12.reuse ;  /* 0x0000001fff039819 */ /* 0x100fe2000001140c */
[----:B------:R-:W-:Y:S02]  /*13680*/  @!P1 IMAD.MOV.U32 R2, RZ, RZ, R12 ;  /* 0x000000ffff029224 */ /* 0x000fe400078e000c */
[-C--:B---3--:R-:W-:Y:S02]  /*13690*/  @!P1 IMAD R7, R14, R4.reuse, RZ ;  /* 0x000000040e079224 */ /* 0x088fe400078e02ff */
[----:B------:R-:W-:-:S04]  /*136a0*/  @!P1 IMAD.WIDE.U32 R2, R20, R4, R2 ;  /* 0x0000000414029225 */ /* 0x000fc800078e0002 */
[----:B------:R-:W-:Y:S02]  /*136b0*/  @!P1 IMAD R7, R20, R5, R7 ;  /* 0x0000000514079224 */ /* 0x000fe400078e0207 */
[----:B------:R-:W0:Y:S02]  /*136c0*/  @!P1 LDC.64 R4, c[0x0][0x418] ;  /* 0x00010600ff049b82 */ /* 0x000e240000000a00 */
[----:B------:R-:W-:Y:S02]  /*136d0*/  @!P1 IMAD.IADD R7, R3, 0x1, R7 ;  /* 0x0000000103079824 */ /* 0x000fe400078e0207 */
[----:B------:R-:W-:Y:S02]  /*136e0*/  IMAD.MOV R3, RZ, RZ, -R0 ;  /* 0x000000ffff037224 */ /* 0x000fe400078e0a00 */
[----:B------:R-:W-:Y:S01]  /*136f0*/  IMAD.MOV R0, RZ, RZ, -R12 ;  /* 0x000000ffff007224 */ /* 0x000fe200078e0a0c */
[----:B0-----:R-:W-:-:S04]  /*13700*/  @!P1 LEA R4, P0, R2, R4, 0x2 ;  /* 0x0000000402049211 */ /* 0x001fc800078010ff */
[----:B------:R-:W-:Y:S01]  /*13710*/  @!P1 LEA.HI.X R5, R2, R5, R7, 0x2, P0 ;  /* 0x0000000502059211 */ /* 0x000fe200000f1407 */
[----:B------:R-:W-:-:S06]  /*13720*/  IMAD.MOV.U32 R7, RZ, RZ, RZ ;  /* 0x000000ffff077224 */ /* 0x000fcc00078e00ff */
[----:B------:R0:W5:Y:S02]  /*13730*/  @!P1 LDG.E R7, desc[UR48][R4.64] ;  /* 0x0000003004079981 */ /* 0x000164000c1e1900 */
[----:B0-----:R-:W-:Y:S02]  /*13740*/  IMAD R5, R19, R3, R8 ;  /* 0x0000000313057224 */ /* 0x001fe400078e0208 */
[----:B------:R-:W-:-:S04]  /*13750*/  IMAD R3, RZ, RZ, -UR36 ;  /* 0x80000024ff037e24 */ /* 0x000fc8000f8e02ff */
[----:B------:R-:W-:Y:S02]  /*13760*/  IMAD R18, R18, R3, UR37 ;  /* 0x0000002512127e24 */ /* 0x000fe4000f8e0203 */
[----:B------:R-:W-:-:S03]  /*13770*/  IMAD R8, R19, R0, R9 ;  /* 0x0000000013087224 */ /* 0x000fc600078e0209 */
[----:B------:R-:W-:Y:S01]  /*13780*/  SHF.R.S32.HI R0, RZ, 0x1f, R18 ;  /* 0x0000001fff007819 */ /* 0x000fe20000011412 */
[----:B------:R-:W-:Y:S01]  /*13790*/  IMAD.U32 R2, RZ, RZ, UR51 ;  /* 0x00000033ff027e24 */ /* 0x000fe2000f8e00ff */
[----:B------:R-:W-:-:S03]  /*137a0*/  ISETP.GT.U32.AND P0, PT, R13, 0x9f, PT ;  /* 0x0000009f0d00780c */ /* 0x000fc60003f04070 */
[----:B------:R0:W-:Y:S01]  /*137b0*/  STL [R1+0x8], R0 ;  /* 0x0000080001007387 */ /* 0x0001e20000100800 */
[----:B------:R-:W-:Y:S02]  /*137c0*/  ISETP.NE.AND P2, PT, R2, 0x3, PT ;  /* 0x000000030200780c */ /* 0x000fe40003f45270 */
[----:B------:R-:W-:-:S04]  /*137d0*/  LOP3.LUT R16, R16, 0xfffffffb, RZ, 0xc0, !PT ;  /* 0xfffffffb10107812 */ /* 0x000fc800078ec0ff */
[----:B------:R-:W-:Y:S01]  /*137e0*/  LOP3.LUT R16, R16, 0xfffffffd, RZ, 0xc0, !PT ;  /* 0xfffffffd10107812 */ /* 0x000fe200078ec0ff */
[----:B------:R-:W-:-:S03]  /*137f0*/  IMAD.U32 R12, RZ, RZ, UR44 ;  /* 0x0000002cff0c7e24 */ /* 0x000fc6000f8e00ff */
[----:B------:R-:W-:Y:S01]  /*13800*/  @P0 LOP3.LUT R16, R16, 0x2, RZ, 0xfc, !PT ;  /* 0x0000000210100812 */ /* 0x000fe200078efcff */
[----:B------:R-:W-:-:S03]  /*13810*/  VIADD R12, R12, 0xffffffff ;  /* 0xffffffff0c0c7836 */ /* 0x000fc60000000000 */
[----:B------:R-:W-:Y:S01]  /*13820*/  @P2 LOP3.LUT R16, R16, 0x4, RZ, 0xfc, !PT ;  /* 0x0000000410102812 */ /* 0x000fe200078efcff */
[----:B0-----:R-:W-:Y:S06]  /*13830*/  @!P2 BRA `(.L_x_925) ;  /* 0x000000000004a947 */ /* 0x001fec0003800000 */
[----:B------:R-:W-:Y:S01]  /*13840*/  BPT.TRAP 0x1 ;  /* 0x000000040000795c */ /* 0x000fe20000300000 */
.L_x_925:
[----:B------:R-:W2:Y:S01]  /*13850*/  LDL R0, [R1] ;  /* 0x0000000001007983 */ /* 0x000ea20000100800 */
[----:B------:R-:W-:Y:S01]  /*13860*/  IMAD R4, R28, 0x8, R17 ;  /* 0x000000081c047824 */ /* 0x000fe200078e0211 */
[----:B------:R-:W-:Y:S01]  /*13870*/  BSSY B0, `(.L_x_926) ;  /* 0x0000005000007945 */ /* 0x000fe20003800000 */
[----:B------:R-:W-:Y:S02]  /*13880*/  SHF.R.S32.HI R25, RZ, 0x1f, R8 ;  /* 0x0000001fff197819 */ /* 0x000fe40000011408 */
[----:B--2---:R-:W-:-:S04]  /*13890*/  SHF.L.U32 R27, R0, 0x1f, RZ ;  /* 0x0000001f001b7819 */ /* 0x004fc800000006ff */
[----:B------:R-:W0:Y:S02]  /*138a0*/  SYNCS.PHASECHK.TRANS64.TRYWAIT P0, [R4+URZ+0x13280], R27 ;  /* 0x0132801b040075a7 */ /* 0x000e24000800017f */
[----:B0-----:R-:W-:Y:S05]  /*138b0*/  @!P0 BRA `(.L_x_927) ;  /* 0x0000003c00348947 */ /* 0x001fea0003800000 */
.L_x_998:
[----:B------:R-:W-:Y:S05]  /*138c0*/  BSYNC B0 ;  /* 0x0000000000007941 */ /* 0x000fea0003800000 */
.L_x_926:
[----:B------:R-:W2:Y:S01]  /*138d0*/  LDL R9, [R1+0x8] ;  /* 0x0000080001097983 */ /* 0x000ea20000100800 */
[----:B------:R-:W-:-:S03]  /*138e0*/  ULDC.64 UR4, c[0x0][0x328] ;  /* 0x0000ca0000047ab9 */ /* 0x000fc60000000a00 */
[----:B------:R-:W3:Y:S01]  /*138f0*/  LDL R13, [R1+0x1c] ;  /* 0x00001c00010d7983 */ /* 0x000ee20000100800 */
[----:B------:R-:W-:Y:S01]  /*13900*/  IMAD R0, R25, UR4, RZ ;  /* 0x0000000419007c24 */ /* 0x000fe2000f8e02ff */
[----:B-----5:R-:W-:Y:S01]  /*13910*/  SHF.R.S32.HI R26, RZ, 0x1f, R7 ;  /* 0x0000001fff1a7819 */ /* 0x020fe20000011407 */
[C---:B------:R-:W-:Y:S01]  /*13920*/  IMAD.WIDE.U32 R2, R8.reuse, UR4, RZ ;  /* 0x0000000408027c25 */ /* 0x040fe2000f8e00ff */
[----:B------:R-:W-:Y:S01]  /*13930*/  ULDC.64 UR6, c[0x0][0x338] ;  /* 0x0000ce0000067ab9 */ /* 0x000fe20000000a00 */
[----:B------:R-:W-:Y:S01]  /*13940*/  ULDC.64 UR8, c[0x0][0x330] ;  /* 0x0000cc0000087ab9 */ /* 0x000fe20000000a00 */
[----:B------:R-:W-:Y:S01]  /*13950*/  SHF.R.S32.HI R23, RZ, 0x1f, R5 ;  /* 0x0000001fff177819 */ /* 0x000fe20000011405 */
[----:B------:R-:W-:Y:S01]  /*13960*/  IMAD R0, R8, UR5, R0 ;  /* 0x0000000508007c24 */ /* 0x000fe2000f8e0200 */
[----:B------:R-:W-:Y:S01]  /*13970*/  ULDC.64 UR10, c[0x0][0x318] ;  /* 0x0000c600000a7ab9 */ /* 0x000fe20000000a00 */
[----:B------:R-:W4:Y:S01]  /*13980*/  S2R R14, SR_TID.X ;  /* 0x00000000000e7919 */ /* 0x000f220000002100 */
[----:B------:R-:W-:Y:S01]  /*13990*/  SHF.R.S32.HI R24, RZ, 0x1f, R6 ;  /* 0x0000001fff187819 */ /* 0x000fe20000011406 */
[----:B------:R-:W-:Y:S01]  /*139a0*/  IMAD.IADD R3, R3, 0x1, R0 ;  /* 0x0000000103037824 */ /* 0x000fe200078e0200 */
[----:B------:R-:W-:Y:S01]  /*139b0*/  LOP3.LUT P2, RZ, R16, 0x10, RZ, 0xc0, !PT ;  /* 0x0000001010ff7812 */ /* 0x000fe2000784c0ff */
[----:B------:R-:W-:-:S02]  /*139c0*/  IMAD R0, R26, UR6, RZ ;  /* 0x000000061a007c24 */ /* 0x000fc4000f8e02ff */
[----:B------:R-:W-:-:S04]  /*139d0*/  IMAD.WIDE.U32 R2, R7, UR6, R2 ;  /* 0x0000000607027c25 */ /* 0x000fc8000f8e0002 */
[----:B------:R-:W-:Y:S02]  /*139e0*/  IMAD R0, R7, UR7, R0 ;  /* 0x0000000707007c24 */ /* 0x000fe4000f8e0200 */
[----:B------:R-:W-:Y:S02]  /*139f0*/  IMAD R11, R23, UR4, RZ ;  /* 0x00000004170b7c24 */ /* 0x000fe4000f8e02ff */
[----:B------:R-:W-:Y:S02]  /*13a00*/  IMAD.IADD R3, R3, 0x1, R0 ;  /* 0x0000000103037824 */ /* 0x000fe400078e0200 */
[----:B------:R-:W-:Y:S02]  /*13a10*/  IMAD R11, R5, UR5, R11 ;  /* 0x00000005050b7c24 */ /* 0x000fe4000f8e020b */
[----:B------:R-:W-:Y:S01]  /*13a20*/  IMAD.WIDE.U32 R2, R18, UR8, R2 ;  /* 0x0000000812027c25 */ /* 0x000fe2000f8e0002 */
[----:B----4-:R-:W-:-:S04]  /*13a30*/  LOP3.LUT R14, R14, 0x7f, RZ, 0xc0, !PT ;  /* 0x0000007f0e0e7812 */ /* 0x010fc800078ec0ff */
[----:B------:R-:W-:Y:S01]  /*13a40*/  SHF.R.U32.HI R14, RZ, 0x2, R14 ;  /* 0x00000002ff0e7819 */ /* 0x000fe2000001160e */
        /* <DEDUP_REMOVED lines=12> */
[----:B------:R-:W-:Y:S01]  /*13b10*/  IADD3 R22, P0, R2, UR10, RZ ;  /* 0x0000000a02167c10 */ /* 0x000fe2000ff1e0ff */
[----:B---3--:R-:W-:-:S03]  /*13b20*/  IMAD R2, R28, 0x2800, R13 ;  /* 0x000028001c027824 */ /* 0x008fc600078e020d */
[----:B------:R-:W-:Y:S01]  /*13b30*/  IADD3.X R19, R0, UR11, R3, P0, !PT ;  /* 0x0000000b00137c10 */ /* 0x000fe200087fe403 */
[----:B------:R-:W-:-:S04]  /*13b40*/  IMAD.MOV.U32 R3, RZ, RZ, -0xa0 ;  /* 0xffffff60ff037424 */ /* 0x000fc800078e00ff */
[----:B------:R-:W-:-:S04]  /*13b50*/  IMAD R3, R12, R3, UR42 ;  /* 0x0000002a0c037e24 */ /* 0x000fc8000f8e0203 */
[----:B------:R-:W-:-:S05]  /*13b60*/  IMAD.IADD R3, R3, 0x1, -R14 ;  /* 0x0000000103037824 */ /* 0x000fca00078e0a0e */
[----:B------:R-:W-:Y:S01]  /*13b70*/  ISETP.GE.AND P5, PT, R3, 0x1, PT ;  /* 0x000000010300780c */ /* 0x000fe20003fa6270 */
[----:B------:R-:W-:-:S12]  /*13b80*/  BRA.DIV UR4, `(.L_x_928) ;  /* 0x0000003a04947947 */ /* 0x000fd8000b800000 */
[----:B------:R-:W2:Y:S01]  /*13b90*/  S2R R11, SR_TID.X ;  /* 0x00000000000b7919 */ /* 0x000ea20000002100 */
[----:B------:R-:W-:Y:S02]  /*13ba0*/  LOP3.LUT R16, R16, 0xffffffdf, RZ, 0xc0, !PT ;  /* 0xffffffdf10107812 */ /* 0x000fe400078ec0ff */
[C---:B------:R-:W-:Y:S01]  /*13bb0*/  ISETP.GE.AND P4, PT, R3.reuse, 0x21, PT ;  /* 0x000000210300780c */ /* 0x040fe20003f86270 */
[----:B------:R-:W3:Y:S01]  /*13bc0*/  SHFL.IDX PT, R12, R9, RZ, 0x1c1f ;  /* 0x001c1fff090c7589 */ /* 0x000ee200000e0000 */
[C---:B------:R-:W-:Y:S02]  /*13bd0*/  ISETP.GE.AND P3, PT, R3.reuse, 0x41, PT ;  /* 0x000000410300780c */ /* 0x040fe40003f66270 */
[----:B------:R-:W-:Y:S01]  /*13be0*/  ISETP.GE.AND P1, PT, R3, 0x61, PT ;  /* 0x000000610300780c */ /* 0x000fe20003f26270 */
[----:B------:R-:W4:Y:S01]  /*13bf0*/  SHFL.IDX PT, R0, R10, RZ, 0x1c1f ;  /* 0x001c1fff0a007589 */ /* 0x000f2200000e0000 */
[----:B--2---:R-:W-:-:S05]  /*13c00*/  IMAD.SHL.U32 R11, R11, 0x10, RZ ;  /* 0x000000100b0b7824 */ /* 0x004fca00078e00ff */
[----:B------:R-:W-:-:S04]  /*13c10*/  LOP3.LUT R11, R11, 0x30, RZ, 0xc0, !PT ;  /* 0x000000300b0b7812 */ /* 0x000fc800078ec0ff */
[----:B---3--:R-:W-:-:S05]  /*13c20*/  IADD3 R12, P0, R11, R12, RZ ;  /* 0x0000000c0b0c7210 */ /* 0x008fca0007f1e0ff */
[----:B----4-:R-:W-:Y:S01]  /*13c30*/  IMAD.X R13, RZ, RZ, R0, P0 ;  /* 0x000000ffff0d7224 */ /* 0x010fe200000e0600 */
[----:B------:R-:W-:Y:S01]  /*13c40*/  ISETP.LT.OR P0, PT, R3, 0x1, P2 ;  /* 0x000000010300780c */ /* 0x000fe20001701670 */
[----:B------:R-:W-:Y:S02]  /*13c50*/  IMAD.IADD R0, R17, 0x1, R2 ;  /* 0x0000000111007824 */ /* 0x000fe400078e0202 */
[----:B------:R-:W-:Y:S10]  /*13c60*/  SHFL.IDX PT, R2, R10, 0x1, 0x1c1f ;  /* 0x003c1f000a027f89 */ /* 0x000ff400000e0000 */
[----:B------:R2:W-:Y:S04]  /*13c70*/  LDGSTS.E.BYPASS.LTC128B.128 [R0+0x6000], desc[UR48][R12.64], !P0 ;  /* 0x060000000c007fae */ /* 0x0005e8000c101d70 */
[----:B--2---:R-:W2:Y:S02]  /*13c80*/  SHFL.IDX PT, R12, R9, 0x1, 0x1c1f ;  /* 0x003c1f00090c7f89 */ /* 0x004ea400000e0000 */
[----:B--2---:R-:W-:-:S05]  /*13c90*/  IADD3 R12, P0, R11, R12, RZ ;  /* 0x0000000c0b0c7210 */ /* 0x004fca0007f1e0ff */
[----:B------:R-:W-:Y:S01]  /*13ca0*/  IMAD.X R13, RZ, RZ, R2, P0 ;  /* 0x000000ffff0d7224 */ /* 0x000fe200000e0602 */
[----:B------:R-:W-:Y:S01]  /*13cb0*/  ISETP.LT.OR P0, PT, R3, 0x21, P2 ;  /* 0x000000210300780c */ /* 0x000fe20001701670 */
[----:B------:R-:W-:Y:S04]  /*13cc0*/  SHFL.IDX PT, R2, R10, 0x2, 0x1c1f ;  /* 0x005c1f000a027f89 */ /* 0x000fe800000e0000 */
[----:B------:R-:W-:Y:S08]  /*13cd0*/  SHFL.IDX PT, R10, R10, 0x3, 0x1c1f ;  /* 0x007c1f000a0a7f89 */ /* 0x000ff000000e0000 */
[----:B------:R2:W-:Y:S04]  /*13ce0*/  LDGSTS.E.BYPASS.LTC128B.128 [R0+0x6800], desc[UR48][R12.64], !P0 ;  /* 0x068000000c007fae */ /* 0x0005e8000c101d70 */
[----:B--2---:R-:W2:Y:S04]  /*13cf0*/  SHFL.IDX PT, R12, R9, 0x2, 0x1c1f ;  /* 0x005c1f00090c7f89 */ /* 0x004ea800000e0000 */
[----:B------:R-:W3:Y:S01]  /*13d00*/  SHFL.IDX PT, R9, R9, 0x3, 0x1c1f ;  /* 0x007c1f0009097f89 */ /* 0x000ee200000e0000 */
[----:B--2---:R-:W-:-:S05]  /*13d10*/  IADD3 R12, P0, R11, R12, RZ ;  /* 0x0000000c0b0c7210 */ /* 0x004fca0007f1e0ff */
[----:B------:R-:W-:Y:S01]  /*13d20*/  IMAD.X R13, RZ, RZ, R2, P0 ;  /* 0x000000ffff0d7224 */ /* 0x000fe200000e0602 */
[----:B------:R-:W-:Y:S01]  /*13d30*/  ISETP.LT.OR P0, PT, R3, 0x41, P2 ;  /* 0x000000410300780c */ /* 0x000fe20001701670 */
[----:B------:R2:W4:-:S12]  /*13d40*/  SHFL.IDX PT, R2, R19, RZ, 0x1c1f ;  /* 0x001c1fff13027589 */ /* 0x00051800000e0000 */
[----:B------:R3:W-:Y:S02]  /*13d50*/  LDGSTS.E.BYPASS.LTC128B.128 [R0+0x7000], desc[UR48][R12.64], !P0 ;  /* 0x070000000c007fae */ /* 0x0007e4000c101d70 */
[----:B---3--:R-:W-:-:S05]  /*13d60*/  IADD3 R12, P0, R11, R9, RZ ;  /* 0x000000090b0c7210 */ /* 0x008fca0007f1e0ff */
[----:B------:R-:W-:Y:S01]  /*13d70*/  IMAD.X R13, RZ, RZ, R10, P0 ;  /* 0x000000ffff0d7224 */ /* 0x000fe200000e060a */
[----:B------:R-:W-:Y:S01]  /*13d80*/  ISETP.LT.OR P0, PT, R3, 0x61, P2 ;  /* 0x000000610300780c */ /* 0x000fe20001701670 */
[----:B------:R2:W3:-:S12]  /*13d90*/  SHFL.IDX PT, R10, R22, RZ, 0x1c1f ;  /* 0x001c1fff160a7589 */ /* 0x0004d800000e0000 */
[----:B------:R2:W-:Y:S01]  /*13da0*/  LDGSTS.E.BYPASS.LTC128B.128 [R0+0x7800], desc[UR48][R12.64], !P0 ;  /* 0x078000000c007fae */ /* 0x0005e2000c101d70 */
[----:B------:R-:W-:-:S13]  /*13db0*/  ISETP.GE.AND P0, PT, R3, 0x81, PT ;  /* 0x000000810300780c */ /* 0x000fda0003f06270 */
[----:B--234-:R-:W-:-:S07]  /*13dc0*/  @P0 LOP3.LUT R16, R16, 0x20, RZ, 0xfc, !PT ;  /* 0x0000002010100812 */ /* 0x01cfce00078efcff */
.L_x_1010:
[----:B------:R-:W2:Y:S02]  /*13dd0*/  S2R R9, SR_TID.X ;  /* 0x0000000000097919 */ /* 0x000ea40000002100 */
[----:B--2---:R-:W-:-:S05]  /*13de0*/  IMAD.SHL.U32 R9, R9, 0x10, RZ ;  /* 0x0000001009097824 */ /* 0x004fca00078e00ff */
[----:B------:R-:W-:-:S04]  /*13df0*/  LOP3.LUT R9, R9, 0x30, RZ, 0xc0, !PT ;  /* 0x0000003009097812 */ /* 0x000fc800078ec0ff */
[----:B------:R-:W-:-:S05]  /*13e00*/  IADD3 R10, P0, R9, R10, RZ ;  /* 0x0000000a090a7210 */ /* 0x000fca0007f1e0ff */
[----:B------:R-:W-:Y:S01]  /*13e10*/  IMAD.X R11, RZ, RZ, R2, P0 ;  /* 0x000000ffff0b7224 */ /* 0x000fe200000e0602 */
[----:B------:R-:W-:-:S13]  /*13e20*/  ISETP.LT.OR P0, PT, R3, 0x81, P2 ;  /* 0x000000810300780c */ /* 0x000fda0001701670 */
[----:B------:R-:W-:Y:S01]  /*13e30*/  @!PT LDS RZ, [RZ] ;  /* 0x00000000fffff984 */ /* 0x000fe20000000800 */
[----:B------:R-:W-:Y:S01]  /*13e40*/  @!PT LDS RZ, [RZ] ;  /* 0x00000000fffff984 */ /* 0x000fe20000000800 */
[----:B------:R-:W-:Y:S01]  /*13e50*/  @!PT LDS RZ, [RZ] ;  /* 0x00000000fffff984 */ /* 0x000fe20000000800 */
[----:B------:R2:W-:Y:S01]  /*13e60*/  LDGSTS.E.BYPASS.LTC128B.128 [R0+0x8000], desc[UR48][R10.64], !P0 ;  /* 0x080000000a007fae */ /* 0x0005e2000c101d70 */
[----:B------:R-:W-:Y:S01]  /*13e70*/  PLOP3.LUT P0, PT, PT, PT, PT, 0x80, 0x0 ;  /* 0x000000000000781c */ /* 0x000fe20003f0f070 */
[----:B------:R-:W-:-:S12]  /*13e80*/  NOP ;  /* 0x0000000000007918 */ /* 0x000fd80000000000 */
.L_x_929:
[----:B------:R-:W-:Y:S02]  /*13e90*/  PLOP3.LUT P2, PT, P2, P0, PT, 0xa2, 0x0 ;  /* 0x000000000000781c */ /* 0x000fe40001741472 */
[----:B------:R-:W-:-:S08]  /*13ea0*/  @P0 R2UR P2, UR4, R4 ;  /* 0x00000000040402ca */ /* 0x000fd00000040000 */
[----:B------:R-:W-:-:S05]  /*13eb0*/  @P0 PLOP3.LUT P0, PT, P2, PT, PT, 0x80, 0x0 ;  /* 0x000000000000081c */ /* 0x000fca000170f070 */
[----:B------:R-:W-:Y:S01]  /*13ec0*/  @!P2 SYNCS.ARRIVE.TRANS64.RED.A0T1 RZ, [UR4+0x13270], RZ ;  /* 0x013270ffffffa9a7 */ /* 0x000fe20008200404 */
[----:B------:R-:W-:Y:S07]  /*13ed0*/  @!P2 ARRIVES.LDGSTSBAR.64.TRANSCNT [UR4+0x13270] ;  /* 0x01327000ff00a9b0 */ /* 0x000fee0008000a84 */
[----:B------:R-:W-:Y:S05]  /*13ee0*/  @P0 BRA.U.ANY `(.L_x_929) ;  /* 0xfffffffd00e80947 */ /* 0x000fea000393ffff */
[----:B------:R-:W-:Y:S01]  /*13ef0*/  NOP ;  /* 0x0000000000007918 */ /* 0x000fe20000000000 */
[----:B------:R-:W-:-:S05]  /*13f00*/  IMAD.U32 R2, RZ, RZ, UR51 ;  /* 0x00000033ff027e24 */ /* 0x000fca000f8e00ff */
[----:B------:R-:W-:-:S13]  /*13f10*/  ISETP.NE.AND P6, PT, R2, 0x3, PT ;  /* 0x000000030200780c */ /* 0x000fda0003fc5270 */
[----:B------:R-:W-:Y:S05]  /*13f20*/  @!P6 BRA `(.L_x_930) ;  /* 0x000000000004e947 */ /* 0x000fea0003800000 */
[----:B------:R-:W-:Y:S01]  /*13f30*/  BPT.TRAP 0x1 ;  /* 0x000000040000795c */ /* 0x000fe20000300000 */
.L_x_930:
[----:B------:R3:W-:Y:S01]  /*13f40*/  SYNCS.ARRIVE.TRANS64.A1T0 RZ, [R4+URZ+0x13270], RZ ;  /* 0x013270ff04ff79a7 */ /* 0x0007e2000810003f */
[----:B------:R-:W-:Y:S05]  /*13f50*/  @!P6 BRA `(.L_x_931) ;  /* 0x000000000004e947 */ /* 0x000fea0003800000 */
[----:B------:R-:W-:Y:S01]  /*13f60*/  BPT.TRAP 0x1 ;  /* 0x000000040000795c */ /* 0x000fe20000300000 */
.L_x_931:
[----:B------:R-:W4:Y:S01]  /*13f70*/  SYNCS.PHASECHK.TRANS64.TRYWAIT P0, [R4+URZ+0x13240], R27 ;  /* 0x0132401b040075a7 */ /* 0x000f22000800017f */
[----:B------:R-:W-:Y:S04]  /*13f80*/  BSSY B0, `(.L_x_932) ;  /* 0x0000002000007945 */ /* 0x000fe80003800000 */
[----:B----4-:R-:W-:Y:S05]  /*13f90*/  @!P0 BRA `(.L_x_933) ;  /* 0x0000003c00488947 */ /* 0x010fea0003800000 */
.L_x_1011:
[----:B------:R-:W-:Y:S05]  /*13fa0*/  BSYNC B0 ;  /* 0x0000000000007941 */ /* 0x000fea0003800000 */
.L_x_932:
[----:B--2---:R-:W2:Y:S01]  /*13fb0*/  LDL R11, [R1+0x8] ;  /* 0x00000800010b7983 */ /* 0x004ea20000100800 */
[----:B------:R-:W-:Y:S01]  /*13fc0*/  ULDC.64 UR4, c[0x0][0x300] ;  /* 0x0000c00000047ab9 */ /* 0x000fe20000000a00 */
[----:B------:R-:W-:Y:S01]  /*13fd0*/  ULDC.64 UR6, c[0x0][0x310] ;  /* 0x0000c40000067ab9 */ /* 0x000fe20000000a00 */
[----:B------:R-:W-:Y:S02]  /*13fe0*/  IMAD R9, R25, UR4, RZ ;  /* 0x0000000419097c24 */ /* 0x000fe4000f8e02ff */
        /* <DEDUP_REMOVED lines=8> */
[----:B------:R-:W-:Y:S02]  /*14070*/  IMAD.MOV.U32 R8, RZ, RZ, R2 ;  /* 0x000000ffff087224 */ /* 0x000fe400078e0002 */
[C---:B------:R-:W-:Y:S02]  /*14080*/  IMAD R7, R5.reuse, UR5, R7 ;  /* 0x0000000505077c24 */ /* 0x040fe4000f8e0207 */
        /* <DEDUP_REMOVED lines=19> */
[----:B------:R-:W-:Y:S01]  /*141c0*/  LOP3.LUT P2, RZ, R16, 0x1, RZ, 0xc0, !PT ;  /* 0x0000000110ff7812 */ /* 0x000fe2000784c0ff */
[----:B------:R-:W5:Y:S04]  /*141d0*/  SHFL.IDX PT, R3, R5, RZ, 0x1c1f ;  /* 0x001c1fff05037589 */ /* 0x000f6800000e0000 */
[----:B------:R-:W-:Y:S04]  /*141e0*/  SHFL.IDX PT, R7, R7, RZ, 0x1c1f ;  /* 0x001c1fff07077589 */ /* 0x000fe800000e0000 */
[----:B------:R-:W-:Y:S01]  /*141f0*/  SHFL.IDX PT, R14, R8, RZ, 0x1c1f ;  /* 0x001c1fff080e7589 */ /* 0x000fe200000e0000 */
[----:B--2---:R-:W-:-:S03]  /*14200*/  IMAD.SHL.U32 R9, R2, 0x10, RZ ;  /* 0x0000001002097824 */ /* 0x004fc600078e00ff */
[----:B------:R-:W2:Y:S02]  /*14210*/  SHFL.IDX PT, R2, R6, RZ, 0x1c1f ;  /* 0x001c1fff06027589 */ /* 0x000ea400000e0000 */
[----:B------:R-:W-:-:S04]  /*14220*/  LOP3.LUT R9, R9, 0x30, RZ, 0xc0, !PT ;  /* 0x0000003009097812 */ /* 0x000fc800078ec0ff */
[----:B-----5:R-:W-:-:S05]  /*14230*/  @P5 IADD3 R3, P0, R9, R3, RZ ;  /* 0x0000000309035210 */ /* 0x020fca0007f1e0ff */
[----:B--2---:R-:W-:-:S05]  /*14240*/  @P5 IMAD.X R2, RZ, RZ, R2, P0 ;  /* 0x000000ffff025224 */ /* 0x004fca00000e0602 */
[----:B------:R-:W-:-:S04]  /*14250*/  @P5 LOP3.LUT R3, R3, R2, RZ, 0x3c, !PT ;  /* 0x0000000203035212 */ /* 0x000fc800078e3cff */
[----:B------:R-:W-:-:S04]  /*14260*/  @P5 LOP3.LUT R2, R3, R2, RZ, 0x3c, !PT ;  /* 0x0000000203025212 */ /* 0x000fc800078e3cff */
[----:B------:R-:W-:-:S05]  /*14270*/  @P5 LOP3.LUT R3, R3, R2, RZ, 0x3c, !PT ;  /* 0x0000000203035212 */ /* 0x000fca00078e3cff */
[----:B------:R2:W-:Y:S04]  /*14280*/  @P5 LDGSTS.E.BYPASS.LTC128B.128 [R0+0xe000], desc[UR48][R2.64], !P2 ;  /* 0x0e00000002005fae */ /* 0x0005e8000d101d70 */
[----:B--2---:R-:W2:Y:S04]  /*14290*/  SHFL.IDX PT, R3, R5, 0x1, 0x1c1f ;  /* 0x003c1f0005037f89 */ /* 0x004ea800000e0000 */
[----:B------:R-:W5:Y:S01]  /*142a0*/  SHFL.IDX PT, R2, R6, 0x1, 0x1c1f ;  /* 0x003c1f0006027f89 */ /* 0x000f6200000e0000 */
[----:B--2---:R-:W-:-:S05]  /*142b0*/  @P4 IADD3 R3, P0, R9, R3, RZ ;  /* 0x0000000309034210 */ /* 0x004fca0007f1e0ff */
[----:B-----5:R-:W-:-:S05]  /*142c0*/  @P4 IMAD.X R2, RZ, RZ, R2, P0 ;  /* 0x000000ffff024224 */ /* 0x020fca00000e0602 */
[----:B------:R-:W-:-:S04]  /*142d0*/  @P4 LOP3.LUT R3, R3, R2, RZ, 0x3c, !PT ;  /* 0x0000000203034212 */ /* 0x000fc800078e3cff */
[----:B------:R-:W-:-:S04]  /*142e0*/  @P4 LOP3.LUT R2, R3, R2, RZ, 0x3c, !PT ;  /* 0x0000000203024212 */ /* 0x000fc800078e3cff */
[----:B------:R-:W-:-:S05]  /*142f0*/  @P4 LOP3.LUT R3, R3, R2, RZ, 0x3c, !PT ;  /* 0x0000000203034212 */ /* 0x000fca00078e3cff */
[----:B------:R2:W-:Y:S04]  /*14300*/  @P4 LDGSTS.E.BYPASS.LTC128B.128 [R0+0xe800], desc[UR48][R2.64], !P2 ;  /* 0x0e80000002004fae */ /* 0x0005e8000d101d70 */
[----:B--2---:R-:W2:Y:S04]  /*14310*/  SHFL.IDX PT, R3, R5, 0x2, 0x1c1f ;  /* 0x005c1f0005037f89 */ /* 0x004ea800000e0000 */
[----:B------:R-:W5:Y:S04]  /*14320*/  SHFL.IDX PT, R2, R6, 0x2, 0x1c1f ;  /* 0x005c1f0006027f89 */ /* 0x000f6800000e0000 */
[----:B------:R-:W0:Y:S04]  /*14330*/  SHFL.IDX PT, R5, R5, 0x3, 0x1c1f ;  /* 0x007c1f0005057f89 */ /* 0x000e2800000e0000 */
[----:B------:R-:W1:Y:S01]  /*14340*/  SHFL.IDX PT, R6, R6, 0x3, 0x1c1f ;  /* 0x007c1f0006067f89 */ /* 0x000e6200000e0000 */
[----:B--2---:R-:W-:-:S05]  /*14350*/  @P3 IADD3 R3, P0, R9, R3, RZ ;  /* 0x0000000309033210 */ /* 0x004fca0007f1e0ff */
[----:B-----5:R-:W-:-:S05]  /*14360*/  @P3 IMAD.X R2, RZ, RZ, R2, P0 ;  /* 0x000000ffff023224 */ /* 0x020fca00000e0602 */
[----:B------:R-:W-:-:S04]  /*14370*/  @P3 LOP3.LUT R3, R3, R2, RZ, 0x3c, !PT ;  /* 0x0000000203033212 */ /* 0x000fc800078e3cff */
[----:B------:R-:W-:-:S04]  /*14380*/  @P3 LOP3.LUT R2, R3, R2, RZ, 0x3c, !PT ;  /* 0x0000000203023212 */ /* 0x000fc800078e3cff */
[----:B------:R-:W-:-:S05]  /*14390*/  @P3 LOP3.LUT R3, R3, R2, RZ, 0x3c, !PT ;  /* 0x0000000203033212 */ /* 0x000fca00078e3cff */
[----:B------:R0:W-:Y:S02]  /*143a0*/  @P3 LDGSTS.E.BYPASS.LTC128B.128 [R0+0xf000], desc[UR48][R2.64], !P2 ;  /* 0x0f00000002003fae */ /* 0x0001e4000d101d70 */
[----:B0-----:R-:W-:-:S05]  /*143b0*/  @P1 IADD3 R2, P0, R9, R5, RZ ;  /* 0x0000000509021210 */ /* 0x001fca0007f1e0ff */
[----:B-1----:R-:W-:-:S05]  /*143c0*/  @P1 IMAD.X R3, RZ, RZ, R6, P0 ;  /* 0x000000ffff031224 */ /* 0x002fca00000e0606 */
[----:B------:R0:W-:Y:S03]  /*143d0*/  @P1 LDGSTS.E.BYPASS.LTC128B.128 [R0+0xf800], desc[UR48][R2.64], !P2 ;  /* 0x0f80000002001fae */ /* 0x0001e6000d101d70 */
.L_x_1023:
[----:B------:R-:W-:Y:S01]  /*143e0*/  LOP3.LUT P0, RZ, R16, 0x20, RZ, 0xc0, !PT ;  /* 0x0000002010ff7812 */ /* 0x000fe2000780c0ff */
[----:B------:R-:W-:-:S12]  /*143f0*/  BSSY B0, `(.L_x_935) ;  /* 0x000000c000007945 */ /* 0x000fd80003800000 */
[----:B------:R-:W-:Y:S05]  /*14400*/  @!P0 BRA `(.L_x_936) ;  /* 0x0000000000288947 */ /* 0x000fea0003800000 */
[----:B0-----:R-:W0:Y:S01]  /*14410*/  S2R R2, SR_TID.X ;  /* 0x0000000000027919 */ /* 0x001e220000002100 */
[----:B------:R-:W-:Y:S01]  /*14420*/  LOP3.LUT P1, RZ, R16, 0x1, RZ, 0xc0, !PT ;  /* 0x0000000110ff7812 */ /* 0x000fe2000782c0ff */
[----:B0-----:R-:W-:-:S05]  /*14430*/  IMAD.SHL.U32 R2, R2, 0x10, RZ ;  /* 0x0000001002027824 */ /* 0x001fca00078e00ff */
[----:B------:R-:W-:-:S04]  /*14440*/  LOP3.LUT R2, R2, 0x30, RZ, 0xc0, !PT ;  /* 0x0000003002027812 */ /* 0x000fc800078ec0ff */
[----:B------:R-:W-:-:S05]  /*14450*/  IADD3 R2, P0, R2, R14, RZ ;  /* 0x0000000e02027210 */ /* 0x000fca0007f1e0ff */
[----:B------:R-:W-:-:S05]  /*14460*/  IMAD.X R3, RZ, RZ, R7, P0 ;  /* 0x000000ffff037224 */ /* 0x000fca00000e0607 */
[----:B------:R-:W-:Y:S01]  /*14470*/  @!PT LDS RZ, [RZ] ;  /* 0x00000000fffff984 */ /* 0x000fe20000000800 */
[----:B------:R-:W-:Y:S01]  /*14480*/  @!PT LDS RZ, [RZ] ;  /* 0x00000000fffff984 */ /* 0x000fe20000000800 */
[----:B------:R-:W-:Y:S01]  /*14490*/  @!PT LDS RZ, [RZ] ;  /* 0x00000000fffff984 */ /* 0x000fe20000000800 */
[----:B------:R1:W-:Y:S03]  /*144a0*/  LDGSTS.E.BYPASS.LTC128B.128 [R0+0x10000], desc[UR48][R2.64], !P1 ;  /* 0x1000000002007fae */ /* 0x0003e6000c901d70 */
.L_x_936:
[----:B------:R-:W-:Y:S05]  /*144b0*/  BSYNC B0 ;  /* 0x0000000000007941 */ /* 0x000fea0003800000 */
.L_x_935:
[----:B------:R-:W-:Y:S01]  /*144c0*/  NOP ;  /* 0x0000000000007918 */ /* 0x000fe20000000000 */
[----:B------:R-:W-:-:S13]  /*144d0*/  PLOP3.LUT P0, PT, PT, PT, PT, 0x80, 0x0 ;  /* 0x000000000000781c */ /* 0x000fda0003f0f070 */
.L_x_937:
        /* <DEDUP_REMOVED lines=11> */
.L_x_938:
[----:B------:R-:W-:Y:S01]  /*14590*/  VIADD R0, R17, 0xb000 ;  /* 0x0000b00011007836 */ /* 0x000fe20000000000 */
[----:B------:R0:W-:Y:S06]  /*145a0*/  SYNCS.ARRIVE.TRANS64.A1T0 RZ, [R4+URZ+0x13230], RZ ;  /* 0x013230ff04ff79a7 */ /* 0x0001ec000810003f */
[----:B------:R-:W-:Y:S05]  /*145b0*/  WARPSYNC.ALL ;  /* 0x0000000000007948 */ /* 0x000fea0003800000 */
[----:B------:R-:W-:Y:S01]  /*145c0*/  BAR.SYNC.DEFER_BLOCKING 0x8, 0x200 ;  /* 0x0208000000007b1d */ /* 0x000fe20000010000 */
[----:B------:R-:W-:-:S05]  /*145d0*/  LOP3.LUT P0, RZ, R0, 0x1bf, RZ, 0xc0, !PT ;  /* 0x000001bf00ff7812 */ /* 0x000fca000780c0ff */
[----:B------:R-:W-:Y:S08]  /*145e0*/  BSSY B6, `(.L_x_939) ;  /* 0x0000012000067945 */ /* 0x000ff00003800000 */
[----:B------:R-:W-:Y:S05]  /*145f0*/  @!P0 BRA `(.L_x_940) ;  /* 0x0000000000408947 */ /* 0x000fea0003800000 */
[----:B------:R-:W-:Y:S01]  /*14600*/  MOV R2, 0x0 ;  /* 0x0000000000027802 */ /* 0x000fe20000000f00 */
[----:B------:R-:W-:Y:S01]  /*14610*/  ULDC.64 UR6, c[0x4][0x98] ;  /* 0x0100260000067ab9 */ /* 0x000fe20000000a00 */
[----:B------:R-:W-:Y:S01]  /*14620*/  ULDC.64 UR8, c[0x4][0xa0] ;  /* 0x0100280000087ab9 */ /* 0x000fe20000000a00 */
[----:B------:R-:W-:Y:S01]  /*14630*/  ULDC.64 UR4, c[0x4][0x28] ;  /* 0x01000a0000047ab9 */ /* 0x000fe20000000a00 */
[----:B0--34-:R-:W-:Y:S02]  /*14640*/  IMAD.U32 R4, RZ, RZ, UR6 ;  /* 0x00000006ff047e24 */ /* 0x019fe4000f8e00ff */
        /* <DEDUP_REMOVED lines=11> */
.L_x_940:
[----:B------:R-:W-:Y:S05]  /*14700*/  BSYNC B6 ;  /* 0x0000000000067941 */ /* 0x000fea0003800000 */
.L_x_939:
[----:B------:R-:W1:Y:S01]  /*14710*/  S2R R2, SR_TID.X ;  /* 0x0000000000027919 */ /* 0x000e620000002100 */
[----:B------:R2:W5:Y:S01]  /*14720*/  LDL R9, [R1+0x2c] ;  /* 0x00002c0001097983 */ /* 0x0005620000100800 */
[----:B------:R-:W-:Y:S01]  /*14730*/  UISETP.NE.AND UP0, UPT, UR52, URZ, UPT ;  /* 0x0000003f3400728c */ /* 0x000fe2000bf05270 */
[----:B------:R-:W-:Y:S01]  /*14740*/  R2UR UR7, R18 ;  /* 0x00000000120772ca */ /* 0x000fe200000e0000 */
[----:B------:R-:W-:Y:S01]  /*14750*/  ULDC.64 UR8, c[0x0][0x2d8] ;  /* 0x0000b60000087ab9 */ /* 0x000fe20000000a00 */
[----:B------:R-:W-:Y:S01]  /*14760*/  ULDC UR12, c[0x0][0x448] ;  /* 0x00011200000c7ab9 */ /* 0x000fe20000000800 */
[----:B------:R-:W-:Y:S01]  /*14770*/  ULDC.64 UR10, c[0x0][0x280] ;  /* 0x0000a000000a7ab9 */ /* 0x000fe20000000a00 */
[----:B-1----:R-:W-:-:S06]  /*14780*/  LOP3.LUT R19, R2, 0x7f, RZ, 0xc0, !PT ;  /* 0x0000007f02137812 */ /* 0x002fcc00078ec0ff */
[----:B------:R-:W-:Y:S01]  /*14790*/  @UP0 ULDC UR4, c[0x0][0x44c] ;  /* 0x0001130000040ab9 */ /* 0x000fe20000000800 */
[----:B------:R-:W-:Y:S01]  /*147a0*/  @UP0 ULDC UR13, c[0x0][0x44c] ;  /* 0x00011300000d0ab9 */ /* 0x000fe20000000800 */
[----:B------:R-:W-:Y:S02]  /*147b0*/  SHF.R.U32.HI R20, RZ, 0x2, R19 ;  /* 0x00000002ff147819 */ /* 0x000fe40000011613 */
[----:B------:R-:W3:Y:S01]  /*147c0*/  LDL R19, [R1+0x8] ;  /* 0x0000080001137983 */ /* 0x000ee20000100800 */
[----:B------:R-:W-:Y:S01]  /*147d0*/  IMAD.SHL.U32 R2, R2, 0x20, RZ ;  /* 0x0000002002027824 */ /* 0x000fe200078e00ff */
[----:B------:R-:W-:Y:S02]  /*147e0*/  PLOP3.LUT P0, PT, PT, PT, UP0, 0x80, 0x0 ;  /* 0x000000000000781c */ /* 0x000fe40003f0f008 */
[----:B------:R-:W-:Y:S02]  /*147f0*/  LOP3.LUT P5, RZ, R16, 0x40, RZ, 0xc0, !PT ;  /* 0x0000004010ff7812 */ /* 0x000fe400078ac0ff */
[----:B------:R-:W-:-:S05]  /*14800*/  LOP3.LUT R2, R20, 0x60, R2, 0xf8, !PT ;  /* 0x0000006014027812 */ /* 0x000fca00078ef802 */
[----:B------:R-:W-:-:S04]  /*14810*/  VIADD R6, R2, UR43 ;  /* 0x0000002b02067c36 */ /* 0x000fc80008000000 */
[----:B------:R-:W-:Y:S01]  /*14820*/  @P0 IMAD.HI.U32 R0, R6, UR4, RZ ;  /* 0x0000000406000c27 */ /* 0x000fe2000f8e00ff */
[----:B------:R-:W-:Y:S01]  /*14830*/  PLOP3.LUT P0, PT, PT, PT, UP0, 0x80, 0x0 ;  /* 0x000000000000781c */ /* 0x000fe20003f0f008 */
[----:B------:R-:W-:Y:S02]  /*14840*/  @UP0 ULDC UR4, c[0x0][0x450] ;  /* 0x0001140000040ab9 */ /* 0x000fe40000000800 */
[----:B------:R-:W-:-:S10]  /*14850*/  IMAD.MOV.U32 R2, RZ, RZ, R6 ;  /* 0x000000ffff027224 */ /* 0x000fd400078e0006 */
[----:B------:R-:W-:Y:S02]  /*14860*/  @P0 SHF.R.U32.HI R2, RZ, UR4, R0 ;  /* 0x00000004ff020c19 */ /* 0x000fe40008011600 */
[----:B------:R-:W-:Y:S02]  /*14870*/  R2UR UR4, R18 ;  /* 0x00000000120472ca */ /* 0x000fe400000e0000 */
[----:B------:R-:W-:-:S11]  /*14880*/  SHF.R.S32.HI R0, RZ, 0x1f, R2 ;  /* 0x0000001fff007819 */ /* 0x000fd60000011402 */
[----:B------:R-:W-:Y:S01]  /*14890*/  UIMAD.WIDE.U32 UR4, UR4, UR8, URZ ;  /* 0x00000008040472a5 */ /* 0x000fe2000f8e003f */
[----:B------:R-:W1:Y:S02]  /*148a0*/  S2R R20, SR_TID.X ;  /* 0x0000000000147919 */ /* 0x000e640000002100 */
[----:B-1----:R-:W-:-:S05]  /*148b0*/  IMAD.SHL.U32 R10, R20, 0x10, RZ ;  /* 0x00000010140a7824 */ /* 0x002fca00078e00ff */
[----:B------:R-:W-:Y:S02]  /*148c0*/  LOP3.LUT R10, R10, 0x30, RZ, 0xc0, !PT ;  /* 0x000000300a0a7812 */ /* 0x000fe400078ec0ff */
[----:B---3--:R-:W-:-:S13]  /*148d0*/  R2UR UR6, R19 ;  /* 0x00000000130672ca */ /* 0x008fda00000e0000 */
[----:B------:R-:W-:-:S04]  /*148e0*/  UIMAD UR6, UR6, UR8, URZ ;  /* 0x00000008060672a4 */ /* 0x000fc8000f8e023f */
[----:B------:R-:W-:Y:S02]  /*148f0*/  UIMAD UR7, UR7, UR9, UR6 ;  /* 0x00000009070772a4 */ /* 0x000fe4000f8e0206 */
[----:B------:R-:W-:Y:S01]  /*14900*/  USHF.R.S32.HI UR6, URZ, 0x1f, UR36 ;  /* 0x0000001f3f067899 */ /* 0x000fe20008011424 */
[----:B------:R-:W-:Y:S01]  /*14910*/  ULDC.64 UR8, c[0x0][0x2e0] ;  /* 0x0000b80000087ab9 */ /* 0x000fe20000000a00 */
[----:B------:R-:W-:Y:S02]  /*14920*/  UIADD3 UR5, UR5, UR7, URZ ;  /* 0x0000000705057290 */ /* 0x000fe4000fffe03f */
[----:B------:R-:W-:Y:S02]  /*14930*/  UIMAD UR6, UR6, UR8, URZ ;  /* 0x00000008060672a4 */ /* 0x000fe4000f8e023f */
[----:B------:R-:W-:Y:S02]  /*14940*/  UIMAD.WIDE.U32 UR4, UR36, UR8, UR4 ;  /* 0x00000008240472a5 */ /* 0x000fe4000f8e0004 */
[----:B------:R-:W-:-:S03]  /*14950*/  UIMAD UR6, UR36, UR9, UR6 ;  /* 0x00000009240672a4 */ /* 0x000fc6000f8e0206 */
[----:B------:R-:W-:Y:S01]  /*14960*/  ULDC.64 UR8, c[0x0][0x2d0] ;  /* 0x0000b40000087ab9 */ /* 0x000fe20000000a00 */
[----:B------:R-:W-:Y:S01]  /*14970*/  UIADD3 UR5, UR5, UR6, URZ ;  /* 0x0000000605057290 */ /* 0x000fe2000fffe03f */
[----:B------:R-:W-:Y:S02]  /*14980*/  IMAD R3, R0, UR8, RZ ;  /* 0x0000000800037c24 */ /* 0x000fe4000f8e02ff */
[----:B------:R-:W-:Y:S01]  /*14990*/  IMAD.U32 R5, RZ, RZ, UR8 ;  /* 0x00000008ff057e24 */ /* 0x000fe2000f8e00ff */
[----:B------:R-:W-:Y:S01]  /*149a0*/  ULDC.64 UR6, c[0x0][0x2c8] ;  /* 0x0000b20000067ab9 */ /* 0x000fe20000000a00 */
[----:B------:R-:W-:Y:S02]  /*149b0*/  IMAD.MOV R0, RZ, RZ, -R2 ;  /* 0x000000ffff007224 */ /* 0x000fe400078e0a02 */
[C---:B0---4-:R-:W-:Y:S02]  /*149c0*/  IMAD R4, R2.reuse, UR9, R3 ;  /* 0x0000000902047c24 */ /* 0x051fe4000f8e0203 */
[----:B------:R-:W-:-:S04]  /*149d0*/  IMAD.WIDE.U32 R2, R2, R5, UR4 ;  /* 0x0000000402027e25 */ /* 0x000fc8000f8e0005 */
[----:B------:R-:W-:Y:S02]  /*149e0*/  IMAD R0, R0, UR12, R6 ;  /* 0x0000000c00007c24 */ /* 0x000fe4000f8e0206 */
[----:B------:R-:W-:-:S03]  /*149f0*/  IMAD.IADD R3, R3, 0x1, R4 ;  /* 0x0000000103037824 */ /* 0x000fc600078e0204 */
[----:B------:R-:W-:Y:S01]  /*14a00*/  SHF.R.S32.HI R4, RZ, 0x1f, R0 ;  /* 0x0000001fff047819 */ /* 0x000fe20000011400 */
[----:B------:R-:W-:-:S04]  /*14a10*/  IMAD.WIDE.U32 R2, R0, UR6, R2 ;  /* 0x0000000600027c25 */ /* 0x000fc8000f8e0002 */
[----:B------:R-:W-:-:S04]  /*14a20*/  IMAD R4, R4, UR6, RZ ;  /* 0x0000000604047c24 */ /* 0x000fc8000f8e02ff */
[----:B------:R-:W-:Y:S01]  /*14a30*/  IMAD R4, R0, UR7, R4 ;  /* 0x0000000700047c24 */ /* 0x000fe2000f8e0204 */
[----:B------:R-:W-:-:S04]  /*14a40*/  IADD3 R0, P0, R2, UR10, RZ ;  /* 0x0000000a02007c10 */ /* 0x000fc8000ff1e0ff */
[----:B------:R-:W-:Y:S02]  /*14a50*/  IADD3.X R4, R3, UR11, R4, P0, !PT ;  /* 0x0000000b03047c10 */ /* 0x000fe400087fe404 */
[----:B------:R-:W-:Y:S01]  /*14a60*/  PLOP3.LUT P0, PT, PT, PT, UP0, 0x80, 0x0 ;  /* 0x000000000000781c */ /* 0x000fe20003f0f008 */
[----:B------:R-:W-:-:S12]  /*14a70*/  VIADD R6, R6, 0x80 ;  /* 0x0000008006067836 */ /* 0x000fd80000000000 */
[----:B------:R-:W-:Y:S01]  /*14a80*/  @P0 IMAD.HI.U32 R3, R6, UR13, RZ ;  /* 0x0000000d06030c27 */ /* 0x000fe2000f8e00ff */
[----:B------:R-:W-:Y:S01]  /*14a90*/  PLOP3.LUT P0, PT, PT, PT, UP0, 0x80, 0x0 ;  /* 0x000000000000781c */ /* 0x000fe20003f0f008 */
[----:B------:R-:W-:Y:S02]  /*14aa0*/  @UP0 ULDC UR13, c[0x0][0x450] ;  /* 0x00011400000d0ab9 */ /* 0x000fe40000000800 */
[----:B------:R-:W-:-:S10]  /*14ab0*/  IMAD.MOV.U32 R2, RZ, RZ, R6 ;  /* 0x000000ffff027224 */ /* 0x000fd400078e0006 */
[----:B------:R-:W-:-:S05]  /*14ac0*/  @P0 SHF.R.U32.HI R2, RZ, UR13, R3 ;  /* 0x0000000dff020c19 */ /* 0x000fca0008011603 */
[----:B------:R-:W-:-:S04]  /*14ad0*/  IMAD.MOV R3, RZ, RZ, -R2 ;  /* 0x000000ffff037224 */ /* 0x000fc800078e0a02 */
[----:B------:R-:W-:Y:S01]  /*14ae0*/  IMAD R6, R3, UR12, R6 ;  /* 0x0000000c03067c24 */ /* 0x000fe2000f8e0206 */
        /* <DEDUP_REMOVED lines=10> */
[----:B------:R-:W-:Y:S02]  /*14b90*/  IADD3 R5, P0, R2, UR10, RZ ;  /* 0x0000000a02057c10 */ /* 0x000fe4000ff1e0ff */
[----:B------:R-:W-:Y:S02]  /*14ba0*/  LOP3.LUT R19, R20, 0x7f, RZ, 0xc0, !PT ;  /* 0x0000007f14137812 */ /* 0x000fe400078ec0ff */
[----:B------:R-:W-:Y:S02]  /*14bb0*/  IADD3.X R7, R3, UR11, R7, P0, !PT ;  /* 0x0000000b03077c10 */ /* 0x000fe400087fe407 */
[----:B------:R-:W-:Y:S01]  /*14bc0*/  SHF.R.U32.HI R19, RZ, 0x2, R19 ;  /* 0x00000002ff137819 */ /* 0x000fe20000011613 */
[----:B--2---:R-:W-:Y:S06]  /*14bd0*/  BRA.DIV UR4, `(.L_x_941) ;  /* 0x0000003604d87947 */ /* 0x004fec000b800000 */
[----:B------:R-:W0:Y:S01]  /*14be0*/  SHFL.IDX PT, R3, R0, RZ, 0x1c1f ;  /* 0x001c1fff00037589 */ /* 0x000e2200000e0000 */
[----:B------:R-:W-:-:S03]  /*14bf0*/  VIADD R6, R19, UR43 ;  /* 0x0000002b13067c36 */ /* 0x000fc60008000000 */
[----:B------:R-:W1:Y:S02]  /*14c00*/  SHFL.IDX PT, R2, R4, RZ, 0x1c1f ;  /* 0x001c1fff04027589 */ /* 0x000e6400000e0000 */
[----:B------:R-:W-:Y:S02]  /*14c10*/  ISETP.GE.AND P1, PT, R6, UR41, PT ;  /* 0x0000002906007c0c */ /* 0x000fe4000bf26270 */
[----:B------:R-:W-:Y:S11]  /*14c20*/  SHFL.IDX PT, R14, R5, 0x1, 0x1c1f ;  /* 0x003c1f00050e7f89 */ /* 0x000ff600000e0000 */
[----:B0-----:R-:W-:-:S05]  /*14c30*/  @!P1 IADD3 R3, P0, R10, R3, RZ ;  /* 0x000000030a039210 */ /* 0x001fca0007f1e0ff */
[----:B-1----:R-:W-:-:S05]  /*14c40*/  @!P1 IMAD.X R2, RZ, RZ, R2, P0 ;  /* 0x000000ffff029224 */ /* 0x002fca00000e0602 */
[----:B------:R-:W-:-:S04]  /*14c50*/  @!P1 LOP3.LUT R3, R3, R2, RZ, 0x3c, !PT ;  /* 0x0000000203039212 */ /* 0x000fc800078e3cff */
[----:B------:R-:W-:-:S04]  /*14c60*/  @!P1 LOP3.LUT R2, R3, R2, RZ, 0x3c, !PT ;  /* 0x0000000203029212 */ /* 0x000fc800078e3cff */
[----:B------:R-:W-:-:S05]  /*14c70*/  @!P1 LOP3.LUT R3, R3, R2, RZ, 0x3c, !PT ;  /* 0x0000000203039212 */ /* 0x000fca00078e3cff */
[----:B-----5:R0:W-:Y:S02]  /*14c80*/  @!P1 LDGSTS.E.BYPASS.LTC128B.128 [R9+0xb000], desc[UR48][R2.64], !P5 ;  /* 0x0b00000002099fae */ /* 0x0201e4000e901d70 */
[----:B0-----:R-:W-:Y:S02]  /*14c90*/  VIADD R2, R6, 0x20 ;  /* 0x0000002006027836 */ /* 0x001fe40000000000 */
[----:B------:R-:W0:Y:S03]  /*14ca0*/  SHFL.IDX PT, R3, R0, 0x1, 0x1c1f ;  /* 0x003c1f0000037f89 */ /* 0x000e2600000e0000 */
[----:B------:R-:W-:Y:S02]  /*14cb0*/  ISETP.GE.AND P1, PT, R2, UR41, PT ;  /* 0x0000002902007c0c */ /* 0x000fe4000bf26270 */
        /* <DEDUP_REMOVED lines=9> */
[----:B------:R-:W-:Y:S01]  /*14d50*/  ISETP.GE.AND P1, PT, R2, UR41, PT ;  /* 0x0000002902007c0c */ /* 0x000fe2000bf26270 */
        /* <DEDUP_REMOVED lines=10> */
[----:B------:R-:W-:-:S13]  /*14e00*/  ISETP.GE.AND P1, PT, R2, UR41, PT ;  /* 0x0000002902007c0c */ /* 0x000fda000bf26270 */
[----:B------:R-:W-:Y:S02]  /*14e10*/  @!P1 IADD3 R2, P0, R10, R0, RZ ;  /* 0x000000000a029210 */ /* 0x000fe40007f1e0ff */
[----:B------:R-:W-:Y:S03]  /*14e20*/  SHFL.IDX PT, R0, R7, RZ, 0x1c1f ;  /* 0x001c1fff07007589 */ /* 0x000fe600000e0000 */
[----:B--2---:R-:W-:Y:S01]  /*14e30*/  @!P1 IMAD.X R3, RZ, RZ, R4, P0 ;  /* 0x000000ffff039224 */ /* 0x004fe200000e0604 */
[----:B------:R-:W-:Y:S04]  /*14e40*/  SHFL.IDX PT, R7, R7, 0x1, 0x1c1f ;  /* 0x003c1f0007077f89 */ /* 0x000fe800000e0000 */
[----:B------:R0:W-:Y:S04]  /*14e50*/  @!P1 LDGSTS.E.BYPASS.LTC128B.128 [R9+0xc800], desc[UR48][R2.64], !P5 ;  /* 0x0c80000002099fae */ /* 0x0001e8000e901d70 */
[----:B0-----:R-:W0:Y:S01]  /*14e60*/  SHFL.IDX PT, R2, R5, RZ, 0x1c1f ;  /* 0x001c1fff05027589 */ /* 0x001e2200000e0000 */
[----:B------:R-:W-:-:S05]  /*14e70*/  VIADD R3, R6, 0x80 ;  /* 0x0000008006037836 */ /* 0x000fca0000000000 */
[----:B------:R-:W-:-:S13]  /*14e80*/  ISETP.GE.AND P1, PT, R3, UR41, PT ;  /* 0x0000002903007c0c */ /* 0x000fda000bf26270 */
[----:B0-----:R-:W-:-:S05]  /*14e90*/  @!P1 IADD3 R2, P0, R10, R2, RZ ;  /* 0x000000020a029210 */ /* 0x001fca0007f1e0ff */
[----:B------:R-:W-:-:S05]  /*14ea0*/  @!P1 IMAD.X R3, RZ, RZ, R0, P0 ;  /* 0x000000ffff039224 */ /* 0x000fca00000e0600 */
[----:B------:R0:W-:Y:S03]  /*14eb0*/  @!P1 LDGSTS.E.BYPASS.LTC128B.128 [R9+0xd000], desc[UR48][R2.64], !P5 ;  /* 0x0d00000002099fae */ /* 0x0001e6000e901d70 */
.L_x_1036:
[----:B------:R-:W-:-:S05]  /*14ec0*/  VIADD R6, R6, 0xa0 ;  /* 0x000000a006067836 */ /* 0x000fca0000000000 */
[----:B------:R-:W-:-:S13]  /*14ed0*/  ISETP.GE.AND P0, PT, R6, UR41, PT ;  /* 0x0000002906007c0c */ /* 0x000fda000bf06270 */
        /* <DEDUP_REMOVED lines=8> */
.L_x_942:
        /* <DEDUP_REMOVED lines=18> */
.L_x_1037:
[----:B------:R-:W-:Y:S05]  /*15080*/  BSYNC B0 ;  /* 0x0000000000007941 */ /* 0x000fea0003800000 */
.L_x_943:
[----:B------:R-:W-:-:S04]  /*15090*/  UIADD3 UR4, UR44, -0x2, URZ ;  /* 0xfffffffe2c047890 */ /* 0x000fc8000fffe03f */
[----:B------:R-:W-:-:S06]  /*150a0*/  UISETP.GE.AND UP0, UPT, UR4, UR45, UPT ;  /* 0x0000002d0400728c */ /* 0x000fcc000bf06270 */
[----:B------:R-:W-:-:S13]  /*150b0*/  PLOP3.LUT P0, PT, PT, PT, UP0, 0x40, 0x0 ;  /* 0x000000000000781c */ /* 0x000fda0003f0e808 */
[----:B------:R-:W-:Y:S05]  /*150c0*/  @P0 BRA `(.L_x_945) ;  /* 0x0000001400140947 */ /* 0x000fea0003800000 */
[----:B------:R1:W5:Y:S01]  /*150d0*/  LDL.LU R22, [R1] ;  /* 0x0000000001167983 */ /* 0x0003620000300800 */
[----:B------:R-:W-:Y:S02]  /*150e0*/  IMAD.MOV.U32 R21, RZ, RZ, R28 ;  /* 0x000000ffff157224 */ /* 0x000fe400078e001c */
[----:B------:R-:W-:-:S07]  /*150f0*/  IMAD.U32 R29, RZ, RZ, UR4 ;  /* 0x00000004ff1d7e24 */ /* 0x000fce000f8e00ff */
.L_x_965:
[----:B--2---:R-:W2:Y:S01]  /*15100*/  LDL R2, [R1+0x14] ;  /* 0x0000140001027983 */ /* 0x004ea20000100800 */
[----:B0-----:R-:W3:Y:S03]  /*15110*/  LDC R3, c[0x0][0x430] ;  /* 0x00010c00ff037b82 */ /* 0x001ee60000000800 */
[----:B------:R-:W4:Y:S04]  /*15120*/  LDL R5, [R1+0x10] ;  /* 0x0000100001057983 */ /* 0x000f280000100800 */
[----:B------:R-:W4:Y:S01]  /*15130*/  LDL R10, [R1+0x4] ;  /* 0x00000400010a7983 */ /* 0x000f220000100800 */
[----:B0-----:R-:W0:Y:S01]  /*15140*/  S2R R0, SR_TID.X ;  /* 0x0000000000007919 */ /* 0x001e220000002100 */
[----:B-1----:R-:W1:Y:S01]  /*15150*/  S2R R7, SR_TID.X ;  /* 0x0000000000077919 */ /* 0x002e620000002100 */
[----:B---3--:R-:W-:-:S13]  /*15160*/  ISETP.NE.AND P0, PT, R3, 0x1, PT ;  /* 0x000000010300780c */ /* 0x008fda0003f05270 */
[----:B------:R-:W3:Y:S01]  /*15170*/  @P0 LDC R4, c[0x0][0x434] ;  /* 0x00010d00ff040b82 */ /* 0x000ee20000000800 */
[----:B0-----:R-:W-:-:S07]  /*15180*/  LOP3.LUT R6, R0, 0x7f, RZ, 0xc0, !PT ;  /* 0x0000007f00067812 */ /* 0x001fce00078ec0ff */
[----:B------:R-:W0:Y:S01]  /*15190*/  @P0 LDC R3, c[0x0][0x438] ;  /* 0x00010e00ff030b82 */ /* 0x000e220000000800 */
[----:B-1----:R-:W-:Y:S01]  /*151a0*/  IMAD.SHL.U32 R9, R7, 0x20, RZ ;  /* 0x0000002007097824 */ /* 0x002fe200078e00ff */
[----:B------:R-:W-:-:S06]  /*151b0*/  SHF.R.U32.HI R6, RZ, 0x2, R6 ;  /* 0x00000002ff067819 */ /* 0x000fcc0000011606 */
[----:B------:R-:W1:Y:S01]  /*151c0*/  @P0 LDC R0, c[0x0][0x434] ;  /* 0x00010d00ff000b82 */ /* 0x000e620000000800 */
[----:B------:R-:W-:Y:S01]  /*151d0*/  LOP3.LUT R9, R6, 0x60, R9, 0xf8, !PT ;  /* 0x0000006006097812 */ /* 0x000fe200078ef809 */
[----:B------:R-:W-:Y:S01]  /*151e0*/  IMAD.SHL.U32 R11, R7, 0x20, RZ ;  /* 0x00000020070b7824 */ /* 0x000fe200078e00ff */
[----:B------:R-:W-:Y:S05]  /*151f0*/  YIELD ;  /* 0x0000000000007946 */ /* 0x000fea0003800000 */
[----:B------:R-:W-:Y:S01]  /*15200*/  ULDC.64 UR6, c[0x0][0x428] ;  /* 0x00010a0000067ab9 */ /* 0x000fe20000000a00 */
[----:B------:R-:W-:Y:S01]  /*15210*/  ULDC.64 UR8, c[0x0][0x418] ;  /* 0x0001060000087ab9 */ /* 0x000fe20000000a00 */
[----:B------:R-:W-:Y:S01]  /*15220*/  ULDC UR4, c[0x0][0x430] ;  /* 0x00010c0000047ab9 */ /* 0x000fe20000000800 */
[----:B--2---:R-:W-:Y:S01]  /*15230*/  IMAD R8, R29, 0xa0, R2 ;  /* 0x000000a01d087824 */ /* 0x004fe200078e0202 */
[----:B------:R-:W-:-:S04]  /*15240*/  LOP3.LUT R2, R7, 0x7f, RZ, 0xc0, !PT ;  /* 0x0000007f07027812 */ /* 0x000fc800078ec0ff */
[----:B------:R-:W-:Y:S02]  /*15250*/  SHF.R.U32.HI R6, RZ, 0x2, R2 ;  /* 0x00000002ff067819 */ /* 0x000fe40000011602 */
[----:B------:R-:W2:Y:S02]  /*15260*/  @P0 LDC R2, c[0x0][0x438] ;  /* 0x00010e00ff020b82 */ /* 0x000ea40000000800 */
[----:B------:R-:W-:Y:S01]  /*15270*/  LOP3.LUT R11, R6, 0x60, R11, 0xf8, !PT ;  /* 0x00000060060b7812 */ /* 0x000fe200078ef80b */
[----:B------:R-:W-:-:S03]  /*15280*/  IMAD.IADD R9, R9, 0x1, R8 ;  /* 0x0000000109097824 */ /* 0x000fc600078e0208 */
[----:B------:R-:W-:Y:S01]  /*15290*/  LOP3.LUT R11, R11, 0x80, RZ, 0xfc, !PT ;  /* 0x000000800b0b7812 */ /* 0x000fe200078efcff */
[----:B---3--:R-:W-:-:S04]  /*152a0*/  @P0 IMAD.HI.U32 R4, R9, R4, RZ ;  /* 0x0000000409040227 */ /* 0x008fc800078e00ff */
[----:B------:R-:W-:Y:S02]  /*152b0*/  IMAD.IADD R8, R11, 0x1, R8 ;  /* 0x000000010b087824 */ /* 0x000fe400078e0208 */
[----:B------:R-:W-:Y:S01]  /*152c0*/  IMAD.MOV.U32 R7, RZ, RZ, R9 ;  /* 0x000000ffff077224 */ /* 0x000fe200078e0009 */
[----:B0-----:R-:W-:Y:S01]  /*152d0*/  @P0 SHF.R.U32.HI R7, RZ, R3, R4 ;  /* 0x00000003ff070219 */ /* 0x001fe20000011604 */
[----:B-1----:R-:W-:-:S04]  /*152e0*/  @P0 IMAD.HI.U32 R3, R8, R0, RZ ;  /* 0x0000000008030227 */ /* 0x002fc800078e00ff */
[----:B------:R-:W-:Y:S02]  /*152f0*/  IMAD.MOV.U32 R0, RZ, RZ, R8 ;  /* 0x000000ffff007224 */ /* 0x000fe400078e0008 */
[----:B----4-:R-:W-:Y:S01]  /*15300*/  IMAD R6, R5, UR6, RZ ;  /* 0x0000000605067c24 */ /* 0x010fe2000f8e02ff */
[----:B--2---:R-:W-:Y:S01]  /*15310*/  @P0 SHF.R.U32.HI R0, RZ, R2, R3 ;  /* 0x00000002ff000219 */ /* 0x004fe20000011603 */
[--C-:B------:R-:W-:Y:S01]  /*15320*/  IMAD.MOV.U32 R2, RZ, RZ, R7.reuse ;  /* 0x000000ffff027224 */ /* 0x100fe200078e0007 */
[----:B------:R-:W-:Y:S01]  /*15330*/  SHF.R.S32.HI R3, RZ, 0x1f, R7 ;  /* 0x0000001fff037819 */ /* 0x000fe20000011407 */
[C---:B------:R-:W-:Y:S02]  /*15340*/  IMAD R6, R10.reuse, UR7, R6 ;  /* 0x000000070a067c24 */ /* 0x040fe4000f8e0206 */
[----:B------:R-:W-:-:S04]  /*15350*/  IMAD.WIDE.U32 R2, R10, UR6, R2 ;  /* 0x000000060a027c25 */ /* 0x000fc8000f8e0002 */
[----:B------:R-:W-:Y:S01]  /*15360*/  IMAD.IADD R3, R6, 0x1, R3 ;  /* 0x0000000106037824 */ /* 0x000fe200078e0203 */
[----:B------:R-:W-:-:S04]  /*15370*/  LEA R4, P0, R2, UR8, 0x2 ;  /* 0x0000000802047c11 */ /* 0x000fc8000f8010ff */
[----:B------:R-:W-:-:S05]  /*15380*/  LEA.HI.X R5, R2, UR9, R3, 0x2, P0 ;  /* 0x0000000902057c11 */ /* 0x000fca00080f1403 */
[----:B------:R-:W2:Y:S01]  /*15390*/  LDG.E R4, desc[UR48][R4.64] ;  /* 0x0000003004047981 */ /* 0x000ea2000c1e1900 */
[----:B------:R-:W-:Y:S01]  /*153a0*/  ISETP.GT.U32.AND P1, PT, R11, 0x9f, PT ;  /* 0x0000009f0b00780c */ /* 0x000fe20003f24070 */
[----:B------:R-:W-:-:S04]  /*153b0*/  IMAD.MOV R2, RZ, RZ, -R7 ;  /* 0x000000ffff027224 */ /* 0x000fc800078e0a07 */
[----:B------:R-:W-:-:S08]  /*153c0*/  IMAD R9, R2, UR4, R9 ;  /* 0x0000000402097c24 */ /* 0x000fd0000f8e0209 */
[--C-:B------:R-:W-:Y:S01]  /*153d0*/  @!P1 SHF.R.S32.HI R3, RZ, 0x1f, R0.reuse ;  /* 0x0000001fff039819 */ /* 0x100fe20000011400 */
[----:B------:R-:W-:-:S04]  /*153e0*/  @!P1 IMAD.MOV.U32 R2, RZ, RZ, R0 ;  /* 0x000000ffff029224 */ /* 0x000fc800078e0000 */
[----:B------:R-:W-:-:S04]  /*153f0*/  @!P1 IMAD.WIDE.U32 R2, R10, UR6, R2 ;  /* 0x000000060a029c25 */ /* 0x000fc8000f8e0002 */
[----:B------:R-:W-:Y:S01]  /*15400*/  @!P1 IMAD.IADD R6, R6, 0x1, R3 ;  /* 0x0000000106069824 */ /* 0x000fe200078e0203 */
[----:B------:R-:W-:Y:S01]  /*15410*/  @!P1 LEA R10, P0, R2, UR8, 0x2 ;  /* 0x00000008020a9c11 */ /* 0x000fe2000f8010ff */
[----:B------:R-:W-:-:S03]  /*15420*/  VIADD R28, R21, 0x1 ;  /* 0x00000001151c7836 */ /* 0x000fc60000000000 */
[----:B------:R-:W-:Y:S02]  /*15430*/  @!P1 LEA.HI.X R11, R2, UR9, R6, 0x2, P0 ;  /* 0x00000009020b9c11 */ /* 0x000fe400080f1406 */
[----:B------:R-:W-:-:S04]  /*15440*/  ISETP.NE.AND P0, PT, R28, 0x2, PT ;  /* 0x000000021c00780c */ /* 0x000fc80003f05270 */
[----:B------:R-:W-:-:S04]  /*15450*/  SEL R2, RZ, 0x1, P0 ;  /* 0x00000001ff027807 */ /* 0x000fc80000000000 */
[----:B-----5:R-:W-:Y:S01]  /*15460*/  LOP3.LUT R2, R22, R2, RZ, 0x3c, !PT ;  /* 0x0000000216027212 */ /* 0x020fe200078e3cff */
[----:B------:R-:W-:-:S04]  /*15470*/  IMAD.U32 R12, RZ, RZ, UR51 ;  /* 0x00000033ff0c7e24 */ /* 0x000fc8000f8e00ff */
[----:B------:R0:W-:Y:S01]  /*15480*/  STL [R1], R2 ;  /* 0x0000000201007387 */ /* 0x0001e20000100800 */
[----:B------:R-:W-:Y:S01]  /*15490*/  ISETP.NE.AND P2, PT, R12, 0x3, PT ;  /* 0x000000030c00780c */ /* 0x000fe20003f45270 */
[----:B------:R-:W-:Y:S02]  /*154a0*/  IMAD.MOV R0, RZ, RZ, -R0 ;  /* 0x000000ffff007224 */ /* 0x000fe400078e0a00 */
[----:B------:R-:W-:Y:S02]  /*154b0*/  IMAD.MOV.U32 R7, RZ, RZ, RZ ;  /* 0x000000ffff077224 */ /* 0x000fe400078e00ff */
[----:B------:R-:W-:Y:S02]  /*154c0*/  IMAD R8, R0, UR4, R8 ;  /* 0x0000000400087c24 */ /* 0x000fe4000f8e0208 */
[----:B------:R-:W-:Y:S01]  /*154d0*/  IMAD.MOV.U32 R0, RZ, RZ, R29 ;  /* 0x000000ffff007224 */ /* 0x000fe200078e001d */
[----:B------:R-:W-:Y:S01]  /*154e0*/  SEL R28, R28, RZ, P0 ;  /* 0x000000ff1c1c7207 */ /* 0x000fe20000000000 */
[----:B------:R0:W5:Y:S01]  /*154f0*/  @!P1 LDG.E R7, desc[UR48][R10.64] ;  /* 0x000000300a079981 */ /* 0x000162000c1e1900 */
[----:B------:R-:W-:-:S02]  /*15500*/  VIADD R29, R29, 0xffffffff ;  /* 0xffffffff1d1d7836 */ /* 0x000fc40000000000 */
[----:B------:R-:W-:Y:S02]  /*15510*/  ISETP.GT.AND P1, PT, R0, UR45, PT ;  /* 0x0000002d00007c0c */ /* 0x000fe4000bf24270 */
[----:B--2---:R-:W-:Y:S01]  /*15520*/  SHF.R.S32.HI R26, RZ, 0x1f, R4 ;  /* 0x0000001fff1a7819 */ /* 0x004fe20000011404 */
[----:B0-----:R-:W-:Y:S10]  /*15530*/  @!P2 BRA `(.L_x_946) ;  /* 0x000000000004a947 */ /* 0x001ff40003800000 */
[----:B------:R-:W-:Y:S01]  /*15540*/  BPT.TRAP 0x1 ;  /* 0x000000040000795c */ /* 0x000fe20000300000 */
.L_x_946:
[----:B------:R-:W-:Y:S01]  /*15550*/  IMAD R0, R28, 0x8, R17 ;  /* 0x000000081c007824 */ /* 0x000fe200078e0211 */
[----:B------:R-:W-:Y:S01]  /*15560*/  SHF.L.U32 R27, R2, 0x1f, RZ ;  /* 0x0000001f021b7819 */ /* 0x000fe200000006ff */
[----:B------:R-:W-:Y:S01]  /*15570*/  BSSY B0, `(.L_x_947) ;  /* 0x0000004000007945 */ /* 0x000fe20003800000 */
[----:B------:R-:W-:Y:S02]  /*15580*/  SHF.R.S32.HI R25, RZ, 0x1f, R9 ;  /* 0x0000001fff197819 */ /* 0x000fe40000011409 */
[----:B------:R-:W0:Y:S02]  /*15590*/  SYNCS.PHASECHK.TRANS64.TRYWAIT P0, [R0+URZ+0x13280], R27 ;  /* 0x0132801b000075a7 */ /* 0x000e24000800017f */
[----:B0-----:R-:W-:Y:S05]  /*155a0*/  @!P0 BRA `(.L_x_948) ;  /* 0x00000034004c8947 */ /* 0x001fea0003800000 */
.L_x_1038:
[----:B------:R-:W-:Y:S05]  /*155b0*/  BSYNC B0 ;  /* 0x0000000000007941 */ /* 0x000fea0003800000 */
.L_x_947:
        /* <DEDUP_REMOVED lines=17> */
[----:B------:R-:W-:-:S03]  /*156d0*/  IMAD.WIDE.U32 R2, R18, UR8, R2 ;  /* 0x0000000812027c25 */ /* 0x000fc6000f8e0002 */
[----:B------:R-:W-:Y:S01]  /*156e0*/  IADD3 R5, P0, R2, UR10, RZ ;  /* 0x0000000a02057c10 */ /* 0x000fe2000ff1e0ff */
        /* <DEDUP_REMOVED lines=43> */
.L_x_1050:
        /* <DEDUP_REMOVED lines=11> */
.L_x_950:
        /* <DEDUP_REMOVED lines=11> */
.L_x_951:
[----:B------:R2:W-:Y:S01]  /*15b00*/  SYNCS.ARRIVE.TRANS64.A1T0 RZ, [R0+URZ+0x13270], RZ ;  /* 0x013270ff00ff79a7 */ /* 0x0005e2000810003f */
[----:B------:R-:W-:Y:S05]  /*15b10*/  @!P3 BRA `(.L_x_952) ;  /* 0x000000000004b947 */ /* 0x000fea0003800000 */
[----:B------:R-:W-:Y:S01]  /*15b20*/  BPT.TRAP 0x1 ;  /* 0x000000040000795c */ /* 0x000fe20000300000 */
.L_x_952:
[----:B------:R-:W3:Y:S01]  /*15b30*/  SYNCS.PHASECHK.TRANS64.TRYWAIT P0, [R0+URZ+0x13240], R27 ;  /* 0x0132401b000075a7 */ /* 0x000ee2000800017f */
[----:B------:R-:W-:Y:S04]  /*15b40*/  BSSY B0, `(.L_x_953) ;  /* 0x0000002000007945 */ /* 0x000fe80003800000 */
[----:B---3--:R-:W-:Y:S05]  /*15b50*/  @!P0 BRA `(.L_x_954) ;  /* 0x0000003400908947 */ /* 0x008fea0003800000 */
.L_x_1051:
[----:B------:R-:W-:Y:S05]  /*15b60*/  BSYNC B0 ;  /* 0x0000000000007941 */ /* 0x000fea0003800000 */
.L_x_953:
[----:B------:R-:W4:Y:S01]  /*15b70*/  LDL R10, [R1+0x8] ;  /* 0x00000800010a7983 */ /* 0x000f220000100800 */
[----:B------:R-:W-:Y:S01]  /*15b80*/  ULDC.64 UR4, c[0x0][0x300] ;  /* 0x0000c00000047ab9 */ /* 0x000fe20000000a00 */
[----:B------:R-:W-:Y:S01]  /*15b90*/  ULDC.64 UR6, c[0x0][0x310] ;  /* 0x0000c40000067ab9 */ /* 0x000fe20000000a00 */
[----:B------:R-:W-:Y:S01]  /*15ba0*/  IMAD R5, R25, UR4, RZ ;  /* 0x0000000419057c24 */ /* 0x000fe2000f8e02ff */
[----:B------:R-:W-:Y:S01]  /*15bb0*/  LOP3.LUT P2, RZ, R16, 0x1, RZ, 0xc0, !PT ;  /* 0x0000000110ff7812 */ /* 0x000fe2000784c0ff */
[----:B------:R-:W-:-:S04]  /*15bc0*/  IMAD.WIDE.U32 R2, R9, UR4, RZ ;  /* 0x0000000409027c25 */ /* 0x000fc8000f8e00ff */
[----:B------:R-:W-:Y:S02]  /*15bd0*/  IMAD R5, R9, UR5, R5 ;  /* 0x0000000509057c24 */ /* 0x000fe4000f8e0205 */
[----:B------:R-:W-:Y:S02]  /*15be0*/  IMAD R26, R26, UR6, RZ ;  /* 0x000000061a1a7c24 */ /* 0x000fe4000f8e02ff */
[----:B------:R-:W-:Y:S02]  /*15bf0*/  IMAD.IADD R3, R3, 0x1, R5 ;  /* 0x0000000103037824 */ /* 0x000fe400078e0205 */
        /* <DEDUP_REMOVED lines=49> */
.L_x_1063:
        /* <DEDUP_REMOVED lines=8> */
.L_x_956:
        /* <DEDUP_REMOVED lines=11> */
.L_x_957:
[----:B------:R2:W-:Y:S02]  /*16040*/  SYNCS.ARRIVE.TRANS64.A1T0 RZ, [R0+URZ+0x13230], RZ ;  /* 0x013230ff00ff79a7 */ /* 0x0005e4000810003f */
[----:B--23--:R-:W-:-:S05]  /*16050*/  IMAD.U32 R0, RZ, RZ, UR50 ;  /* 0x00000032ff007e24 */ /* 0x00cfca000f8e00ff */
[----:B------:R-:W-:-:S13]  /*16060*/  ISETP.NE.AND P0, PT, R0, 0x3, PT ;  /* 0x000000030000780c */ /* 0x000fda0003f05270 */
[----:B------:R-:W-:Y:S05]  /*16070*/  @!P0 BRA `(.L_x_958) ;  /* 0x0000000000048947 */ /* 0x000fea0003800000 */
[----:B------:R-:W-:Y:S01]  /*16080*/  BPT.TRAP 0x1 ;  /* 0x000000040000795c */ /* 0x000fe20000300000 */
.L_x_958:
[----:B------:R-:W-:Y:S01]  /*16090*/  LOP3.LUT R3, R22, 0x1, RZ, 0x3c, !PT ;  /* 0x0000000116037812 */ /* 0x000fe200078e3cff */
[----:B------:R-:W-:Y:S01]  /*160a0*/  IMAD R2, R21, 0x8, R17 ;  /* 0x0000000815027824 */ /* 0x000fe200078e0211 */
[----:B------:R-:W-:Y:S02]  /*160b0*/  BSSY B0, `(.L_x_959) ;  /* 0x0000004000007945 */ /* 0x000fe40003800000 */
[----:B------:R-:W-:-:S04]  /*160c0*/  SHF.L.U32 R3, R3, 0x1f, RZ ;  /* 0x0000001f03037819 */ /* 0x000fc800000006ff */
[----:B------:R-:W0:Y:S02]  /*160d0*/  SYNCS.PHASECHK.TRANS64.TRYWAIT P2, [R2+URZ+0x13270], R3 ;  /* 0x01327003020075a7 */ /* 0x000e24000804017f */
[----:B0-----:R-:W-:Y:S05]  /*160e0*/  @!P2 BRA `(.L_x_960) ;  /* 0x00000034009ca947 */ /* 0x001fea0003800000 */
.L_x_1064:
[----:B------:R-:W-:Y:S05]  /*160f0*/  BSYNC B0 ;  /* 0x0000000000007941 */ /* 0x000fea0003800000 */
.L_x_959:
[----:B------:R-:W-:-:S05]  /*16100*/  IMAD.U32 R0, RZ, RZ, UR51 ;  /* 0x00000033ff007e24 */ /* 0x000fca000f8e00ff */
[----:B------:R-:W-:-:S13]  /*16110*/  ISETP.NE.AND P2, PT, R0, 0x3, PT ;  /* 0x000000030000780c */ /* 0x000fda0003f45270 */
[----:B------:R-:W-:Y:S05]  /*16120*/  @!P2 BRA `(.L_x_961) ;  /* 0x000000000004a947 */ /* 0x000fea0003800000 */
[----:B------:R-:W-:Y:S01]  /*16130*/  BPT.TRAP 0x1 ;  /* 0x000000040000795c */ /* 0x000fe20000300000 */
.L_x_961:
[----:B------:R-:W-:Y:S01]  /*16140*/  SHF.L.U32 R5, R22, 0x1f, RZ ;  /* 0x0000001f16057819 */ /* 0x000fe200000006ff */
[----:B0-----:R-:W-:-:S03]  /*16150*/  IMAD R3, R21, 0x2800, RZ ;  /* 0x0000280015037824 */ /* 0x001fc600078e02ff */
[----:B------:R-:W0:Y:S02]  /*16160*/  SYNCS.PHASECHK.TRANS64.TRYWAIT P2, [R2+URZ+0x13260], R5 ;  /* 0x01326005020075a7 */ /* 0x000e24000804017f */
[----:B0-----:R-:W-:Y:S05]  /*16170*/  @!P2 BRA `(.L_x_962) ;  /* 0x00000034008ca947 */ /* 0x001fea0003800000 */
.L_x_1065:
[----:B------:R-:W2:Y:S04]  /*16180*/  LDL R0, [R1+0x24] ;  /* 0x0000240001007983 */ /* 0x000ea80000100800 */
[----:B------:R-:W3:Y:S01]  /*16190*/  LDL R10, [R1+0x20] ;  /* 0x00002000010a7983 */ /* 0x000ee20000100800 */
[----:B------:R-:W-:Y:S05]  /*161a0*/  WARPSYNC.ALL ;  /* 0x0000000000007948 */ /* 0x000fea0003800000 */
[----:B------:R-:W-:-:S05]  /*161b0*/  IMAD.U32 R12, RZ, RZ, UR51 ;  /* 0x00000033ff0c7e24 */ /* 0x000fca000f8e00ff */
[----:B------:R-:W-:Y:S02]  /*161c0*/  ISETP.NE.AND P2, PT, R12, 0x3, PT ;  /* 0x000000030c00780c */ /* 0x000fe40003f45270 */
[C---:B--2---:R-:W-:Y:S02]  /*161d0*/  LOP3.LUT R0, R3.reuse, R0, RZ, 0xfc, !PT ;  /* 0x0000000003007212 */ /* 0x044fe400078efcff */
[----:B---3--:R-:W-:-:S03]  /*161e0*/  LOP3.LUT R3, R3, R10, RZ, 0xfc, !PT ;  /* 0x0000000a03037212 */ /* 0x008fc600078efcff */
[C---:B------:R-:W-:Y:S02]  /*161f0*/  IMAD.IADD R0, R17.reuse, 0x1, R0 ;  /* 0x0000000111007824 */ /* 0x040fe400078e0200 */
[----:B------:R-:W-:-:S03]  /*16200*/  IMAD.IADD R3, R17, 0x1, R3 ;  /* 0x0000000111037824 */ /* 0x000fc600078e0203 */
[----:B0-----:R-:W4:Y:S02]  /*16210*/  LDSM.16.MT88.4 R4, [R0+0x6000] ;  /* 0x006000000004783b */ /* 0x001f240000004200 */
[C-C-:B----4-:R-:W-:Y:S02]  /*16220*/  PRMT R8, R4.reuse, 0x6420, R5.reuse ;  /* 0x0000642004087816 */ /* 0x150fe40000000005 */
        /* <DEDUP_REMOVED lines=36> */
.L_x_963:
[----:B--2---:R2:W-:Y:S01]  /*16470*/  SYNCS.ARRIVE.TRANS64.A1T0 RZ, [R2+URZ+0x13250], RZ ;  /* 0x013250ff02ff79a7 */ /* 0x0045e2000810003f */
[----:B------:R-:W-:Y:S06]  /*16480*/  BAR.SYNC.DEFER_BLOCKING 0x2, 0x80 ;  /* 0x0082000000007b1d */ /* 0x000fec0000010000 */
[----:B------:R-:W-:Y:S05]  /*16490*/  @!P0 BRA `(.L_x_964) ;  /* 0x0000000000048947 */ /* 0x000fea0003800000 */
[----:B------:R-:W-:Y:S01]  /*164a0*/  BPT.TRAP 0x1 ;  /* 0x000000040000795c */ /* 0x000fe20000300000 */
.L_x_964:
[----:B------:R-:W3:Y:S01]  /*164b0*/  LDL R0, [R1+0x18] ;  /* 0x0000180001007983 */ /* 0x000ee20000100800 */
[----:B--2---:R-:W-:Y:S02]  /*164c0*/  VIADD R2, R2, 0x13280 ;  /* 0x0001328002027836 */ /* 0x004fe40000000000 */
[----:B------:R-:W-:Y:S01]  /*164d0*/  IMAD.MOV.U32 R21, RZ, RZ, R28 ;  /* 0x000000ffff157224 */ /* 0x000fe200078e001c */
[----:B------:R2:W5:Y:S02]  /*164e0*/  LDL R22, [R1] ;  /* 0x0000000001167983 */ /* 0x0005640000100800 */
[----:B---3--:R-:W-:-:S04]  /*164f0*/  PRMT R2, R0, 0x654, R2 ;  /* 0x0000065400027816 */ /* 0x008fc80000000002 */
[----:B------:R2:W-:Y:S01]  /*16500*/  SYNCS.ARRIVE.TRANS64.RED.A1T0 RZ, [R2+URZ], RZ ;  /* 0x000000ff02ff79a7 */ /* 0x0005e2000810043f */
[----:B------:R-:W-:Y:S05]  /*16510*/  @P1 BRA `(.L_x_965) ;  /* 0xffffffe800f81947 */ /* 0x000fea000383ffff */
.L_x_945:
[----:B0-----:R-:W0:Y:S01]  /*16520*/  S2R R0, SR_TID.X ;  /* 0x0000000000007919 */ /* 0x001e220000002100 */
[----:B------:R-:W-:Y:S01]  /*16530*/  BSSY B0, `(.L_x_966) ;  /* 0x0000012000007945 */ /* 0x000fe20003800000 */
[----:B------:R-:W-:Y:S01]  /*16540*/  IMAD.U32 R6, RZ, RZ, UR50 ;  /* 0x00000032ff067e24 */ /* 0x000fe2000f8e00ff */
[----:B0-----:R-:W-:-:S04]  /*16550*/  LOP3.LUT R0, R0, 0x7f, RZ, 0xc0, !PT ;  /* 0x0000007f00007812 */ /* 0x001fc800078ec0ff */
[----:B------:R-:W-:-:S13]  /*16560*/  ISETP.NE.AND P0, PT, R0, RZ, PT ;  /* 0x000000ff0000720c */ /* 0x000fda0003f05270 */
[----:B------:R-:W-:Y:S05]  /*16570*/  @P0 BRA `(.L_x_967) ;  /* 0x0000000000340947 */ /* 0x000fea0003800000 */
[----:B------:R-:W0:Y:S01]  /*16580*/  S2R R5, SR_LANEID ;  /* 0x0000000000057919 */ /* 0x000e220000000000 */
[----:B------:R-:W-:Y:S01]  /*16590*/  VOTEU.ANY UR4, UPT, PT ;  /* 0x0000000000047886 */ /* 0x000fe200038e0100 */
[----:B--2---:R-:W2:Y:S01]  /*165a0*/  LDC.64 R2, c[0x0][0xc80] ;  /* 0x00032000ff027b82 */ /* 0x004ea20000000a00 */
[----:B------:R-:W0:Y:S02]  /*165b0*/  FLO.U32 R0, UR4 ;  /* 0x0000000400007d00 */ /* 0x000e2400080e0000 */
[----:B0-----:R-:W-:-:S06]  /*165c0*/  ISETP.EQ.U32.AND P1, PT, R0, R5, PT ;  /* 0x000000050000720c */ /* 0x001fcc0003f22070 */
[----:B------:R-:W2:Y:S07]  /*165d0*/  POPC R5, UR4 ;  /* 0x0000000400057d09 */ /* 0x000eae0008000000 */
[----:B--2---:R-:W2:Y:S01]  /*165e0*/  @P1 ATOMG.E.ADD.STRONG.GPU PT, R3, desc[UR48][R2.64], R5 ;  /* 0x00000005020319a8 */ /* 0x004ea200081ee1f0 */
[----:B------:R-:W0:Y:S02]  /*165f0*/  S2R R4, SR_LTMASK ;  /* 0x0000000000047919 */ /* 0x000e240000003900 */
[----:B0-----:R-:W-:-:S04]  /*16600*/  LOP3.LUT R4, R4, UR4, RZ, 0xc0, !PT ;  /* 0x0000000404047c12 */ /* 0x001fc8000f8ec0ff */
[----:B------:R-:W0:Y:S01]  /*16610*/  POPC R7, R4 ;  /* 0x0000000400077309 */ /* 0x000e220000000000 */
[----:B--2---:R-:W0:Y:S02]  /*16620*/  SHFL.IDX PT, R0, R3, R0, 0x1f ;  /* 0x00001f0003007589 */ /* 0x004e2400000e0000 */
[----:B0-----:R-:W-:-:S05]  /*16630*/  IADD3 R0, R0, UR46, R7 ;  /* 0x0000002e00007c10 */ /* 0x001fca000fffe007 */
[----:B------:R0:W-:Y:S02]  /*16640*/  STL [R1+0x28], R0 ;  /* 0x0000280001007387 */ /* 0x0001e40000100800 */
.L_x_967:
[----:B------:R-:W-:Y:S05]  /*16650*/  BSYNC B0 ;  /* 0x0000000000007941 */ /* 0x000fea0003800000 */
.L_x_966:
[----:B------:R-:W-:-:S13]  /*16660*/  ISETP.NE.AND P1, PT, R6, 0x3, PT ;  /* 0x000000030600780c */ /* 0x000fda0003f25270 */
[----:B------:R-:W-:Y:S05]  /*16670*/  @!P1 BRA `(.L_x_968) ;  /* 0x0000000000049947 */ /* 0x000fea0003800000 */
[----:B------:R-:W-:Y:S01]  /*16680*/  BPT.TRAP 0x1 ;  /* 0x000000040000795c */ /* 0x000fe20000300000 */
.L_x_968:
[----:B0-----:R-:W3:Y:S01]  /*16690*/  LDL R0, [R1] ;  /* 0x0000000001007983 */ /* 0x001ee20000100800 */
[----:B------:R-:W-:Y:S01]  /*166a0*/  IMAD R3, R28, 0x8, R17 ;  /* 0x000000081c037824 */ /* 0x000fe200078e0211 */
[----:B------:R-:W-:Y:S01]  /*166b0*/  BSSY B0, `(.L_x_969) ;  /* 0x0000005000007945 */ /* 0x000fe20003800000 */
[----:B---3--:R-:W-:-:S04]  /*166c0*/  LOP3.LUT R0, R0, 0x1, RZ, 0x3c, !PT ;  /* 0x0000000100007812 */ /* 0x008fc800078e3cff */
[----:B------:R-:W-:-:S04]  /*166d0*/  SHF.L.U32 R0, R0, 0x1f, RZ ;  /* 0x0000001f00007819 */ /* 0x000fc800000006ff */
[----:B------:R-:W0:Y:S02]  /*166e0*/  SYNCS.PHASECHK.TRANS64.TRYWAIT P2, [R3+URZ+0x13270], R0 ;  /* 0x01327000030075a7 */ /* 0x000e24000804017f */
[----:B0-----:R-:W-:Y:S05]  /*166f0*/  @!P2 BRA `(.L_x_970) ;  /* 0x000000300040a947 */ /* 0x001fea0003800000 */
.L_x_1066:
[----:B------:R-:W-:Y:S05]  /*16700*/  BSYNC B0 ;  /* 0x0000000000007941 */ /* 0x000fea0003800000 */
.L_x_969:
[----:B--2---:R-:W-:-:S05]  /*16710*/  IMAD.U32 R2, RZ, RZ, UR51 ;  /* 0x00000033ff027e24 */ /* 0x004fca000f8e00ff */
[----:B------:R-:W-:-:S13]  /*16720*/  ISETP.NE.AND P2, PT, R2, 0x3, PT ;  /* 0x000000030200780c */ /* 0x000fda0003f45270 */
[----:B------:R-:W-:Y:S05]  /*16730*/  @!P2 BRA `(.L_x_971) ;  /* 0x000000000004a947 */ /* 0x000fea0003800000 */
[----:B------:R-:W-:Y:S01]  /*16740*/  BPT.TRAP 0x1 ;  /* 0x000000040000795c */ /* 0x000fe20000300000 */
.L_x_971:
[----:B0-----:R-:W2:Y:S02]  /*16750*/  LDL R0, [R1] ;  /* 0x0000000001007983 */ /* 0x001ea40000100800 */
[----:B--2---:R-:W-:-:S04]  /*16760*/  SHF.L.U32 R0, R0, 0x1f, RZ ;  /* 0x0000001f00007819 */ /* 0x004fc800000006ff */
[----:B------:R-:W0:Y:S02]  /*16770*/  SYNCS.PHASECHK.TRANS64.TRYWAIT P2, [R3+URZ+0x13260], R0 ;  /* 0x01326000030075a7 */ /* 0x000e24000804017f */
[----:B0-----:R-:W-:Y:S05]  /*16780*/  @!P2 BRA `(.L_x_972) ;  /* 0x000000300030a947 */ /* 0x001fea0003800000 */
.L_x_1067:
[----:B------:R-:W0:Y:S04]  /*16790*/  LDL R4, [R1+0x24] ;  /* 0x0000240001047983 */ /* 0x000e280000100800 */
[----:B------:R-:W2:Y:S01]  /*167a0*/  LDL R10, [R1+0x20] ;  /* 0x00002000010a7983 */ /* 0x000ea20000100800 */
[----:B------:R-:W-:Y:S01]  /*167b0*/  IMAD R2, R28, 0x2800, RZ ;  /* 0x000028001c027824 */ /* 0x000fe200078e02ff */
[----:B------:R-:W-:Y:S05]  /*167c0*/  WARPSYNC.ALL ;  /* 0x0000000000007948 */ /* 0x000fea0003800000 */
[----:B------:R-:W-:-:S05]  /*167d0*/  IMAD.U32 R12, RZ, RZ, UR51 ;  /* 0x00000033ff0c7e24 */ /* 0x000fca000f8e00ff */
[----:B------:R-:W-:Y:S02]  /*167e0*/  ISETP.NE.AND P2, PT, R12, 0x3, PT ;  /* 0x000000030c00780c */ /* 0x000fe40003f45270 */
[C---:B0-----:R-:W-:Y:S02]  /*167f0*/  LOP3.LUT R0, R2.reuse, R4, RZ, 0xfc, !PT ;  /* 0x0000000402007212 */ /* 0x041fe400078efcff */
[----:B--2---:R-:W-:-:S03]  /*16800*/  LOP3.LUT R2, R2, R10, RZ, 0xfc, !PT ;  /* 0x0000000a02027212 */ /* 0x004fc600078efcff */
[C---:B------:R-:W-:Y:S02]  /*16810*/  IMAD.IADD R0, R17.reuse, 0x1, R0 ;  /* 0x0000000111007824 */ /* 0x040fe400078e0200 */
        /* <DEDUP_REMOVED lines=39> */
.L_x_973:
[----:B--2---:R2:W-:Y:S01]  /*16a90*/  SYNCS.ARRIVE.TRANS64.A1T0 RZ, [R3+URZ+0x13250], RZ ;  /* 0x013250ff03ff79a7 */ /* 0x0045e2000810003f */
[----:B------:R-:W-:Y:S06]  /*16aa0*/  BAR.SYNC.DEFER_BLOCKING 0x2, 0x80 ;  /* 0x0082000000007b1d */ /* 0x000fec0000010000 */
[----:B------:R-:W-:Y:S05]  /*16ab0*/  @!P1 BRA `(.L_x_974) ;  /* 0x0000000000049947 */ /* 0x000fea0003800000 */
[----:B------:R-:W-:Y:S01]  /*16ac0*/  BPT.TRAP 0x1 ;  /* 0x000000040000795c */ /* 0x000fe20000300000 */
.L_x_974:
[----:B------:R-:W3:Y:S04]  /*16ad0*/  LDL R0, [R1+0x18] ;  /* 0x0000180001007983 */ /* 0x000ee80000100800 */
[----:B0-----:R-:W4:Y:S01]  /*16ae0*/  LDL.LU R2, [R1] ;  /* 0x0000000001027983 */ /* 0x001f220000300800 */
        /* <DEDUP_REMOVED lines=8> */
[----:B------:R0:W-:Y:S02]  /*16b70*/  STL [R1], R2 ;  /* 0x0000000201007387 */ /* 0x0001e40000100800 */
.L_x_915:
[----:B------:R-:W-:Y:S05]  /*16b80*/  BSYNC B7 ;  /* 0x0000000000077941 */ /* 0x000fea0003800000 */
.L_x_913:
[----:B--2---:R2:W5:Y:S04]  /*16b90*/  LDL R0, [R1+0x18] ;  /* 0x0000180001007983 */ /* 0x0045680000100800 */
[----:B0-----:R2:W5:Y:S01]  /*16ba0*/  LDL R2, [R1+0x28] ;  /* 0x0000280001027983 */ /* 0x0015620000100800 */
[----:B------:R-:W-:-:S13]  /*16bb0*/  LOP3.LUT P1, RZ, R16, 0x80, RZ, 0xc0, !PT ;  /* 0x0000008010ff7812 */ /* 0x000fda000782c0ff */
[----:B--2---:R-:W-:Y:S05]  /*16bc0*/  @!P1 BRA `(.L_x_975) ;  /* 0x0000000000289947 */ /* 0x004fea0003800000 */
[----:B------:R-:W0:Y:S08]  /*16bd0*/  S2UR UR4, SR_CgaCtaId ;  /* 0x00000000000479c3 */ /* 0x000e300000008800 */
[----:B------:R-:W-:Y:S01]  /*16be0*/  BAR.SYNC.DEFER_BLOCKING 0x5, 0x200 ;  /* 0x0148000000007b1d */ /* 0x000fe20000010000 */
[----:B------:R-:W-:Y:S01]  /*16bf0*/  MOV R17, 0x400 ;  /* 0x0000040000117802 */ /* 0x000fe20000000f00 */
[----:B0----5:R-:W-:-:S05]  /*16c00*/  IMAD.U32 R0, RZ, RZ, UR4 ;  /* 0x00000004ff007e24 */ /* 0x021fca000f8e00ff */
[----:B------:R-:W-:Y:S01]  /*16c10*/  LEA R17, R0, R17, 0x18 ;  /* 0x0000001100117211 */ /* 0x000fe200078ec0ff */
[----:B------:R-:W-:Y:S04]  /*16c20*/  STL [R1+0x18], R0 ;  /* 0x0000180001007387 */ /* 0x000fe80000100800 */
[----:B------:R-:W0:Y:S04]  /*16c30*/  LDS R2, [R17+0x132d0] ;  /* 0x0132d00011027984 */ /* 0x000e280000000800 */
[----:B0-----:R0:W-:Y:S01]  /*16c40*/  STL [R1+0x28], R2 ;  /* 0x0000280201007387 */ /* 0x0011e20000100800 */
[----:B------:R-:W-:Y:S06]  /*16c50*/  BAR.ARV 0x4, 0x200 ;  /* 0x0108000000007b1d */ /* 0x000fec0000002000 */
[----:B------:R-:W-:Y:S05]  /*16c60*/  BRA `(.L_x_976) ;  /* 0x0000000000287947 */ /* 0x000fea0003800000 */
.L_x_975:
[----:B-----5:R-:W-:Y:S01]  /*16c70*/  IMAD.MOV.U32 R3, RZ, RZ, R0 ;  /* 0x000000ffff037224 */ /* 0x020fe200078e0000 */
[----:B------:R-:W-:Y:S01]  /*16c80*/  @!P0 MOV R0, 0x400 ;  /* 0x0000040000008802 */ /* 0x000fe20000000f00 */
[----:B------:R-:W-:Y:S06]  /*16c90*/  BAR.SYNC.DEFER_BLOCKING 0x4, 0x200 ;  /* 0x0108000000007b1d */ /* 0x000fec0000010000 */
[----:B------:R-:W0:Y:S02]  /*16ca0*/  @!P0 S2R R3, SR_CgaCtaId ;  /* 0x0000000000038919 */ /* 0x000e240000008800 */
[----:B0-----:R-:W-:Y:S01]  /*16cb0*/  @!P0 LEA R17, R3, R0, 0x18 ;  /* 0x0000000003118211 */ /* 0x001fe200078ec0ff */
[----:B------:R-:W-:Y:S04]  /*16cc0*/  @!P0 STL [R1+0x18], R3 ;  /* 0x0000180301008387 */ /* 0x000fe80000100800 */
[----:B------:R-:W0:Y:S04]  /*16cd0*/  SHFL.IDX PT, R0, R2, RZ, 0x1f ;  /* 0x00001fff02007589 */ /* 0x000e2800000e0000 */
[----:B------:R2:W-:Y:S04]  /*16ce0*/  @!P0 STS [R17+0x132d0], R2 ;  /* 0x0132d00211008388 */ /* 0x0005e80000000800 */
[----:B0-----:R2:W-:Y:S01]  /*16cf0*/  STL [R1+0x28], R0 ;  /* 0x0000280001007387 */ /* 0x0015e20000100800 */
[----:B------:R-:W-:Y:S06]  /*16d00*/  BAR.ARV 0x5, 0x200 ;  /* 0x0148000000007b1d */ /* 0x000fec0000002000 */
.L_x_976:
[----:B--2---:R-:W2:Y:S01]  /*16d10*/  LDL R0, [R1+0x28] ;  /* 0x0000280001007983 */ /* 0x004ea20000100800 */
[----:B------:R-:W-:Y:S02]  /*16d20*/  ULDC UR4, c[0x0][0xc38] ;  /* 0x00030e0000047ab9 */ /* 0x000fe40000000800 */
[----:B--2---:R-:W-:-:S13]  /*16d30*/  ISETP.GE.AND P0, PT, R0, UR4, PT ;  /* 0x0000000400007c0c */ /* 0x004fda000bf06270 */
[----:B------:R-:W-:Y:S05]  /*16d40*/  @!P0 BRA `(.L_x_977) ;  /* 0xffffffb400b08947 */ /* 0x000fea000383ffff */
.L_x_904:
[----:B0-----:R-:W2:Y:S01]  /*16d50*/  LDL.LU R0, [R1+0x30] ;  /* 0x0000300001007983 */ /* 0x001ea20000300800 */
[----:B------:R-:W-:Y:S01]  /*16d60*/  BSSY B0, `(.L_x_978) ;  /* 0x000000b000007945 */ /* 0x000fe20003800000 */
[----:B------:R-:W0:Y:S01]  /*16d70*/  S2R R5, SR_CgaCtaId ;  /* 0x0000000000057919 */ /* 0x000e220000008800 */
[----:B--2---:R-:W-:-:S05]  /*16d80*/  VIADD R0, R0, 0x1 ;  /* 0x0000000100007836 */ /* 0x004fca0000000000 */
[----:B------:R-:W-:-:S04]  /*16d90*/  LEA.HI R2, R0, R0, RZ, 0x1 ;  /* 0x0000000000027211 */ /* 0x000fc800078f08ff */
[----:B------:R-:W-:Y:S02]  /*16da0*/  LOP3.LUT R3, R2, 0xfffffffe, RZ, 0xc0, !PT ;  /* 0xfffffffe02037812 */ /* 0x000fe400078ec0ff */
[----:B------:R-:W-:-:S03]  /*16db0*/  MOV R2, 0x400 ;  /* 0x0000040000027802 */ /* 0x000fc60000000f00 */
[----:B------:R-:W-:Y:S01]  /*16dc0*/  IMAD.IADD R0, R0, 0x1, -R3 ;  /* 0x0000000100007824 */ /* 0x000fe200078e0a03 */
[----:B0-----:R-:W-:-:S04]  /*16dd0*/  LEA R5, R5, R2, 0x18 ;  /* 0x0000000205057211 */ /* 0x001fc800078ec0ff */
[----:B------:R-:W-:-:S04]  /*16de0*/  SHF.L.U32 R0, R0, 0x1f, RZ ;  /* 0x0000001f00007819 */ /* 0x000fc800000006ff */
[----:B------:R-:W0:Y:S02]  /*16df0*/  SYNCS.PHASECHK.TRANS64.TRYWAIT P0, [R5+URZ+0x13220], R0 ;  /* 0x01322000050075a7 */ /* 0x000e24000800017f */
[----:B0-----:R-:W-:Y:S05]  /*16e00*/  @!P0 BRA `(.L_x_979) ;  /* 0x0000002800a48947 */ /* 0x001fea0003800000 */
.L_x_1068:
[----:B------:R-:W-:Y:S05]  /*16e10*/  BSYNC B0 ;  /* 0x0000000000007941 */ /* 0x000fea0003800000 */
.L_x_978:
[----:B------:R-:W-:-:S03]  /*16e20*/  UMOV UR4, 0xffffffff ;  /* 0xffffffff00047882 */ /* 0x000fc60000000000 */
[----:B------:R-:W-:Y:S05]  /*16e30*/  BRA.DIV UR4, `(.L_x_980) ;  /* 0x0000002a04ac7947 */ /* 0x000fea000b800000 */
[----:B0-----:R-:W0:Y:S02]  /*16e40*/  S2R R0, SR_TID.X ;  /* 0x0000000000007919 */ /* 0x001e240000002100 */
[----:B0-----:R-:W-:-:S04]  /*16e50*/  SHF.R.U32.HI R0, RZ, 0x5, R0 ;  /* 0x00000005ff007819 */ /* 0x001fc80000011600 */
[----:B------:R-:W-:-:S05]  /*16e60*/  LOP3.LUT R0, R0, 0x3, RZ, 0xc0, !PT ;  /* 0x0000000300007812 */ /* 0x000fca00078ec0ff */
[----:B------:R0:W2:Y:S02]  /*16e70*/  SHFL.IDX PT, R14, R0, RZ, 0x1f ;  /* 0x00001fff000e7589 */ /* 0x0000a400000e0000 */
.L_x_1071:
[----:B--2---:R-:W-:Y:S01]  /*16e80*/  ISETP.NE.AND P0, PT, R14, RZ, PT ;  /* 0x000000ff0e00720c */ /* 0x004fe20003f05270 */
[----:B------:R-:W-:-:S12]  /*16e90*/  BSSY B0, `(.L_x_981) ;  /* 0x000002e000007945 */ /* 0x000fd80003800000 */
[----:B------:R-:W-:Y:S05]  /*16ea0*/  @P0 BRA `(.L_x_982) ;  /* 0x0000000000b00947 */ /* 0x000fea0003800000 */
[----:B------:R-:W-:-:S03]  /*16eb0*/  UMOV UR4, 0xffffffff ;  /* 0xffffffff00047882 */ /* 0x000fc60000000000 */
[----:B------:R-:W-:Y:S05]  /*16ec0*/  BRA.DIV UR4, `(.L_x_983) ;  /* 0x0000002a04bc7947 */ /* 0x000fea000b800000 */
[----:B------:R-:W-:-:S13]  /*16ed0*/  ELECT P6, URZ, PT ;  /* 0x00000000003f782f */ /* 0x000fda00038c0000 */
.L_x_1074:
[----:B------:R-:W-:Y:S05]  /*16ee0*/  @!P6 BRA `(.L_x_982) ;  /* 0x0000000000a0e947 */ /* 0x000fea0003800000 */
[----:B------:R-:W-:-:S06]  /*16ef0*/  ULOP3.LUT UR4, UR38, 0x2, URZ, 0xfc, !UPT ;  /* 0x0000000226047892 */ /* 0x000fcc000f8efc3f */
[----:B0-----:R-:W-:-:S05]  /*16f00*/  IMAD.U32 R0, RZ, RZ, UR4 ;  /* 0x00000004ff007e24 */ /* 0x001fca000f8e00ff */
[----:B------:R-:W-:-:S13]  /*16f10*/  ISETP.NE.AND P0, PT, R0, 0x3, PT ;  /* 0x000000030000780c */ /* 0x000fda0003f05270 */
[----:B------:R-:W-:Y:S05]  /*16f20*/  @!P0 BRA `(.L_x_984) ;  /* 0x0000000000048947 */ /* 0x000fea0003800000 */
[----:B------:R-:W-:Y:S01]  /*16f30*/  BPT.TRAP 0x1 ;  /* 0x000000040000795c */ /* 0x000fe20000300000 */
.L_x_984:
[----:B------:R-:W2:Y:S01]  /*16f40*/  LDL R0, [R1] ;  /* 0x0000000001007983 */ /* 0x000ea20000100800 */
[C---:B------:R-:W-:Y:S02]  /*16f50*/  IMAD R3, R28.reuse, 0x8, R5 ;  /* 0x000000081c037824 */ /* 0x040fe400078e0205 */
[----:B------:R-:W-:-:S05]  /*16f60*/  VIADD R28, R28, 0x1 ;  /* 0x000000011c1c7836 */ /* 0x000fca0000000000 */
[----:B------:R-:W-:Y:S02]  /*16f70*/  ISETP.NE.AND P2, PT, R28, 0x2, PT ;  /* 0x000000021c00780c */ /* 0x000fe40003f45270 */
[----:B--2---:R-:W-:Y:S02]  /*16f80*/  SHF.L.U32 R2, R0, 0x1f, RZ ;  /* 0x0000001f00027819 */ /* 0x004fe400000006ff */
[----:B------:R-:W-:Y:S02]  /*16f90*/  SEL R0, RZ, 0x1, P2 ;  /* 0x00000001ff007807 */ /* 0x000fe40001000000 */
[----:B------:R-:W0:Y:S02]  /*16fa0*/  SYNCS.PHASECHK.TRANS64.TRYWAIT P1, [R3+URZ+0x13240], R2 ;  /* 0x01324002030075a7 */ /* 0x000e24000802017f */
[----:B0-----:R-:W-:Y:S05]  /*16fb0*/  @!P1 BRA `(.L_x_985) ;  /* 0x0000002800a09947 */ /* 0x001fea0003800000 */
.L_x_1075:
[----:B------:R-:W2:Y:S01]  /*16fc0*/  LDL.LU R4, [R1] ;  /* 0x0000000001047983 */ /* 0x000ea20000300800 */
[----:B------:R-:W-:Y:S02]  /*16fd0*/  SEL R28, R28, RZ, P2 ;  /* 0x000000ff1c1c7207 */ /* 0x000fe40001000000 */
[----:B--2---:R-:W-:Y:S01]  /*16fe0*/  LOP3.LUT R0, R4, R0, RZ, 0x3c, !PT ;  /* 0x0000000004007212 */ /* 0x004fe200078e3cff */
[----:B------:R-:W-:Y:S06]  /*16ff0*/  @!P0 BRA `(.L_x_986) ;  /* 0x0000000000048947 */ /* 0x000fec0003800000 */
[----:B------:R-:W-:Y:S01]  /*17000*/  BPT.TRAP 0x1 ;  /* 0x000000040000795c */ /* 0x000fe20000300000 */
.L_x_986:
[----:B------:R-:W-:Y:S01]  /*17010*/  IMAD R5, R28, 0x8, R5 ;  /* 0x000000081c057824 */ /* 0x000fe200078e0205 */
[----:B------:R-:W-:-:S04]  /*17020*/  SHF.L.U32 R0, R0, 0x1f, RZ ;  /* 0x0000001f00007819 */ /* 0x000fc800000006ff */
[----:B------:R-:W2:Y:S02]  /*17030*/  SYNCS.PHASECHK.TRANS64.TRYWAIT P1, [R5+URZ+0x13240], R0 ;  /* 0x01324000050075a7 */ /* 0x000ea4000802017f */
[----:B--2---:R-:W-:Y:S05]  /*17040*/  @!P1 BRA `(.L_x_987) ;  /* 0x0000002800909947 */ /* 0x004fea0003800000 */
.L_x_1076:
[----:B------:R-:W-:Y:S05]  /*17050*/  @!P0 BRA `(.L_x_988) ;  /* 0x0000000000048947 */ /* 0x000fea0003800000 */
[----:B------:R-:W-:Y:S01]  /*17060*/  BPT.TRAP 0x1 ;  /* 0x000000040000795c */ /* 0x000fe20000300000 */
.L_x_988:
[----:B------:R-:W3:Y:S02]  /*17070*/  SYNCS.PHASECHK.TRANS64.TRYWAIT P1, [R3+URZ+0x13260], R2 ;  /* 0x01326002030075a7 */ /* 0x000ee4000802017f */
[----:B---3--:R-:W-:Y:S05]  /*17080*/  @!P1 BRA `(.L_x_989) ;  /* 0x0000002800949947 */ /* 0x008fea0003800000 */
.L_x_1077:
[----:B------:R-:W-:Y:S05]  /*17090*/  @!P0 BRA `(.L_x_990) ;  /* 0x0000000000048947 */ /* 0x000fea0003800000 */
[----:B------:R-:W-:Y:S01]  /*170a0*/  BPT.TRAP 0x1 ;  /* 0x000000040000795c */ /* 0x000fe20000300000 */
.L_x_990:
[----:B------:R-:W4:Y:S02]  /*170b0*/  SYNCS.PHASECHK.TRANS64.TRYWAIT P1, [R5+URZ+0x13260], R0 ;  /* 0x01326000050075a7 */ /* 0x000f24000802017f */
[----:B----4-:R-:W-:Y:S05]  /*170c0*/  @!P1 BRA `(.L_x_991) ;  /* 0x0000002800989947 */ /* 0x010fea0003800000 */
.L_x_1078:
[----:B------:R-:W-:Y:S05]  /*170d0*/  @!P0 BRA `(.L_x_992) ;  /* 0x0000000000048947 */ /* 0x000fea0003800000 */
[----:B------:R-:W-:Y:S01]  /*170e0*/  BPT.TRAP 0x1 ;  /* 0x000000040000795c */ /* 0x000fe20000300000 */
.L_x_992:
[----:B------:R-:W5:Y:S02]  /*170f0*/  SYNCS.PHASECHK.TRANS64.TRYWAIT P1, [R3+URZ+0x13280], R2 ;  /* 0x01328002030075a7 */ /* 0x000f64000802017f */
[----:B-----5:R-:W-:Y:S05]  /*17100*/  @!P1 BRA `(.L_x_993) ;  /* 0x00000028009c9947 */ /* 0x020fea0003800000 */
.L_x_1079:
[----:B------:R-:W-:Y:S05]  /*17110*/  @!P0 BRA `(.L_x_994) ;  /* 0x0000000000048947 */ /* 0x000fea0003800000 */
[----:B------:R-:W-:Y:S01]  /*17120*/  BPT.TRAP 0x1 ;  /* 0x000000040000795c */ /* 0x000fe20000300000 */
.L_x_994:
[----:B------:R0:W0:Y:S02]  /*17130*/  SYNCS.PHASECHK.TRANS64.TRYWAIT P0, [R5+URZ+0x13280], R0 ;  /* 0x01328000050075a7 */ /* 0x000024000800017f */
[----:B0-----:R-:W-:Y:S05]  /*17140*/  @!P0 NANOSLEEP.SYNCS 0x989680 ;  /* 0x009896800000895d */ /* 0x001fea0003900000 */
[----:B------:R-:W0:Y:S02]  /*17150*/  @!P0 SYNCS.PHASECHK.TRANS64 P0, [R5+URZ+0x13280], R0 ;  /* 0x01328000050085a7 */ /* 0x000e24000800007f */
[----:B0-----:R-:W-:Y:S05]  /*17160*/  @!P0 BRA `(.L_x_994) ;  /* 0xfffffffc00f08947 */ /* 0x001fea000383ffff */
.L_x_982:
[----:B------:R-:W-:Y:S05]  /*17170*/  BSYNC B0 ;  /* 0x0000000000007941 */ /* 0x000fea0003800000 */
.L_x_981:
[----:B------:R-:W-:Y:S05]  /*17180*/  EXIT ;  /* 0x000000000000794d */ /* 0x000fea0003800000 */
.L_x_821:
[----:B0-----:R-:W-:-:S04]  /*17190*/  IMAD.U32 R3, RZ, RZ, UR45 ;  /* 0x0000002dff037e24 */ /* 0x001fc8000f8e00ff */
[----:B------:R0:W1:Y:S03]  /*171a0*/  SYNCS.PHASECHK.TRANS64.TRYWAIT P1, [R3+URZ+0x13200], R0 ;  /* 0x01320000030075a7 */ /* 0x000066000802017f */
[----:B-1----:R-:W-:Y:S05]  /*171b0*/  @!P1 NANOSLEEP.SYNCS 0x989680 ;  /* 0x009896800000995d */ /* 0x002fea0003900000 */
[----:B------:R-:W1:Y:S02]  /*171c0*/  @!P1 SYNCS.PHASECHK.TRANS64 P1, [R3+URZ+0x13200], R0 ;  /* 0x01320000030095a7 */ /* 0x000e64000802007f */
[----:B-1----:R-:W-:Y:S05]  /*171d0*/  @!P1 BRA `(.L_x_821) ;  /* 0xfffffffc00ec9947 */ /* 0x002fea000383ffff */
[----:B------:R-:W-:Y:S05]  /*171e0*/  BRA `(.L_x_995) ;  /* 0xfffffea800887947 */ /* 0x000fea000383ffff */
.L_x_825:
[----:B-1----:R1:W2:Y:S02]  /*171f0*/  SYNCS.PHASECHK.TRANS64.TRYWAIT P1, [R3+URZ+0x13230], R0 ;  /* 0x01323000030075a7 */ /* 0x0022a4000802017f */
[----:B--2---:R-:W-:Y:S05]  /*17200*/  @!P1 NANOSLEEP.SYNCS 0x989680 ;  /* 0x009896800000995d */ /* 0x004fea0003900000 */
[----:B------:R-:W2:Y:S02]  /*17210*/  @!P1 SYNCS.PHASECHK.TRANS64 P1, [R3+URZ+0x13230], R0 ;  /* 0x01323000030095a7 */ /* 0x000ea4000802007f */
[----:B--2---:R-:W-:Y:S05]  /*17220*/  @!P1 BRA `(.L_x_825) ;  /* 0xfffffffc00f09947 */ /* 0x004fea000383ffff */
[----:B------:R-:W-:Y:S05]  /*17230*/  BRA `(.L_x_824) ;  /* 0xfffffea800a47947 */ /* 0x000fea000383ffff */
.L_x_842:
[----:B-1----:R-:W-:-:S04]  /*17240*/  IMAD.U32 R6, RZ, RZ, UR23 ;  /* 0x00000017ff067e24 */ /* 0x002fc8000f8e00ff */
[----:B------:R1:W2:Y:S03]  /*17250*/  SYNCS.PHASECHK.TRANS64.TRYWAIT P1, [R6+URZ+0x13230], R5 ;  /* 0x01323005060075a7 */ /* 0x0002a6000802017f */
[----:B--2---:R-:W-:Y:S05]  /*17260*/  @!P1 NANOSLEEP.SYNCS 0x989680 ;  /* 0x009896800000995d */ /* 0x004fea0003900000 */
[----:B------:R-:W2:Y:S02]  /*17270*/  @!P1 SYNCS.PHASECHK.TRANS64 P1, [R6+URZ+0x13230], R5 ;  /* 0x01323005060095a7 */ /* 0x000ea4000802007f */
[----:B--2---:R-:W-:Y:S05]  /*17280*/  @!P1 BRA `(.L_x_842) ;  /* 0xfffffffc00ec9947 */ /* 0x004fea000383ffff */
[----:B------:R-:W-:Y:S05]  /*17290*/  BRA `(.L_x_841) ;  /* 0xfffffee800107947 */ /* 0x000fea000383ffff */
.L_x_846:
[----:B-1----:R-:W-:-:S04]  /*172a0*/  IMAD.U32 R6, RZ, RZ, UR11 ;  /* 0x0000000bff067e24 */ /* 0x002fc8000f8e00ff */
[----:B------:R1:W2:Y:S03]  /*172b0*/  SYNCS.PHASECHK.TRANS64.TRYWAIT P1, [R6+URZ+0x13250], R5 ;  /* 0x01325005060075a7 */ /* 0x0002a6000802017f */
[----:B--2---:R-:W-:Y:S05]  /*172c0*/  @!P1 NANOSLEEP.SYNCS 0x989680 ;  /* 0x009896800000995d */ /* 0x004fea0003900000 */
[----:B------:R-:W2:Y:S02]  /*172d0*/  @!P1 SYNCS.PHASECHK.TRANS64 P1, [R6+URZ+0x13250], R5 ;  /* 0x01325005060095a7 */ /* 0x000ea4000802007f */
[----:B--2---:R-:W-:Y:S05]  /*172e0*/  @!P1 BRA `(.L_x_846) ;  /* 0xfffffffc00ec9947 */ /* 0x004fea000383ffff */
[----:B------:R-:W-:Y:S05]  /*172f0*/  BRA `(.L_x_845) ;  /* 0xfffffeec001c7947 */ /* 0x000fea000383ffff */
.L_x_865:
[----:B-1----:R-:W-:-:S04]  /*17300*/  IMAD.U32 R8, RZ, RZ, UR20 ;  /* 0x00000014ff087e24 */ /* 0x002fc8000f8e00ff */
[----:B------:R1:W2:Y:S03]  /*17310*/  SYNCS.PHASECHK.TRANS64.TRYWAIT P1, [R8+URZ+0x13230], R5 ;  /* 0x01323005080075a7 */ /* 0x0002a6000802017f */
[----:B--2---:R-:W-:Y:S05]  /*17320*/  @!P1 NANOSLEEP.SYNCS 0x989680 ;  /* 0x009896800000995d */ /* 0x004fea0003900000 */
[----:B------:R-:W2:Y:S02]  /*17330*/  @!P1 SYNCS.PHASECHK.TRANS64 P1, [R8+URZ+0x13230], R5 ;  /* 0x01323005080095a7 */ /* 0x000ea4000802007f */
[----:B--2---:R-:W-:Y:S05]  /*17340*/  @!P1 BRA `(.L_x_865) ;  /* 0xfffffffc00ec9947 */ /* 0x004fea000383ffff */
[----:B------:R-:W-:Y:S05]  /*17350*/  BRA `(.L_x_864) ;  /* 0xffffff2800507947 */ /* 0x000fea000383ffff */
.L_x_869:
[----:B-1----:R-:W-:-:S04]  /*17360*/  IMAD.U32 R8, RZ, RZ, UR11 ;  /* 0x0000000bff087e24 */ /* 0x002fc8000f8e00ff */
[----:B------:R1:W2:Y:S03]  /*17370*/  SYNCS.PHASECHK.TRANS64.TRYWAIT P1, [R8+URZ+0x13250], R5 ;  /* 0x01325005080075a7 */ /* 0x0002a6000802017f */
[----:B--2---:R-:W-:Y:S05]  /*17380*/  @!P1 NANOSLEEP.SYNCS 0x989680 ;  /* 0x009896800000995d */ /* 0x004fea0003900000 */
[----:B------:R-:W2:Y:S02]  /*17390*/  @!P1 SYNCS.PHASECHK.TRANS64 P1, [R8+URZ+0x13250], R5 ;  /* 0x01325005080095a7 */ /* 0x000ea4000802007f */
[----:B--2---:R-:W-:Y:S05]  /*173a0*/  @!P1 BRA `(.L_x_869) ;  /* 0xfffffffc00ec9947 */ /* 0x004fea000383ffff */
[----:B------:R-:W-:Y:S05]  /*173b0*/  BRA `(.L_x_868) ;  /* 0xffffff2c005c7947 */ /* 0x000fea000383ffff */
.L_x_877:
[----:B-1----:R-:W-:-:S04]  /*173c0*/  IMAD.U32 R8, RZ, RZ, UR24 ;  /* 0x00000018ff087e24 */ /* 0x002fc8000f8e00ff */
[----:B------:R1:W2:Y:S03]  /*173d0*/  SYNCS.PHASECHK.TRANS64.TRYWAIT P1, [R8+URZ+0x13230], R5 ;  /* 0x01323005080075a7 */ /* 0x0002a6000802017f */
[----:B--2---:R-:W-:Y:S05]  /*173e0*/  @!P1 NANOSLEEP.SYNCS 0x989680 ;  /* 0x009896800000995d */ /* 0x004fea0003900000 */
[----:B------:R-:W2:Y:S02]  /*173f0*/  @!P1 SYNCS.PHASECHK.TRANS64 P1, [R8+URZ+0x13230], R5 ;  /* 0x01323005080095a7 */ /* 0x000ea4000802007f */
[----:B--2---:R-:W-:Y:S05]  /*17400*/  @!P1 BRA `(.L_x_877) ;  /* 0xfffffffc00ec9947 */ /* 0x004fea000383ffff */
[----:B------:R-:W-:Y:S05]  /*17410*/  BRA `(.L_x_876) ;  /* 0xffffff4800d47947 */ /* 0x000fea000383ffff */
.L_x_881:
[----:B-1----:R-:W-:-:S04]  /*17420*/  IMAD.U32 R8, RZ, RZ, UR11 ;  /* 0x0000000bff087e24 */ /* 0x002fc8000f8e00ff */
[----:B------:R1:W2:Y:S03]  /*17430*/  SYNCS.PHASECHK.TRANS64.TRYWAIT P1, [R8+URZ+0x13250], R5 ;  /* 0x01325005080075a7 */ /* 0x0002a6000802017f */
[----:B--2---:R-:W-:Y:S05]  /*17440*/  @!P1 NANOSLEEP.SYNCS 0x989680 ;  /* 0x009896800000995d */ /* 0x004fea0003900000 */
[----:B------:R-:W2:Y:S02]  /*17450*/  @!P1 SYNCS.PHASECHK.TRANS64 P1, [R8+URZ+0x13250], R5 ;  /* 0x01325005080095a7 */ /* 0x000ea4000802007f */
[----:B--2---:R-:W-:Y:S05]  /*17460*/  @!P1 BRA `(.L_x_881) ;  /* 0xfffffffc00ec9947 */ /* 0x004fea000383ffff */
[----:B------:R-:W-:Y:S05]  /*17470*/  BRA `(.L_x_880) ;  /* 0xffffff4c00e07947 */ /* 0x000fea000383ffff */
.L_x_896:
[----:B-1----:R-:W-:-:S04]  /*17480*/  IMAD.U32 R7, RZ, RZ, UR14 ;  /* 0x0000000eff077e24 */ /* 0x002fc8000f8e00ff */
[----:B------:R1:W2:Y:S03]  /*17490*/  SYNCS.PHASECHK.TRANS64.TRYWAIT P1, [R7+URZ+0x13250], R4 ;  /* 0x01325004070075a7 */ /* 0x0002a6000802017f */
[----:B--2---:R-:W-:Y:S05]  /*174a0*/  @!P1 NANOSLEEP.SYNCS 0x989680 ;  /* 0x009896800000995d */ /* 0x004fea0003900000 */
[----:B------:R-:W2:Y:S02]  /*174b0*/  @!P1 SYNCS.PHASECHK.TRANS64 P1, [R7+URZ+0x13250], R4 ;  /* 0x01325004070095a7 */ /* 0x000ea4000802007f */
[----:B--2---:R-:W-:Y:S05]  /*174c0*/  @!P1 BRA `(.L_x_896) ;  /* 0xfffffffc00ec9947 */ /* 0x004fea000383ffff */
[----:B------:R-:W-:Y:S05]  /*174d0*/  BRA `(.L_x_895) ;  /* 0xffffff8800447947 */ /* 0x000fea000383ffff */
.L_x_924:
[----:B------:R-:W2:Y:S01]  /*174e0*/  S2R R21, SR_TID.X ;  /* 0x0000000000157919 */ /* 0x000ea20000002100 */
[----:B------:R-:W-:Y:S02]  /*174f0*/  IMAD.MOV.U32 R12, RZ, RZ, RZ ;  /* 0x000000ffff0c7224 */ /* 0x000fe400078e00ff */
[----:B------:R-:W-:Y:S02]  /*17500*/  IMAD.MOV.U32 R11, RZ, RZ, 0x1f ;  /* 0x0000001fff0b7424 */ /* 0x000fe400078e00ff */
[----:B------:R-:W-:Y:S01]  /*17510*/  IMAD.MOV.U32 R15, RZ, RZ, -0x1 ;  /* 0xffffffffff0f7424 */ /* 0x000fe200078e00ff */
[----:B--2---:R-:W-:-:S04]  /*17520*/  SHF.R.U32.HI R21, RZ, 0x5, R21 ;  /* 0x00000005ff157819 */ /* 0x004fc80000011615 */
[----:B------:R-:W-:-:S05]  /*17530*/  LOP3.LUT R21, R21, 0x3, RZ, 0xc0, !PT ;  /* 0x0000000315157812 */ /* 0x000fca00078ec0ff */
[----:B------:R-:W-:-:S07]  /*17540*/  IMAD.MOV.U32 R13, RZ, RZ, R21 ;  /* 0x000000ffff0d7224 */ /* 0x000fce00078e0015 */
[----:B01----:R-:W-:Y:S05]  /*17550*/  WARPSYNC.COLLECTIVE R15, `(.L_x_996) ;  /* 0x000000000f087348 */ /* 0x003fea0003c00000 */
[----:B------:R2:W3:Y:S02]  /*17560*/  SHFL.IDX P6, R14, R13, R12, R11 ;  /* 0x0000000c0d0e7389 */ /* 0x0004e400000c000b */
[----:B0123--:R-:W-:Y:S01]  /*17570*/  ENDCOLLECTIVE ;  /* 0x000000000000791b */ /* 0x00ffe20003800000 */
.L_x_996:
[----:B------:R-:W-:Y:S05]  /*17580*/  BRA `(.L_x_997) ;  /* 0xffffffbc008c7947 */ /* 0x000fea000383ffff */
.L_x_927:
[----:B0-----:R0:W2:Y:S02]  /*17590*/  SYNCS.PHASECHK.TRANS64.TRYWAIT P0, [R4+URZ+0x13280], R27 ;  /* 0x0132801b040075a7 */ /* 0x0010a4000800017f */
[----:B--2---:R-:W-:Y:S05]  /*175a0*/  @!P0 NANOSLEEP.SYNCS 0x989680 ;  /* 0x009896800000895d */ /* 0x004fea0003900000 */
[----:B------:R-:W2:Y:S02]  /*175b0*/  @!P0 SYNCS.PHASECHK.TRANS64 P0, [R4+URZ+0x13280], R27 ;  /* 0x0132801b040085a7 */ /* 0x000ea4000800007f */
[----:B--2---:R-:W-:Y:S05]  /*175c0*/  @!P0 BRA `(.L_x_927) ;  /* 0xfffffffc00f08947 */ /* 0x004fea000383ffff */
[----:B------:R-:W-:Y:S05]  /*175d0*/  BRA `(.L_x_998) ;  /* 0xffffffc000b87947 */ /* 0x000fea000383ffff */
.L_x_928:
[----:B------:R-:W-:Y:S01]  /*175e0*/  BSSY B0, `(.L_x_999) ;  /* 0x0000008000007945 */ /* 0x000fe20003800000 */
[----:B------:R-:W-:Y:S02]  /*175f0*/  IMAD.MOV.U32 R13, RZ, RZ, R10 ;  /* 0x000000ffff0d7224 */ /* 0x000fe400078e000a */
[----:B------:R-:W-:Y:S02]  /*17600*/  IMAD.MOV.U32 R12, RZ, RZ, RZ ;  /* 0x000000ffff0c7224 */ /* 0x000fe400078e00ff */
[----:B------:R-:W-:Y:S02]  /*17610*/  IMAD.MOV.U32 R11, RZ, RZ, 0x1c1f ;  /* 0x00001c1fff0b7424 */ /* 0x000fe400078e00ff */
[----:B------:R-:W-:-:S07]  /*17620*/  IMAD.MOV.U32 R15, RZ, RZ, -0x1 ;  /* 0xffffffffff0f7424 */ /* 0x000fce00078e00ff */
[----:B01----:R-:W-:Y:S05]  /*17630*/  WARPSYNC.COLLECTIVE R15, `(.L_x_1000) ;  /* 0x000000000f087348 */ /* 0x003fea0003c00000 */
[----:B------:R2:W3:Y:S02]  /*17640*/  SHFL.IDX P6, R14, R13, R12, R11 ;  /* 0x0000000c0d0e7389 */ /* 0x0004e400000c000b */
[----:B0123--:R-:W-:Y:S01]  /*17650*/  ENDCOLLECTIVE ;  /* 0x000000000000791b */ /* 0x00ffe20003800000 */
.L_x_1000:
[----:B------:R-:W-:Y:S05]  /*17660*/  BSYNC B0 ;  /* 0x0000000000007941 */ /* 0x000fea0003800000 */
.L_x_999:
[----:B------:R-:W0:Y:S01]  /*17670*/  S2R R20, SR_TID.X ;  /* 0x0000000000147919 */ /* 0x000e220000002100 */
[----:B------:R-:W-:Y:S01]  /*17680*/  IMAD.MOV.U32 R13, RZ, RZ, R9 ;  /* 0x000000ffff0d7224 */ /* 0x000fe200078e0009 */
[----:B------:R-:W-:Y:S01]  /*17690*/  LOP3.LUT R16, R16, 0xffffffdf, RZ, 0xc0, !PT ;  /* 0xffffffdf10107812 */ /* 0x000fe200078ec0ff */
[----:B------:R-:W-:Y:S01]  /*176a0*/  IMAD.MOV.U32 R12, RZ, RZ, RZ ;  /* 0x000000ffff0c7224 */ /* 0x000fe200078e00ff */
[C---:B------:R-:W-:Y:S01]  /*176b0*/  ISETP.GE.AND P4, PT, R3.reuse, 0x21, PT ;  /* 0x000000210300780c */ /* 0x040fe20003f86270 */
[----:B------:R-:W-:Y:S01]  /*176c0*/  IMAD.MOV.U32 R11, RZ, RZ, 0x1c1f ;  /* 0x00001c1fff0b7424 */ /* 0x000fe200078e00ff */
[C---:B------:R-:W-:Y:S01]  /*176d0*/  ISETP.GE.AND P3, PT, R3.reuse, 0x41, PT ;  /* 0x000000410300780c */ /* 0x040fe20003f66270 */
[----:B------:R-:W-:Y:S01]  /*176e0*/  IMAD.MOV.U32 R15, RZ, RZ, -0x1 ;  /* 0xffffffffff0f7424 */ /* 0x000fe200078e00ff */
[----:B------:R-:W-:Y:S01]  /*176f0*/  ISETP.GE.AND P1, PT, R3, 0x61, PT ;  /* 0x000000610300780c */ /* 0x000fe20003f26270 */
[----:B------:R-:W-:-:S12]  /*17700*/  IMAD.MOV.U32 R0, RZ, RZ, R14 ;  /* 0x000000ffff007224 */ /* 0x000fd800078e000e */
[----:B0-----:R-:W-:Y:S05]  /*17710*/  WARPSYNC.COLLECTIVE R15, `(.L_x_1001) ;  /* 0x000000000f087348 */ /* 0x001fea0003c00000 */
[----:B------:R1:W2:Y:S02]  /*17720*/  SHFL.IDX P6, R14, R13, R12, R11 ;  /* 0x0000000c0d0e7389 */ /* 0x0002a400000c000b */
[----:B012---:R-:W-:Y:S01]  /*17730*/  ENDCOLLECTIVE ;  /* 0x000000000000791b */ /* 0x007fe20003800000 */
.L_x_1001:
[----:B------:R-:W-:Y:S02]  /*17740*/  IMAD.MOV.U32 R13, RZ, RZ, R10 ;  /* 0x000000ffff0d7224 */ /* 0x000fe400078e000a */
[----:B------:R-:W-:Y:S02]  /*17750*/  IMAD.SHL.U32 R20, R20, 0x10, RZ ;  /* 0x0000001014147824 */ /* 0x000fe400078e00ff */
[----:B------:R-:W-:-:S03]  /*17760*/  IMAD.MOV.U32 R12, RZ, RZ, R14 ;  /* 0x000000ffff0c7224 */ /* 0x000fc600078e000e */
        /* <DEDUP_REMOVED lines=8> */
.L_x_1002:
[----:B------:R-:W-:-:S05]  /*177f0*/  IMAD.IADD R0, R17, 0x1, R2 ;  /* 0x0000000111007824 */ /* 0x000fca00078e0202 */
        /* <DEDUP_REMOVED lines=10> */
.L_x_1003:
[----:B------:R-:W-:Y:S02]  /*178a0*/  IMAD.MOV.U32 R13, RZ, RZ, R10 ;  /* 0x000000ffff0d7224 */ /* 0x000fe400078e000a */
[----:B------:R-:W-:Y:S02]  /*178b0*/  IMAD.MOV.U32 R12, RZ, RZ, R14 ;  /* 0x000000ffff0c7224 */ /* 0x000fe400078e000e */
[----:B------:R-:W-:-:S05]  /*178c0*/  IMAD.SHL.U32 R21, R21, 0x10, RZ ;  /* 0x0000001015157824 */ /* 0x000fca00078e00ff */
        /* <DEDUP_REMOVED lines=8> */
.L_x_1004:
        /* <DEDUP_REMOVED lines=10> */
.L_x_1005:
        /* <DEDUP_REMOVED lines=10> */
.L_x_1006:
        /* <DEDUP_REMOVED lines=11> */
.L_x_1007:
[----:B------:R-:W-:Y:S02]  /*17b40*/  IMAD.SHL.U32 R2, R2, 0x10, RZ ;  /* 0x0000001002027824 */ /* 0x000fe400078e00ff */
[----:B------:R-:W-:-:S03]  /*17b50*/  IMAD.MOV.U32 R13, RZ, RZ, R19 ;  /* 0x000000ffff0d7224 */ /* 0x000fc600078e0013 */
[----:B------:R-:W-:Y:S01]  /*17b60*/  LOP3.LUT R2, R2, 0x30, RZ, 0xc0, !PT ;  /* 0x0000003002027812 */ /* 0x000fe200078ec0ff */
[----:B------:R-:W-:Y:S02]  /*17b70*/  IMAD.MOV.U32 R12, RZ, RZ, RZ ;  /* 0x000000ffff0c7224 */ /* 0x000fe400078e00ff */
[----:B------:R-:W-:-:S07]  /*17b80*/  IMAD.MOV.U32 R9, RZ, RZ, R14 ;  /* 0x000000ffff097224 */ /* 0x000fce00078e000e */
[----:B------:R-:W-:Y:S05]  /*17b90*/  WARPSYNC.COLLECTIVE R15, `(.L_x_1008) ;  /* 0x000000000f087348 */ /* 0x000fea0003c00000 */
[----:B------:R0:W1:Y:S02]  /*17ba0*/  SHFL.IDX P6, R14, R13, R12, R11 ;  /* 0x0000000c0d0e7389 */ /* 0x00006400000c000b */
[----:B01----:R-:W-:Y:S01]  /*17bb0*/  ENDCOLLECTIVE ;  /* 0x000000000000791b */ /* 0x003fe20003800000 */
.L_x_1008:
        /* <DEDUP_REMOVED lines=13> */
.L_x_1009:
[----:B------:R-:W-:Y:S01]  /*17c90*/  @P0 LOP3.LUT R16, R16, 0x20, RZ, 0xfc, !PT ;  /* 0x0000002010100812 */ /* 0x000fe200078efcff */
[----:B------:R-:W-:Y:S01]  /*17ca0*/  IMAD.MOV.U32 R10, RZ, RZ, R14 ;  /* 0x000000ffff0a7224 */ /* 0x000fe200078e000e */
[----:B------:R-:W-:Y:S06]  /*17cb0*/  BRA `(.L_x_1010) ;  /* 0xffffffc000447947 */ /* 0x000fec000383ffff */
.L_x_933:
[----:B----4-:R4:W0:Y:S02]  /*17cc0*/  SYNCS.PHASECHK.TRANS64.TRYWAIT P0, [R4+URZ+0x13240], R27 ;  /* 0x0132401b040075a7 */ /* 0x010824000800017f */
[----:B0-----:R-:W-:Y:S05]  /*17cd0*/  @!P0 NANOSLEEP.SYNCS 0x989680 ;  /* 0x009896800000895d */ /* 0x001fea0003900000 */
[----:B------:R-:W0:Y:S02]  /*17ce0*/  @!P0 SYNCS.PHASECHK.TRANS64 P0, [R4+URZ+0x13240], R27 ;  /* 0x0132401b040085a7 */ /* 0x000e24000800007f */
[----:B0-----:R-:W-:Y:S05]  /*17cf0*/  @!P0 BRA `(.L_x_933) ;  /* 0xfffffffc00f08947 */ /* 0x001fea000383ffff */
[----:B------:R-:W-:Y:S05]  /*17d00*/  BRA `(.L_x_1011) ;  /* 0xffffffc000a47947 */ /* 0x000fea000383ffff */
.L_x_934:
[----:B------:R-:W-:Y:S01]  /*17d10*/  BSSY B0, `(.L_x_1012) ;  /* 0x0000008000007945 */ /* 0x000fe20003800000 */
[----:B------:R-:W-:Y:S02]  /*17d20*/  IMAD.MOV.U32 R13, RZ, RZ, R6 ;  /* 0x000000ffff0d7224 */ /* 0x000fe400078e0006 */
[----:B------:R-:W-:Y:S02]  /*17d30*/  IMAD.MOV.U32 R12, RZ, RZ, RZ ;  /* 0x000000ffff0c7224 */ /* 0x000fe400078e00ff */
[----:B------:R-:W-:Y:S02]  /*17d40*/  IMAD.MOV.U32 R11, RZ, RZ, 0x1c1f ;  /* 0x00001c1fff0b7424 */ /* 0x000fe400078e00ff */
[----:B------:R-:W-:-:S07]  /*17d50*/  IMAD.MOV.U32 R15, RZ, RZ, -0x1 ;  /* 0xffffffffff0f7424 */ /* 0x000fce00078e00ff */
[----:B01-34-:R-:W-:Y:S05]  /*17d60*/  WARPSYNC.COLLECTIVE R15, `(.L_x_1013) ;  /* 0x000000000f087348 */ /* 0x01bfea0003c00000 */
[----:B------:R2:W0:Y:S02]  /*17d70*/  SHFL.IDX P6, R14, R13, R12, R11 ;  /* 0x0000000c0d0e7389 */ /* 0x00042400000c000b */
[----:B01234-:R-:W-:Y:S01]  /*17d80*/  ENDCOLLECTIVE ;  /* 0x000000000000791b */ /* 0x01ffe20003800000 */
.L_x_1013:
[----:B------:R-:W-:Y:S05]  /*17d90*/  BSYNC B0 ;  /* 0x0000000000007941 */ /* 0x000fea0003800000 */
.L_x_1012:
[----:B------:R-:W0:Y:S01]  /*17da0*/  S2R R19, SR_TID.X ;  /* 0x0000000000137919 */ /* 0x000e220000002100 */
[----:B------:R-:W-:Y:S01]  /*17db0*/  IMAD.MOV.U32 R13, RZ, RZ, R5 ;  /* 0x000000ffff0d7224 */ /* 0x000fe200078e0005 */
[----:B------:R-:W-:Y:S01]  /*17dc0*/  LOP3.LUT P2, RZ, R16, 0x1, RZ, 0xc0, !PT ;  /* 0x0000000110ff7812 */ /* 0x000fe2000784c0ff */
[----:B------:R-:W-:Y:S02]  /*17dd0*/  IMAD.MOV.U32 R12, RZ, RZ, RZ ;  /* 0x000000ffff0c7224 */ /* 0x000fe400078e00ff */
[----:B------:R-:W-:Y:S02]  /*17de0*/  IMAD.MOV.U32 R11, RZ, RZ, 0x1c1f ;  /* 0x00001c1fff0b7424 */ /* 0x000fe400078e00ff */
[----:B------:R-:W-:Y:S02]  /*17df0*/  IMAD.MOV.U32 R15, RZ, RZ, -0x1 ;  /* 0xffffffffff0f7424 */ /* 0x000fe400078e00ff */
[----:B------:R-:W-:-:S07]  /*17e00*/  IMAD.MOV.U32 R2, RZ, RZ, R14 ;  /* 0x000000ffff027224 */ /* 0x000fce00078e000e */
[----:B0-----:R-:W-:Y:S05]  /*17e10*/  WARPSYNC.COLLECTIVE R15, `(.L_x_1014) ;  /* 0x000000000f087348 */ /* 0x001fea0003c00000 */
[----:B------:R1:W2:Y:S02]  /*17e20*/  SHFL.IDX P6, R14, R13, R12, R11 ;  /* 0x0000000c0d0e7389 */ /* 0x0002a400000c000b */
[----:B012---:R-:W-:Y:S01]  /*17e30*/  ENDCOLLECTIVE ;  /* 0x000000000000791b */ /* 0x007fe20003800000 */
.L_x_1014:
[----:B------:R-:W-:Y:S02]  /*17e40*/  IMAD.MOV.U32 R13, RZ, RZ, R6 ;  /* 0x000000ffff0d7224 */ /* 0x000fe400078e0006 */
[----:B------:R-:W-:Y:S02]  /*17e50*/  IMAD.MOV.U32 R12, RZ, RZ, 0x1 ;  /* 0x00000001ff0c7424 */ /* 0x000fe400078e00ff */
[----:B------:R-:W-:Y:S02]  /*17e60*/  IMAD.SHL.U32 R19, R19, 0x10, RZ ;  /* 0x0000001013137824 */ /* 0x000fe400078e00ff */
[----:B------:R-:W-:-:S03]  /*17e70*/  IMAD.MOV.U32 R3, RZ, RZ, R14 ;  /* 0x000000ffff037224 */ /* 0x000fc600078e000e */
[----:B------:R-:W-:-:S07]  /*17e80*/  LOP3.LUT R19, R19, 0x30, RZ, 0xc0, !PT ;  /* 0x0000003013137812 */ /* 0x000fce00078ec0ff */
[----:B------:R-:W-:Y:S05]  /*17e90*/  WARPSYNC.COLLECTIVE R15, `(.L_x_1015) ;  /* 0x000000000f087348 */ /* 0x000fea0003c00000 */
[----:B------:R0:W1:Y:S02]  /*17ea0*/  SHFL.IDX P6, R14, R13, R12, R11 ;  /* 0x0000000c0d0e7389 */ /* 0x00006400000c000b */
[----:B01----:R-:W-:Y:S01]  /*17eb0*/  ENDCOLLECTIVE ;  /* 0x000000000000791b */ /* 0x003fe20003800000 */
.L_x_1015:
        /* <DEDUP_REMOVED lines=14> */
.L_x_1016:
[----:B------:R-:W-:Y:S02]  /*17fa0*/  IMAD.MOV.U32 R13, RZ, RZ, R6 ;  /* 0x000000ffff0d7224 */ /* 0x000fe400078e0006 */
[----:B------:R-:W-:Y:S02]  /*17fb0*/  IMAD.MOV.U32 R12, RZ, RZ, 0x2 ;  /* 0x00000002ff0c7424 */ /* 0x000fe400078e00ff */
[----:B------:R-:W-:-:S07]  /*17fc0*/  IMAD.MOV.U32 R3, RZ, RZ, R14 ;  /* 0x000000ffff037224 */ /* 0x000fce00078e000e */
[----:B------:R-:W-:Y:S05]  /*17fd0*/  WARPSYNC.COLLECTIVE R15, `(.L_x_1017) ;  /* 0x000000000f087348 */ /* 0x000fea0003c00000 */
[----:B------:R0:W1:Y:S02]  /*17fe0*/  SHFL.IDX P6, R14, R13, R12, R11 ;  /* 0x0000000c0d0e7389 */ /* 0x00006400000c000b */
[----:B01----:R-:W-:Y:S01]  /*17ff0*/  ENDCOLLECTIVE ;  /* 0x000000000000791b */ /* 0x003fe20003800000 */
.L_x_1017:
        /* <DEDUP_REMOVED lines=14> */
.L_x_1018:
[----:B------:R-:W-:Y:S02]  /*180e0*/  IMAD.MOV.U32 R13, RZ, RZ, R6 ;  /* 0x000000ffff0d7224 */ /* 0x000fe400078e0006 */
[----:B------:R-:W-:Y:S02]  /*180f0*/  IMAD.MOV.U32 R12, RZ, RZ, 0x3 ;  /* 0x00000003ff0c7424 */ /* 0x000fe400078e00ff */
[----:B------:R-:W-:-:S07]  /*18100*/  IMAD.MOV.U32 R3, RZ, RZ, R14 ;  /* 0x000000ffff037224 */ /* 0x000fce00078e000e */
[----:B------:R-:W-:Y:S05]  /*18110*/  WARPSYNC.COLLECTIVE R15, `(.L_x_1019) ;  /* 0x000000000f087348 */ /* 0x000fea0003c00000 */
[----:B------:R0:W1:Y:S02]  /*18120*/  SHFL.IDX P6, R14, R13, R12, R11 ;  /* 0x0000000c0d0e7389 */ /* 0x00006400000c000b */
[----:B01----:R-:W-:Y:S01]  /*18130*/  ENDCOLLECTIVE ;  /* 0x000000000000791b */ /* 0x003fe20003800000 */
.L_x_1019:
        /* <DEDUP_REMOVED lines=10> */
.L_x_1020:
        /* <DEDUP_REMOVED lines=10> */
.L_x_1021:
        /* <DEDUP_REMOVED lines=11> */
.L_x_1022:
[----:B------:R-:W-:Y:S05]  /*18330*/  BRA `(.L_x_1023) ;  /* 0xffffffc000287947 */ /* 0x000fea000383ffff */
.L_x_941:
[----:B------:R-:W-:Y:S02]  /*18340*/  IMAD.MOV.U32 R13, RZ, RZ, R4 ;  /* 0x000000ffff0d7224 */ /* 0x000fe400078e0004 */
[----:B------:R-:W-:Y:S02]  /*18350*/  IMAD.MOV.U32 R12, RZ, RZ, RZ ;  /* 0x000000ffff0c7224 */ /* 0x000fe400078e00ff */
[----:B------:R-:W-:Y:S02]  /*18360*/  IMAD.MOV.U32 R11, RZ, RZ, 0x1c1f ;  /* 0x00001c1fff0b7424 */ /* 0x000fe400078e00ff */
[----:B------:R-:W-:Y:S02]  /*18370*/  IMAD.MOV.U32 R15, RZ, RZ, -0x1 ;  /* 0xffffffffff0f7424 */ /* 0x000fe400078e00ff */
[----:B------:R-:W-:-:S07]  /*18380*/  VIADD R6, R19, UR43 ;  /* 0x0000002b13067c36 */ /* 0x000fce0008000000 */
[----:B-----5:R-:W-:Y:S05]  /*18390*/  WARPSYNC.COLLECTIVE R15, `(.L_x_1024) ;  /* 0x000000000f087348 */ /* 0x020fea0003c00000 */
[----:B------:R0:W1:Y:S02]  /*183a0*/  SHFL.IDX P6, R14, R13, R12, R11 ;  /* 0x0000000c0d0e7389 */ /* 0x00006400000c000b */
[----:B01---5:R-:W-:Y:S01]  /*183b0*/  ENDCOLLECTIVE ;  /* 0x000000000000791b */ /* 0x023fe20003800000 */
.L_x_1024:
[C---:B------:R-:W-:Y:S01]  /*183c0*/  VIADD R8, R6.reuse, 0x20 ;  /* 0x0000002006087836 */ /* 0x040fe20000000000 */
[----:B------:R-:W-:Y:S01]  /*183d0*/  ISETP.GE.AND P1, PT, R6, UR41, PT ;  /* 0x0000002906007c0c */ /* 0x000fe2000bf26270 */
[----:B------:R-:W-:Y:S02]  /*183e0*/  IMAD.MOV.U32 R13, RZ, RZ, R0 ;  /* 0x000000ffff0d7224 */ /* 0x000fe400078e0000 */
[----:B------:R-:W-:-:S10]  /*183f0*/  IMAD.MOV.U32 R2, RZ, RZ, R14 ;  /* 0x000000ffff027224 */ /* 0x000fd400078e000e */
[----:B------:R-:W-:Y:S05]  /*18400*/  WARPSYNC.COLLECTIVE R15, `(.L_x_1025) ;  /* 0x000000000f087348 */ /* 0x000fea0003c00000 */
[----:B------:R0:W1:Y:S02]  /*18410*/  SHFL.IDX P6, R14, R13, R12, R11 ;  /* 0x0000000c0d0e7389 */ /* 0x00006400000c000b */
[----:B01----:R-:W-:Y:S01]  /*18420*/  ENDCOLLECTIVE ;  /* 0x000000000000791b */ /* 0x003fe20003800000 */
.L_x_1025:
[----:B------:R-:W-:Y:S02]  /*18430*/  IMAD.MOV.U32 R13, RZ, RZ, R4 ;  /* 0x000000ffff0d7224 */ /* 0x000fe400078e0004 */
[----:B------:R-:W-:Y:S02]  /*18440*/  IMAD.MOV.U32 R12, RZ, RZ, 0x1 ;  /* 0x00000001ff0c7424 */ /* 0x000fe400078e00ff */
[----:B------:R-:W-:-:S07]  /*18450*/  IMAD.MOV.U32 R3, RZ, RZ, R14 ;  /* 0x000000ffff037224 */ /* 0x000fce00078e000e */
[----:B------:R-:W-:Y:S05]  /*18460*/  WARPSYNC.COLLECTIVE R15, `(.L_x_1026) ;  /* 0x000000000f087348 */ /* 0x000fea0003c00000 */
[----:B------:R0:W1:Y:S02]  /*18470*/  SHFL.IDX P6, R14, R13, R12, R11 ;  /* 0x0000000c0d0e7389 */ /* 0x00006400000c000b */
[----:B01----:R-:W-:Y:S01]  /*18480*/  ENDCOLLECTIVE ;  /* 0x000000000000791b */ /* 0x003fe20003800000 */
.L_x_1026:
        /* <DEDUP_REMOVED lines=10> */
[----:B------:R-:W-:Y:S01]  /*18530*/  ISETP.GE.AND P1, PT, R8, UR41, PT ;  /* 0x0000002908007c0c */ /* 0x000fe2000bf26270 */
[----:B0-----:R-:W-:-:S12]  /*18540*/  IMAD.MOV.U32 R2, RZ, RZ, R14 ;  /* 0x000000ffff027224 */ /* 0x001fd800078e000e */
[----:B------:R-:W-:Y:S05]  /*18550*/  WARPSYNC.COLLECTIVE R15, `(.L_x_1027) ;  /* 0x000000000f087348 */ /* 0x000fea0003c00000 */
[----:B------:R0:W1:Y:S02]  /*18560*/  SHFL.IDX P6, R14, R13, R12, R11 ;  /* 0x0000000c0d0e7389 */ /* 0x00006400000c000b */
[----:B01----:R-:W-:Y:S01]  /*18570*/  ENDCOLLECTIVE ;  /* 0x000000000000791b */ /* 0x003fe20003800000 */
.L_x_1027:
[----:B------:R-:W-:Y:S02]  /*18580*/  IMAD.MOV.U32 R13, RZ, RZ, R4 ;  /* 0x000000ffff0d7224 */ /* 0x000fe400078e0004 */
[----:B------:R-:W-:Y:S02]  /*18590*/  IMAD.MOV.U32 R12, RZ, RZ, 0x2 ;  /* 0x00000002ff0c7424 */ /* 0x000fe400078e00ff */
[----:B------:R-:W-:-:S07]  /*185a0*/  IMAD.MOV.U32 R3, RZ, RZ, R14 ;  /* 0x000000ffff037224 */ /* 0x000fce00078e000e */
[----:B------:R-:W-:Y:S05]  /*185b0*/  WARPSYNC.COLLECTIVE R15, `(.L_x_1028) ;  /* 0x000000000f087348 */ /* 0x000fea0003c00000 */
[----:B------:R0:W1:Y:S02]  /*185c0*/  SHFL.IDX P6, R14, R13, R12, R11 ;  /* 0x0000000c0d0e7389 */ /* 0x00006400000c000b */
[----:B01----:R-:W-:Y:S01]  /*185d0*/  ENDCOLLECTIVE ;  /* 0x000000000000791b */ /* 0x003fe20003800000 */
.L_x_1028:
        /* <DEDUP_REMOVED lines=11> */
[----:B------:R-:W-:Y:S01]  /*18690*/  ISETP.GE.AND P1, PT, R2, UR41, PT ;  /* 0x0000002902007c0c */ /* 0x000fe2000bf26270 */
[----:B------:R-:W-:-:S12]  /*186a0*/  IMAD.MOV.U32 R2, RZ, RZ, R14 ;  /* 0x000000ffff027224 */ /* 0x000fd800078e000e */
[----:B------:R-:W-:Y:S05]  /*186b0*/  WARPSYNC.COLLECTIVE R15, `(.L_x_1029) ;  /* 0x000000000f087348 */ /* 0x000fea0003c00000 */
[----:B------:R0:W1:Y:S02]  /*186c0*/  SHFL.IDX P6, R14, R13, R12, R11 ;  /* 0x0000000c0d0e7389 */ /* 0x00006400000c000b */
[----:B01----:R-:W-:Y:S01]  /*186d0*/  ENDCOLLECTIVE ;  /* 0x000000000000791b */ /* 0x003fe20003800000 */
.L_x_1029:
[----:B------:R-:W-:Y:S02]  /*186e0*/  IMAD.MOV.U32 R13, RZ, RZ, R4 ;  /* 0x000000ffff0d7224 */ /* 0x000fe400078e0004 */
[----:B------:R-:W-:Y:S02]  /*186f0*/  IMAD.MOV.U32 R12, RZ, RZ, 0x3 ;  /* 0x00000003ff0c7424 */ /* 0x000fe400078e00ff */
[----:B------:R-:W-:-:S07]  /*18700*/  IMAD.MOV.U32 R3, RZ, RZ, R14 ;  /* 0x000000ffff037224 */ /* 0x000fce00078e000e */
[----:B------:R-:W-:Y:S05]  /*18710*/  WARPSYNC.COLLECTIVE R15, `(.L_x_1030) ;  /* 0x000000000f087348 */ /* 0x000fea0003c00000 */
[----:B------:R0:W1:Y:S02]  /*18720*/  SHFL.IDX P6, R14, R13, R12, R11 ;  /* 0x0000000c0d0e7389 */ /* 0x00006400000c000b */
[----:B01----:R-:W-:Y:S01]  /*18730*/  ENDCOLLECTIVE ;  /* 0x000000000000791b */ /* 0x003fe20003800000 */
.L_x_1030:
        /* <DEDUP_REMOVED lines=10> */
.L_x_1031:
[----:B------:R-:W-:Y:S01]  /*187e0*/  @!PT LDS RZ, [RZ] ;  /* 0x00000000fffff984 */ /* 0x000fe20000000800 */
[----:B------:R-:W-:Y:S01]  /*187f0*/  @!PT LDS RZ, [RZ] ;  /* 0x00000000fffff984 */ /* 0x000fe20000000800 */
[----:B------:R-:W-:Y:S01]  /*18800*/  @!PT LDS RZ, [RZ] ;  /* 0x00000000fffff984 */ /* 0x000fe20000000800 */
[----:B------:R0:W-:Y:S01]  /*18810*/  @!P1 LDGSTS.E.BYPASS.LTC128B.128 [R9+0xc000], desc[UR48][R2.64], !P5 ;  /* 0x0c00000002099fae */ /* 0x0001e2000e901d70 */
[----:B------:R-:W-:Y:S02]  /*18820*/  IMAD.MOV.U32 R13, RZ, RZ, R7 ;  /* 0x000000ffff0d7224 */ /* 0x000fe400078e0007 */
[----:B0-----:R-:W-:Y:S02]  /*18830*/  VIADD R2, R6, 0x60 ;  /* 0x0000006006027836 */ /* 0x001fe40000000000 */
[----:B------:R-:W-:-:S03]  /*18840*/  IMAD.MOV.U32 R12, RZ, RZ, RZ ;  /* 0x000000ffff0c7224 */ /* 0x000fc600078e00ff */
[----:B------:R-:W-:Y:S01]  /*18850*/  ISETP.GE.AND P1, PT, R2, UR41, PT ;  /* 0x0000002902007c0c */ /* 0x000fe2000bf26270 */
[----:B------:R-:W-:-:S12]  /*18860*/  IMAD.MOV.U32 R0, RZ, RZ, R14 ;  /* 0x000000ffff007224 */ /* 0x000fd800078e000e */
[----:B------:R-:W-:Y:S05]  /*18870*/  WARPSYNC.COLLECTIVE R15, `(.L_x_1032) ;  /* 0x000000000f087348 */ /* 0x000fea0003c00000 */
[----:B------:R0:W1:Y:S02]  /*18880*/  SHFL.IDX P6, R14, R13, R12, R11 ;  /* 0x0000000c0d0e7389 */ /* 0x00006400000c000b */
[----:B01----:R-:W-:Y:S01]  /*18890*/  ENDCOLLECTIVE ;  /* 0x000000000000791b */ /* 0x003fe20003800000 */
.L_x_1032:
[----:B------:R-:W-:Y:S01]  /*188a0*/  @!P1 IADD3 R2, P0, R10, R0, RZ ;  /* 0x000000000a029210 */ /* 0x000fe20007f1e0ff */
[----:B------:R-:W-:-:S04]  /*188b0*/  VIADD R0, R6, 0x80 ;  /* 0x0000008006007836 */ /* 0x000fc80000000000 */
[----:B------:R-:W-:Y:S02]  /*188c0*/  @!P1 IMAD.X R3, RZ, RZ, R4, P0 ;  /* 0x000000ffff039224 */ /* 0x000fe400000e0604 */
[----:B------:R-:W-:-:S03]  /*188d0*/  IMAD.MOV.U32 R13, RZ, RZ, R5 ;  /* 0x000000ffff0d7224 */ /* 0x000fc600078e0005 */
[----:B------:R-:W-:Y:S01]  /*188e0*/  @!PT LDS RZ, [RZ] ;  /* 0x00000000fffff984 */ /* 0x000fe20000000800 */
[----:B------:R-:W-:Y:S01]  /*188f0*/  @!PT LDS RZ, [RZ] ;  /* 0x00000000fffff984 */ /* 0x000fe20000000800 */
[----:B------:R-:W-:Y:S01]  /*18900*/  @!PT LDS RZ, [RZ] ;  /* 0x00000000fffff984 */ /* 0x000fe20000000800 */
[----:B------:R0:W-:Y:S01]  /*18910*/  @!P1 LDGSTS.E.BYPASS.LTC128B.128 [R9+0xc800], desc[UR48][R2.64], !P5 ;  /* 0x0c80000002099fae */ /* 0x0001e2000e901d70 */
[----:B------:R-:W-:Y:S01]  /*18920*/  ISETP.GE.AND P1, PT, R0, UR41, PT ;  /* 0x0000002900007c0c */ /* 0x000fe2000bf26270 */
[----:B------:R-:W-:-:S12]  /*18930*/  IMAD.MOV.U32 R0, RZ, RZ, R14 ;  /* 0x000000ffff007224 */ /* 0x000fd800078e000e */
[----:B0-----:R-:W-:Y:S05]  /*18940*/  WARPSYNC.COLLECTIVE R15, `(.L_x_1033) ;  /* 0x000000000f087348 */ /* 0x001fea0003c00000 */
[----:B------:R1:W2:Y:S02]  /*18950*/  SHFL.IDX P6, R14, R13, R12, R11 ;  /* 0x0000000c0d0e7389 */ /* 0x0002a400000c000b */
[----:B012---:R-:W-:Y:S01]  /*18960*/  ENDCOLLECTIVE ;  /* 0x000000000000791b */ /* 0x007fe20003800000 */
.L_x_1033:
[----:B------:R-:W-:Y:S02]  /*18970*/  IMAD.MOV.U32 R13, RZ, RZ, R7 ;  /* 0x000000ffff0d7224 */ /* 0x000fe400078e0007 */
[----:B------:R-:W-:Y:S02]  /*18980*/  IMAD.MOV.U32 R12, RZ, RZ, 0x1 ;  /* 0x00000001ff0c7424 */ /* 0x000fe400078e00ff */
[----:B------:R-:W-:-:S07]  /*18990*/  IMAD.MOV.U32 R2, RZ, RZ, R14 ;  /* 0x000000ffff027224 */ /* 0x000fce00078e000e */
[----:B------:R-:W-:Y:S05]  /*189a0*/  WARPSYNC.COLLECTIVE R15, `(.L_x_1034) ;  /* 0x000000000f087348 */ /* 0x000fea0003c00000 */
[----:B------:R0:W1:Y:S02]  /*189b0*/  SHFL.IDX P6, R14, R13, R12, R11 ;  /* 0x0000000c0d0e7389 */ /* 0x00006400000c000b */
[----:B01----:R-:W-:Y:S01]  /*189c0*/  ENDCOLLECTIVE ;  /* 0x000000000000791b */ /* 0x003fe20003800000 */
.L_x_1034:
        /* <DEDUP_REMOVED lines=11> */
.L_x_1035:
[----:B------:R-:W-:Y:S05]  /*18a80*/  BRA `(.L_x_1036) ;  /* 0xffffffc4000c7947 */ /* 0x000fea000383ffff */
.L_x_944:
[----:B0-----:R0:W1:Y:S02]  /*18a90*/  SYNCS.PHASECHK.TRANS64.TRYWAIT P0, [R17+URZ+0x13220], R0 ;  /* 0x01322000110075a7 */ /* 0x001064000800017f */
[----:B-1----:R-:W-:Y:S05]  /*18aa0*/  @!P0 NANOSLEEP.SYNCS 0x989680 ;  /* 0x009896800000895d */ /* 0x002fea0003900000 */
[----:B------:R-:W1:Y:S02]  /*18ab0*/  @!P0 SYNCS.PHASECHK.TRANS64 P0, [R17+URZ+0x13220], R0 ;  /* 0x01322000110085a7 */ /* 0x000e64000800007f */
[----:B-1----:R-:W-:Y:S05]  /*18ac0*/  @!P0 BRA `(.L_x_944) ;  /* 0xfffffffc00f08947 */ /* 0x002fea000383ffff */
[----:B------:R-:W-:Y:S05]  /*18ad0*/  BRA `(.L_x_1037) ;  /* 0xffffffc400687947 */ /* 0x000fea000383ffff */
.L_x_948:
[----:B0-----:R0:W1:Y:S02]  /*18ae0*/  SYNCS.PHASECHK.TRANS64.TRYWAIT P0, [R0+URZ+0x13280], R27 ;  /* 0x0132801b000075a7 */ /* 0x001064000800017f */
[----:B-1----:R-:W-:Y:S05]  /*18af0*/  @!P0 NANOSLEEP.SYNCS 0x989680 ;  /* 0x009896800000895d */ /* 0x002fea0003900000 */
[----:B------:R-:W1:Y:S02]  /*18b00*/  @!P0 SYNCS.PHASECHK.TRANS64 P0, [R0+URZ+0x13280], R27 ;  /* 0x0132801b000085a7 */ /* 0x000e64000800007f */
[----:B-1----:R-:W-:Y:S05]  /*18b10*/  @!P0 BRA `(.L_x_948) ;  /* 0xfffffffc00f08947 */ /* 0x002fea000383ffff */
[----:B------:R-:W-:Y:S05]  /*18b20*/  BRA `(.L_x_1038) ;  /* 0xffffffc800a07947 */ /* 0x000fea000383ffff */
.L_x_949:
        /* <DEDUP_REMOVED lines=8> */
.L_x_1040:
[----:B------:R-:W-:Y:S05]  /*18bb0*/  BSYNC B0 ;  /* 0x0000000000007941 */ /* 0x000fea0003800000 */
.L_x_1039:
        /* <DEDUP_REMOVED lines=10> */
.L_x_1041:
        /* <DEDUP_REMOVED lines=11> */
.L_x_1042:
        /* <DEDUP_REMOVED lines=10> */
.L_x_1043:
        /* <DEDUP_REMOVED lines=11> */
.L_x_1044:
        /* <DEDUP_REMOVED lines=10> */
.L_x_1045:
        /* <DEDUP_REMOVED lines=11> */
.L_x_1046:
        /* <DEDUP_REMOVED lines=10> */
.L_x_1047:
[----:B------:R-:W-:Y:S02]  /*19050*/  IMAD.MOV.U32 R13, RZ, RZ, R19 ;  /* 0x000000ffff0d7224 */ /* 0x000fe400078e0013 */
[----:B------:R-:W-:Y:S02]  /*19060*/  IMAD.MOV.U32 R12, RZ, RZ, RZ ;  /* 0x000000ffff0c7224 */ /* 0x000fe400078e00ff */
[----:B------:R-:W-:Y:S02]  /*19070*/  IMAD.SHL.U32 R3, R3, 0x10, RZ ;  /* 0x0000001003037824 */ /* 0x000fe400078e00ff */
[----:B------:R-:W-:-:S07]  /*19080*/  IMAD.MOV.U32 R2, RZ, RZ, R14 ;  /* 0x000000ffff027224 */ /* 0x000fce00078e000e */
[----:B------:R-:W-:Y:S05]  /*19090*/  WARPSYNC.COLLECTIVE R15, `(.L_x_1048) ;  /* 0x000000000f087348 */ /* 0x000fea0003c00000 */
[----:B------:R0:W1:Y:S02]  /*190a0*/  SHFL.IDX P6, R14, R13, R12, R11 ;  /* 0x0000000c0d0e7389 */ /* 0x00006400000c000b */
[----:B01----:R-:W-:Y:S01]  /*190b0*/  ENDCOLLECTIVE ;  /* 0x000000000000791b */ /* 0x003fe20003800000 */
.L_x_1048:
        /* <DEDUP_REMOVED lines=12> */
.L_x_1049:
[----:B------:R-:W-:Y:S01]  /*19180*/  IMAD.MOV.U32 R2, RZ, RZ, R14 ;  /* 0x000000ffff027224 */ /* 0x000fe200078e000e */
[----:B------:R-:W-:Y:S06]  /*19190*/  BRA `(.L_x_1050) ;  /* 0xffffffc800007947 */ /* 0x000fec000383ffff */
.L_x_954:
[----:B---3--:R3:W4:Y:S02]  /*191a0*/  SYNCS.PHASECHK.TRANS64.TRYWAIT P0, [R0+URZ+0x13240], R27 ;  /* 0x0132401b000075a7 */ /* 0x008724000800017f */
[----:B----4-:R-:W-:Y:S05]  /*191b0*/  @!P0 NANOSLEEP.SYNCS 0x989680 ;  /* 0x009896800000895d */ /* 0x010fea0003900000 */
[----:B------:R-:W4:Y:S02]  /*191c0*/  @!P0 SYNCS.PHASECHK.TRANS64 P0, [R0+URZ+0x13240], R27 ;  /* 0x0132401b000085a7 */ /* 0x000f24000800007f */
[----:B----4-:R-:W-:Y:S05]  /*191d0*/  @!P0 BRA `(.L_x_954) ;  /* 0xfffffffc00f08947 */ /* 0x010fea000383ffff */
[----:B------:R-:W-:Y:S05]  /*191e0*/  BRA `(.L_x_1051) ;  /* 0xffffffc8005c7947 */ /* 0x000fea000383ffff */
.L_x_955:
        /* <DEDUP_REMOVED lines=8> */
.L_x_1053:
[----:B------:R-:W-:Y:S05]  /*19270*/  BSYNC B0 ;  /* 0x0000000000007941 */ /* 0x000fea0003800000 */
.L_x_1052:
        /* <DEDUP_REMOVED lines=8> */
.L_x_1054:
[----:B------:R-:W-:Y:S02]  /*19300*/  IMAD.MOV.U32 R13, RZ, RZ, R5 ;  /* 0x000000ffff0d7224 */ /* 0x000fe400078e0005 */
[----:B------:R-:W-:Y:S02]  /*19310*/  IMAD.MOV.U32 R12, RZ, RZ, 0x1 ;  /* 0x00000001ff0c7424 */ /* 0x000fe400078e00ff */
[----:B------:R-:W-:-:S07]  /*19320*/  IMAD.MOV.U32 R2, RZ, RZ, R14 ;  /* 0x000000ffff027224 */ /* 0x000fce00078e000e */
[----:B------:R-:W-:Y:S05]  /*19330*/  WARPSYNC.COLLECTIVE R15, `(.L_x_1055) ;  /* 0x000000000f087348 */ /* 0x000fea0003c00000 */
[----:B------:R0:W1:Y:S02]  /*19340*/  SHFL.IDX P6, R14, R13, R12, R11 ;  /* 0x0000000c0d0e7389 */ /* 0x00006400000c000b */
[----:B01----:R-:W-:Y:S01]  /*19350*/  ENDCOLLECTIVE ;  /* 0x000000000000791b */ /* 0x003fe20003800000 */
.L_x_1055:
        /* <DEDUP_REMOVED lines=11> */
.L_x_1056:
[----:B------:R-:W-:Y:S02]  /*19410*/  IMAD.MOV.U32 R13, RZ, RZ, R5 ;  /* 0x000000ffff0d7224 */ /* 0x000fe400078e0005 */
[----:B------:R-:W-:Y:S02]  /*19420*/  IMAD.MOV.U32 R12, RZ, RZ, 0x2 ;  /* 0x00000002ff0c7424 */ /* 0x000fe400078e00ff */
[----:B------:R-:W-:-:S07]  /*19430*/  IMAD.MOV.U32 R2, RZ, RZ, R14 ;  /* 0x000000ffff027224 */ /* 0x000fce00078e000e */
[----:B------:R-:W-:Y:S05]  /*19440*/  WARPSYNC.COLLECTIVE R15, `(.L_x_1057) ;  /* 0x000000000f087348 */ /* 0x000fea0003c00000 */
[----:B------:R0:W1:Y:S02]  /*19450*/  SHFL.IDX P6, R14, R13, R12, R11 ;  /* 0x0000000c0d0e7389 */ /* 0x00006400000c000b */
[----:B01----:R-:W-:Y:S01]  /*19460*/  ENDCOLLECTIVE ;  /* 0x000000000000791b */ /* 0x003fe20003800000 */
.L_x_1057:
        /* <DEDUP_REMOVED lines=11> */
.L_x_1058:
[----:B------:R-:W-:Y:S02]  /*19520*/  IMAD.MOV.U32 R13, RZ, RZ, R5 ;  /* 0x000000ffff0d7224 */ /* 0x000fe400078e0005 */
[----:B------:R-:W-:Y:S02]  /*19530*/  IMAD.MOV.U32 R12, RZ, RZ, 0x3 ;  /* 0x00000003ff0c7424 */ /* 0x000fe400078e00ff */
[----:B------:R-:W-:-:S07]  /*19540*/  IMAD.MOV.U32 R2, RZ, RZ, R14 ;  /* 0x000000ffff027224 */ /* 0x000fce00078e000e */
[----:B------:R-:W-:Y:S05]  /*19550*/  WARPSYNC.COLLECTIVE R15, `(.L_x_1059) ;  /* 0x000000000f087348 */ /* 0x000fea0003c00000 */
[----:B------:R0:W1:Y:S02]  /*19560*/  SHFL.IDX P6, R14, R13, R12, R11 ;  /* 0x0000000c0d0e7389 */ /* 0x00006400000c000b */
[----:B01----:R-:W-:Y:S01]  /*19570*/  ENDCOLLECTIVE ;  /* 0x000000000000791b */ /* 0x003fe20003800000 */
.L_x_1059:
        /* <DEDUP_REMOVED lines=11> */
.L_x_1060:
[----:B------:R-:W-:Y:S02]  /*19630*/  IMAD.MOV.U32 R13, RZ, RZ, R7 ;  /* 0x000000ffff0d7224 */ /* 0x000fe400078e0007 */
[----:B------:R-:W-:Y:S02]  /*19640*/  IMAD.MOV.U32 R12, RZ, RZ, RZ ;  /* 0x000000ffff0c7224 */ /* 0x000fe400078e00ff */
[----:B------:R-:W-:-:S07]  /*19650*/  IMAD.MOV.U32 R2, RZ, RZ, R14 ;  /* 0x000000ffff027224 */ /* 0x000fce00078e000e */
[----:B------:R-:W-:Y:S05]  /*19660*/  WARPSYNC.COLLECTIVE R15, `(.L_x_1061) ;  /* 0x000000000f087348 */ /* 0x000fea0003c00000 */
[----:B------:R0:W1:Y:S02]  /*19670*/  SHFL.IDX P6, R14, R13, R12, R11 ;  /* 0x0000000c0d0e7389 */ /* 0x00006400000c000b */
[----:B01----:R-:W-:Y:S01]  /*19680*/  ENDCOLLECTIVE ;  /* 0x000000000000791b */ /* 0x003fe20003800000 */
.L_x_1061:
        /* <DEDUP_REMOVED lines=11> */
.L_x_1062:
[----:B------:R-:W-:Y:S01]  /*19740*/  IMAD.MOV.U32 R2, RZ, RZ, R14 ;  /* 0x000000ffff027224 */ /* 0x000fe200078e000e */
[----:B------:R-:W-:Y:S06]  /*19750*/  BRA `(.L_x_1063) ;  /* 0xffffffc400ec7947 */ /* 0x000fec000383ffff */
.L_x_960:
[----:B0-----:R0:W2:Y:S02]  /*19760*/  SYNCS.PHASECHK.TRANS64.TRYWAIT P2, [R2+URZ+0x13270], R3 ;  /* 0x01327003020075a7 */ /* 0x0010a4000804017f */
[----:B--2---:R-:W-:Y:S05]  /*19770*/  @!P2 NANOSLEEP.SYNCS 0x989680 ;  /* 0x009896800000a95d */ /* 0x004fea0003900000 */
[----:B------:R-:W2:Y:S02]  /*19780*/  @!P2 SYNCS.PHASECHK.TRANS64 P2, [R2+URZ+0x13270], R3 ;  /* 0x013270030200a5a7 */ /* 0x000ea4000804007f */
[----:B--2---:R-:W-:Y:S05]  /*19790*/  @!P2 BRA `(.L_x_960) ;  /* 0xfffffffc00f0a947 */ /* 0x004fea000383ffff */
[----:B------:R-:W-:Y:S05]  /*197a0*/  BRA `(.L_x_1064) ;  /* 0xffffffc800507947 */ /* 0x000fea000383ffff */
.L_x_962:
[----:B0-----:R0:W2:Y:S02]  /*197b0*/  SYNCS.PHASECHK.TRANS64.TRYWAIT P2, [R2+URZ+0x13260], R5 ;  /* 0x01326005020075a7 */ /* 0x0010a4000804017f */
[----:B--2---:R-:W-:Y:S05]  /*197c0*/  @!P2 NANOSLEEP.SYNCS 0x989680 ;  /* 0x009896800000a95d */ /* 0x004fea0003900000 */
[----:B------:R-:W2:Y:S02]  /*197d0*/  @!P2 SYNCS.PHASECHK.TRANS64 P2, [R2+URZ+0x13260], R5 ;  /* 0x013260050200a5a7 */ /* 0x000ea4000804007f */
[----:B--2---:R-:W-:Y:S05]  /*197e0*/  @!P2 BRA `(.L_x_962) ;  /* 0xfffffffc00f0a947 */ /* 0x004fea000383ffff */
[----:B------:R-:W-:Y:S05]  /*197f0*/  BRA `(.L_x_1065) ;  /* 0xffffffc800607947 */ /* 0x000fea000383ffff */
.L_x_970:
[----:B0-----:R0:W3:Y:S02]  /*19800*/  SYNCS.PHASECHK.TRANS64.TRYWAIT P2, [R3+URZ+0x13270], R0 ;  /* 0x01327000030075a7 */ /* 0x0010e4000804017f */
[----:B---3--:R-:W-:Y:S05]  /*19810*/  @!P2 NANOSLEEP.SYNCS 0x989680 ;  /* 0x009896800000a95d */ /* 0x008fea0003900000 */
[----:B------:R-:W3:Y:S02]  /*19820*/  @!P2 SYNCS.PHASECHK.TRANS64 P2, [R3+URZ+0x13270], R0 ;  /* 0x013270000300a5a7 */ /* 0x000ee4000804007f */
[----:B---3--:R-:W-:Y:S05]  /*19830*/  @!P2 BRA `(.L_x_970) ;  /* 0xfffffffc00f0a947 */ /* 0x008fea000383ffff */
[----:B------:R-:W-:Y:S05]  /*19840*/  BRA `(.L_x_1066) ;  /* 0xffffffcc00ac7947 */ /* 0x000fea000383ffff */
.L_x_972:
[----:B0-----:R0:W2:Y:S02]  /*19850*/  SYNCS.PHASECHK.TRANS64.TRYWAIT P2, [R3+URZ+0x13260], R0 ;  /* 0x01326000030075a7 */ /* 0x0010a4000804017f */
[----:B--2---:R-:W-:Y:S05]  /*19860*/  @!P2 NANOSLEEP.SYNCS 0x989680 ;  /* 0x009896800000a95d */ /* 0x004fea0003900000 */
[----:B------:R-:W2:Y:S02]  /*19870*/  @!P2 SYNCS.PHASECHK.TRANS64 P2, [R3+URZ+0x13260], R0 ;  /* 0x013260000300a5a7 */ /* 0x000ea4000804007f */
[----:B--2---:R-:W-:Y:S05]  /*19880*/  @!P2 BRA `(.L_x_972) ;  /* 0xfffffffc00f0a947 */ /* 0x004fea000383ffff */
[----:B------:R-:W-:Y:S05]  /*19890*/  BRA `(.L_x_1067) ;  /* 0xffffffcc00bc7947 */ /* 0x000fea000383ffff */
.L_x_979:
[----:B0-----:R0:W2:Y:S02]  /*198a0*/  SYNCS.PHASECHK.TRANS64.TRYWAIT P0, [R5+URZ+0x13220], R0 ;  /* 0x01322000050075a7 */ /* 0x0010a4000800017f */
[----:B--2---:R-:W-:Y:S05]  /*198b0*/  @!P0 NANOSLEEP.SYNCS 0x989680 ;  /* 0x009896800000895d */ /* 0x004fea0003900000 */
[----:B------:R-:W2:Y:S02]  /*198c0*/  @!P0 SYNCS.PHASECHK.TRANS64 P0, [R5+URZ+0x13220], R0 ;  /* 0x01322000050085a7 */ /* 0x000ea4000800007f */
[----:B--2---:R-:W-:Y:S05]  /*198d0*/  @!P0 BRA `(.L_x_979) ;  /* 0xfffffffc00f08947 */ /* 0x004fea000383ffff */
[----:B------:R-:W-:Y:S05]  /*198e0*/  BRA `(.L_x_1068) ;  /* 0xffffffd400487947 */ /* 0x000fea000383ffff */
.L_x_980:
[----:B------:R-:W2:Y:S01]  /*198f0*/  S2R R2, SR_TID.X ;  /* 0x0000000000027919 */ /* 0x000ea20000002100 */
[----:B------:R-:W-:Y:S01]  /*19900*/  BSSY B0, `(.L_x_1069) ;  /* 0x000000a000007945 */ /* 0x000fe20003800000 */
        /* <DEDUP_REMOVED lines=9> */
.L_x_1070:
[----:B------:R-:W-:Y:S05]  /*199a0*/  BSYNC B0 ;  /* 0x0000000000007941 */ /* 0x000fea0003800000 */
.L_x_1069:
[----:B------:R-:W-:Y:S05]  /*199b0*/  BRA `(.L_x_1071) ;  /* 0xffffffd400307947 */ /* 0x000fea000383ffff */
.L_x_983:
[----:B------:R-:W-:Y:S01]  /*199c0*/  BSSY B1, `(.L_x_1072) ;  /* 0x0000006000017945 */ /* 0x000fe20003800000 */
[----:B------:R-:W-:-:S07]  /*199d0*/  IMAD.MOV.U32 R15, RZ, RZ, -0x1 ;  /* 0xffffffffff0f7424 */ /* 0x000fce00078e00ff */
[----:B01----:R-:W-:Y:S05]  /*199e0*/  WARPSYNC.COLLECTIVE R15, `(.L_x_1073) ;  /* 0x000000000f0c7348 */ /* 0x003fea0003c00000 */
[----:B------:R-:W-:Y:S02]  /*199f0*/  ELECT P6, UR62, PT ;  /* 0x00000000003e782f */ /* 0x000fe400038c0000 */
[----:B------:R-:W-:Y:S01]  /*19a00*/  MOV R14, UR62 ;  /* 0x0000003e000e7c02 */ /* 0x000fe20008000f00 */
[----:B01----:R-:W-:Y:S10]  /*19a10*/  ENDCOLLECTIVE ;  /* 0x000000000000791b */ /* 0x003ff40003800000 */
.L_x_1073:
[----:B------:R-:W-:Y:S05]  /*19a20*/  BSYNC B1 ;  /* 0x0000000000017941 */ /* 0x000fea0003800000 */
.L_x_1072:
[----:B------:R-:W-:Y:S05]  /*19a30*/  BRA `(.L_x_1074) ;  /* 0xffffffd400287947 */ /* 0x000fea000383ffff */
.L_x_985:
[----:B0-----:R0:W2:Y:S02]  /*19a40*/  SYNCS.PHASECHK.TRANS64.TRYWAIT P1, [R3+URZ+0x13240], R2 ;  /* 0x01324002030075a7 */ /* 0x0010a4000802017f */
[----:B--2---:R-:W-:Y:S05]  /*19a50*/  @!P1 NANOSLEEP.SYNCS 0x989680 ;  /* 0x009896800000995d */ /* 0x004fea0003900000 */
[----:B------:R-:W2:Y:S02]  /*19a60*/  @!P1 SYNCS.PHASECHK.TRANS64 P1, [R3+URZ+0x13240], R2 ;  /* 0x01324002030095a7 */ /* 0x000ea4000802007f */
[----:B--2---:R-:W-:Y:S05]  /*19a70*/  @!P1 BRA `(.L_x_985) ;  /* 0xfffffffc00f09947 */ /* 0x004fea000383ffff */
[----:B------:R-:W-:Y:S05]  /*19a80*/  BRA `(.L_x_1075) ;  /* 0xffffffd4004c7947 */ /* 0x000fea000383ffff */
.L_x_987:
[----:B--2---:R2:W3:Y:S02]  /*19a90*/  SYNCS.PHASECHK.TRANS64.TRYWAIT P1, [R5+URZ+0x13240], R0 ;  /* 0x01324000050075a7 */ /* 0x0044e4000802017f */
[----:B---3--:R-:W-:Y:S05]  /*19aa0*/  @!P1 NANOSLEEP.SYNCS 0x989680 ;  /* 0x009896800000995d */ /* 0x008fea0003900000 */
[----:B------:R-:W3:Y:S02]  /*19ab0*/  @!P1 SYNCS.PHASECHK.TRANS64 P1, [R5+URZ+0x13240], R0 ;  /* 0x01324000050095a7 */ /* 0x000ee4000802007f */
[----:B---3--:R-:W-:Y:S05]  /*19ac0*/  @!P1 BRA `(.L_x_987) ;  /* 0xfffffffc00f09947 */ /* 0x008fea000383ffff */
[----:B------:R-:W-:Y:S05]  /*19ad0*/  BRA `(.L_x_1076) ;  /* 0xffffffd4005c7947 */ /* 0x000fea000383ffff */
.L_x_989:
[----:B---3--:R3:W4:Y:S02]  /*19ae0*/  SYNCS.PHASECHK.TRANS64.TRYWAIT P1, [R3+URZ+0x13260], R2 ;  /* 0x01326002030075a7 */ /* 0x008724000802017f */
[----:B----4-:R-:W-:Y:S05]  /*19af0*/  @!P1 NANOSLEEP.SYNCS 0x989680 ;  /* 0x009896800000995d */ /* 0x010fea0003900000 */
[----:B------:R-:W4:Y:S02]  /*19b00*/  @!P1 SYNCS.PHASECHK.TRANS64 P1, [R3+URZ+0x13260], R2 ;  /* 0x01326002030095a7 */ /* 0x000f24000802007f */
[----:B----4-:R-:W-:Y:S05]  /*19b10*/  @!P1 BRA `(.L_x_989) ;  /* 0xfffffffc00f09947 */ /* 0x010fea000383ffff */
[----:B------:R-:W-:Y:S05]  /*19b20*/  BRA `(.L_x_1077) ;  /* 0xffffffd400587947 */ /* 0x000fea000383ffff */
.L_x_991:
[----:B----4-:R4:W0:Y:S02]  /*19b30*/  SYNCS.PHASECHK.TRANS64.TRYWAIT P1, [R5+URZ+0x13260], R0 ;  /* 0x01326000050075a7 */ /* 0x010824000802017f */
[----:B0-----:R-:W-:Y:S05]  /*19b40*/  @!P1 NANOSLEEP.SYNCS 0x989680 ;  /* 0x009896800000995d */ /* 0x001fea0003900000 */
[----:B------:R-:W0:Y:S02]  /*19b50*/  @!P1 SYNCS.PHASECHK.TRANS64 P1, [R5+URZ+0x13260], R0 ;  /* 0x01326000050095a7 */ /* 0x000e24000802007f */
[----:B0-----:R-:W-:Y:S05]  /*19b60*/  @!P1 BRA `(.L_x_991) ;  /* 0xfffffffc00f09947 */ /* 0x001fea000383ffff */
[----:B------:R-:W-:Y:S05]  /*19b70*/  BRA `(.L_x_1078) ;  /* 0xffffffd400547947 */ /* 0x000fea000383ffff */
.L_x_993:
[----:B------:R0:W0:Y:S02]  /*19b80*/  SYNCS.PHASECHK.TRANS64.TRYWAIT P1, [R3+URZ+0x13280], R2 ;  /* 0x01328002030075a7 */ /* 0x000024000802017f */
[----:B0-----:R-:W-:Y:S05]  /*19b90*/  @!P1 NANOSLEEP.SYNCS 0x989680 ;  /* 0x009896800000995d */ /* 0x001fea0003900000 */
[----:B------:R-:W0:Y:S02]  /*19ba0*/  @!P1 SYNCS.PHASECHK.TRANS64 P1, [R3+URZ+0x13280], R2 ;  /* 0x01328002030095a7 */ /* 0x000e24000802007f */
[----:B0-----:R-:W-:Y:S05]  /*19bb0*/  @!P1 BRA `(.L_x_993) ;  /* 0xfffffffc00f09947 */ /* 0x001fea000383ffff */
[----:B------:R-:W-:Y:S05]  /*19bc0*/  BRA `(.L_x_1079) ;  /* 0xffffffd400507947 */ /* 0x000fea000383ffff */
.L_x_1080:
        /* <DEDUP_REMOVED lines=11> */
.L_x_2750:


//--------------------- .text._ZN7cutlass13device_kernelIN5flash11enable_sm90INS1_16FlashAttnFwdSm90INS1_25CollectiveMainloopFwdSm90ILi2EN4cute5tupleIJNS5_1CILi1EEES8_S8_EEENS6_IJNS7_ILi192EEENS7_ILi160EEENS7_ILi64EEEEEELi64ENS_12float_e4m3_tEfNS_4arch4Sm90ELb0ELb1ELb0ELb1ELb1ELb0ELb0ELb1ELb1ELb1ELb0ELb0EEENS1_21CollectiveEpilogueFwdINS6_IJSA_SC_SB_EEES9_NS_10bfloat16_tESG_Li384ELb1ELb1ELb0ELb1EEENS1_36VarlenDynamicPersistentTileSchedulerILi192ELi160ELi384ELi128ELb0ELb1ELb1ELb1ELb0ELb1EEEEEEEEEvNT_6ParamsE --------------------------
	.section	.text._ZN7cutlass13device_kernelIN5flash11enable_sm90INS1_16FlashAttnFwdSm90INS1_25CollectiveMainloopFwdSm90ILi2EN4cute5tupleIJNS5_1CILi1EEES8_S8_EEENS6_IJNS7_ILi192EEENS7_ILi160EEENS7_ILi64EEEEEELi64ENS_12float_e4m3_tEfNS_4arch4Sm90ELb0ELb1ELb0ELb1ELb1ELb0ELb0ELb1ELb1ELb1ELb0ELb0EEENS1_21CollectiveEpilogueFwdINS6_IJSA_SC_SB_EEES9_NS_10bfloat16_tESG_Li384ELb1ELb1ELb0ELb1EEENS1_36VarlenDynamicPersistentTileSchedulerILi192ELi160ELi384ELi128ELb0ELb1ELb1ELb1ELb0ELb1EEEEEEEEEvNT_6ParamsE,"ax",@progbits
	.align	128
.text._ZN7cutlass13device_kernelIN5flash11enable_sm90INS1_16FlashAttnFwdSm90INS1_25CollectiveMainloopFwdSm90ILi2EN4cute5tupleIJNS5_1CILi1EEES8_S8_EEENS6_IJNS7_ILi192EEENS7_ILi160EEENS7_ILi64EEEEEELi64ENS_12float_e4m3_tEfNS_4arch4Sm90ELb0ELb1ELb0ELb1ELb1ELb0ELb0ELb1ELb1ELb1ELb0ELb0EEENS1_21CollectiveEpilogueFwdINS6_IJSA_SC_SB_EEES9_NS_10bfloat16_tESG_Li384ELb1ELb1ELb0ELb1EEENS1_36VarlenDynamicPersistentTileSchedulerILi192ELi160ELi384ELi128ELb0ELb1ELb1ELb1ELb0ELb1EEEEEEEEEvNT_6ParamsE:
        .type           _ZN7cutlass13device_kernelIN5flash11enable_sm90INS1_16FlashAttnFwdSm90INS1_25CollectiveMainloopFwdSm90ILi2EN4cute5tupleIJNS5_1CILi1EEES8_S8_EEENS6_IJNS7_ILi192EEENS7_ILi160EEENS7_ILi64EEEEEELi64ENS_12float_e4m3_tEfNS_4arch4Sm90ELb0ELb1ELb0ELb1ELb1ELb0ELb0ELb1ELb1ELb1ELb0ELb0EEENS1_21CollectiveEpilogueFwdINS6_IJSA_SC_SB_EEES9_NS_10bfloat16_tESG_Li384ELb1ELb1ELb0ELb1EEENS1_36VarlenDynamicPersistentTileSchedulerILi192ELi160ELi384ELi128ELb0ELb1ELb1ELb1ELb0ELb1EEEEEEEEEvNT_6ParamsE,@function
        .size           _ZN7cutlass13device_kernelIN5flash11enable_sm90INS1_16FlashAttnFwdSm90INS1_25CollectiveMainloopFwdSm90ILi2EN4cute5tupleIJNS5_1CILi1EEES8_S8_EEENS6_IJNS7_ILi192EEENS7_ILi160EEENS7_ILi64EEEEEELi64ENS_12float_e4m3_tEfNS_4arch4Sm90ELb0ELb1ELb0ELb1ELb1ELb0ELb0ELb1ELb1ELb1ELb0ELb0EEENS1_21CollectiveEpilogueFwdINS6_IJSA_SC_SB_EEES9_NS_10bfloat16_tESG_Li384ELb1ELb1ELb0ELb1EEENS1_36VarlenDynamicPersistentTileSchedulerILi192ELi160ELi384ELi128ELb0ELb1ELb1ELb1ELb0ELb1EEEEEEEEEvNT_6ParamsE,(.L_x_2751 - _ZN7cutlass13device_kernelIN5flash11enable_sm90INS1_16FlashAttnFwdSm90INS1_25CollectiveMainloopFwdSm90ILi2EN4cute5tupleIJNS5_1CILi1EEES8_S8_EEENS6_IJNS7_ILi192EEENS7_ILi160EEENS7_ILi64EEEEEELi64ENS_12float_e4m3_tEfNS_4arch4Sm90ELb0ELb1ELb0ELb1ELb1ELb0ELb0ELb1ELb1ELb1ELb0ELb0EEENS1_21CollectiveEpilogueFwdINS6_IJSA_SC_SB_EEES9_NS_10bfloat16_tESG_Li384ELb1ELb1ELb0ELb1EEENS1_36VarlenDynamicPersistentTileSchedulerILi192ELi160ELi384ELi128ELb0ELb1ELb1ELb1ELb0ELb1EEEEEEEEEvNT_6ParamsE)
        .other          _ZN7cutlass13device_kernelIN5flash11enable_sm90INS1_16FlashAttnFwdSm90INS1_25CollectiveMainloopFwdSm90ILi2EN4cute5tupleIJNS5_1CILi1EEES8_S8_EEENS6_IJNS7_ILi192EEENS7_ILi160EEENS7_ILi64EEEEEELi64ENS_12float_e4m3_tEfNS_4arch4Sm90ELb0ELb1ELb0ELb1ELb1ELb0ELb0ELb1ELb1ELb1ELb0ELb0EEENS1_21CollectiveEpilogueFwdINS6_IJSA_SC_SB_EEES9_NS_10bfloat16_tESG_Li384ELb1ELb1ELb0ELb1EEENS1_36VarlenDynamicPersistentTileSchedulerILi192ELi160ELi384ELi128ELb0ELb1ELb1ELb1ELb0ELb1EEEEEEEEEvNT_6ParamsE,@"STO_CUDA_ENTRY STV_DEFAULT"
_ZN7cutlass13device_kernelIN5flash11enable_sm90INS1_16FlashAttnFwdSm90INS1_25CollectiveMainloopFwdSm90ILi2EN4cute5tupleIJNS5_1CILi1EEES8_S8_EEENS6_IJNS7_ILi192EEENS7_ILi160EEENS7_ILi64EEEEEELi64ENS_12float_e4m3_tEfNS_4arch4Sm90ELb0ELb1ELb0ELb1ELb1ELb0ELb0ELb1ELb1ELb1ELb0ELb0EEENS1_21CollectiveEpilogueFwdINS6_IJSA_SC_SB_EEES9_NS_10bfloat16_tESG_Li384ELb1ELb1ELb0ELb1EEENS1_36VarlenDynamicPersistentTileSchedulerILi192ELi160ELi384ELi128ELb0ELb1ELb1ELb1ELb0ELb1EEEEEEEEEvNT_6ParamsE:
        /* <DEDUP_REMOVED lines=45> */
.L_x_1081:
        /* <DEDUP_REMOVED lines=22> */
.L_x_1082:
        /* <DEDUP_REMOVED lines=18> */
.L_x_1083:
        /* <DEDUP_REMOVED lines=22> */
.L_x_1084:
        /* <DEDUP_REMOVED lines=24> */
.L_x_1085:
        /* <DEDUP_REMOVED lines=8> */
.L_x_1087:
        /* <DEDUP_REMOVED lines=16> */
[----:B------:R-:W-:Y:S01]  /*09b0*/  ULOP3.LUT UR47, UR38, 0x1, URZ, 0xfc, !UPT ;  /* 0x00000001262f7892 */ /* 0x000fe2000f8efc3f */
[----:B------:R-:W-:Y:S01]  /*09c0*/  R2UR UR5, R5 ;  /* 0x00000000050572ca */ /* 0x000fe200000e0000 */
[----:B------:R-:W-:Y:S01]  /*09d0*/  UMOV UR46, URZ ;  /* 0x0000003f002e7c82 */ /* 0x000fe20008000000 */
[----:B------:R-:W-:Y:S01]  /*09e0*/  R2UR UR48, R7 ;  /* 0x00000000073072ca */ /* 0x000fe200000e0000 */
[----:B------:R-:W-:Y:S01]  /*09f0*/  UMOV UR36, URZ ;  /* 0x0000003f00247c82 */ /* 0x000fe20008000000 */
[----:B------:R-:W-:Y:S01]  /*0a00*/  UMOV UR37, URZ ;  /* 0x0000003f00257c82 */ /* 0x000fe20008000000 */
[----:B0-----:R-:W-:-:S05]  /*0a10*/  VIADD R12, R0, 0xffffff80 ;  /* 0xffffff80000c7836 */ /* 0x001fca0000000000 */
[----:B------:R-:W-:-:S04]  /*0a20*/  SHF.R.S32.HI R0, RZ, 0x1f, R12 ;  /* 0x0000001fff007819 */ /* 0x000fc8000001140c */
[CC--:B------:R-:W-:Y:S02]  /*0a30*/  LEA.HI R2, R0.reuse, R12.reuse, RZ, 0x7 ;  /* 0x0000000c00027211 */ /* 0x0c0fe400078f38ff */
[-C--:B------:R-:W-:Y:S02]  /*0a40*/  LEA.HI R4, R0, R12.reuse, RZ, 0x5 ;  /* 0x0000000c00047211 */ /* 0x080fe400078f28ff */
[----:B------:R-:W-:Y:S02]  /*0a50*/  LOP3.LUT R157, R2, 0xffffff80, RZ, 0xc0, !PT ;  /* 0xffffff80029d7812 */ /* 0x000fe400078ec0ff */
[----:B------:R-:W-:Y:S01]  /*0a60*/  LEA.HI R3, R0, R12, RZ, 0x4 ;  /* 0x0000000c00037211 */ /* 0x000fe200078f20ff */
[----:B------:R-:W-:Y:S01]  /*0a70*/  IMAD.SHL.U32 R5, R4, 0x20, RZ ;  /* 0x0000002004057824 */ /* 0x000fe200078e00ff */
[----:B------:R-:W-:Y:S01]  /*0a80*/  SHF.R.S32.HI R11, RZ, 0x7, R2 ;  /* 0x00000007ff0b7819 */ /* 0x000fe20000011402 */
[----:B------:R-:W-:Y:S01]  /*0a90*/  IMAD.IADD R157, R12, 0x1, -R157 ;  /* 0x000000010c9d7824 */ /* 0x000fe200078e0a9d */
[----:B------:R-:W-:-:S02]  /*0aa0*/  LOP3.LUT R4, R3, 0x3fffff0, RZ, 0xc0, !PT ;  /* 0x03fffff003047812 */ /* 0x000fc400078ec0ff */
[----:B------:R-:W-:Y:S02]  /*0ab0*/  LOP3.LUT R5, R5, 0xfffffc00, RZ, 0xc0, !PT ;  /* 0xfffffc0005057812 */ /* 0x000fe400078ec0ff */
[----:B------:R-:W-:Y:S01]  /*0ac0*/  SHF.R.S32.HI R6, RZ, 0x1f, R157 ;  /* 0x0000001fff067819 */ /* 0x000fe2000001149d */
[----:B------:R-:W-:Y:S01]  /*0ad0*/  IMAD.IADD R4, R12, 0x1, -R4 ;  /* 0x000000010c047824 */ /* 0x000fe200078e0a04 */
[----:B------:R-:W-:Y:S02]  /*0ae0*/  SHF.R.S32.HI R2, RZ, 0x4, R3 ;  /* 0x00000004ff027819 */ /* 0x000fe40000011403 */
[----:B------:R-:W-:Y:S01]  /*0af0*/  LEA.HI R7, R6, R157, RZ, 0x2 ;  /* 0x0000009d06077211 */ /* 0x000fe200078f10ff */
[----:B------:R-:W-:Y:S01]  /*0b00*/  IMAD R4, R4, 0x40, R5 ;  /* 0x0000004004047824 */ /* 0x000fe200078e0205 */
[----:B------:R-:W-:Y:S01]  /*0b10*/  LEA.HI R3, R3, R2, RZ, 0x1 ;  /* 0x0000000203037211 */ /* 0x000fe200078f08ff */
[----:B------:R-:W-:Y:S01]  /*0b20*/  IMAD.HI R5, R11, 0x55555556, RZ ;  /* 0x555555560b057827 */ /* 0x000fe200078e02ff */
[----:B------:R-:W-:-:S02]  /*0b30*/  SHF.R.S32.HI R8, RZ, 0x2, R7 ;  /* 0x00000002ff087819 */ /* 0x000fc40000011407 */
[----:B------:R-:W-:Y:S02]  /*0b40*/  SHF.R.S32.HI R9, RZ, 0x1f, R7 ;  /* 0x0000001fff097819 */ /* 0x000fe40000011407 */
[----:B------:R-:W-:Y:S02]  /*0b50*/  LEA.HI R6, R6, R157, RZ, 0x5 ;  /* 0x0000009d06067211 */ /* 0x000fe400078f28ff */
[----:B------:R-:W-:Y:S02]  /*0b60*/  LEA.HI R9, R9, R8, RZ, 0x3 ;  /* 0x0000000809097211 */ /* 0x000fe400078f18ff */
[----:B------:R-:W-:Y:S02]  /*0b70*/  LOP3.LUT R3, R3, 0x1ffffffe, RZ, 0xc0, !PT ;  /* 0x1ffffffe03037812 */ /* 0x000fe400078ec0ff */
[----:B------:R-:W-:Y:S02]  /*0b80*/  LOP3.LUT R9, R9, 0xfffffff8, RZ, 0xc0, !PT ;  /* 0xfffffff809097812 */ /* 0x000fe400078ec0ff */
[----:B------:R-:W-:Y:S01]  /*0b90*/  LEA.HI R5, R5, R5, RZ, 0x1 ;  /* 0x0000000505057211 */ /* 0x000fe200078f08ff */
[----:B------:R-:W-:Y:S01]  /*0ba0*/  IMAD.IADD R3, R2, 0x1, -R3 ;  /* 0x0000000102037824 */ /* 0x000fe200078e0a03 */
[----:B------:R-:W-:Y:S01]  /*0bb0*/  SHF.R.S32.HI R6, RZ, 0x5, R6 ;  /* 0x00000005ff067819 */ /* 0x000fe20000011406 */
[----:B------:R-:W-:Y:S01]  /*0bc0*/  IMAD.IADD R9, R8, 0x1, -R9 ;  /* 0x0000000108097824 */ /* 0x000fe200078e0a09 */
[CC--:B------:R-:W-:Y:S01]  /*0bd0*/  LEA.HI R10, R0.reuse, R12.reuse, RZ, 0x2 ;  /* 0x0000000c000a7211 */ /* 0x0c0fe200078f10ff */
[----:B------:R-:W-:Y:S01]  /*0be0*/  IMAD R5, R5, -0x3, R11 ;  /* 0xfffffffd05057824 */ /* 0x000fe200078e020b */
[----:B------:R-:W-:Y:S01]  /*0bf0*/  LEA.HI R0, R0, R12, RZ, 0x3 ;  /* 0x0000000c00007211 */ /* 0x000fe200078f18ff */
[----:B------:R-:W-:Y:S01]  /*0c00*/  IMAD R6, R6, 0x10, R9 ;  /* 0x0000001006067824 */ /* 0x000fe200078e0209 */
[----:B------:R-:W-:Y:S01]  /*0c10*/  LOP3.LUT R10, R10, 0xfffffffc, RZ, 0xc0, !PT ;  /* 0xfffffffc0a0a7812 */ /* 0x000fe200078ec0ff */
[----:B------:R-:W-:Y:S01]  /*0c20*/  IMAD R2, R3, 0x8, R4 ;  /* 0x0000000803027824 */ /* 0x000fe200078e0204 */
[----:B------:R-:W-:Y:S01]  /*0c30*/  LOP3.LUT R23, R0, 0xfffffff8, RZ, 0xc0, !PT ;  /* 0xfffffff800177812 */ /* 0x000fe200078ec0ff */
[----:B------:R-:W-:Y:S01]  /*0c40*/  IMAD R5, R5, 0x40, R6 ;  /* 0x0000004005057824 */ /* 0x000fe200078e0206 */
[----:B------:R-:W-:Y:S01]  /*0c50*/  SHF.R.S32.HI R156, RZ, 0x3, R0 ;  /* 0x00000003ff9c7819 */ /* 0x000fe20000011400 */
[C---:B------:R-:W-:Y:S01]  /*0c60*/  IMAD.IADD R10, R12.reuse, 0x1, -R10 ;  /* 0x000000010c0a7824 */ /* 0x040fe200078e0a0a */
[----:B------:R0:W-:Y:S01]  /*0c70*/  STL [R1+0xc], R2 ;  /* 0x00000c0201007387 */ /* 0x0001e20000100800 */
[----:B------:R-:W-:-:S03]  /*0c80*/  IMAD.IADD R23, R12, 0x1, -R23 ;  /* 0x000000010c177824 */ /* 0x000fc600078e0a17 */
[----:B------:R1:W-:Y:S01]  /*0c90*/  STL [R1+0x8], R5 ;  /* 0x0000080501007387 */ /* 0x0003e20000100800 */
[----:B------:R-:W-:-:S04]  /*0ca0*/  LEA.HI R8, R10, R10, RZ, 0x1 ;  /* 0x0000000a0a087211 */ /* 0x000fc800078f08ff */
[----:B------:R-:W-:Y:S02]  /*0cb0*/  LOP3.LUT R11, R8, 0x1ffffffe, RZ, 0xc0, !PT ;  /* 0x1ffffffe080b7812 */ /* 0x000fe400078ec0ff */
[----:B0-----:R-:W-:-:S03]  /*0cc0*/  LOP3.LUT R2, R7, 0x7ffffffc, RZ, 0xc0, !PT ;  /* 0x7ffffffc07027812 */ /* 0x001fc600078ec0ff */
[----:B------:R-:W-:Y:S02]  /*0cd0*/  IMAD.IADD R11, R10, 0x1, -R11 ;  /* 0x000000010a0b7824 */ /* 0x000fe400078e0a0b */
[----:B------:R-:W-:Y:S02]  /*0ce0*/  IMAD.IADD R19, R157, 0x1, -R2 ;  /* 0x000000019d137824 */ /* 0x000fe400078e0a02 */
[----:B-1----:R-:W-:-:S07]  /*0cf0*/  IMAD R22, R11, 0x8, R5 ;  /* 0x000000080b167824 */ /* 0x002fce00078e0205 */
.L_x_1183:
[----:B------:R-:W-:Y:S01]  /*0d00*/  ULDC.64 UR6, c[0x0][0xa28] ;  /* 0x00028a0000067ab9 */ /* 0x000fe20000000a00 */
[----:B------:R-:W-:Y:S01]  /*0d10*/  IMAD.MOV.U32 R0, RZ, RZ, RZ ;  /* 0x000000ffff007224 */ /* 0x000fe200078e00ff */
[----:B------:R-:W-:Y:S01]  /*0d20*/  UISETP.NE.U32.AND UP0, UPT, UR6, URZ, UPT ;  /* 0x0000003f0600728c */ /* 0x000fe2000bf05070 */
[----:B------:R-:W-:-:S03]  /*0d30*/  ULDC UR4, c[0x0][0x424] ;  /* 0x0001090000047ab9 */ /* 0x000fc60000000800 */
[----:B------:R-:W-:-:S03]  /*0d40*/  UISETP.NE.AND.EX UP0, UPT, UR7, URZ, UPT, UP0 ;  /* 0x0000003f0700728c */ /* 0x000fc6000bf05300 */
[----:B------:R-:W-:Y:S02]  /*0d50*/  ULDC.64 UR6, c[0x0][0xa18] ;  /* 0x0002860000067ab9 */ /* 0x000fe40000000a00 */
[----:B------:R-:W-:Y:S01]  /*0d60*/  UISETP.NE.U32.AND UP1, UPT, UR6, URZ, UPT ;  /* 0x0000003f0600728c */ /* 0x000fe2000bf25070 */
[----:B------:R-:W-:-:S03]  /*0d70*/  PLOP3.LUT P0, PT, PT, PT, UP0, 0x80, 0x0 ;  /* 0x000000000000781c */ /* 0x000fc60003f0f008 */
[----:B------:R-:W-:-:S03]  /*0d80*/  UISETP.NE.AND.EX UP1, UPT, UR7, URZ, UPT, UP1 ;  /* 0x0000003f0700728c */ /* 0x000fc6000bf25310 */
[----:B------:R-:W-:Y:S02]  /*0d90*/  @UP0 ULDC.64 UR6, c[0x0][0xa28] ;  /* 0x00028a0000060ab9 */ /* 0x000fe40000000a00 */
[----:B------:R-:W-:Y:S01]  /*0da0*/  @UP0 UIMAD.WIDE UR6, UR48, 0x4, UR6 ;  /* 0x00000004300608a5 */ /* 0x000fe2000f8e0206 */
[----:B------:R-:W-:-:S05]  /*0db0*/  PLOP3.LUT P2, PT, PT, PT, UP1, 0x80, 0x0 ;  /* 0x000000000000781c */ /* 0x000fca0003f4f018 */
[----:B------:R-:W-:Y:S01]  /*0dc0*/  @UP1 ULDC.64 UR8, c[0x0][0xa18] ;  /* 0x0002860000081ab9 */ /* 0x000fe20000000a00 */
[----:B012---:R-:W-:Y:S02]  /*0dd0*/  IMAD.U32 R4, RZ, RZ, UR6 ;  /* 0x00000006ff047e24 */ /* 0x007fe4000f8e00ff */
[----:B------:R-:W-:Y:S01]  /*0de0*/  IMAD.U32 R5, RZ, RZ, UR7 ;  /* 0x00000007ff057e24 */ /* 0x000fe2000f8e00ff */
[----:B------:R-:W-:-:S04]  /*0df0*/  @UP1 UIMAD.WIDE UR6, UR48, 0x4, UR8 ;  /* 0x00000004300618a5 */ /* 0x000fc8000f8e0208 */
[----:B-----5:R0:W5:Y:S02]  /*0e00*/  @P0 LDG.E R0, desc[UR50][R4.64] ;  /* 0x0000003204000981 */ /* 0x020164000c1e1900 */
[----:B------:R-:W-:Y:S02]  /*0e10*/  IMAD.U32 R6, RZ, RZ, UR6 ;  /* 0x00000006ff067e24 */ /* 0x000fe4000f8e00ff */
[----:B------:R-:W-:Y:S01]  /*0e20*/  IMAD.U32 R7, RZ, RZ, UR7 ;  /* 0x00000007ff077e24 */ /* 0x000fe2000f8e00ff */
[----:B------:R-:W-:-:S04]  /*0e30*/  ULDC.64 UR6, c[0x0][0x418] ;  /* 0x0001060000067ab9 */ /* 0x000fc80000000a00 */
[----:B------:R0:W5:Y:S01]  /*0e40*/  @P2 LDG.E R18, desc[UR50][R6.64] ;  /* 0x0000003206122981 */ /* 0x000162000c1e1900 */
[----:B------:R-:W-:-:S04]  /*0e50*/  UISETP.NE.U32.AND UP0, UPT, UR6, URZ, UPT ;  /* 0x0000003f0600728c */ /* 0x000fc8000bf05070 */
[----:B------:R-:W-:-:S03]  /*0e60*/  UISETP.NE.AND.EX UP0, UPT, UR7, URZ, UPT, UP0 ;  /* 0x0000003f0700728c */ /* 0x000fc6000bf05300 */
[----:B------:R-:W-:Y:S01]  /*0e70*/  ULDC.64 UR6, c[0x0][0xa20] ;  /* 0x0002880000067ab9 */ /* 0x000fe20000000a00 */
[----:B------:R-:W-:Y:S01]  /*0e80*/  USEL UR4, UR4, 0x1, UP0 ;  /* 0x0000000104047887 */ /* 0x000fe20008000000 */
[----:B------:R-:W-:Y:S01]  /*0e90*/  ISETP.NE.U32.AND P1, PT, RZ, UR6, PT ;  /* 0x00000006ff007c0c */ /* 0x000fe2000bf25070 */
[----:B------:R-:W-:Y:S02]  /*0ea0*/  ULDC UR6, c[0x0][0x2f0] ;  /* 0x0000bc0000067ab9 */ /* 0x000fe40000000800 */
[----:B------:R-:W-:Y:S01]  /*0eb0*/  UIMAD UR4, UR4, UR6, URZ ;  /* 0x00000006040472a4 */ /* 0x000fe2000f8e023f */
[----:B------:R-:W-:Y:S01]  /*0ec0*/  ISETP.NE.AND.EX P1, PT, RZ, UR7, PT, P1 ;  /* 0x00000007ff007c0c */ /* 0x000fe2000bf25310 */
[----:B0-----:R-:W-:-:S12]  /*0ed0*/  @P2 BRA `(.L_x_1088) ;  /* 0x0000000000302947 */ /* 0x001fd80003800000 */
[----:B------:R-:W-:Y:S01]  /*0ee0*/  ULDC.64 UR6, c[0x0][0xa00] ;  /* 0x0002800000067ab9 */ /* 0x000fe20000000a00 */
[----:B-----5:R-:W0:Y:S01]  /*0ef0*/  LDC R18, c[0x0][0x288] ;  /* 0x0000a200ff127b82 */ /* 0x020e220000000800 */
[----:B------:R-:W-:-:S04]  /*0f00*/  ISETP.NE.U32.AND P0, PT, RZ, UR6, PT ;  /* 0x00000006ff007c0c */ /* 0x000fc8000bf05070 */
[----:B------:R-:W-:-:S13]  /*0f10*/  ISETP.NE.AND.EX P0, PT, RZ, UR7, PT, P0 ;  /* 0x00000007ff007c0c */ /* 0x000fda000bf05300 */
[----:B------:R-:W-:Y:S05]  /*0f20*/  @!P0 BRA `(.L_x_1088) ;  /* 0x00000000001c8947 */ /* 0x000fea0003800000 */
[----:B------:R-:W-:Y:S02]  /*0f30*/  ULDC.64 UR6, c[0x0][0xa00] ;  /* 0x0002800000067ab9 */ /* 0x000fe40000000a00 */
[----:B------:R-:W-:-:S06]  /*0f40*/  UIMAD.WIDE UR6, UR48, 0x4, UR6 ;  /* 0x00000004300678a5 */ /* 0x000fcc000f8e0206 */
[----:B------:R-:W-:Y:S02]  /*0f50*/  IMAD.U32 R4, RZ, RZ, UR6 ;  /* 0x00000006ff047e24 */ /* 0x000fe4000f8e00ff */
[----:B------:R-:W-:-:S05]  /*0f60*/  IMAD.U32 R5, RZ, RZ, UR7 ;  /* 0x00000007ff057e24 */ /* 0x000fca000f8e00ff */
[----:B0-----:R-:W2:Y:S04]  /*0f70*/  LDG.E R18, desc[UR50][R4.64] ;  /* 0x0000003204127981 */ /* 0x001ea8000c1e1900 */
[----:B------:R-:W2:Y:S02]  /*0f80*/  LDG.E R3, desc[UR50][R4.64+0x4] ;  /* 0x0000043204037981 */ /* 0x000ea4000c1e1900 */
[----:B--2---:R-:W-:-:S07]  /*0f90*/  IMAD.IADD R18, R3, 0x1, -R18 ;  /* 0x0000000103127824 */ /* 0x004fce00078e0a12 */
.L_x_1088:
[----:B------:R-:W-:Y:S01]  /*0fa0*/  IMAD.U32 R17, RZ, RZ, UR4 ;  /* 0x00000004ff117e24 */ /* 0x000fe2000f8e00ff */
[----:B------:R-:W-:Y:S01]  /*0fb0*/  UMOV UR39, UR49 ;  /* 0x0000003100277c82 */ /* 0x000fe20008000000 */
[----:B------:R-:W-:Y:S01]  /*0fc0*/  UMOV UR40, UR48 ;  /* 0x0000003000287c82 */ /* 0x000fe20008000000 */
[----:B------:R-:W-:Y:S05]  /*0fd0*/  @!P1 BRA `(.L_x_1089) ;  /* 0x0000000000189947 */ /* 0x000fea0003800000 */
[----:B------:R-:W-:Y:S02]  /*0fe0*/  ULDC.64 UR6, c[0x0][0xa20] ;  /* 0x0002880000067ab9 */ /* 0x000fe40000000a00 */
[----:B------:R-:W-:-:S06]  /*0ff0*/  UIMAD.WIDE UR6, UR48, 0x4, UR6 ;  /* 0x00000004300678a5 */ /* 0x000fcc000f8e0206 */
[----:B------:R-:W-:Y:S02]  /*1000*/  IMAD.U32 R4, RZ, RZ, UR6 ;  /* 0x00000006ff047e24 */ /* 0x000fe4000f8e00ff */
[----:B------:R-:W-:-:S05]  /*1010*/  IMAD.U32 R5, RZ, RZ, UR7 ;  /* 0x00000007ff057e24 */ /* 0x000fca000f8e00ff */
[----:B------:R1:W5:Y:S01]  /*1020*/  LDG.E R17, desc[UR50][R4.64] ;  /* 0x0000003204117981 */ /* 0x000362000c1e1900 */
[----:B------:R-:W-:Y:S05]  /*1030*/  BRA `(.L_x_1090) ;  /* 0x00000000002c7947 */ /* 0x000fea0003800000 */
.L_x_1089:
[----:B------:R-:W-:Y:S02]  /*1040*/  ULDC.64 UR6, c[0x0][0xa08] ;  /* 0x0002820000067ab9 */ /* 0x000fe40000000a00 */
[----:B------:R-:W-:-:S04]  /*1050*/  ISETP.NE.U32.AND P0, PT, RZ, UR6, PT ;  /* 0x00000006ff007c0c */ /* 0x000fc8000bf05070 */
[----:B------:R-:W-:-:S13]  /*1060*/  ISETP.NE.AND.EX P0, PT, RZ, UR7, PT, P0 ;  /* 0x00000007ff007c0c */ /* 0x000fda000bf05300 */
[----:B------:R-:W-:Y:S05]  /*1070*/  @!P0 BRA `(.L_x_1090) ;  /* 0x00000000001c8947 */ /* 0x000fea0003800000 */
[----:B------:R-:W-:Y:S02]  /*1080*/  ULDC.64 UR6, c[0x0][0xa08] ;  /* 0x0002820000067ab9 */ /* 0x000fe40000000a00 */
[----:B------:R-:W-:-:S06]  /*1090*/  UIMAD.WIDE UR6, UR48, 0x4, UR6 ;  /* 0x00000004300678a5 */ /* 0x000fcc000f8e0206 */
[----:B------:R-:W-:Y:S02]  /*10a0*/  IMAD.U32 R4, RZ, RZ, UR6 ;  /* 0x00000006ff047e24 */ /* 0x000fe4000f8e00ff */
[----:B------:R-:W-:-:S05]  /*10b0*/  IMAD.U32 R5, RZ, RZ, UR7 ;  /* 0x00000007ff057e24 */ /* 0x000fca000f8e00ff */
[----:B------:R-:W2:Y:S04]  /*10c0*/  LDG.E R17, desc[UR50][R4.64] ;  /* 0x0000003204117981 */ /* 0x000ea8000c1e1900 */
[----:B------:R-:W2:Y:S02]  /*10d0*/  LDG.E R6, desc[UR50][R4.64+0x4] ;  /* 0x0000043204067981 */ /* 0x000ea4000c1e1900 */
[----:B--2---:R-:W-:-:S07]  /*10e0*/  IMAD.IADD R17, R6, 0x1, -R17 ;  /* 0x0000000106117824 */ /* 0x004fce00078e0a11 */
.L_x_1090:
[----:B------:R-:W-:Y:S01]  /*10f0*/  ULDC.64 UR8, c[0x0][0x990] ;  /* 0x0002640000087ab9 */ /* 0x000fe20000000a00 */
[----:B------:R-:W-:Y:S01]  /*1100*/  ULDC.64 UR6, c[0x0][0x998] ;  /* 0x0002660000067ab9 */ /* 0x000fe20000000a00 */
[----:B------:R-:W-:Y:S01]  /*1110*/  UISETP.NE.U32.AND UP0, UPT, UR8, URZ, UPT ;  /* 0x0000003f0800728c */ /* 0x000fe2000bf05070 */
[----:B------:R-:W-:Y:S01]  /*1120*/  IMAD.MOV.U32 R8, RZ, RZ, 0x3f800000 ;  /* 0x3f800000ff087424 */ /* 0x000fe200078e00ff */
[----:B------:R-:W-:Y:S01]  /*1130*/  UISETP.NE.U32.AND UP1, UPT, UR6, URZ, UPT ;  /* 0x0000003f0600728c */ /* 0x000fe2000bf25070 */
[----:B------:R-:W-:Y:S01]  /*1140*/  IMAD.MOV.U32 R3, RZ, RZ, 0x3f800000 ;  /* 0x3f800000ff037424 */ /* 0x000fe200078e00ff */
[----:B------:R-:W-:Y:S01]  /*1150*/  UISETP.NE.AND.EX UP0, UPT, UR9, URZ, UPT, UP0 ;  /* 0x0000003f0900728c */ /* 0x000fe2000bf05300 */
[----:B------:R-:W2:Y:S01]  /*1160*/  LDC R9, c[0x0][0x448] ;  /* 0x00011200ff097b82 */ /* 0x000ea20000000800 */
[----:B------:R-:W-:-:S04]  /*1170*/  UISETP.NE.AND.EX UP1, UPT, UR7, URZ, UPT, UP1 ;  /* 0x0000003f0700728c */ /* 0x000fc8000bf25310 */
[----:B------:R-:W-:Y:S02]  /*1180*/  PLOP3.LUT P0, PT, PT, PT, UP0, 0x80, 0x0 ;  /* 0x000000000000781c */ /* 0x000fe40003f0f008 */
[----:B------:R-:W-:Y:S01]  /*1190*/  PLOP3.LUT P1, PT, PT, PT, UP1, 0x80, 0x0 ;  /* 0x000000000000781c */ /* 0x000fe20003f2f018 */
[----:B------:R-:W3:Y:S02]  /*11a0*/  LDC.64 R12, c[0x0][0x9e0] ;  /* 0x00027800ff0c7b82 */ /* 0x000ee40000000a00 */
[----:B------:R-:W-:Y:S02]  /*11b0*/  @UP0 USHF.R.S32.HI UR4, URZ, 0x1f, UR48 ;  /* 0x0000001f3f040899 */ /* 0x000fe40008011430 */
[----:B------:R-:W-:Y:S01]  /*11c0*/  @UP1 USHF.R.S32.HI UR15, URZ, 0x1f, UR48 ;  /* 0x0000001f3f0f1899 */ /* 0x000fe20008011430 */
[----:B------:R-:W-:Y:S01]  /*11d0*/  @UP0 ULDC.64 UR12, c[0x0][0x9a8] ;  /* 0x00026a00000c0ab9 */ /* 0x000fe20000000a00 */
[----:B------:R-:W-:Y:S01]  /*11e0*/  @UP1 ULDC.64 UR16, c[0x0][0x9b8] ;  /* 0x00026e0000101ab9 */ /* 0x000fe20000000a00 */
[----:B------:R-:W-:-:S02]  /*11f0*/  @UP0 UIMAD UR4, UR4, UR12, URZ ;  /* 0x0000000c040402a4 */ /* 0x000fc4000f8e023f */
[----:B------:R-:W-:Y:S02]  /*1200*/  @UP1 UIMAD UR15, UR15, UR16, URZ ;  /* 0x000000100f0f12a4 */ /* 0x000fe4000f8e023f */
[----:B------:R-:W-:Y:S02]  /*1210*/  @UP0 UIMAD UR14, UR48, UR13, UR4 ;  /* 0x0000000d300e02a4 */ /* 0x000fe4000f8e0204 */
[----:B------:R-:W-:Y:S02]  /*1220*/  @UP0 UIMAD.WIDE.U32 UR10, UR48, UR12, URZ ;  /* 0x0000000c300a02a5 */ /* 0x000fe4000f8e003f */
[----:B------:R-:W-:Y:S02]  /*1230*/  @UP0 USHF.R.S32.HI UR4, URZ, 0x1f, UR49 ;  /* 0x0000001f3f040899 */ /* 0x000fe40008011431 */
[----:B------:R-:W-:Y:S02]  /*1240*/  @UP1 UIMAD.WIDE.U32 UR12, UR48, UR16, URZ ;  /* 0x00000010300c12a5 */ /* 0x000fe4000f8e003f */
[----:B------:R-:W-:-:S02]  /*1250*/  @UP1 UIMAD UR15, UR48, UR17, UR15 ;  /* 0x00000011300f12a4 */ /* 0x000fc4000f8e020f */
[----:B------:R-:W-:Y:S01]  /*1260*/  @UP1 USHF.R.S32.HI UR20, URZ, 0x1f, UR49 ;  /* 0x0000001f3f141899 */ /* 0x000fe20008011431 */
[----:B------:R-:W-:Y:S01]  /*1270*/  @UP0 ULDC.64 UR16, c[0x0][0x9b0] ;  /* 0x00026c0000100ab9 */ /* 0x000fe20000000a00 */
[----:B------:R-:W-:Y:S01]  /*1280*/  @UP1 ULDC.64 UR18, c[0x0][0x9c0] ;  /* 0x0002700000121ab9 */ /* 0x000fe20000000a00 */
[----:B------:R-:W-:Y:S02]  /*1290*/  @UP0 UIMAD UR4, UR4, UR16, URZ ;  /* 0x00000010040402a4 */ /* 0x000fe4000f8e023f */
[----:B------:R-:W-:Y:S02]  /*12a0*/  @UP0 UIADD3 UR11, UR11, UR14, URZ ;  /* 0x0000000e0b0b0290 */ /* 0x000fe4000fffe03f */
[----:B------:R-:W-:Y:S02]  /*12b0*/  @UP1 UIMAD UR14, UR20, UR18, URZ ;  /* 0x00000012140e12a4 */ /* 0x000fe4000f8e023f */
[----:B------:R-:W-:Y:S02]  /*12c0*/  @UP1 UIADD3 UR13, UR13, UR15, URZ ;  /* 0x0000000f0d0d1290 */ /* 0x000fe4000fffe03f */
[----:B------:R-:W-:-:S02]  /*12d0*/  @UP0 UIMAD UR4, UR49, UR17, UR4 ;  /* 0x00000011310402a4 */ /* 0x000fc4000f8e0204 */
[----:B------:R-:W-:Y:S02]  /*12e0*/  @UP0 UIMAD.WIDE.U32 UR10, UR49, UR16, UR10 ;  /* 0x00000010310a02a5 */ /* 0x000fe4000f8e000a */
[----:B------:R-:W-:Y:S02]  /*12f0*/  @UP1 UIMAD UR14, UR49, UR19, UR14 ;  /* 0x00000013310e12a4 */ /* 0x000fe4000f8e020e */
[----:B------:R-:W-:Y:S02]  /*1300*/  @UP1 UIMAD.WIDE.U32 UR12, UR49, UR18, UR12 ;  /* 0x00000012310c12a5 */ /* 0x000fe4000f8e000c */
[----:B------:R-:W-:Y:S02]  /*1310*/  @UP0 UIADD3 UR11, UR11, UR4, URZ ;  /* 0x000000040b0b0290 */ /* 0x000fe4000fffe03f */
[----:B------:R-:W-:Y:S02]  /*1320*/  @UP0 ULEA UR8, UP2, UR10, UR8, 0x2 ;  /* 0x000000080a080291 */ /* 0x000fe4000f84103f */
[----:B------:R-:W-:-:S02]  /*1330*/  @UP1 UIADD3 UR4, UR13, UR14, URZ ;  /* 0x0000000e0d041290 */ /* 0x000fc4000fffe03f */
[----:B------:R-:W-:Y:S02]  /*1340*/  @UP1 ULEA UR6, UP3, UR12, UR6, 0x2 ;  /* 0x000000060c061291 */ /* 0x000fe4000f86103f */
[----:B------:R-:W-:Y:S01]  /*1350*/  @UP0 ULEA.HI.X UR9, UR10, UR9, UR11, 0x2, UP2 ;  /* 0x000000090a090291 */ /* 0x000fe200090f140b */
[----:B-1----:R-:W-:Y:S01]  /*1360*/  IMAD.U32 R4, RZ, RZ, UR8 ;  /* 0x00000008ff047e24 */ /* 0x002fe2000f8e00ff */
[----:B------:R-:W-:Y:S02]  /*1370*/  @UP1 ULEA.HI.X UR7, UR12, UR7, UR4, 0x2, UP3 ;  /* 0x000000070c071291 */ /* 0x000fe400098f1404 */
[----:B------:R-:W-:Y:S02]  /*1380*/  IMAD.U32 R6, RZ, RZ, UR6 ;  /* 0x00000006ff067e24 */ /* 0x000fe4000f8e00ff */
[----:B------:R-:W-:Y:S02]  /*1390*/  IMAD.U32 R5, RZ, RZ, UR9 ;  /* 0x00000009ff057e24 */ /* 0x000fe4000f8e00ff */
[----:B------:R-:W-:-:S03]  /*13a0*/  IMAD.U32 R7, RZ, RZ, UR7 ;  /* 0x00000007ff077e24 */ /* 0x000fc6000f8e00ff */
[----:B------:R1:W4:Y:S04]  /*13b0*/  @P0 LDG.E R8, desc[UR50][R4.64] ;  /* 0x0000003204080981 */ /* 0x000328000c1e1900 */
[----:B------:R-:W4:Y:S01]  /*13c0*/  @P1 LDG.E R3, desc[UR50][R6.64] ;  /* 0x0000003206031981 */ /* 0x000f22000c1e1900 */
[----:B--2---:R-:W-:Y:S01]  /*13d0*/  ISETP.NE.AND P3, PT, R9, 0x1, PT ;  /* 0x000000010900780c */ /* 0x004fe20003f65270 */
[----:B------:R-:W-:Y:S01]  /*13e0*/  UIMAD UR41, UR5, 0xc0, URZ ;  /* 0x000000c0052978a4 */ /* 0x000fe2000f8e023f */
[----:B---3--:R-:W-:Y:S01]  /*13f0*/  ISETP.GE.AND P2, PT, R13, 0x1, PT ;  /* 0x000000010d00780c */ /* 0x008fe20003f46270 */
[----:B-----5:R-:W-:Y:S01]  /*1400*/  IMAD.IADD R17, R17, 0x1, -R0 ;  /* 0x0000000111117824 */ /* 0x020fe200078e0a00 */
[----:B------:R-:W-:Y:S01]  /*1410*/  ULDC UR5, c[0x0][0x988] ;  /* 0x0002620000057ab9 */ /* 0x000fe20000000800 */
[----:B------:R-:W-:Y:S01]  /*1420*/  UIADD3 UR4, UR41, 0xbf, URZ ;  /* 0x000000bf29047890 */ /* 0x000fe2000fffe03f */
[----:B------:R-:W-:-:S02]  /*1430*/  LOP3.LUT R2, R2, 0xffffffef, RZ, 0xc0, !PT ;  /* 0xffffffef02027812 */ /* 0x000fc400078ec0ff */
[----:B0-----:R-:W-:-:S05]  /*1440*/  IADD3 R0, R17, 0x1, -R18 ;  /* 0x0000000111007810 */ /* 0x001fca0007ffe812 */
[----:B------:R-:W1:Y:S01]  /*1450*/  @P3 LDC R9, c[0x0][0x44c] ;  /* 0x00011300ff093b82 */ /* 0x000e620000000800 */
[----:B------:R-:W-:-:S04]  /*1460*/  @P3 LOP3.LUT R2, R2, 0x10, RZ, 0xfc, !PT ;  /* 0x0000001002023812 */ /* 0x000fc800078efcff */
[----:B------:R-:W-:-:S03]  /*1470*/  LOP3.LUT R2, R2, 0xfffffff7, RZ, 0xc0, !PT ;  /* 0xfffffff702027812 */ /* 0x000fc600078ec0ff */
[----:B------:R-:W0:Y:S01]  /*1480*/  @P3 LDC R11, c[0x0][0x450] ;  /* 0x00011400ff0b3b82 */ /* 0x000e220000000800 */
[----:B------:R-:W-:Y:S01]  /*1490*/  @P2 LOP3.LUT R2, R2, 0x8, RZ, 0xfc, !PT ;  /* 0x0000000802022812 */ /* 0x000fe200078efcff */
[----:B-1----:R-:W-:-:S04]  /*14a0*/  @P3 IMAD.HI.U32 R4, R9, UR4, RZ ;  /* 0x0000000409043c27 */ /* 0x002fc8000f8e00ff */
[----:B----4-:R-:W-:-:S04]  /*14b0*/  FMUL.FTZ R3, R8, R3 ;  /* 0x0000000308037220 */ /* 0x010fc80000410000 */
[----:B------:R-:W-:Y:S01]  /*14c0*/  FMUL.FTZ R5, R3, UR5 ;  /* 0x0000000503057c20 */ /* 0x000fe20008410000 */
[----:B------:R-:W-:Y:S01]  /*14d0*/  IMAD.U32 R3, RZ, RZ, UR4 ;  /* 0x00000004ff037e24 */ /* 0x000fe2000f8e00ff */
[----:B0-----:R-:W-:-:S03]  /*14e0*/  @P3 SHF.R.U32.HI R3, RZ, R11, R4 ;  /* 0x0000000bff033219 */ /* 0x001fc60000011604 */
[----:B------:R-:W-:Y:S02]  /*14f0*/  R2UR UR42, R5 ;  /* 0x00000000052a72ca */ /* 0x000fe400000e0000 */
[----:B------:R-:W-:-:S04]  /*1500*/  IMAD.IADD R7, R0, 0x1, R3 ;  /* 0x0000000100077824 */ /* 0x000fc800078e0203 */
[----:B------:R-:W-:Y:S01]  /*1510*/  IMAD.IADD R0, R7, 0x1, R12 ;  /* 0x0000000107007824 */ /* 0x000fe200078e020c */
[----:B------:R-:W-:Y:S08]  /*1520*/  @!P2 BRA `(.L_x_1091) ;  /* 0x000000000040a947 */ /* 0x000ff00003800000 */
        /* <DEDUP_REMOVED lines=10> */
.L_x_1092:
[----:B------:R-:W-:-:S13]  /*15d0*/  ISETP.NE.AND P0, PT, R13, 0x1, PT ;  /* 0x000000010d00780c */ /* 0x000fda0003f05270 */
[----:B------:R-:W0:Y:S02]  /*15e0*/  @P0 LDC.64 R4, c[0x0][0x9e8] ;  /* 0x00027a00ff040b82 */ /* 0x000e240000000a00 */
[----:B0-----:R-:W-:-:S05]  /*15f0*/  @P0 IMAD.HI.U32 R4, R3, R4, RZ ;  /* 0x0000000403040227 */ /* 0x001fca00078e00ff */
[----:B------:R-:W-:-:S07]  /*1600*/  @P0 SHF.R.U32.HI R3, RZ, R5, R4 ;  /* 0x00000005ff030219 */ /* 0x000fce0000011604 */
.L_x_1093:
[----:B------:R-:W-:-:S05]  /*1610*/  IMAD R3, R3, R13, R13 ;  /* 0x0000000d03037224 */ /* 0x000fca00078e020d */
[----:B------:R-:W-:-:S07]  /*1620*/  VIMNMX R0, R0, R3, PT ;  /* 0x0000000300007248 */ /* 0x000fce0003fe0100 */
.L_x_1091:
[----:B------:R-:W0:Y:S01]  /*1630*/  @P3 LDC R5, c[0x0][0x44c] ;  /* 0x00011300ff053b82 */ /* 0x000e220000000800 */
[----:B------:R-:W-:Y:S01]  /*1640*/  IMAD.U32 R4, RZ, RZ, UR41 ;  /* 0x00000029ff047e24 */ /* 0x000fe2000f8e00ff */
[----:B------:R-:W-:Y:S01]  /*1650*/  ULDC UR4, c[0x0][0x9dc] ;  /* 0x0002770000047ab9 */ /* 0x000fe20000000800 */
[----:B------:R-:W-:Y:S02]  /*1660*/  VIADD R3, R0, 0x9f ;  /* 0x0000009f00037836 */ /* 0x000fe40000000000 */
[C---:B------:R-:W-:Y:S02]  /*1670*/  IMAD.IADD R105, R17.reuse, 0x1, -R18 ;  /* 0x0000000111697824 */ /* 0x040fe400078e0a12 */
[----:B------:R-:W-:Y:S01]  /*1680*/  VIADD R0, R17, 0x9f ;  /* 0x0000009f11007836 */ /* 0x000fe20000000000 */
        /* <DEDUP_REMOVED lines=23> */
.L_x_1095:
[----:B------:R-:W-:-:S13]  /*1800*/  ISETP.NE.AND P0, PT, R13, 0x1, PT ;  /* 0x000000010d00780c */ /* 0x000fda0003f05270 */
[----:B------:R-:W0:Y:S02]  /*1810*/  @P0 LDC.64 R4, c[0x0][0x9e8] ;  /* 0x00027a00ff040b82 */ /* 0x000e240000000a00 */
[----:B0-----:R-:W-:-:S05]  /*1820*/  @P0 IMAD.HI.U32 R0, R6, R4, RZ ;  /* 0x0000000406000227 */ /* 0x001fca00078e00ff */
[----:B------:R-:W-:-:S07]  /*1830*/  @P0 SHF.R.U32.HI R6, RZ, R5, R0 ;  /* 0x00000005ff060219 */ /* 0x000fce0000011600 */
.L_x_1096:
[----:B------:R-:W-:-:S05]  /*1840*/  IMAD R6, R6, R13, RZ ;  /* 0x0000000d06067224 */ /* 0x000fca00078e02ff */
[----:B------:R-:W-:-:S13]  /*1850*/  R2UR UR5, R6 ;  /* 0x00000000060572ca */ /* 0x000fda00000e0000 */
[----:B------:R-:W-:-:S04]  /*1860*/  UISETP.LT.AND UP0, UPT, UR4, UR5, UPT ;  /* 0x000000050400728c */ /* 0x000fc8000bf01270 */
[----:B------:R-:W-:-:S12]  /*1870*/  USEL UR4, UR4, UR5, !UP0 ;  /* 0x0000000504047287 */ /* 0x000fd8000c000000 */
.L_x_1094:
[----:B------:R-:W-:Y:S01]  /*1880*/  UIMAD.WIDE UR4, UR4, 0x66666667, URZ ;  /* 0x66666667040478a5 */ /* 0x000fe2000f8e023f */
[----:B------:R-:W-:Y:S01]  /*1890*/  PLOP3.LUT P0, PT, PT, PT, PT, 0x80, 0x0 ;  /* 0x000000000000781c */ /* 0x000fe20003f0f070 */
[----:B------:R-:W-:Y:S01]  /*18a0*/  IMAD.MOV.U32 R4, RZ, RZ, RZ ;  /* 0x000000ffff047224 */ /* 0x000fe200078e00ff */
        /* <DEDUP_REMOVED lines=9> */
[----:B------:R-:W-:Y:S01]  /*1940*/  UISETP.LT.AND UP0, UPT, URZ, UR4, UPT ;  /* 0x000000043f00728c */ /* 0x000fe2000bf01270 */
[----:B------:R-:W-:Y:S02]  /*1950*/  CS2R R14, SRZ ;  /* 0x00000000000e7805 */ /* 0x000fe4000001ff00 */
[----:B------:R-:W-:Y:S02]  /*1960*/  CS2R R20, SRZ ;  /* 0x0000000000147805 */ /* 0x000fe4000001ff00 */
[----:B------:R-:W-:Y:S01]  /*1970*/  CS2R R38, SRZ ;  /* 0x0000000000267805 */ /* 0x000fe2000001ff00 */
[----:B------:R-:W-:Y:S01]  /*1980*/  USEL UR43, URZ, UR4, !UP0 ;  /* 0x000000043f2b7287 */ /* 0x000fe2000c000000 */
[----:B------:R-:W-:-:S02]  /*1990*/  CS2R R36, SRZ ;  /* 0x0000000000247805 */ /* 0x000fc4000001ff00 */
[----:B------:R-:W-:Y:S02]  /*19a0*/  CS2R R24, SRZ ;  /* 0x0000000000187805 */ /* 0x000fe4000001ff00 */
[----:B------:R-:W-:Y:S02]  /*19b0*/  CS2R R56, SRZ ;  /* 0x0000000000387805 */ /* 0x000fe4000001ff00 */
[----:B------:R-:W-:Y:S02]  /*19c0*/  CS2R R26, SRZ ;  /* 0x00000000001a7805 */ /* 0x000fe4000001ff00 */
[----:B------:R-:W-:Y:S02]  /*19d0*/  CS2R R58, SRZ ;  /* 0x00000000003a7805 */ /* 0x000fe4000001ff00 */
[----:B------:R-:W-:Y:S02]  /*19e0*/  ISETP.GT.AND P1, PT, R104, UR43, PT ;  /* 0x0000002b68007c0c */ /* 0x000fe4000bf24270 */
[----:B------:R-:W-:Y:S01]  /*19f0*/  CS2R R32, SRZ ;  /* 0x0000000000207805 */ /* 0x000fe2000001ff00 */
[----:B------:R-:W-:-:S10]  /*1a00*/  IMAD.MOV.U32 R61, RZ, RZ, RZ ;  /* 0x000000ffff3d7224 */ /* 0x000fd400078e00ff */
        /* <DEDUP_REMOVED lines=8> */
[----:B------:R-:W-:-:S06]  /*1a90*/  SHF.R.S32.HI R0, RZ, 0x7, R0 ;  /* 0x00000007ff007819 */ /* 0x000fcc0000011400 */
        /* <DEDUP_REMOVED lines=28> */
.L_x_1098:
        /* <DEDUP_REMOVED lines=9> */
.L_x_1291:
[----:B------:R-:W-:Y:S05]  /*1cf0*/  @!P0 BRA `(.L_x_1100) ;  /* 0x0000000000048947 */ /* 0x000fea0003800000 */
[----:B------:R-:W-:Y:S01]  /*1d00*/  BPT.TRAP 0x1 ;  /* 0x000000040000795c */ /* 0x000fe20000300000 */
.L_x_1100:
[----:B0-----:R-:W-:Y:S02]  /*1d10*/  IMAD.U32 R3, RZ, RZ, UR37 ;  /* 0x00000025ff037e24 */ /* 0x001fe4000f8e00ff */
[----:B------:R-:W-:-:S03]  /*1d20*/  IMAD.U32 R0, RZ, RZ, UR36 ;  /* 0x00000024ff007e24 */ /* 0x000fc6000f8e00ff */
[----:B------:R-:W-:Y:S02]  /*1d30*/  LEA R3, R3, UR45, 0x3 ;  /* 0x0000002d03037c11 */ /* 0x000fe4000f8e18ff */
[----:B------:R-:W-:-:S04]  /*1d40*/  SHF.L.U32 R0, R0, 0x1f, RZ ;  /* 0x0000001f00007819 */ /* 0x000fc800000006ff */
[----:B------:R0:W1:Y:S01]  /*1d50*/  SYNCS.PHASECHK.TRANS64.TRYWAIT P1, [R3+URZ+0x13230], R0 ;  /* 0x01323000030075a7 */ /* 0x000062000802017f */
[----:B------:R-:W-:Y:S05]  /*1d60*/  @!P0 BRA `(.L_x_1101) ;  /* 0x0000000000048947 */ /* 0x000fea0003800000 */
[----:B------:R-:W-:Y:S01]  /*1d70*/  BPT.TRAP 0x1 ;  /* 0x000000040000795c */ /* 0x000fe20000300000 */
.L_x_1101:
[----:B-1----:R-:W-:Y:S05]  /*1d80*/  @P1 BRA `(.L_x_1102) ;  /* 0x0000000000081947 */ /* 0x002fea0003800000 */
[----:B------:R-:W1:Y:S02]  /*1d90*/  SYNCS.PHASECHK.TRANS64.TRYWAIT P1, [R3+URZ+0x13230], R0 ;  /* 0x01323000030075a7 */ /* 0x000e64000802017f */
[----:B-1----:R-:W-:Y:S05]  /*1da0*/  @!P1 BRA `(.L_x_1103) ;  /* 0x0000016c00fc9947 */ /* 0x002fea0003800000 */
.L_x_1102:
        /* <DEDUP_REMOVED lines=73> */
.L_x_1104:
[----:B------:R-:W2:Y:S01]  /*2240*/  LDC R107, c[0x0][0x448] ;  /* 0x00011200ff6b7b82 */ /* 0x000ea20000000800 */
[----:B------:R-:W-:Y:S01]  /*2250*/  VIADD R6, R22, UR41 ;  /* 0x0000002916067c36 */ /* 0x000fe20008000000 */
[----:B------:R-:W-:Y:S01]  /*2260*/  R2UR UR6, R3 ;  /* 0x00000000030672ca */ /* 0x000fe200000e0000 */
[----:B01----:R-:W-:Y:S01]  /*2270*/  IMAD.MOV.U32 R3, RZ, RZ, -0xa0 ;  /* 0xffffff60ff037424 */ /* 0x003fe200078e00ff */
[----:B------:R-:W-:Y:S01]  /*2280*/  LOP3.LUT P1, RZ, R2, 0x8, RZ, 0xc0, !PT ;  /* 0x0000000802ff7812 */ /* 0x000fe2000782c0ff */
[----:B------:R-:W-:Y:S01]  /*2290*/  ULDC UR21, c[0x0][0x9dc] ;  /* 0x0002770000157ab9 */ /* 0x000fe20000000800 */
[----:B------:R-:W-:Y:S01]  /*22a0*/  ULDC UR7, c[0x0][0x9e0] ;  /* 0x0002780000077ab9 */ /* 0x000fe20000000800 */
[----:B------:R-:W-:-:S04]  /*22b0*/  IMAD R8, R104, R3, 0xa1 ;  /* 0x000000a168087424 */ /* 0x000fc800078e0203 */
[----:B------:R-:W-:-:S04]  /*22c0*/  VIADD R13, R8, 0xffffffff ;  /* 0xffffffff080d7836 */ /* 0x000fc80000000000 */
[----:B------:R-:W-:-:S04]  /*22d0*/  UIADD3 UR6, UR6, 0x13240, URZ ;  /* 0x0001324006067890 */ /* 0x000fc8000fffe03f */
[----:B------:R-:W-:Y:S01]  /*22e0*/  UPRMT UR6, UR44, 0x654, UR6 ;  /* 0x000006542c067896 */ /* 0x000fe20008000006 */
[----:B--2---:R-:W-:-:S08]  /*22f0*/  ISETP.NE.AND P2, PT, R107, 0x1, PT ;  /* 0x000000016b00780c */ /* 0x004fd00003f45270 */
[----:B------:R-:W-:Y:S01]  /*2300*/  SYNCS.ARRIVE.TRANS64.RED.A1T0 RZ, [UR6], RZ ;  /* 0x000000ffffff79a7 */ /* 0x000fe20008100406 */
[----:B------:R-:W-:-:S04]  /*2310*/  ULOP3.LUT UR6, URZ, UR21, URZ, 0x33, !UPT ;  /* 0x000000153f067292 */ /* 0x000fc8000f8e333f */
[----:B------:R-:W0:Y:S08]  /*2320*/  @P2 LDC R5, c[0x0][0x44c] ;  /* 0x00011300ff052b82 */ /* 0x000e300000000800 */
[----:B------:R-:W1:Y:S01]  /*2330*/  @P2 LDC R7, c[0x0][0x450] ;  /* 0x00011400ff072b82 */ /* 0x000e620000000800 */
[----:B0-----:R-:W-:-:S04]  /*2340*/  @P2 IMAD.HI.U32 R0, R6, R5, RZ ;  /* 0x0000000506002227 */ /* 0x001fc800078e00ff */
[----:B------:R-:W-:Y:S01]  /*2350*/  IMAD R5, R19, -0x2, R8 ;  /* 0xfffffffe13057824 */ /* 0x000fe200078e0208 */
[----:B-1----:R-:W-:Y:S01]  /*2360*/  @P2 SHF.R.U32.HI R6, RZ, R7, R0 ;  /* 0x00000007ff062219 */ /* 0x002fe20000011600 */
[----:B------:R-:W-:-:S03]  /*2370*/  IMAD R0, R104, -0xa0, R17 ;  /* 0xffffff6068007824 */ /* 0x000fc600078e0211 */
[----:B------:R-:W-:Y:S01]  /*2380*/  IADD3 R7, -R18, R5, R17 ;  /* 0x0000000512077210 */ /* 0x000fe20007ffe111 */
[----:B------:R-:W-:Y:S01]  /*2390*/  VIADD R5, R5, 0xffffffff ;  /* 0xffffffff05057836 */ /* 0x000fe20000000000 */
[----:B------:R-:W0:Y:S01]  /*23a0*/  SHFL.IDX PT, R10, R6, RZ, 0x1c1f ;  /* 0x001c1fff060a7589 */ /* 0x000e2200000e0000 */
[----:B------:R-:W-:-:S04]  /*23b0*/  VIADD R0, R0, 0xa0 ;  /* 0x000000a000007836 */ /* 0x000fc80000000000 */
[----:B------:R-:W-:Y:S02]  /*23c0*/  IMAD R3, R19, -0x2, R0 ;  /* 0xfffffffe13037824 */ /* 0x000fe400078e0200 */
[C---:B------:R-:W-:Y:S02]  /*23d0*/  VIADD R0, R7.reuse, UR7 ;  /* 0x0000000707007c36 */ /* 0x040fe40008000000 */
[----:B------:R-:W-:-:S03]  /*23e0*/  VIADD R7, R7, UR6 ;  /* 0x0000000607077c36 */ /* 0x000fc60008000000 */
[----:B0-----:R-:W-:Y:S01]  /*23f0*/  VIADDMNMX R8, R10, R0, R3, PT ;  /* 0x000000000a087246 */ /* 0x001fe20003800103 */
[----:B------:R-:W-:Y:S01]  /*2400*/  IMAD.IADD R9, R7, 0x1, R10 ;  /* 0x0000000107097824 */ /* 0x000fe200078e020a */
[----:B------:R-:W-:Y:S06]  /*2410*/  @!P1 BRA `(.L_x_1105) ;  /* 0x00000000005c9947 */ /* 0x000fec0003800000 */
[----:B------:R-:W-:Y:S01]  /*2420*/  IADD3 R10, -R18, R17, R10 ;  /* 0x00000011120a7210 */ /* 0x000fe20007ffe10a */
        /* <DEDUP_REMOVED lines=12> */
.L_x_1107:
[----:B------:R-:W-:Y:S02]  /*24f0*/  ULDC UR6, c[0x0][0x9e4] ;  /* 0x0002790000067ab9 */ /* 0x000fe40000000800 */
[----:B------:R-:W-:-:S05]  /*2500*/  IMAD.U32 R15, RZ, RZ, UR6 ;  /* 0x00000006ff0f7e24 */ /* 0x000fca000f8e00ff */
[----:B------:R-:W-:-:S13]  /*2510*/  ISETP.NE.AND P1, PT, R15, 0x1, PT ;  /* 0x000000010f00780c */ /* 0x000fda0003f25270 */
[----:B------:R-:W0:Y:S02]  /*2520*/  @P1 LDC.64 R20, c[0x0][0x9e8] ;  /* 0x00027a00ff141b82 */ /* 0x000e240000000a00 */
[----:B0-----:R-:W-:-:S05]  /*2530*/  @P1 IMAD.HI.U32 R12, R10, R20, RZ ;  /* 0x000000140a0c1227 */ /* 0x001fca00078e00ff */
[----:B------:R-:W-:-:S07]  /*2540*/  @P1 SHF.R.U32.HI R10, RZ, R21, R12 ;  /* 0x00000015ff0a1219 */ /* 0x000fce000001160c */
.L_x_1108:
[----:B------:R-:W-:Y:S05]  /*2550*/  BSYNC B0 ;  /* 0x0000000000007941 */ /* 0x000fea0003800000 */
.L_x_1106:
[----:B------:R-:W-:-:S05]  /*2560*/  IMAD R10, R10, R15, R5 ;  /* 0x0000000f0a0a7224 */ /* 0x000fca00078e0205 */
[----:B------:R-:W-:Y:S02]  /*2570*/  VIADDMNMX R8, R10, R15, R8, PT ;  /* 0x0000000f0a087246 */ /* 0x000fe40003800108 */
[----:B------:R-:W-:-:S07]  /*2580*/  VIMNMX R9, R9, R10, !PT ;  /* 0x0000000a09097248 */ /* 0x000fce0007fe0100 */
.L_x_1105:
        /* <DEDUP_REMOVED lines=13> */
[----:B------:R-:W-:Y:S02]  /*2660*/  FSEL R89, R89, -INF , !P2 ;  /* 0xff80000059597808 */ /* 0x000fe40005000000 */
        /* <DEDUP_REMOVED lines=24> */
[----:B0-----:R-:W-:Y:S01]  /*27f0*/  VIADDMNMX R3, R6, R0, R3, PT ;  /* 0x0000000006037246 */ /* 0x001fe20003800103 */
[----:B------:R-:W-:Y:S01]  /*2800*/  IMAD.IADD R0, R7, 0x1, R6 ;  /* 0x0000000107007824 */ /* 0x000fe200078e0206 */
        /* <DEDUP_REMOVED lines=208> */
.L_x_1111:
[----:B------:R-:W-:Y:S02]  /*3510*/  ULDC UR6, c[0x0][0x9e4] ;  /* 0x0002790000067ab9 */ /* 0x000fe40000000800 */
[----:B------:R-:W-:-:S05]  /*3520*/  IMAD.U32 R10, RZ, RZ, UR6 ;  /* 0x00000006ff0a7e24 */ /* 0x000fca000f8e00ff */
[----:B------:R-:W-:-:S13]  /*3530*/  ISETP.NE.AND P6, PT, R10, 0x1, PT ;  /* 0x000000010a00780c */ /* 0x000fda0003fc5270 */
[----:B------:R-:W0:Y:S02]  /*3540*/  @P6 LDC.64 R6, c[0x0][0x9e8] ;  /* 0x00027a00ff066b82 */ /* 0x000e240000000a00 */
[----:B0-----:R-:W-:-:S05]  /*3550*/  @P6 IMAD.HI.U32 R6, R8, R6, RZ ;  /* 0x0000000608066227 */ /* 0x001fca00078e00ff */
[----:B------:R-:W-:-:S07]  /*3560*/  @P6 SHF.R.U32.HI R8, RZ, R7, R6 ;  /* 0x00000007ff086219 */ /* 0x000fce0000011606 */
.L_x_1112:
[----:B------:R-:W-:Y:S05]  /*3570*/  BSYNC B0 ;  /* 0x0000000000007941 */ /* 0x000fea0003800000 */
.L_x_1110:
[----:B------:R-:W-:-:S05]  /*3580*/  IMAD R5, R8, R10, R5 ;  /* 0x0000000a08057224 */ /* 0x000fca00078e0205 */
[----:B------:R-:W-:Y:S02]  /*3590*/  VIADDMNMX R3, R5, R10, R3, PT ;  /* 0x0000000a05037246 */ /* 0x000fe40003800103 */
[----:B------:R-:W-:-:S07]  /*35a0*/  VIMNMX R0, R0, R5, !PT ;  /* 0x0000000500007248 */ /* 0x000fce0007fe0100 */
.L_x_1109:
        /* <DEDUP_REMOVED lines=201> */
[----:B------:R-:W-:Y:S01]  /*4240*/  FMNMX.FTZ R73, R103, R6, !PT ;  /* 0x0000000667497209 */ /* 0x000fe20007810000 */
[----:B------:R-:W-:-:S01]  /*4250*/  FFMA.FTZ R7, R88, UR42, -R106 ;  /* 0x0000002a58077c23 */ /* 0x000fc2000801086a */
[--C-:B------:R-:W-:Y:S01]  /*4260*/  FFMA.FTZ R88, R77, UR42, -R106.reuse ;  /* 0x0000002a4d587c23 */ /* 0x100fe2000801086a */
[----:B------:R-:W-:-:S01]  /*4270*/  FFMA.FTZ R8, R89, UR42, -R106 ;  /* 0x0000002a59087c23 */ /* 0x000fc2000801086a */
[----:B------:R-:W-:Y:S01]  /*4280*/  FMNMX.FTZ R6, R74, R73, !PT ;  /* 0x000000494a067209 */ /* 0x000fe20007810000 */
[----:B------:R-:W-:-:S01]  /*4290*/  FFMA.FTZ R89, R81, UR42, -R106 ;  /* 0x0000002a51597c23 */ /* 0x000fc2000801086a */
[----:B------:R-:W-:Y:S01]  /*42a0*/  ISETP.LT.OR P1, PT, R3, 0x8a, P1 ;  /* 0x0000008a0300780c */ /* 0x000fe20000f21670 */
[----:B------:R-:W-:-:S01]  /*42b0*/  FFMA.FTZ R84, R84, UR42, -R106 ;  /* 0x0000002a54547c23 */ /* 0x000fc2000801086a */
[----:B------:R-:W-:Y:S01]  /*42c0*/  FMNMX.FTZ R73, R75, R6, !PT ;  /* 0x000000064b497209 */ /* 0x000fe20007810000 */
[----:B------:R-:W-:-:S01]  /*42d0*/  FFMA.FTZ R9, R92, UR42, -R106 ;  /* 0x0000002a5c097c23 */ /* 0x000fc2000801086a */
[----:B------:R-:W-:Y:S01]  /*42e0*/  FSEL R31, R31, -INF , !P1 ;  /* 0xff8000001f1f7808 */ /* 0x000fe20004800000 */
[----:B------:R-:W-:Y:S01]  /*42f0*/  MUFU.EX2 R7, R7 ;  /* 0x0000000700077308 */ /* 0x000fe20000000800 */
[----:B------:R-:W-:Y:S01]  /*4300*/  FMNMX.FTZ R6, R78, R73, !PT ;  /* 0x000000494e067209 */ /* 0x000fe20007810000 */
[--C-:B------:R-:W-:Y:S01]  /*4310*/  FFMA.FTZ R10, R93, UR42, -R106.reuse ;  /* 0x0000002a5d0a7c23 */ /* 0x100fe2000801086a */
[----:B------:R-:W-:Y:S01]  /*4320*/  ISETP.GT.AND P1, PT, R0, 0x90, !P2 ;  /* 0x000000900000780c */ /* 0x000fe20005724270 */
[--C-:B------:R-:W-:Y:S01]  /*4330*/  FFMA.FTZ R11, R96, UR42, -R106.reuse ;  /* 0x0000002a600b7c23 */ /* 0x100fe2000801086a */
[----:B------:R-:W-:Y:S01]  /*4340*/  FMNMX.FTZ R77, R79, R6, !PT ;  /* 0x000000064f4d7209 */ /* 0x000fe20007810000 */
[--C-:B------:R-:W-:Y:S01]  /*4350*/  FFMA.FTZ R12, R97, UR42, -R106.reuse ;  /* 0x0000002a610c7c23 */ /* 0x100fe2000801086a */
[----:B------:R-:W-:Y:S01]  /*4360*/  ISETP.LT.OR P1, PT, R3, 0x91, P1 ;  /* 0x000000910300780c */ /* 0x000fe20000f21670 */
[----:B------:R-:W-:Y:S01]  /*4370*/  MUFU.EX2 R8, R8 ;  /* 0x0000000800087308 */ /* 0x000fe20000000800 */
[----:B------:R-:W-:Y:S01]  /*4380*/  FMNMX.FTZ R6, R82, R77, !PT ;  /* 0x0000004d52067209 */ /* 0x000fe20007810000 */
[--C-:B------:R-:W-:Y:S01]  /*4390*/  FFMA.FTZ R80, R80, UR42, -R106.reuse ;  /* 0x0000002a50507c23 */ /* 0x100fe2000801086a */
[----:B------:R-:W-:Y:S01]  /*43a0*/  FSEL R34, R34, -INF , !P1 ;  /* 0xff80000022227808 */ /* 0x000fe20004800000 */
[--C-:B------:R-:W-:Y:S01]  /*43b0*/  FFMA.FTZ R13, R100, UR42, -R106.reuse ;  /* 0x0000002a640d7c23 */ /* 0x100fe2000801086a */
[----:B------:R-:W-:Y:S01]  /*43c0*/  FMNMX.FTZ R77, R83, R6, !PT ;  /* 0x00000006534d7209 */ /* 0x000fe20007810000 */
[--C-:B------:R-:W-:Y:S01]  /*43d0*/  FFMA.FTZ R85, R85, UR42, -R106.reuse ;  /* 0x0000002a55557c23 */ /* 0x100fe2000801086a */
[----:B------:R-:W-:Y:S01]  /*43e0*/  ISETP.GT.AND P2, PT, R0, 0x99, !P6 ;  /* 0x000000990000780c */ /* 0x000fe20007744270 */
[--C-:B------:R-:W-:Y:S01]  /*43f0*/  FFMA.FTZ R0, R40, UR42, -R106.reuse ;  /* 0x0000002a28007c23 */ /* 0x100fe2000801086a */
[----:B------:R-:W-:Y:S01]  /*4400*/  FMNMX.FTZ R6, R86, R77, !PT ;  /* 0x0000004d56067209 */ /* 0x000fe20007810000 */
[--C-:B------:R-:W-:Y:S01]  /*4410*/  FFMA.FTZ R40, R44, UR42, -R106.reuse ;  /* 0x0000002a2c287c23 */ /* 0x100fe2000801086a */
        /* <DEDUP_REMOVED lines=8> */
[----:B------:R-:W-:Y:S01]  /*44a0*/  MUFU.EX2 R9, R9 ;  /* 0x0000000900097308 */ /* 0x000fe20000000800 */
[----:B0-----:R-:W-:-:S01]  /*44b0*/  FFMA.FTZ R84, R41, UR42, -R106 ;  /* 0x0000002a29547c23 */ /* 0x001fc2000801086a */
[--C-:B------:R-:W-:Y:S01]  /*44c0*/  FFMA.FTZ R14, R101, UR42, -R106.reuse ;  /* 0x0000002a650e7c23 */ /* 0x100fe2000801086a */
[----:B------:R-:W-:Y:S01]  /*44d0*/  FMNMX.FTZ R81, R59, R6, !PT ;  /* 0x000000063b517209 */ /* 0x000fe20007810000 */
[--C-:B------:R-:W-:Y:S01]  /*44e0*/  FFMA.FTZ R76, R76, UR42, -R106.reuse ;  /* 0x0000002a4c4c7c23 */ /* 0x100fe2000801086a */
[----:B------:R-:W-:-:S01]  /*44f0*/  FFMA.FTZ R56, R56, UR42, -R106 ;  /* 0x0000002a38387c23 */ /* 0x000fc2000801086a */
[--C-:B------:R-:W-:Y:S01]  /*4500*/  FFMA.FTZ R57, R57, UR42, -R106.reuse ;  /* 0x0000002a39397c23 */ /* 0x100fe2000801086a */
[----:B------:R-:W-:Y:S01]  /*4510*/  FMNMX.FTZ R6, R62, R81, !PT ;  /* 0x000000513e067209 */ /* 0x000fe20007810000 */
[----:B------:R-:W0:Y:S01]  /*4520*/  MUFU.EX2 R10, R10 ;  /* 0x0000000a000a7308 */ /* 0x000e220000000800 */
[----:B------:R-:W-:-:S01]  /*4530*/  FFMA.FTZ R60, R60, UR42, -R106 ;  /* 0x0000002a3c3c7c23 */ /* 0x000fc2000801086a */
[--C-:B------:R-:W-:Y:S01]  /*4540*/  FFMA.FTZ R61, R61, UR42, -R106.reuse ;  /* 0x0000002a3d3d7c23 */ /* 0x100fe2000801086a */
[----:B------:R-:W-:Y:S01]  /*4550*/  FMNMX.FTZ R81, R63, R6, !PT ;  /* 0x000000063f517209 */ /* 0x000fe20007810000 */
[--C-:B------:R-:W-:Y:S01]  /*4560*/  FFMA.FTZ R68, R68, UR42, -R106.reuse ;  /* 0x0000002a44447c23 */ /* 0x100fe2000801086a */
[----:B------:R-:W-:-:S01]  /*4570*/  FFMA.FTZ R69, R69, UR42, -R106 ;  /* 0x0000002a45457c23 */ /* 0x000fc2000801086a */
[--C-:B------:R-:W-:Y:S01]  /*4580*/  FFMA.FTZ R64, R64, UR42, -R106.reuse ;  /* 0x0000002a40407c23 */ /* 0x100fe2000801086a */
[----:B------:R-:W-:Y:S01]  /*4590*/  FMNMX.FTZ R6, R66, R81, !PT ;  /* 0x0000005142067209 */ /* 0x000fe20007810000 */
[----:B------:R-:W-:Y:S01]  /*45a0*/  MUFU.EX2 R11, R11 ;  /* 0x0000000b000b7308 */ /* 0x000fe20000000800 */
[----:B------:R-:W-:-:S01]  /*45b0*/  FFMA.FTZ R65, R65, UR42, -R106 ;  /* 0x0000002a41417c23 */ /* 0x000fc2000801086a */
[----:B------:R-:W-:Y:S01]  /*45c0*/  ISETP.NE.AND P6, PT, R107, 0x1, PT ;  /* 0x000000016b00780c */ /* 0x000fe20003fc5270 */
[----:B------:R-:W-:-:S01]  /*45d0*/  FFMA.FTZ R28, R28, UR42, -R106 ;  /* 0x0000002a1c1c7c23 */ /* 0x000fc2000801086a */
[----:B------:R-:W-:Y:S01]  /*45e0*/  FMNMX.FTZ R81, R67, R6, !PT ;  /* 0x0000000643517209 */ /* 0x000fe20007810000 */
[----:B------:R-:W-:-:S01]  /*45f0*/  FFMA.FTZ R29, R29, UR42, -R106 ;  /* 0x0000002a1d1d7c23 */ /* 0x000fc2000801086a */
[--C-:B------:R-:W-:Y:S01]  /*4600*/  FFMA.FTZ R24, R24, UR42, -R106.reuse ;  /* 0x0000002a18187c23 */ /* 0x100fe2000801086a */
[----:B------:R-:W-:-:S01]  /*4610*/  FFMA.FTZ R25, R25, UR42, -R106 ;  /* 0x0000002a19197c23 */ /* 0x000fc2000801086a */
[----:B------:R-:W-:Y:S01]  /*4620*/  FMNMX.FTZ R6, R70, R81, !PT ;  /* 0x0000005146067209 */ /* 0x000fe20007810000 */
[----:B------:R-:W-:Y:S01]  /*4630*/  MUFU.EX2 R3, R84 ;  /* 0x0000005400037308 */ /* 0x000fe20000000800 */
[----:B0-----:R-:W-:Y:S01]  /*4640*/  F2FP.SATFINITE.E4M3.F32.PACK_AB_MERGE_C R152, R10, R9, RZ ;  /* 0x000000090a98723e */ /* 0x001fe200048070ff */
[--C-:B------:R-:W-:Y:S01]  /*4650*/  FFMA.FTZ R36, R36, UR42, -R106.reuse ;  /* 0x0000002a24247c23 */ /* 0x100fe2000801086a */
[----:B------:R-:W-:Y:S01]  /*4660*/  FMNMX.FTZ R81, R71, R6, !PT ;  /* 0x0000000647517209 */ /* 0x000fe20007810000 */
[----:B------:R-:W-:Y:S01]  /*4670*/  FFMA.FTZ R32, R32, UR42, -R106 ;  /* 0x0000002a20207c23 */ /* 0x000fe2000801086a */
[----:B------:R-:W-:Y:S01]  /*4680*/  F2FP.SATFINITE.E4M3.F32.PACK_AB_MERGE_C R152, R8, R7, R152 ;  /* 0x000000070898723e */ /* 0x000fe20004807098 */
        /* <DEDUP_REMOVED lines=8> */
[----:B------:R-:W0:Y:S03]  /*4710*/  MUFU.EX2 R80, R85 ;  /* 0x0000005500507308 */ /* 0x000e260000000800 */
[----:B------:R-:W-:-:S04]  /*4720*/  FMNMX.FTZ R81, R51, R6, !PT ;  /* 0x0000000633517209 */ /* 0x000fc80007810000 */
[----:B------:R-:W-:Y:S01]  /*4730*/  FMNMX.FTZ R6, R54, R81, !PT ;  /* 0x0000005136067209 */ /* 0x000fe20007810000 */
[----:B------:R-:W-:Y:S03]  /*4740*/  MUFU.EX2 R13, R13 ;  /* 0x0000000d000d7308 */ /* 0x000fe60000000800 */
[----:B------:R-:W-:-:S04]  /*4750*/  FMNMX.FTZ R81, R55, R6, !PT ;  /* 0x0000000637517209 */ /* 0x000fc80007810000 */
[----:B------:R-:W-:Y:S01]  /*4760*/  FMNMX.FTZ R6, R26, R81, !PT ;  /* 0x000000511a067209 */ /* 0x000fe20007810000 */
[----:B------:R-:W-:Y:S01]  /*4770*/  MUFU.EX2 R15, R72 ;  /* 0x00000048000f7308 */ /* 0x000fe20000000800 */
[----:B0-----:R-:W-:Y:S02]  /*4780*/  F2FP.SATFINITE.E4M3.F32.PACK_AB_MERGE_C R150, R80, R77, RZ ;  /* 0x0000004d5096723e */ /* 0x001fe400048070ff */
        /* <DEDUP_REMOVED lines=8> */
[----:B------:R-:W-:-:S01]  /*4810*/  FFMA.FTZ R41, R45, UR42, -R106 ;  /* 0x0000002a2d297c23 */ /* 0x000fc2000801086a */
[--C-:B------:R-:W-:Y:S01]  /*4820*/  FFMA.FTZ R45, R49, UR42, -R106.reuse ;  /* 0x0000002a312d7c23 */ /* 0x100fe2000801086a */
[----:B------:R-:W-:-:S01]  /*4830*/  FFMA.FTZ R49, R53, UR42, -R106 ;  /* 0x0000002a35317c23 */ /* 0x000fc2000801086a */
[----:B------:R-:W-:Y:S01]  /*4840*/  FMNMX.FTZ R6, R39, R6, !PT ;  /* 0x0000000627067209 */ /* 0x000fe20007810000 */
[----:B------:R-:W-:Y:S01]  /*4850*/  IMAD.U32 R53, RZ, RZ, UR42 ;  /* 0x0000002aff357e24 */ /* 0x000fe2000f8e00ff */
[----:B------:R-:W1:Y:S03]  /*4860*/  MUFU.EX2 R21, R76 ;  /* 0x0000004c00157308 */ /* 0x000e660000000800 */
[----:B------:R-:W2:Y:S01]  /*4870*/  SHFL.BFLY PT, R81, R6, 0x2, 0x1f ;  /* 0x0c401f0006517f89 */ /* 0x000ea200000e0000 */
[----:B0-----:R-:W-:-:S04]  /*4880*/  F2FP.SATFINITE.E4M3.F32.PACK_AB_MERGE_C R154, R14, R13, RZ ;  /* 0x0000000d0e9a723e */ /* 0x001fc800048070ff */
[----:B------:R-:W0:Y:S01]  /*4890*/  MUFU.EX2 R76, R89 ;  /* 0x00000059004c7308 */ /* 0x000e220000000800 */
[----:B------:R-:W-:-:S07]  /*48a0*/  F2FP.SATFINITE.E4M3.F32.PACK_AB_MERGE_C R154, R12, R11, R154 ;  /* 0x0000000b0c9a723e */ /* 0x000fce000480709a */
[----:B------:R-:W3:Y:S01]  /*48b0*/  MUFU.EX2 R20, R20 ;  /* 0x0000001400147308 */ /* 0x000ee20000000800 */
[----:B-1----:R-:W-:-:S07]  /*48c0*/  F2FP.SATFINITE.E4M3.F32.PACK_AB_MERGE_C R148, R72, R21, RZ ;  /* 0x000000154894723e */ /* 0x002fce00048070ff */
[----:B------:R-:W-:Y:S01]  /*48d0*/  MUFU.EX2 R56, R56 ;  /* 0x0000003800387308 */ /* 0x000fe20000000800 */
[----:B0-----:R-:W-:Y:S02]  /*48e0*/  F2FP.SATFINITE.E4M3.F32.PACK_AB_MERGE_C R150, R76, R73, R150 ;  /* 0x000000494c96723e */ /* 0x001fe40004807096 */
[----:B--2---:R-:W-:-:S05]  /*48f0*/  FMNMX.FTZ R81, R6, R81, !PT ;  /* 0x0000005106517209 */ /* 0x004fca0007810000 */
[----:B------:R-:W0:Y:S01]  /*4900*/  SHFL.BFLY PT, R6, R81, 0x1, 0x1f ;  /* 0x0c201f0051067f89 */ /* 0x000e2200000e0000 */
[----:B------:R-:W-:Y:S01]  /*4910*/  MUFU.EX2 R57, R57 ;  /* 0x0000003900397308 */ /* 0x000fe20000000800 */
[----:B---3--:R-:W-:-:S07]  /*4920*/  F2FP.SATFINITE.E4M3.F32.PACK_AB_MERGE_C R148, R20, R15, R148 ;  /* 0x0000000f1494723e */ /* 0x008fce0004807094 */
[----:B------:R-:W-:Y:S08]  /*4930*/  MUFU.EX2 R60, R60 ;  /* 0x0000003c003c7308 */ /* 0x000ff00000000800 */
[----:B------:R-:W1:Y:S01]  /*4940*/  MUFU.EX2 R61, R61 ;  /* 0x0000003d003d7308 */ /* 0x000e620000000800 */
[----:B0-----:R-:W-:-:S07]  /*4950*/  FMNMX.FTZ R6, R81, R6, !PT ;  /* 0x0000000651067209 */ /* 0x001fce0007810000 */
[----:B------:R-:W-:Y:S01]  /*4960*/  MUFU.EX2 R68, R68 ;  /* 0x0000004400447308 */ /* 0x000fe20000000800 */
[C---:B------:R-:W-:Y:S01]  /*4970*/  FSETP.NEU.FTZ.AND P1, PT, R6.reuse, -INF , PT ;  /* 0xff8000000600780b */ /* 0x040fe20003f3d000 */
[----:B------:R-:W-:Y:S01]  /*4980*/  FFMA.FTZ R52, R6, R53, -8 ;  /* 0xc100000006347423 */ /* 0x000fe20000010035 */
[----:B------:R-:W-:-:S05]  /*4990*/  FFMA.FTZ R53, R37, UR42, -R106 ;  /* 0x0000002a25357c23 */ /* 0x000fca000801086a */
[----:B------:R-:W0:Y:S01]  /*49a0*/  MUFU.EX2 R69, R69 ;  /* 0x0000004500457308 */ /* 0x000e220000000800 */
[----:B------:R-:W-:Y:S02]  /*49b0*/  FSEL R37, R52, RZ, P1 ;  /* 0x000000ff34257208 */ /* 0x000fe40000800000 */
[----:B-1----:R-:W-:-:S03]  /*49c0*/  F2FP.SATFINITE.E4M3.F32.PACK_AB_MERGE_C R144, R61, R60, RZ ;  /* 0x0000003c3d90723e */ /* 0x002fc600048070ff */
        /* <DEDUP_REMOVED lines=10> */
[----:B------:R-:W-:Y:S01]  /*4a70*/  FADD.FTZ R66, R7, R8 ;  /* 0x0000000807427221 */ /* 0x000fe20000010000 */
[----:B------:R-:W-:Y:S01]  /*4a80*/  MUFU.EX2 R52, R52 ;  /* 0x0000003400347308 */ /* 0x000fe20000000800 */
[----:B------:R-:W-:-:S01]  /*4a90*/  FFMA.FTZ R92, R63, UR42, -R37 ;  /* 0x0000002a3f5c7c23 */ /* 0x000fc20008010825 */
[--C-:B------:R-:W-:Y:S01]  /*4aa0*/  FFMA.FTZ R85, R95, UR42, -R37.reuse ;  /* 0x0000002a5f557c23 */ /* 0x100fe20008010825 */
[----:B------:R-:W-:-:S01]  /*4ab0*/  FFMA.FTZ R63, R67, UR42, -R37 ;  /* 0x0000002a433f7c23 */ /* 0x000fc20008010825 */
[----:B------:R-:W-:Y:S01]  /*4ac0*/  FADD.FTZ R67, R9, R66 ;  /* 0x0000004209437221 */ /* 0x000fe20000010000 */
[----:B------:R-:W-:-:S01]  /*4ad0*/  FFMA.FTZ R88, R98, UR42, -R37 ;  /* 0x0000002a62587c23 */ /* 0x000fc20008010825 */
        /* <DEDUP_REMOVED lines=11> */
[----:B------:R-:W-:-:S01]  /*4b90*/  FADD.FTZ R70, R12, R67 ;  /* 0x000000430c467221 */ /* 0x000fc20000010000 */
[--C-:B------:R-:W-:Y:S01]  /*4ba0*/  FFMA.FTZ R67, R71, UR42, -R37.reuse ;  /* 0x0000002a47437c23 */ /* 0x100fe20008010825 */
[----:B------:R-:W-:-:S01]  /*4bb0*/  FFMA.FTZ R10, R43, UR42, -R37 ;  /* 0x0000002a2b0a7c23 */ /* 0x000fc20008010825 */
[----:B------:R-:W-:Y:S01]  /*4bc0*/  FFMA.FTZ R58, R58, UR42, -R37 ;  /* 0x0000002a3a3a7c23 */ /* 0x000fe20008010825 */
[----:B------:R-:W-:-:S01]  /*4bd0*/  FADD.FTZ R95, R13, R70 ;  /* 0x000000460d5f7221 */ /* 0x000fc20000010000 */
[----:B------:R-:W-:Y:S01]  /*4be0*/  FFMA.FTZ R59, R59, UR42, -R37 ;  /* 0x0000002a3b3b7c23 */ /* 0x000fe20008010825 */
[----:B0-----:R-:W-:Y:S01]  /*4bf0*/  F2FP.SATFINITE.E4M3.F32.PACK_AB_MERGE_C R146, R69, R68, RZ ;  /* 0x000000444592723e */ /* 0x001fe200048070ff */
        /* <DEDUP_REMOVED lines=10> */
[----:B------:R-:W-:Y:S01]  /*4ca0*/  FADD.FTZ R94, R20, R95 ;  /* 0x0000005f145e7221 */ /* 0x000fe20000010000 */
[----:B------:R-:W-:-:S01]  /*4cb0*/  FFMA.FTZ R55, R55, UR42, -R37 ;  /* 0x0000002a37377c23 */ /* 0x000fc20008010825 */
[--C-:B------:R-:W-:Y:S01]  /*4cc0*/  FFMA.FTZ R26, R26, UR42, -R37.reuse ;  /* 0x0000002a1a1a7c23 */ /* 0x100fe20008010825 */
[----:B------:R-:W-:-:S01]  /*4cd0*/  FFMA.FTZ R27, R27, UR42, -R37 ;  /* 0x0000002a1b1b7c23 */ /* 0x000fc20008010825 */
[----:B------:R-:W-:Y:S01]  /*4ce0*/  FADD.FTZ R43, R21, R94 ;  /* 0x0000005e152b7221 */ /* 0x000fe20000010000 */
[----:B------:R-:W-:-:S01]  /*4cf0*/  FFMA.FTZ R30, R30, UR42, -R37 ;  /* 0x0000002a1e1e7c23 */ /* 0x000fc20008010825 */
[----:B------:R-:W2:Y:S01]  /*4d00*/  MUFU.EX2 R89, R89 ;  /* 0x0000005900597308 */ /* 0x000ea20000000800 */
[----:B0-----:R-:W-:-:S01]  /*4d10*/  FADD.FTZ R71, R85, R70 ;  /* 0x0000004655477221 */ /* 0x001fc20000010000 */
        /* <DEDUP_REMOVED lines=8> */
[----:B------:R-:W-:-:S02]  /*4da0*/  F2FP.SATFINITE.E4M3.F32.PACK_AB_MERGE_C R84, R85, R84, RZ ;  /* 0x000000545554723e */ /* 0x000fc400048070ff */
[----:B------:R-:W-:Y:S02]  /*4db0*/  F2FP.SATFINITE.E4M3.F32.PACK_AB_MERGE_C R144, R57, R56, R144 ;  /* 0x000000383990723e */ /* 0x000fe40004807090 */
[----:B------:R-:W-:Y:S02]  /*4dc0*/  F2FP.SATFINITE.E4M3.F32.PACK_AB_MERGE_C R153, R81, R52, R84 ;  /* 0x000000345199723e */ /* 0x000fe40004807054 */
[----:B------:R-:W1:Y:S01]  /*4dd0*/  MUFU.EX2 R91, R91 ;  /* 0x0000005b005b7308 */ /* 0x000e620000000800 */
[----:B--2---:R-:W-:-:S07]  /*4de0*/  FADD.FTZ R13, R89, R70 ;  /* 0x00000046590d7221 */ /* 0x004fce0000010000 */
[----:B------:R-:W2:Y:S01]  /*4df0*/  MUFU.EX2 R74, R74 ;  /* 0x0000004a004a7308 */ /* 0x000ea20000000800 */
[----:B0-----:R-:W-:-:S07]  /*4e00*/  FADD.FTZ R14, R90, R13 ;  /* 0x0000000d5a0e7221 */ /* 0x001fce0000010000 */
[----:B------:R-:W0:Y:S01]  /*4e10*/  MUFU.EX2 R75, R75 ;  /* 0x0000004b004b7308 */ /* 0x000e220000000800 */
[----:B-1----:R-:W-:-:S01]  /*4e20*/  FADD.FTZ R13, R91, R14 ;  /* 0x0000000e5b0d7221 */ /* 0x002fc20000010000 */
[----:B------:R-:W-:Y:S01]  /*4e30*/  FADD.FTZ R14, R76, R21 ;  /* 0x000000154c0e7221 */ /* 0x000fe20000010000 */
[----:B------:R-:W-:-:S04]  /*4e40*/  F2FP.SATFINITE.E4M3.F32.PACK_AB_MERGE_C R90, R91, R90, RZ ;  /* 0x0000005a5b5a723e */ /* 0x000fc800048070ff */
[----:B------:R-:W-:Y:S01]  /*4e50*/  F2FP.SATFINITE.E4M3.F32.PACK_AB_MERGE_C R155, R89, R88, R90 ;  /* 0x00000058599b723e */ /* 0x000fe2000480705a */
[----:B------:R-:W1:Y:S01]  /*4e60*/  MUFU.EX2 R78, R78 ;  /* 0x0000004e004e7308 */ /* 0x000e620000000800 */
[----:B--2---:R-:W-:-:S01]  /*4e70*/  FADD.FTZ R8, R74, R13 ;  /* 0x0000000d4a087221 */ /* 0x004fc20000010000 */
[----:B------:R-:W-:-:S04]  /*4e80*/  FADD.FTZ R13, R77, R14 ;  /* 0x0000000e4d0d7221 */ /* 0x000fc80000010000 */
[----:B------:R-:W-:Y:S02]  /*4e90*/  FADD.FTZ R13, R80, R13 ;  /* 0x0000000d500d7221 */ /* 0x000fe40000010000 */
[----:B------:R-:W2:Y:S01]  /*4ea0*/  MUFU.EX2 R93, R93 ;  /* 0x0000005d005d7308 */ /* 0x000ea20000000800 */
[----:B0-----:R-:W-:-:S01]  /*4eb0*/  FADD.FTZ R11, R75, R8 ;  /* 0x000000084b0b7221 */ /* 0x001fc20000010000 */
[----:B------:R-:W-:Y:S01]  /*4ec0*/  FADD.FTZ R20, R56, R13 ;  /* 0x0000000d38147221 */ /* 0x000fe20000010000 */
[----:B------:R-:W-:-:S03]  /*4ed0*/  FFMA.FTZ R8, R50, UR42, -R37 ;  /* 0x0000002a32087c23 */ /* 0x000fc60008010825 */
[----:B------:R-:W-:Y:S02]  /*4ee0*/  FADD.FTZ R15, R57, R20 ;  /* 0x00000014390f7221 */ /* 0x000fe40000010000 */
[----:B------:R-:W0:Y:S01]  /*4ef0*/  MUFU.EX2 R79, R79 ;  /* 0x0000004f004f7308 */ /* 0x000e220000000800 */
[----:B-1----:R-:W-:-:S01]  /*4f00*/  FADD.FTZ R14, R78, R11 ;  /* 0x0000000b4e0e7221 */ /* 0x002fc20000010000 */
[----:B------:R-:W-:Y:S01]  /*4f10*/  FADD.FTZ R60, R60, R15 ;  /* 0x0000000f3c3c7221 */ /* 0x000fe20000010000 */
[----:B------:R-:W-:-:S01]  /*4f20*/  FFMA.FTZ R11, R51, UR42, -R37 ;  /* 0x0000002a330b7c23 */ /* 0x000fc20008010825 */
[----:B------:R-:W-:Y:S02]  /*4f30*/  FFMA.FTZ R37, R39, UR42, -R37 ;  /* 0x0000002a27257c23 */ /* 0x000fe40008010825 */
[----:B------:R-:W-:-:S02]  /*4f40*/  FADD.FTZ R61, R61, R60 ;  /* 0x0000003c3d3d7221 */ /* 0x000fc40000010000 */
[----:B------:R-:W1:Y:S01]  /*4f50*/  MUFU.EX2 R82, R82 ;  /* 0x0000005200527308 */ /* 0x000e620000000800 */
[----:B--2---:R-:W-:-:S01]  /*4f60*/  FADD.FTZ R14, R93, R14 ;  /* 0x0000000e5d0e7221 */ /* 0x004fc20000010000 */
[----:B------:R-:W-:-:S04]  /*4f70*/  F2FP.SATFINITE.E4M3.F32.PACK_AB_MERGE_C R78, R93, R78, RZ ;  /* 0x0000004e5d4e723e */ /* 0x000fc800048070ff */
[----:B------:R-:W-:Y:S02]  /*4f80*/  F2FP.SATFINITE.E4M3.F32.PACK_AB_MERGE_C R149, R75, R74, R78 ;  /* 0x0000004a4b95723e */ /* 0x000fe4000480704e */
        /* <DEDUP_REMOVED lines=8> */
[----:B------:R-:W-:-:S04]  /*5010*/  F2FP.SATFINITE.E4M3.F32.PACK_AB_MERGE_C R83, R86, R83, RZ ;  /* 0x000000535653723e */ /* 0x000fc800048070ff */
[----:B------:R-:W-:Y:S02]  /*5020*/  F2FP.SATFINITE.E4M3.F32.PACK_AB_MERGE_C R151, R82, R79, R83 ;  /* 0x0000004f5297723e */ /* 0x000fe40004807053 */
        /* <DEDUP_REMOVED lines=8> */
[----:B-1----:R-:W-:Y:S01]  /*50b0*/  F2FP.SATFINITE.E4M3.F32.PACK_AB_MERGE_C R146, R65, R64, R146 ;  /* 0x000000404192723e */ /* 0x002fe20004807092 */
[----:B------:R-:W-:-:S04]  /*50c0*/  FADD.FTZ R64, R64, R61 ;  /* 0x0000003d40407221 */ /* 0x000fc80000010000 */
[----:B------:R-:W-:Y:S02]  /*50d0*/  FADD.FTZ R65, R65, R64 ;  /* 0x0000004041417221 */ /* 0x000fe40000010000 */
[----:B------:R-:W1:Y:S01]  /*50e0*/  MUFU.EX2 R63, R63 ;  /* 0x0000003f003f7308 */ /* 0x000e620000000800 */
[----:B0-----:R-:W-:-:S01]  /*50f0*/  FADD.FTZ R13, R92, R13 ;  /* 0x0000000d5c0d7221 */ /* 0x001fc20000010000 */
[----:B------:R-:W-:Y:S01]  /*5100*/  FADD.FTZ R68, R68, R65 ;  /* 0x0000004144447221 */ /* 0x000fe20000010000 */
[----:B------:R-:W-:-:S03]  /*5110*/  F2FP.SATFINITE.E4M3.F32.PACK_AB_MERGE_C R87, R92, R87, RZ ;  /* 0x000000575c57723e */ /* 0x000fc600048070ff */
[----:B------:R-:W-:Y:S01]  /*5120*/  FADD.FTZ R69, R69, R68 ;  /* 0x0000004445457221 */ /* 0x000fe20000010000 */
[----:B------:R-:W-:Y:S01]  /*5130*/  F2FP.SATFINITE.E4M3.F32.PACK_AB_MERGE_C R145, R59, R58, R87 ;  /* 0x0000003a3b91723e */ /* 0x000fe20004807057 */
[----:B------:R-:W-:Y:S01]  /*5140*/  MUFU.EX2 R40, R40 ;  /* 0x0000002800287308 */ /* 0x000fe20000000800 */
[----:B--2---:R-:W-:-:S07]  /*5150*/  FADD.FTZ R14, R62, R13 ;  /* 0x0000000d3e0e7221 */ /* 0x004fce0000010000 */
[----:B------:R-:W0:Y:S01]  /*5160*/  MUFU.EX2 R41, R41 ;  /* 0x0000002900297308 */ /* 0x000e220000000800 */
[----:B-1----:R-:W-:-:S07]  /*5170*/  FADD.FTZ R13, R63, R14 ;  /* 0x0000000e3f0d7221 */ /* 0x002fce0000010000 */
        /* <DEDUP_REMOVED lines=15> */
[----:B------:R-:W0:Y:S01]  /*5270*/  MUFU.EX2 R7, R7 ;  /* 0x0000000700077308 */ /* 0x000e220000000800 */
[----:B-1----:R-:W-:-:S07]  /*5280*/  FADD.FTZ R3, R9, R14 ;  /* 0x0000000e09037221 */ /* 0x002fce0000010000 */
[----:B------:R-:W-:Y:S01]  /*5290*/  MUFU.EX2 R48, R48 ;  /* 0x0000003000307308 */ /* 0x000fe20000000800 */
[----:B--2---:R-:W-:-:S07]  /*52a0*/  FADD.FTZ R0, R10, R3 ;  /* 0x000000030a007221 */ /* 0x004fce0000010000 */
[----:B------:R-:W1:Y:S01]  /*52b0*/  MUFU.EX2 R49, R49 ;  /* 0x0000003100317308 */ /* 0x000e620000000800 */
[----:B0-----:R-:W-:-:S07]  /*52c0*/  FADD.FTZ R3, R7, R0 ;  /* 0x0000000007037221 */ /* 0x001fce0000010000 */
[----:B------:R-:W0:Y:S08]  /*52d0*/  MUFU.EX2 R12, R12 ;  /* 0x0000000c000c7308 */ /* 0x000e300000000800 */
[----:B------:R-:W-:Y:S01]  /*52e0*/  MUFU.EX2 R44, R44 ;  /* 0x0000002c002c7308 */ /* 0x000fe20000000800 */
[----:B-1----:R-:W-:-:S07]  /*52f0*/  F2FP.SATFINITE.E4M3.F32.PACK_AB_MERGE_C R13, R49, R48, RZ ;  /* 0x00000030310d723e */ /* 0x002fce00048070ff */
[----:B------:R-:W1:Y:S01]  /*5300*/  MUFU.EX2 R45, R45 ;  /* 0x0000002d002d7308 */ /* 0x000e620000000800 */
[----:B0-----:R-:W-:-:S01]  /*5310*/  FADD.FTZ R3, R12, R3 ;  /* 0x000000030c037221 */ /* 0x001fc20000010000 */
[----:B------:R-:W-:Y:S02]  /*5320*/  F2FP.SATFINITE.E4M3.F32.PACK_AB_MERGE_C R7, R12, R7, RZ ;  /* 0x000000070c07723e */ /* 0x000fe400048070ff */
[----:B------:R-:W0:Y:S02]  /*5330*/  @P6 LDC R12, c[0x0][0x44c] ;  /* 0x00011300ff0c6b82 */ /* 0x000e240000000800 */
[----:B------:R-:W-:Y:S02]  /*5340*/  F2FP.SATFINITE.E4M3.F32.PACK_AB_MERGE_C R141, R10, R9, R7 ;  /* 0x000000090a8d723e */ /* 0x000fe40004807007 */
[----:B------:R-:W2:Y:S08]  /*5350*/  MUFU.EX2 R8, R8 ;  /* 0x0000000800087308 */ /* 0x000eb00000000800 */
[----:B------:R-:W3:Y:S01]  /*5360*/  MUFU.EX2 R11, R11 ;  /* 0x0000000b000b7308 */ /* 0x000ee20000000800 */
[C---:B-1----:R-:W-:Y:S01]  /*5370*/  F2FP.SATFINITE.E4M3.F32.PACK_AB_MERGE_C R142, R45.reuse, R44, R13 ;  /* 0x0000002c2d8e723e */ /* 0x042fe2000480700d */
[----:B------:R-:W-:Y:S01]  /*5380*/  FADD.FTZ R44, R44, R41 ;  /* 0x000000292c2c7221 */ /* 0x000fe20000010000 */
[----:B------:R-:W1:Y:S03]  /*5390*/  @P6 LDC R13, c[0x0][0x450] ;  /* 0x00011400ff0d6b82 */ /* 0x000e660000000800 */
[----:B------:R-:W-:-:S02]  /*53a0*/  FADD.FTZ R45, R45, R44 ;  /* 0x0000002c2d2d7221 */ /* 0x000fc40000010000 */
[----:B------:R-:W4:Y:S01]  /*53b0*/  MUFU.EX2 R54, R54 ;  /* 0x0000003600367308 */ /* 0x000f220000000800 */
[----:B--2---:R-:W-:-:S01]  /*53c0*/  FADD.FTZ R0, R8, R3 ;  /* 0x0000000308007221 */ /* 0x004fc20000010000 */
[----:B------:R-:W-:Y:S01]  /*53d0*/  FADD.FTZ R48, R48, R45 ;  /* 0x0000002d30307221 */ /* 0x000fe20000010000 */
[----:B0-----:R-:W-:-:S04]  /*53e0*/  @P6 IMAD.HI.U32 R12, R12, UR41, RZ ;  /* 0x000000290c0c6c27 */ /* 0x001fc8000f8e00ff */
[----:B------:R-:W-:Y:S01]  /*53f0*/  FADD.FTZ R49, R49, R48 ;  /* 0x0000003031317221 */ /* 0x000fe20000010000 */
[----:B------:R-:W-:Y:S01]  /*5400*/  MUFU.EX2 R28, R28 ;  /* 0x0000001c001c7308 */ /* 0x000fe20000000800 */
[----:B---3--:R-:W-:-:S07]  /*5410*/  FADD.FTZ R3, R11, R0 ;  /* 0x000000000b037221 */ /* 0x008fce0000010000 */
[----:B------:R-:W0:Y:S01]  /*5420*/  MUFU.EX2 R29, R29 ;  /* 0x0000001d001d7308 */ /* 0x000e220000000800 */
[----:B----4-:R-:W-:-:S07]  /*5430*/  FADD.FTZ R0, R54, R3 ;  /* 0x0000000336007221 */ /* 0x010fce0000010000 */
[----:B------:R-:W2:Y:S08]  /*5440*/  MUFU.EX2 R55, R55 ;  /* 0x0000003700377308 */ /* 0x000eb00000000800 */
[----:B------:R-:W-:Y:S01]  /*5450*/  MUFU.EX2 R24, R24 ;  /* 0x0000001800187308 */ /* 0x000fe20000000800 */
[----:B0-----:R-:W-:-:S07]  /*5460*/  F2FP.SATFINITE.E4M3.F32.PACK_AB_MERGE_C R3, R29, R28, RZ ;  /* 0x0000001c1d03723e */ /* 0x001fce00048070ff */
[----:B------:R-:W0:Y:S01]  /*5470*/  MUFU.EX2 R25, R25 ;  /* 0x0000001900197308 */ /* 0x000e220000000800 */
[C---:B--2---:R-:W-:Y:S01]  /*5480*/  F2FP.SATFINITE.E4M3.F32.PACK_AB_MERGE_C R54, R55.reuse, R54, RZ ;  /* 0x000000363736723e */ /* 0x044fe200048070ff */
[----:B------:R-:W-:-:S03]  /*5490*/  FADD.FTZ R55, R55, R0 ;  /* 0x0000000037377221 */ /* 0x000fc60000010000 */
[----:B------:R-:W-:Y:S01]  /*54a0*/  F2FP.SATFINITE.E4M3.F32.PACK_AB_MERGE_C R143, R11, R8, R54 ;  /* 0x000000080b8f723e */ /* 0x000fe20004807036 */
[----:B------:R-:W-:Y:S01]  /*54b0*/  IMAD.U32 R8, RZ, RZ, UR41 ;  /* 0x00000029ff087e24 */ /* 0x000fe2000f8e00ff */
[----:B-1----:R-:W-:Y:S01]  /*54c0*/  @P6 SHF.R.U32.HI R8, RZ, R13, R12 ;  /* 0x0000000dff086219 */ /* 0x002fe2000001160c */
[----:B------:R-:W1:Y:S01]  /*54d0*/  MUFU.EX2 R26, R26 ;  /* 0x0000001a001a7308 */ /* 0x000e620000000800 */
[----:B------:R-:W-:-:S03]  /*54e0*/  LOP3.LUT P6, RZ, R2, 0x8, RZ, 0xc0, !PT ;  /* 0x0000000802ff7812 */ /* 0x000fc600078cc0ff */
[----:B------:R-:W-:-:S04]  /*54f0*/  IMAD.IADD R8, R105, 0x1, R8 ;  /* 0x0000000169087824 */ /* 0x000fc800078e0208 */
[----:B------:R-:W2:Y:S01]  /*5500*/  MUFU.EX2 R27, R27 ;  /* 0x0000001b001b7308 */ /* 0x000ea20000000800 */
[----:B0-----:R-:W-:Y:S01]  /*5510*/  F2FP.SATFINITE.E4M3.F32.PACK_AB_MERGE_C R136, R25, R24, R3 ;  /* 0x000000181988723e */ /* 0x001fe20004807003 */
[----:B------:R-:W-:Y:S01]  /*5520*/  FADD.FTZ R24, R24, R49 ;  /* 0x0000003118187221 */ /* 0x000fe20000010000 */
[----:B------:R-:W-:-:S03]  /*5530*/  VIADD R9, R8, UR7 ;  /* 0x0000000708097c36 */ /* 0x000fc60008000000 */
[----:B------:R-:W-:Y:S02]  /*5540*/  FADD.FTZ R25, R25, R24 ;  /* 0x0000001819197221 */ /* 0x000fe40000010000 */
[----:B------:R-:W0:Y:S01]  /*5550*/  MUFU.EX2 R30, R30 ;  /* 0x0000001e001e7308 */ /* 0x000e220000000800 */
[----:B-1----:R-:W-:-:S01]  /*5560*/  FADD.FTZ R0, R26, R55 ;  /* 0x000000371a007221 */ /* 0x002fc20000010000 */
[----:B------:R-:W-:Y:S01]  /*5570*/  FADD.FTZ R28, R28, R25 ;  /* 0x000000191c1c7221 */ /* 0x000fe20000010000 */
[----:B------:R-:W-:Y:S01]  /*5580*/  R2UR UR10, R9 ;  /* 0x00000000090a72ca */ /* 0x000fe200000e0000 */
[----:B------:R-:W-:Y:S02]  /*5590*/  VIADD R9, R104, 0xfffffffe ;  /* 0xfffffffe68097836 */ /* 0x000fe40000000000 */
[----:B------:R-:W-:-:S02]  /*55a0*/  FADD.FTZ R29, R29, R28 ;  /* 0x0000001c1d1d7221 */ /* 0x000fc40000010000 */
        /* <DEDUP_REMOVED lines=8> */
[C---:B0-----:R-:W-:Y:S01]  /*5630*/  F2FP.SATFINITE.E4M3.F32.PACK_AB_MERGE_C R30, R31.reuse, R30, RZ ;  /* 0x0000001e1f1e723e */ /* 0x041fe200048070ff */
[----:B------:R-:W-:-:S03]  /*5640*/  FADD.FTZ R31, R31, R0 ;  /* 0x000000001f1f7221 */ /* 0x000fc60000010000 */
[----:B------:R-:W-:-:S03]  /*5650*/  F2FP.SATFINITE.E4M3.F32.PACK_AB_MERGE_C R137, R27, R26, R30 ;  /* 0x0000001a1b89723e */ /* 0x000fc6000480701e */
[----:B------:R-:W0:Y:S08]  /*5660*/  MUFU.EX2 R34, R34 ;  /* 0x0000002200227308 */ /* 0x000e300000000800 */
[----:B------:R-:W2:Y:S01]  /*5670*/  MUFU.EX2 R35, R35 ;  /* 0x0000002300237308 */ /* 0x000ea20000000800 */
[----:B-1----:R-:W-:Y:S01]  /*5680*/  F2FP.SATFINITE.E4M3.F32.PACK_AB_MERGE_C R138, R33, R32, R3 ;  /* 0x00000020218a723e */ /* 0x002fe20004807003 */
[----:B------:R-:W-:-:S04]  /*5690*/  FADD.FTZ R32, R32, R29 ;  /* 0x0000001d20207221 */ /* 0x000fc80000010000 */
[----:B------:R-:W-:Y:S02]  /*56a0*/  FADD.FTZ R33, R33, R32 ;  /* 0x0000002021217221 */ /* 0x000fe40000010000 */
[----:B------:R-:W1:Y:S01]  /*56b0*/  MUFU.EX2 R38, R38 ;  /* 0x0000002600267308 */ /* 0x000e620000000800 */
[----:B0-----:R-:W-:-:S01]  /*56c0*/  FADD.FTZ R0, R34, R31 ;  /* 0x0000001f22007221 */ /* 0x001fc20000010000 */
[----:B------:R-:W-:-:S06]  /*56d0*/  FADD.FTZ R36, R36, R33 ;  /* 0x0000002124247221 */ /* 0x000fcc0000010000 */
[----:B------:R-:W0:Y:S01]  /*56e0*/  MUFU.EX2 R37, R37 ;  /* 0x0000002500257308 */ /* 0x000e220000000800 */
[----:B--2---:R-:W-:-:S04]  /*56f0*/  FADD.FTZ R3, R35, R0 ;  /* 0x0000000023037221 */ /* 0x004fc80000010000 */
[----:B-1----:R-:W-:Y:S01]  /*5700*/  FADD.FTZ R0, R38, R3 ;  /* 0x0000000326007221 */ /* 0x002fe20000010000 */
[----:B------:R-:W-:-:S01]  /*5710*/  FADD.FTZ R3, R53, R36 ;  /* 0x0000002435037221 */ /* 0x000fc20000010000 */
[C---:B0-----:R-:W-:Y:S02]  /*5720*/  F2FP.SATFINITE.E4M3.F32.PACK_AB_MERGE_C R7, R37.reuse, R38, RZ ;  /* 0x000000262507723e */ /* 0x041fe400048070ff */
        /* <DEDUP_REMOVED lines=16> */
.L_x_1114:
[----:B------:R-:W-:Y:S02]  /*5830*/  ULDC UR12, c[0x0][0x9e4] ;  /* 0x00027900000c7ab9 */ /* 0x000fe40000000800 */
[----:B------:R-:W-:-:S11]  /*5840*/  UISETP.NE.AND UP0, UPT, UR12, 0x1, UPT ;  /* 0x000000010c00788c */ /* 0x000fd6000bf05270 */
[----:B------:R-:W-:Y:S02]  /*5850*/  @UP0 ULDC.64 UR14, c[0x0][0x9e8] ;  /* 0x00027a00000e0ab9 */ /* 0x000fe40000000a00 */
[----:B------:R-:W-:-:S04]  /*5860*/  UIMAD.WIDE.U32 UR6, UR11, UR14, URZ ;  /* 0x0000000e0b0672a5 */ /* 0x000fc8000f8e003f */
[----:B------:R-:W-:-:S12]  /*5870*/  @UP0 USHF.R.U32.HI UR11, URZ, UR15, UR7 ;  /* 0x0000000f3f0b0299 */ /* 0x000fd80008011607 */
.L_x_1115:
[----:B------:R-:W-:-:S04]  /*5880*/  UIMAD UR11, UR11, UR12, UR12 ;  /* 0x0000000c0b0b72a4 */ /* 0x000fc8000f8e020c */
[----:B------:R-:W-:-:S04]  /*5890*/  UISETP.LT.AND UP0, UPT, UR10, UR11, UPT ;  /* 0x0000000b0a00728c */ /* 0x000fc8000bf01270 */
[----:B------:R-:W-:-:S12]  /*58a0*/  USEL UR10, UR10, UR11, UP0 ;  /* 0x0000000b0a0a7287 */ /* 0x000fd80008000000 */
.L_x_1113:
        /* <DEDUP_REMOVED lines=31> */
.L_x_1135:
[----:B------:R-:W-:-:S04]  /*5aa0*/  UISETP.NE.AND UP0, UPT, UR25, 0x1, UPT ;  /* 0x000000011900788c */ /* 0x000fc8000bf05270 */
[----:B------:R-:W-:-:S04]  /*5ab0*/  USEL UR36, URZ, 0x1, UP0 ;  /* 0x000000013f247887 */ /* 0x000fc80008000000 */
[----:B------:R-:W-:Y:S01]  /*5ac0*/  ULOP3.LUT UR36, UR26, UR36, URZ, 0x3c, !UPT ;  /* 0x000000241a247292 */ /* 0x000fe2000f8e3c3f */
[----:B------:R-:W-:Y:S11]  /*5ad0*/  @!P0 BRA `(.L_x_1117) ;  /* 0x0000000000048947 */ /* 0x000ff60003800000 */
[----:B------:R-:W-:Y:S01]  /*5ae0*/  BPT.TRAP 0x1 ;  /* 0x000000040000795c */ /* 0x000fe20000300000 */
.L_x_1117:
        /* <DEDUP_REMOVED lines=9> */
.L_x_1118:
[----:B-1----:R-:W-:Y:S05]  /*5b80*/  @P1 BRA `(.L_x_1119) ;  /* 0x0000000000081947 */ /* 0x002fea0003800000 */
[----:B------:R-:W1:Y:S02]  /*5b90*/  SYNCS.PHASECHK.TRANS64.TRYWAIT P1, [UR23+0x13230], R5 ;  /* 0x01323005ff0075a7 */ /* 0x000e640008020157 */
[----:B-1----:R-:W-:Y:S05]  /*5ba0*/  @!P1 BRA `(.L_x_1120) ;  /* 0x0000013000909947 */ /* 0x002fea0003800000 */
.L_x_1119:
        /* <DEDUP_REMOVED lines=64> */
.L_x_1121:
[----:B------:R-:W-:Y:S01]  /*5fb0*/  ULEA UR11, UR25, UR45, 0x3 ;  /* 0x0000002d190b7291 */ /* 0x000fe2000f8e183f */
[----:B01----:R-:W-:-:S05]  /*5fc0*/  IMAD.U32 R5, RZ, RZ, UR26 ;  /* 0x0000001aff057e24 */ /* 0x003fca000f8e00ff */
[----:B------:R-:W-:-:S04]  /*5fd0*/  SHF.L.U32 R5, R5, 0x1f, RZ ;  /* 0x0000001f05057819 */ /* 0x000fc800000006ff */
[----:B------:R0:W1:Y:S01]  /*5fe0*/  SYNCS.PHASECHK.TRANS64.TRYWAIT P1, [UR11+0x13250], R5 ;  /* 0x01325005ff0075a7 */ /* 0x000062000802014b */
[----:B------:R-:W-:Y:S05]  /*5ff0*/  @!P0 BRA `(.L_x_1122) ;  /* 0x0000000000048947 */ /* 0x000fea0003800000 */
[----:B------:R-:W-:Y:S01]  /*6000*/  BPT.TRAP 0x1 ;  /* 0x000000040000795c */ /* 0x000fe20000300000 */
.L_x_1122:
[----:B-1----:R-:W-:Y:S05]  /*6010*/  @P1 BRA `(.L_x_1123) ;  /* 0x0000000000081947 */ /* 0x002fea0003800000 */
[----:B------:R-:W1:Y:S02]  /*6020*/  SYNCS.PHASECHK.TRANS64.TRYWAIT P1, [UR11+0x13250], R5 ;  /* 0x01325005ff0075a7 */ /* 0x000e64000802014b */
[----:B-1----:R-:W-:Y:S05]  /*6030*/  @!P1 BRA `(.L_x_1124) ;  /* 0x0000012c00849947 */ /* 0x002fea0003800000 */
.L_x_1123:
        /* <DEDUP_REMOVED lines=32> */
.L_x_1125:
        /* <DEDUP_REMOVED lines=16> */
[----:B------:R-:W-:Y:S01]  /*6340*/  VIADD R5, R6, 0xffffffff ;  /* 0xffffffff06057836 */ /* 0x000fe20000000000 */
[----:B------:R-:W-:-:S05]  /*6350*/  IADD3 R13, -R18, R6, R17 ;  /* 0x00000006120d7210 */ /* 0x000fca0007ffe111 */
[C---:B------:R-:W-:Y:S02]  /*6360*/  VIADD R14, R13.reuse, UR22 ;  /* 0x000000160d0e7c36 */ /* 0x040fe40008000000 */
[----:B------:R-:W-:Y:S02]  /*6370*/  VIADD R13, R13, UR6 ;  /* 0x000000060d0d7c36 */ /* 0x000fe40008000000 */
[--C-:B0-----:R-:W-:Y:S02]  /*6380*/  IMAD.IADD R12, R14, 0x1, R21.reuse ;  /* 0x000000010e0c7824 */ /* 0x101fe400078e0215 */
[----:B------:R-:W-:Y:S01]  /*6390*/  IMAD.IADD R6, R13, 0x1, R21 ;  /* 0x000000010d067824 */ /* 0x000fe200078e0215 */
[----:B------:R-:W-:Y:S06]  /*63a0*/  @!P1 BRA `(.L_x_1126) ;  /* 0x0000000000549947 */ /* 0x000fec0003800000 */
[----:B------:R-:W-:Y:S01]  /*63b0*/  IADD3 R21, -R18, R17, R21 ;  /* 0x0000001112157210 */ /* 0x000fe20007ffe115 */
        /* <DEDUP_REMOVED lines=11> */
.L_x_1128:
[----:B------:R-:W-:-:S05]  /*6470*/  IMAD.U32 R136, RZ, RZ, UR20 ;  /* 0x00000014ff887e24 */ /* 0x000fca000f8e00ff */
[----:B------:R-:W-:-:S13]  /*6480*/  ISETP.NE.AND P1, PT, R136, 0x1, PT ;  /* 0x000000018800780c */ /* 0x000fda0003f25270 */
[----:B------:R-:W0:Y:S02]  /*6490*/  @P1 LDC.64 R10, c[0x0][0x9e8] ;  /* 0x00027a00ff0a1b82 */ /* 0x000e240000000a00 */
[----:B0-----:R-:W-:-:S05]  /*64a0*/  @P1 IMAD.HI.U32 R10, R21, R10, RZ ;  /* 0x0000000a150a1227 */ /* 0x001fca00078e00ff */
[----:B------:R-:W-:-:S07]  /*64b0*/  @P1 SHF.R.U32.HI R21, RZ, R11, R10 ;  /* 0x0000000bff151219 */ /* 0x000fce000001160a */
.L_x_1129:
[----:B------:R-:W-:Y:S05]  /*64c0*/  BSYNC B0 ;  /* 0x0000000000007941 */ /* 0x000fea0003800000 */
.L_x_1127:
[----:B------:R-:W-:-:S05]  /*64d0*/  IMAD R21, R21, R136, R5 ;  /* 0x0000008815157224 */ /* 0x000fca00078e0205 */
[----:B------:R-:W-:Y:S02]  /*64e0*/  VIADDMNMX R12, R21, R136, R12, PT ;  /* 0x00000088150c7246 */ /* 0x000fe4000380010c */
[----:B------:R-:W-:-:S07]  /*64f0*/  VIMNMX R6, R6, R21, !PT ;  /* 0x0000001506067248 */ /* 0x000fce0007fe0100 */
.L_x_1126:
        /* <DEDUP_REMOVED lines=247> */
.L_x_1132:
[----:B------:R-:W-:-:S05]  /*7470*/  IMAD.U32 R12, RZ, RZ, UR20 ;  /* 0x00000014ff0c7e24 */ /* 0x000fca000f8e00ff */
[----:B------:R-:W-:-:S13]  /*7480*/  ISETP.NE.AND P6, PT, R12, 0x1, PT ;  /* 0x000000010c00780c */ /* 0x000fda0003fc5270 */
[----:B------:R-:W0:Y:S02]  /*7490*/  @P6 LDC.64 R10, c[0x0][0x9e8] ;  /* 0x00027a00ff0a6b82 */ /* 0x000e240000000a00 */
[----:B0-----:R-:W-:-:S05]  /*74a0*/  @P6 IMAD.HI.U32 R10, R6, R10, RZ ;  /* 0x0000000a060a6227 */ /* 0x001fca00078e00ff */
[----:B------:R-:W-:-:S07]  /*74b0*/  @P6 SHF.R.U32.HI R6, RZ, R11, R10 ;  /* 0x0000000bff066219 */ /* 0x000fce000001160a */
.L_x_1133:
[----:B------:R-:W-:Y:S05]  /*74c0*/  BSYNC B0 ;  /* 0x0000000000007941 */ /* 0x000fea0003800000 */
.L_x_1131:
[----:B------:R-:W-:-:S05]  /*74d0*/  IMAD R5, R6, R12, R5 ;  /* 0x0000000c06057224 */ /* 0x000fca00078e0205 */
[----:B------:R-:W-:Y:S02]  /*74e0*/  VIADDMNMX R14, R5, R12, R14, PT ;  /* 0x0000000c050e7246 */ /* 0x000fe4000380010e */
[----:B------:R-:W-:-:S07]  /*74f0*/  VIMNMX R13, R13, R5, !PT ;  /* 0x000000050d0d7248 */ /* 0x000fce0007fe0100 */
.L_x_1130:
        /* <DEDUP_REMOVED lines=293> */
[--C-:B------:R-:W-:Y:S01]  /*8750*/  FFMA.FTZ R81, R85, UR42, -R6.reuse ;  /* 0x0000002a55517c23 */ /* 0x100fe20008010806 */
[----:B------:R-:W-:-:S01]  /*8760*/  FFMA.FTZ R85, R69, UR42, -R6 ;  /* 0x0000002a45557c23 */ /* 0x000fc20008010806 */
[----:B------:R-:W-:Y:S01]  /*8770*/  FMNMX.FTZ R124, R71, R76, !PT ;  /* 0x0000004c477c7209 */ /* 0x000fe20007810000 */
[----:B------:R-:W-:Y:S01]  /*8780*/  MUFU.EX2 R113, R113 ;  /* 0x0000007100717308 */ /* 0x000fe20000000800 */
[----:B------:R-:W-:-:S03]  /*8790*/  FSEL R69, R5, RZ, P1 ;  /* 0x000000ff05457208 */ /* 0x000fc60000800000 */
[----:B------:R-:W0:Y:S02]  /*87a0*/  SHFL.BFLY PT, R125, R124, 0x2, 0x1f ;  /* 0x0c401f007c7d7f89 */ /* 0x000e2400000e0000 */
[----:B------:R-:W-:-:S02]  /*87b0*/  FADD.FTZ R69, -R69, R8 ;  /* 0x0000000845457221 */ /* 0x000fc40000010100 */
[----:B------:R1:W-:Y:S02]  /*87c0*/  MUFU.EX2 R76, R128 ;  /* 0x00000080004c7308 */ /* 0x0003e40000000800 */
[----:B------:R-:W-:-:S06]  /*87d0*/  FMUL.FTZ R69, R69, UR42 ;  /* 0x0000002a45457c20 */ /* 0x000fcc0008410000 */
[----:B------:R-:W2:Y:S08]  /*87e0*/  MUFU.EX2 R69, R69 ;  /* 0x0000004500457308 */ /* 0x000eb00000000800 */
[----:B------:R-:W-:Y:S01]  /*87f0*/  MUFU.EX2 R116, R116 ;  /* 0x0000007400747308 */ /* 0x000fe20000000800 */
[----:B0-----:R-:W-:-:S07]  /*8800*/  FMNMX.FTZ R125, R124, R125, !PT ;  /* 0x0000007d7c7d7209 */ /* 0x001fce0007810000 */
[----:B------:R-:W-:Y:S01]  /*8810*/  MUFU.EX2 R117, R117 ;  /* 0x0000007500757308 */ /* 0x000fe20000000800 */
[----:B------:R-:W0:Y:S07]  /*8820*/  SHFL.BFLY PT, R84, R125, 0x1, 0x1f ;  /* 0x0c201f007d547f89 */ /* 0x000e2e00000e0000 */
[----:B------:R-:W-:Y:S08]  /*8830*/  MUFU.EX2 R88, R88 ;  /* 0x0000005800587308 */ /* 0x000ff00000000800 */
[----:B------:R-:W-:Y:S08]  /*8840*/  MUFU.EX2 R89, R89 ;  /* 0x0000005900597308 */ /* 0x000ff00000000800 */
[----:B------:R-:W-:Y:S01]  /*8850*/  MUFU.EX2 R92, R92 ;  /* 0x0000005c005c7308 */ /* 0x000fe20000000800 */
[----:B0-----:R-:W-:Y:S01]  /*8860*/  FMNMX.FTZ R6, R125, R84, !PT ;  /* 0x000000547d067209 */ /* 0x001fe20007810000 */
[----:B------:R-:W-:-:S03]  /*8870*/  IMAD.U32 R125, RZ, RZ, UR42 ;  /* 0x0000002aff7d7e24 */ /* 0x000fc6000f8e00ff */
[C---:B------:R-:W-:Y:S01]  /*8880*/  FSETP.NEU.FTZ.AND P1, PT, R6.reuse, -INF , PT ;  /* 0xff8000000600780b */ /* 0x040fe20003f3d000 */
[----:B------:R-:W-:-:S02]  /*8890*/  FFMA.FTZ R8, R6, R125, -8 ;  /* 0xc100000006087423 */ /* 0x000fc4000001007d */
[----:B------:R-:W-:Y:S01]  /*88a0*/  MUFU.EX2 R93, R93 ;  /* 0x0000005d005d7308 */ /* 0x000fe20000000800 */
[----:B-1----:R-:W-:Y:S02]  /*88b0*/  FSEL R128, R6, RZ, P1 ;  /* 0x000000ff06807208 */ /* 0x002fe40000800000 */
[----:B------:R-:W-:-:S03]  /*88c0*/  FSEL R8, R8, RZ, P1 ;  /* 0x000000ff08087208 */ /* 0x000fc60000800000 */
[----:B------:R-:W-:Y:S02]  /*88d0*/  FADD.FTZ R128, -R128, R7 ;  /* 0x0000000780807221 */ /* 0x000fe40000010100 */
[----:B------:R-:W-:-:S01]  /*88e0*/  FFMA.FTZ R124, R130, UR42, -R8 ;  /* 0x0000002a827c7c23 */ /* 0x000fc20008010808 */
[--C-:B------:R-:W-:Y:S01]  /*88f0*/  FFMA.FTZ R130, R94, UR42, -R8.reuse ;  /* 0x0000002a5e827c23 */ /* 0x100fe20008010808 */
[----:B------:R-:W-:-:S01]  /*8900*/  FFMA.FTZ R125, R122, UR42, -R8 ;  /* 0x0000002a7a7d7c23 */ /* 0x000fc20008010808 */
[----:B------:R-:W-:Y:S01]  /*8910*/  FMUL.FTZ R94, R128, UR42 ;  /* 0x0000002a805e7c20 */ /* 0x000fe20008410000 */
[----:B------:R-:W-:-:S01]  /*8920*/  FFMA.FTZ R84, R123, UR42, -R8 ;  /* 0x0000002a7b547c23 */ /* 0x000fc20008010808 */
[--C-:B------:R-:W-:Y:S01]  /*8930*/  FFMA.FTZ R122, R126, UR42, -R8.reuse ;  /* 0x0000002a7e7a7c23 */ /* 0x100fe20008010808 */
[----:B------:R-:W-:-:S01]  /*8940*/  FFMA.FTZ R123, R127, UR42, -R8 ;  /* 0x0000002a7f7b7c23 */ /* 0x000fc20008010808 */
[--C-:B------:R-:W-:Y:S01]  /*8950*/  FFMA.FTZ R128, R95, UR42, -R8.reuse ;  /* 0x0000002a5f807c23 */ /* 0x100fe20008010808 */
[----:B------:R-:W-:Y:S01]  /*8960*/  MUFU.EX2 R125, R125 ;  /* 0x0000007d007d7308 */ /* 0x000fe20000000800 */
[----:B------:R-:W-:-:S01]  /*8970*/  FFMA.FTZ R95, R98, UR42, -R8 ;  /* 0x0000002a625f7c23 */ /* 0x000fc20008010808 */
[--C-:B------:R-:W-:Y:S01]  /*8980*/  FFMA.FTZ R127, R131, UR42, -R8.reuse ;  /* 0x0000002a837f7c23 */ /* 0x100fe20008010808 */
[----:B------:R-:W-:-:S01]  /*8990*/  FFMA.FTZ R98, R99, UR42, -R8 ;  /* 0x0000002a63627c23 */ /* 0x000fc20008010808 */
[----:B------:R-:W-:Y:S01]  /*89a0*/  FFMA.FTZ R99, R102, UR42, -R8 ;  /* 0x0000002a66637c23 */ /* 0x000fe20008010808 */
[----:B--2---:R-:W-:-:S01]  /*89b0*/  FFMA.FTZ R102, R69, R3, R10 ;  /* 0x0000000345667223 */ /* 0x004fc2000001000a */
[--C-:B------:R-:W-:Y:S01]  /*89c0*/  FFMA.FTZ R126, R134, UR42, -R8.reuse ;  /* 0x0000002a867e7c23 */ /* 0x100fe20008010808 */
[----:B------:R-:W-:-:S01]  /*89d0*/  FFMA.FTZ R129, R135, UR42, -R8 ;  /* 0x0000002a87817c23 */ /* 0x000fc20008010808 */
[----:B------:R-:W0:Y:S01]  /*89e0*/  MUFU.EX2 R94, R94 ;  /* 0x0000005e005e7308 */ /* 0x000e220000000800 */
[----:B------:R-:W-:-:S01]  /*89f0*/  FADD.FTZ R131, R11, R102 ;  /* 0x000000660b837221 */ /* 0x000fc20000010000 */
        /* <DEDUP_REMOVED lines=33> */
[----:B------:R-:W-:-:S05]  /*8c10*/  FFMA.FTZ R71, R71, UR42, -R8 ;  /* 0x0000002a47477c23 */ /* 0x000fca0008010808 */
[----:B------:R-:W3:Y:S08]  /*8c20*/  MUFU.EX2 R127, R127 ;  /* 0x0000007f007f7308 */ /* 0x000ef00000000800 */
[----:B------:R-:W4:Y:S08]  /*8c30*/  MUFU.EX2 R126, R126 ;  /* 0x0000007e007e7308 */ /* 0x000f300000000800 */
[----:B------:R2:W-:Y:S08]  /*8c40*/  MUFU.EX2 R7, R130 ;  /* 0x0000008200077308 */ /* 0x0005f00000000800 */
[----:B------:R-:W5:Y:S01]  /*8c50*/  MUFU.EX2 R129, R129 ;  /* 0x0000008100817308 */ /* 0x000f620000000800 */
[----:B--2---:R-:W-:-:S01]  /*8c60*/  FADD.FTZ R130, R122, R3 ;  /* 0x000000037a827221 */ /* 0x004fc20000010000 */
[----:B------:R-:W-:-:S03]  /*8c70*/  FADD.FTZ R3, R15, R0 ;  /* 0x000000000f037221 */ /* 0x000fc60000010000 */
[----:B0-----:R-:W-:Y:S01]  /*8c80*/  FADD.FTZ R103, R123, R130 ;  /* 0x000000827b677221 */ /* 0x001fe20000010000 */
[----:B------:R-:W-:-:S02]  /*8c90*/  FADD.FTZ R0, R20, R3 ;  /* 0x0000000314007221 */ /* 0x000fc40000010000 */
[----:B------:R-:W0:Y:S01]  /*8ca0*/  MUFU.EX2 R106, R106 ;  /* 0x0000006a006a7308 */ /* 0x000e220000000800 */
[----:B-1----:R-:W-:-:S01]  /*8cb0*/  FADD.FTZ R130, R124, R103 ;  /* 0x000000677c827221 */ /* 0x002fc20000010000 */
[----:B------:R-:W-:-:S03]  /*8cc0*/  FADD.FTZ R3, R21, R0 ;  /* 0x0000000015037221 */ /* 0x000fc60000010000 */
[----:B---3--:R-:W-:Y:S01]  /*8cd0*/  FADD.FTZ R103, R127, R130 ;  /* 0x000000827f677221 */ /* 0x008fe20000010000 */
[----:B------:R-:W-:-:S02]  /*8ce0*/  FADD.FTZ R0, R120, R3 ;  /* 0x0000000378007221 */ /* 0x000fc40000010000 */
[----:B------:R-:W1:Y:S01]  /*8cf0*/  MUFU.EX2 R107, R107 ;  /* 0x0000006b006b7308 */ /* 0x000e620000000800 */
[----:B----4-:R-:W-:-:S01]  /*8d00*/  FADD.FTZ R130, R126, R103 ;  /* 0x000000677e827221 */ /* 0x010fc20000010000 */
[----:B------:R-:W-:-:S03]  /*8d10*/  FADD.FTZ R3, R121, R0 ;  /* 0x0000000079037221 */ /* 0x000fc60000010000 */
[----:B-----5:R-:W-:Y:S01]  /*8d20*/  FADD.FTZ R103, R129, R130 ;  /* 0x0000008281677221 */ /* 0x020fe20000010000 */
[----:B------:R-:W-:-:S02]  /*8d30*/  FADD.FTZ R0, R104, R3 ;  /* 0x0000000368007221 */ /* 0x000fc40000010000 */
        /* <DEDUP_REMOVED lines=113> */
.L_x_1134:
        /* <DEDUP_REMOVED lines=82> */
.L_x_1116:
        /* <DEDUP_REMOVED lines=26> */
.L_x_1137:
[----:B------:R-:W-:Y:S02]  /*9b10*/  ULDC UR12, c[0x0][0x9e4] ;  /* 0x00027900000c7ab9 */ /* 0x000fe40000000800 */
[----:B------:R-:W-:-:S11]  /*9b20*/  UISETP.NE.AND UP0, UPT, UR12, 0x1, UPT ;  /* 0x000000010c00788c */ /* 0x000fd6000bf05270 */
[----:B------:R-:W-:Y:S02]  /*9b30*/  @UP0 ULDC.64 UR14, c[0x0][0x9e8] ;  /* 0x00027a00000e0ab9 */ /* 0x000fe40000000a00 */
[----:B------:R-:W-:-:S04]  /*9b40*/  UIMAD.WIDE.U32 UR6, UR10, UR14, URZ ;  /* 0x0000000e0a0672a5 */ /* 0x000fc8000f8e003f */
[----:B------:R-:W-:-:S12]  /*9b50*/  @UP0 USHF.R.U32.HI UR10, URZ, UR15, UR7 ;  /* 0x0000000f3f0a0299 */ /* 0x000fd80008011607 */
.L_x_1138:
[----:B------:R-:W-:-:S04]  /*9b60*/  UIMAD UR10, UR10, UR12, URZ ;  /* 0x0000000c0a0a72a4 */ /* 0x000fc8000f8e023f */
[----:B------:R-:W-:-:S04]  /*9b70*/  UISETP.LT.AND UP0, UPT, UR11, UR10, UPT ;  /* 0x0000000a0b00728c */ /* 0x000fc8000bf01270 */
[----:B------:R-:W-:-:S12]  /*9b80*/  USEL UR11, UR11, UR10, !UP0 ;  /* 0x0000000a0b0b7287 */ /* 0x000fd8000c000000 */
.L_x_1136:
        /* <DEDUP_REMOVED lines=12> */
.L_x_1150:
[----:B------:R-:W-:-:S04]  /*9c50*/  UIADD3 UR37, UR21, 0x1, URZ ;  /* 0x0000000115257890 */ /* 0x000fc8000fffe03f */
[----:B------:R-:W-:-:S04]  /*9c60*/  UISETP.NE.AND UP0, UPT, UR37, 0x2, UPT ;  /* 0x000000022500788c */ /* 0x000fc8000bf05270 */
[----:B------:R-:W-:Y:S02]  /*9c70*/  USEL UR36, URZ, 0x1, UP0 ;  /* 0x000000013f247887 */ /* 0x000fe40008000000 */
[----:B------:R-:W-:Y:S02]  /*9c80*/  USEL UR37, UR37, URZ, UP0 ;  /* 0x0000003f25257287 */ /* 0x000fe40008000000 */
[----:B------:R-:W-:Y:S01]  /*9c90*/  ULOP3.LUT UR36, UR22, UR36, URZ, 0x3c, !UPT ;  /* 0x0000002416247292 */ /* 0x000fe2000f8e3c3f */
[----:B------:R-:W-:Y:S11]  /*9ca0*/  @!P0 BRA `(.L_x_1140) ;  /* 0x0000000000048947 */ /* 0x000ff60003800000 */
[----:B------:R-:W-:Y:S01]  /*9cb0*/  BPT.TRAP 0x1 ;  /* 0x000000040000795c */ /* 0x000fe20000300000 */
.L_x_1140:
[----:B------:R-:W-:Y:S01]  /*9cc0*/  ULEA UR6, UR37, UR45, 0x3 ;  /* 0x0000002d25067291 */ /* 0x000fe2000f8e183f */
[----:B------:R-:W-:-:S05]  /*9cd0*/  IMAD.U32 R5, RZ, RZ, UR36 ;  /* 0x00000024ff057e24 */ /* 0x000fca000f8e00ff */
[----:B------:R-:W-:-:S04]  /*9ce0*/  SHF.L.U32 R5, R5, 0x1f, RZ ;  /* 0x0000001f05057819 */ /* 0x000fc800000006ff */
[----:B------:R0:W1:Y:S01]  /*9cf0*/  SYNCS.PHASECHK.TRANS64.TRYWAIT P1, [UR6+0x13230], R5 ;  /* 0x01323005ff0075a7 */ /* 0x0000620008020146 */
[----:B------:R-:W-:Y:S05]  /*9d00*/  @!P0 BRA `(.L_x_1141) ;  /* 0x0000000000048947 */ /* 0x000fea0003800000 */
[----:B------:R-:W-:Y:S01]  /*9d10*/  BPT.TRAP 0x1 ;  /* 0x000000040000795c */ /* 0x000fe20000300000 */
.L_x_1141:
[----:B-1----:R-:W-:Y:S05]  /*9d20*/  @P1 BRA `(.L_x_1142) ;  /* 0x0000000000081947 */ /* 0x002fea0003800000 */
[----:B------:R-:W1:Y:S02]  /*9d30*/  SYNCS.PHASECHK.TRANS64.TRYWAIT P1, [UR6+0x13230], R5 ;  /* 0x01323005ff0075a7 */ /* 0x000e640008020146 */
[----:B-1----:R-:W-:Y:S05]  /*9d40*/  @!P1 BRA `(.L_x_1143) ;  /* 0x000000f000589947 */ /* 0x002fea0003800000 */
.L_x_1142:
        /* <DEDUP_REMOVED lines=64> */
.L_x_1144:
[----:B------:R-:W-:Y:S01]  /*a150*/  ULEA UR11, UR21, UR45, 0x3 ;  /* 0x0000002d150b7291 */ /* 0x000fe2000f8e183f */
[----:B01----:R-:W-:-:S05]  /*a160*/  IMAD.U32 R5, RZ, RZ, UR22 ;  /* 0x00000016ff057e24 */ /* 0x003fca000f8e00ff */
[----:B------:R-:W-:-:S04]  /*a170*/  SHF.L.U32 R5, R5, 0x1f, RZ ;  /* 0x0000001f05057819 */ /* 0x000fc800000006ff */
[----:B------:R0:W1:Y:S01]  /*a180*/  SYNCS.PHASECHK.TRANS64.TRYWAIT P1, [UR11+0x13250], R5 ;  /* 0x01325005ff0075a7 */ /* 0x000062000802014b */
[----:B------:R-:W-:Y:S05]  /*a190*/  @!P0 BRA `(.L_x_1145) ;  /* 0x0000000000048947 */ /* 0x000fea0003800000 */
[----:B------:R-:W-:Y:S01]  /*a1a0*/  BPT.TRAP 0x1 ;  /* 0x000000040000795c */ /* 0x000fe20000300000 */
.L_x_1145:
[----:B-1----:R-:W-:Y:S05]  /*a1b0*/  @P1 BRA `(.L_x_1146) ;  /* 0x0000000000081947 */ /* 0x002fea0003800000 */
[----:B------:R-:W1:Y:S02]  /*a1c0*/  SYNCS.PHASECHK.TRANS64.TRYWAIT P1, [UR11+0x13250], R5 ;  /* 0x01325005ff0075a7 */ /* 0x000e64000802014b */
[----:B-1----:R-:W-:Y:S05]  /*a1d0*/  @!P1 BRA `(.L_x_1147) ;  /* 0x000000ec004c9947 */ /* 0x002fea0003800000 */
.L_x_1146:
        /* <DEDUP_REMOVED lines=32> */
.L_x_1148:
[----:B-1----:R-:W-:Y:S01]  /*a3e0*/  FMNMX.FTZ R6, R120, R7, !PT ;  /* 0x0000000778067209 */ /* 0x002fe20007810000 */
[----:B------:R-:W-:Y:S01]  /*a3f0*/  IMAD.U32 R20, RZ, RZ, UR42 ;  /* 0x0000002aff147e24 */ /* 0x000fe2000f8e00ff */
[----:B------:R-:W-:Y:S01]  /*a400*/  FMNMX.FTZ R8, R122, R11, !PT ;  /* 0x0000000b7a087209 */ /* 0x000fe20007810000 */
[----:B------:R-:W-:Y:S01]  /*a410*/  ULEA UR6, UR37, UR45, 0x3 ;  /* 0x0000002d25067291 */ /* 0x000fe2000f8e183f */
[----:B0-----:R-:W-:Y:S02]  /*a420*/  FMNMX.FTZ R5, R121, R6, !PT ;  /* 0x0000000679057209 */ /* 0x001fe40007810000 */
[----:B------:R-:W-:Y:S01]  /*a430*/  FMNMX.FTZ R13, R123, R8, !PT ;  /* 0x000000087b0d7209 */ /* 0x000fe20007810000 */
[----:B------:R-:W-:Y:S01]  /*a440*/  UIADD3 UR6, UR6, 0x13240, URZ ;  /* 0x0001324006067890 */ /* 0x000fe2000fffe03f */
[----:B------:R-:W-:Y:S02]  /*a450*/  FMNMX.FTZ R6, R124, R5, !PT ;  /* 0x000000057c067209 */ /* 0x000fe40007810000 */
[----:B------:R-:W-:Y:S01]  /*a460*/  FMNMX.FTZ R8, R126, R13, !PT ;  /* 0x0000000d7e087209 */ /* 0x000fe20007810000 */
[----:B------:R-:W-:Y:S01]  /*a470*/  UPRMT UR6, UR44, 0x654, UR6 ;  /* 0x000006542c067896 */ /* 0x000fe20008000006 */
[----:B------:R-:W-:-:S02]  /*a480*/  FMNMX.FTZ R5, R125, R6, !PT ;  /* 0x000000067d057209 */ /* 0x000fc40007810000 */
[----:B------:R-:W-:Y:S02]  /*a490*/  FMNMX.FTZ R13, R127, R8, !PT ;  /* 0x000000087f0d7209 */ /* 0x000fe40007810000 */
[----:B------:R-:W-:Y:S02]  /*a4a0*/  FMNMX.FTZ R6, R128, R5, !PT ;  /* 0x0000000580067209 */ /* 0x000fe40007810000 */
[----:B------:R-:W-:Y:S02]  /*a4b0*/  FMNMX.FTZ R8, R130, R13, !PT ;  /* 0x0000000d82087209 */ /* 0x000fe40007810000 */
[----:B------:R-:W-:Y:S01]  /*a4c0*/  FMNMX.FTZ R5, R129, R6, !PT ;  /* 0x0000000681057209 */ /* 0x000fe20007810000 */
[----:B------:R-:W-:Y:S01]  /*a4d0*/  SYNCS.ARRIVE.TRANS64.RED.A1T0 RZ, [UR6], RZ ;  /* 0x000000ffffff79a7 */ /* 0x000fe20008100406 */
        /* <DEDUP_REMOVED lines=79> */
[----:B------:R-:W-:Y:S01]  /*a9d0*/  FFMA.FTZ R12, R121, UR42, -R10 ;  /* 0x0000002a790c7c23 */ /* 0x000fe2000801080a */
[----:B------:R-:W-:Y:S01]  /*a9e0*/  FMUL.FTZ R14, R7, UR42 ;  /* 0x0000002a070e7c20 */ /* 0x000fe20008410000 */
[----:B------:R-:W-:Y:S02]  /*a9f0*/  IMAD.U32 R121, RZ, RZ, UR42 ;  /* 0x0000002aff797e24 */ /* 0x000fe4000f8e00ff */
[----:B------:R-:W-:-:S01]  /*aa00*/  FADD.FTZ R7, -R6, R11 ;  /* 0x0000000b06077221 */ /* 0x000fc20000010100 */
        /* <DEDUP_REMOVED lines=40> */
[----:B------:R-:W-:Y:S01]  /*ac90*/  FMUL.FTZ R7, R7, UR42 ;  /* 0x0000002a07077c20 */ /* 0x000fe20008410000 */
[----:B------:R-:W-:Y:S02]  /*aca0*/  MUFU.EX2 R8, R14 ;  /* 0x0000000e00087308 */ /* 0x000fe40000000800 */
[----:B------:R-:W-:-:S01]  /*acb0*/  FFMA.FTZ R122, R122, UR42, -R10 ;  /* 0x0000002a7a7a7c23 */ /* 0x000fc2000801080a */
[--C-:B------:R-:W-:Y:S01]  /*acc0*/  FFMA.FTZ R121, R123, UR42, -R10.reuse ;  /* 0x0000002a7b797c23 */ /* 0x100fe2000801080a */
[----:B------:R-:W-:-:S01]  /*acd0*/  FFMA.FTZ R123, R126, UR42, -R10 ;  /* 0x0000002a7e7b7c23 */ /* 0x000fc2000801080a */
[--C-:B------:R-:W-:Y:S01]  /*ace0*/  FFMA.FTZ R124, R127, UR42, -R10.reuse ;  /* 0x0000002a7f7c7c23 */ /* 0x100fe2000801080a */
[----:B------:R-:W-:-:S01]  /*acf0*/  FFMA.FTZ R126, R131, UR42, -R10 ;  /* 0x0000002a837e7c23 */ /* 0x000fc2000801080a */
[--C-:B------:R-:W-:Y:S01]  /*ad00*/  FFMA.FTZ R127, R134, UR42, -R10.reuse ;  /* 0x0000002a867f7c23 */ /* 0x100fe2000801080a */
        /* <DEDUP_REMOVED lines=40> */
[----:B------:R-:W-:Y:S08]  /*af90*/  MUFU.EX2 R13, R13 ;  /* 0x0000000d000d7308 */ /* 0x000ff00000000800 */
[----:B------:R-:W1:Y:S01]  /*afa0*/  MUFU.EX2 R123, R123 ;  /* 0x0000007b007b7308 */ /* 0x000e620000000800 */
[----:B0-----:R-:W-:-:S07]  /*afb0*/  FADD.FTZ R0, R121, R0 ;  /* 0x0000000079007221 */ /* 0x001fce0000010000 */
[----:B------:R0:W2:Y:S08]  /*afc0*/  MUFU.EX2 R14, R125 ;  /* 0x0000007d000e7308 */ /* 0x0000b00000000800 */
[----:B------:R-:W3:Y:S01]  /*afd0*/  MUFU.EX2 R124, R124 ;  /* 0x0000007c007c7308 */ /* 0x000ee20000000800 */
[----:B0-----:R-:W-:-:S01]  /*afe0*/  FFMA.FTZ R125, R130, UR42, -R10 ;  /* 0x0000002a827d7c23 */ /* 0x001fc2000801080a */
[----:B------:R-:W-:Y:S01]  /*aff0*/  FADD.FTZ R130, R12, R3 ;  /* 0x000000030c827221 */ /* 0x000fe20000010000 */
[----:B-1----:R-:W-:-:S03]  /*b000*/  FADD.FTZ R129, R123, R0 ;  /* 0x000000007b817221 */ /* 0x002fc60000010000 */
[----:B------:R-:W-:Y:S02]  /*b010*/  FADD.FTZ R3, R13, R130 ;  /* 0x000000820d037221 */ /* 0x000fe40000010000 */
[----:B------:R-:W0:Y:S02]  /*b020*/  MUFU.EX2 R15, R15 ;  /* 0x0000000f000f7308 */ /* 0x000e240000000800 */
[----:B--2---:R-:W-:-:S06]  /*b030*/  FADD.FTZ R0, R14, R3 ;  /* 0x000000030e007221 */ /* 0x004fcc0000010000 */
[----:B------:R-:W1:Y:S01]  /*b040*/  MUFU.EX2 R125, R125 ;  /* 0x0000007d007d7308 */ /* 0x000e620000000800 */
[----:B---3--:R-:W-:-:S07]  /*b050*/  FADD.FTZ R130, R124, R129 ;  /* 0x000000817c827221 */ /* 0x008fce0000010000 */
        /* <DEDUP_REMOVED lines=140> */
[----:B-1----:R-:W-:-:S03]  /*b920*/  FADD.FTZ R3, R69, R0 ;  /* 0x0000000045037221 */ /* 0x002fc60000010000 */
[----:B--2---:R-:W-:Y:S01]  /*b930*/  FADD.FTZ R0, R71, R10 ;  /* 0x0000000a47007221 */ /* 0x004fe20000010000 */
[----:B------:R-:W-:Y:S06]  /*b940*/  @!P0 BRA `(.L_x_1149) ;  /* 0x0000000000048947 */ /* 0x000fec0003800000 */
[----:B------:R-:W-:Y:S01]  /*b950*/  BPT.TRAP 0x1 ;  /* 0x000000040000795c */ /* 0x000fe20000300000 */
.L_x_1149:
        /* <DEDUP_REMOVED lines=82> */
.L_x_1139:
        /* <DEDUP_REMOVED lines=8> */
[----:B------:R-:W-:-:S05]  /*bf00*/  ULDC UR21, c[0x0][0x9e0] ;  /* 0x0002780000157ab9 */ /* 0x000fca0000000800 */
.L_x_1170:
[----:B------:R-:W-:-:S04]  /*bf10*/  UIADD3 UR37, UR23, 0x1, URZ ;  /* 0x0000000117257890 */ /* 0x000fc8000fffe03f */
[----:B------:R-:W-:-:S04]  /*bf20*/  UISETP.NE.AND UP0, UPT, UR37, 0x2, UPT ;  /* 0x000000022500788c */ /* 0x000fc8000bf05270 */
[----:B------:R-:W-:Y:S02]  /*bf30*/  USEL UR36, URZ, 0x1, UP0 ;  /* 0x000000013f247887 */ /* 0x000fe40008000000 */
[----:B------:R-:W-:Y:S02]  /*bf40*/  USEL UR37, UR37, URZ, UP0 ;  /* 0x0000003f25257287 */ /* 0x000fe40008000000 */
[----:B------:R-:W-:Y:S01]  /*bf50*/  ULOP3.LUT UR36, UR24, UR36, URZ, 0x3c, !UPT ;  /* 0x0000002418247292 */ /* 0x000fe2000f8e3c3f */
[----:B------:R-:W-:Y:S11]  /*bf60*/  @!P0 BRA `(.L_x_1152) ;  /* 0x0000000000048947 */ /* 0x000ff60003800000 */
[----:B------:R-:W-:Y:S01]  /*bf70*/  BPT.TRAP 0x1 ;  /* 0x000000040000795c */ /* 0x000fe20000300000 */
.L_x_1152:
[----:B------:R-:W-:Y:S01]  /*bf80*/  ULEA UR6, UR37, UR45, 0x3 ;  /* 0x0000002d25067291 */ /* 0x000fe2000f8e183f */
[----:B------:R-:W-:-:S05]  /*bf90*/  IMAD.U32 R5, RZ, RZ, UR36 ;  /* 0x00000024ff057e24 */ /* 0x000fca000f8e00ff */
[----:B------:R-:W-:-:S04]  /*bfa0*/  SHF.L.U32 R5, R5, 0x1f, RZ ;  /* 0x0000001f05057819 */ /* 0x000fc800000006ff */
[----:B------:R0:W1:Y:S01]  /*bfb0*/  SYNCS.PHASECHK.TRANS64.TRYWAIT P1, [UR6+0x13230], R5 ;  /* 0x01323005ff0075a7 */ /* 0x0000620008020146 */
[----:B------:R-:W-:Y:S05]  /*bfc0*/  @!P0 BRA `(.L_x_1153) ;  /* 0x0000000000048947 */ /* 0x000fea0003800000 */
[----:B------:R-:W-:Y:S01]  /*bfd0*/  BPT.TRAP 0x1 ;  /* 0x000000040000795c */ /* 0x000fe20000300000 */
.L_x_1153:
[----:B-1----:R-:W-:Y:S05]  /*bfe0*/  @P1 BRA `(.L_x_1154) ;  /* 0x0000000000081947 */ /* 0x002fea0003800000 */
[----:B------:R-:W1:Y:S02]  /*bff0*/  SYNCS.PHASECHK.TRANS64.TRYWAIT P1, [UR6+0x13230], R5 ;  /* 0x01323005ff0075a7 */ /* 0x000e640008020146 */
[----:B-1----:R-:W-:Y:S05]  /*c000*/  @!P1 BRA `(.L_x_1155) ;  /* 0x000000cc00d89947 */ /* 0x002fea0003800000 */
.L_x_1154:
        /* <DEDUP_REMOVED lines=64> */
.L_x_1156:
[----:B------:R-:W-:Y:S01]  /*c410*/  ULEA UR11, UR23, UR45, 0x3 ;  /* 0x0000002d170b7291 */ /* 0x000fe2000f8e183f */
[----:B01----:R-:W-:-:S05]  /*c420*/  IMAD.U32 R5, RZ, RZ, UR24 ;  /* 0x00000018ff057e24 */ /* 0x003fca000f8e00ff */
[----:B------:R-:W-:-:S04]  /*c430*/  SHF.L.U32 R5, R5, 0x1f, RZ ;  /* 0x0000001f05057819 */ /* 0x000fc800000006ff */
[----:B------:R0:W1:Y:S01]  /*c440*/  SYNCS.PHASECHK.TRANS64.TRYWAIT P1, [UR11+0x13250], R5 ;  /* 0x01325005ff0075a7 */ /* 0x000062000802014b */
[----:B------:R-:W-:Y:S05]  /*c450*/  @!P0 BRA `(.L_x_1157) ;  /* 0x0000000000048947 */ /* 0x000fea0003800000 */
[----:B------:R-:W-:Y:S01]  /*c460*/  BPT.TRAP 0x1 ;  /* 0x000000040000795c */ /* 0x000fe20000300000 */
.L_x_1157:
[----:B-1----:R-:W-:Y:S05]  /*c470*/  @P1 BRA `(.L_x_1158) ;  /* 0x0000000000081947 */ /* 0x002fea0003800000 */
[----:B------:R-:W1:Y:S02]  /*c480*/  SYNCS.PHASECHK.TRANS64.TRYWAIT P1, [UR11+0x13250], R5 ;  /* 0x01325005ff0075a7 */ /* 0x000e64000802014b */
[----:B-1----:R-:W-:Y:S05]  /*c490*/  @!P1 BRA `(.L_x_1159) ;  /* 0x000000c800cc9947 */ /* 0x002fea0003800000 */
.L_x_1158:
        /* <DEDUP_REMOVED lines=32> */
.L_x_1160:
[----:B01----:R-:W0:Y:S01]  /*c6a0*/  LDC R5, c[0x0][0x448] ;  /* 0x00011200ff057b82 */ /* 0x003e220000000800 */
[----:B------:R-:W-:Y:S01]  /*c6b0*/  VIADD R20, R22, UR41 ;  /* 0x0000002916147c36 */ /* 0x000fe20008000000 */
[----:B------:R-:W-:Y:S01]  /*c6c0*/  ULEA UR6, UR37, UR45, 0x3 ;  /* 0x0000002d25067291 */ /* 0x000fe2000f8e183f */
[----:B------:R-:W-:Y:S01]  /*c6d0*/  IMAD R15, R9, -0xa0, RZ ;  /* 0xffffff60090f7824 */ /* 0x000fe200078e02ff */
[----:B------:R-:W-:Y:S02]  /*c6e0*/  LOP3.LUT P1, RZ, R2, 0x8, RZ, 0xc0, !PT ;  /* 0x0000000802ff7812 */ /* 0x000fe4000782c0ff */
[----:B------:R-:W-:-:S04]  /*c6f0*/  UIADD3 UR6, UR6, 0x13240, URZ ;  /* 0x0001324006067890 */ /* 0x000fc8000fffe03f */
[----:B------:R-:W-:-:S09]  /*c700*/  UPRMT UR6, UR44, 0x654, UR6 ;  /* 0x000006542c067896 */ /* 0x000fd20008000006 */
[----:B------:R-:W-:Y:S01]  /*c710*/  SYNCS.ARRIVE.TRANS64.RED.A1T0 RZ, [UR6], RZ ;  /* 0x000000ffffff79a7 */ /* 0x000fe20008100406 */
[----:B------:R-:W-:Y:S01]  /*c720*/  ULOP3.LUT UR6, URZ, UR22, URZ, 0x33, !UPT ;  /* 0x000000163f067292 */ /* 0x000fe2000f8e333f */
        /* <DEDUP_REMOVED lines=27> */
.L_x_1163:
[----:B------:R-:W-:-:S05]  /*c8e0*/  IMAD.U32 R136, RZ, RZ, UR20 ;  /* 0x00000014ff887e24 */ /* 0x000fca000f8e00ff */
[----:B------:R-:W-:-:S13]  /*c8f0*/  ISETP.NE.AND P1, PT, R136, 0x1, PT ;  /* 0x000000018800780c */ /* 0x000fda0003f25270 */
[----:B------:R-:W0:Y:S02]  /*c900*/  @P1 LDC.64 R10, c[0x0][0x9e8] ;  /* 0x00027a00ff0a1b82 */ /* 0x000e240000000a00 */
[----:B0-----:R-:W-:-:S05]  /*c910*/  @P1 IMAD.HI.U32 R10, R21, R10, RZ ;  /* 0x0000000a150a1227 */ /* 0x001fca00078e00ff */
[----:B------:R-:W-:-:S07]  /*c920*/  @P1 SHF.R.U32.HI R21, RZ, R11, R10 ;  /* 0x0000000bff151219 */ /* 0x000fce000001160a */
.L_x_1164:
[----:B------:R-:W-:Y:S05]  /*c930*/  BSYNC B0 ;  /* 0x0000000000007941 */ /* 0x000fea0003800000 */
.L_x_1162:
[----:B------:R-:W-:-:S05]  /*c940*/  IMAD R21, R21, R136, R5 ;  /* 0x0000008815157224 */ /* 0x000fca00078e0205 */
[----:B------:R-:W-:Y:S02]  /*c950*/  VIADDMNMX R12, R21, R136, R12, PT ;  /* 0x00000088150c7246 */ /* 0x000fe4000380010c */
[----:B------:R-:W-:-:S07]  /*c960*/  VIMNMX R6, R6, R21, !PT ;  /* 0x0000001506067248 */ /* 0x000fce0007fe0100 */
.L_x_1161:
        /* <DEDUP_REMOVED lines=247> */
.L_x_1167:
[----:B------:R-:W-:-:S05]  /*d8e0*/  IMAD.U32 R12, RZ, RZ, UR20 ;  /* 0x00000014ff0c7e24 */ /* 0x000fca000f8e00ff */
[----:B------:R-:W-:-:S13]  /*d8f0*/  ISETP.NE.AND P6, PT, R12, 0x1, PT ;  /* 0x000000010c00780c */ /* 0x000fda0003fc5270 */
[----:B------:R-:W0:Y:S02]  /*d900*/  @P6 LDC.64 R10, c[0x0][0x9e8] ;  /* 0x00027a00ff0a6b82 */ /* 0x000e240000000a00 */
[----:B0-----:R-:W-:-:S05]  /*d910*/  @P6 IMAD.HI.U32 R10, R6, R10, RZ ;  /* 0x0000000a060a6227 */ /* 0x001fca00078e00ff */
[----:B------:R-:W-:-:S07]  /*d920*/  @P6 SHF.R.U32.HI R6, RZ, R11, R10 ;  /* 0x0000000bff066219 */ /* 0x000fce000001160a */
.L_x_1168:
[----:B------:R-:W-:Y:S05]  /*d930*/  BSYNC B0 ;  /* 0x0000000000007941 */ /* 0x000fea0003800000 */
.L_x_1166:
[----:B------:R-:W-:-:S05]  /*d940*/  IMAD R5, R6, R12, R5 ;  /* 0x0000000c06057224 */ /* 0x000fca00078e0205 */
[----:B------:R-:W-:Y:S02]  /*d950*/  VIADDMNMX R14, R5, R12, R14, PT ;  /* 0x0000000c050e7246 */ /* 0x000fe4000380010e */
[----:B------:R-:W-:-:S07]  /*d960*/  VIMNMX R13, R13, R5, !PT ;  /* 0x000000050d0d7248 */ /* 0x000fce0007fe0100 */
.L_x_1165:
        /* <DEDUP_REMOVED lines=501> */
.L_x_1169:
        /* <DEDUP_REMOVED lines=82> */
.L_x_1151:
[----:B------:R-:W-:Y:S06]  /*fde0*/  BAR.ARV 0x8, 0x200 ;  /* 0x0208000000007b1d */ /* 0x000fec0000002000 */
[----:B------:R-:W-:Y:S05]  /*fdf0*/  @!P0 BRA `(.L_x_1171) ;  /* 0x0000000000048947 */ /* 0x000fea0003800000 */
[----:B------:R-:W-:Y:S01]  /*fe00*/  BPT.TRAP 0x1 ;  /* 0x000000040000795c */ /* 0x000fe20000300000 */
.L_x_1171:
[----:B------:R-:W-:Y:S01]  /*fe10*/  ULEA UR14, UR37, UR45, 0x3 ;  /* 0x0000002d250e7291 */ /* 0x000fe2000f8e183f */
[----:B------:R-:W-:-:S05]  /*fe20*/  IMAD.U32 R4, RZ, RZ, UR36 ;  /* 0x00000024ff047e24 */ /* 0x000fca000f8e00ff */
[----:B------:R-:W-:-:S04]  /*fe30*/  SHF.L.U32 R4, R4, 0x1f, RZ ;  /* 0x0000001f04047819 */ /* 0x000fc800000006ff */
[----:B------:R0:W1:Y:S01]  /*fe40*/  SYNCS.PHASECHK.TRANS64.TRYWAIT P1, [UR14+0x13250], R4 ;  /* 0x01325004ff0075a7 */ /* 0x000062000802014e */
[----:B------:R-:W-:Y:S05]  /*fe50*/  @!P0 BRA `(.L_x_1172) ;  /* 0x0000000000048947 */ /* 0x000fea0003800000 */
[----:B------:R-:W-:Y:S01]  /*fe60*/  BPT.TRAP 0x1 ;  /* 0x000000040000795c */ /* 0x000fe20000300000 */
.L_x_1172:
[----:B-1----:R-:W-:Y:S05]  /*fe70*/  @P1 BRA `(.L_x_1173) ;  /* 0x0000000000081947 */ /* 0x002fea0003800000 */
[----:B------:R-:W1:Y:S02]  /*fe80*/  SYNCS.PHASECHK.TRANS64.TRYWAIT P1, [UR14+0x13250], R4 ;  /* 0x01325004ff0075a7 */ /* 0x000e64000802014e */
[----:B-1----:R-:W-:Y:S05]  /*fe90*/  @!P1 BRA `(.L_x_1174) ;  /* 0x0000009000649947 */ /* 0x002fea0003800000 */
.L_x_1173:
[----:B------:R-:W-:Y:S01]  /*fea0*/  ULDC.64 UR4, c[0x0][0x9a0] ;  /* 0x0002680000047ab9 */ /* 0x000fe20000000a00 */
[----:B------:R-:W-:Y:S01]  /*feb0*/  UIADD3 UR45, UR45, 0x1000, URZ ;  /* 0x000010002d2d7890 */ /* 0x000fe2000fffe03f */
[----:B------:R-:W-:Y:S01]  /*fec0*/  WARPGROUP.ARRIVE ;  /* 0x00000000000079c5 */ /* 0x000fe20000000000 */
[----:B------:R-:W-:Y:S01]  /*fed0*/  UISETP.NE.U32.AND UP0, UPT, UR4, URZ, UPT ;  /* 0x0000003f0400728c */ /* 0x000fe2000bf05070 */
[----:B------:R-:W-:Y:S01]  /*fee0*/  IMAD.MOV.U32 R10, RZ, RZ, 0x3f800000 ;  /* 0x3f800000ff0a7424 */ /* 0x000fe200078e00ff */
        /* <DEDUP_REMOVED lines=8> */
[----:B------:R-:W-:Y:S01]  /*ff70*/  @UP0 UIMAD UR6, UR6, UR10, URZ ;  /* 0x0000000a060602a4 */ /* 0x000fe2000f8e023f */
[----:B------:R-:W-:Y:S01]  /*ff80*/  @UP0 ULDC.64 UR12, c[0x0][0x9d0] ;  /* 0x00027400000c0ab9 */ /* 0x000fe20000000a00 */
[----:B------:R-:W-:Y:S02]  /*ff90*/  @UP0 UIMAD.WIDE.U32 UR8, UR48, UR10, URZ ;  /* 0x0000000a300802a5 */ /* 0x000fe4000f8e003f */
[----:B------:R-:W-:Y:S02]  /*ffa0*/  @UP0 UIMAD UR6, UR48, UR11, UR6 ;  /* 0x0000000b300602a4 */ /* 0x000fe4000f8e0206 */
[----:B------:R-:W-:-:S02]  /*ffb0*/  UIMAD UR10, UR37, 0x280, UR45 ;  /* 0x00000280250a78a4 */ /* 0x000fc4000f8e022d */
[----:B------:R-:W-:Y:S02]  /*ffc0*/  @UP0 UIMAD UR7, UR7, UR12, URZ ;  /* 0x0000000c070702a4 */ /* 0x000fe4000f8e023f */
        /* <DEDUP_REMOVED lines=12> */
[----:B------:R2:W3:Y:S01]  /*10090*/  @P1 LDG.E R10, desc[UR50][R8.64] ;  /* 0x00000032080a1981 */ /* 0x0004e2000c1e1900 */
        /* <DEDUP_REMOVED lines=14> */
[----:B01----:R-:W0:Y:S04]  /*10180*/  SHFL.BFLY PT, R4, R3, 0x2, 0x1f ;  /* 0x0c401f0003047f89 */ /* 0x003e2800000e0000 */
[----:B--2---:R-:W1:Y:S01]  /*10190*/  SHFL.BFLY PT, R9, R0, 0x2, 0x1f ;  /* 0x0c401f0000097f89 */ /* 0x004e6200000e0000 */
[----:B------:R-:W-:Y:S02]  /*101a0*/  WARPGROUP.DEPBAR.LE gsb0, 0x0 ;  /* 0x00008000000079c5 */ /* 0x000fe40000010000 */
[----:B------:R-:W-:-:S06]  /*101b0*/  WARPGROUP.ARRIVE ;  /* 0x00000000000079c5 */ /* 0x000fcc0000000000 */
[----:B------:R-:W-:Y:S01]  /*101c0*/  QGMMA.64x64x32.F32.E4M3.E4M3 R24, R140, gdesc[UR4], R24, gsb0 ;  /* 0x00e000048c187df3 */ /* 0x000fe20008000818 */
[----:B0-----:R-:W-:-:S01]  /*101d0*/  FADD.FTZ R4, R4, R3 ;  /* 0x0000000304047221 */ /* 0x001fc20000010000 */
[----:B------:R-:W-:Y:S01]  /*101e0*/  UIADD3 UR10, UR10, 0x200, URZ ;  /* 0x000002000a0a7890 */ /* 0x000fe2000fffe03f */
[----:B-1----:R-:W-:-:S01]  /*101f0*/  FADD.FTZ R9, R9, R0 ;  /* 0x0000000009097221 */ /* 0x002fc20000010000 */
[----:B------:R-:W-:Y:S02]  /*10200*/  UMOV UR11, 0xc0000010 ;  /* 0xc0000010000b7882 */ /* 0x000fe40000000000 */
[----:B------:R-:W0:Y:S04]  /*10210*/  SHFL.BFLY PT, R7, R4, 0x1, 0x1f ;  /* 0x0c201f0004077f89 */ /* 0x000e2800000e0000 */
        /* <DEDUP_REMOVED lines=17> */
[----:B------:R-:W2:Y:S01]  /*10330*/  @P1 MUFU.RCP R11, R14 ;  /* 0x0000000e000b1308 */ /* 0x000ea20000001000 */
        /* <DEDUP_REMOVED lines=10> */
[-C--:B---3--:R-:W-:Y:S01]  /*103e0*/  FMUL.FTZ R3, R3, R10.reuse ;  /* 0x0000000a03037220 */ /* 0x088fe20000410000 */
[----:B--2---:R-:W-:Y:S01]  /*103f0*/  FMUL.FTZ R0, R11, R10 ;  /* 0x0000000a0b007220 */ /* 0x004fe20000410000 */
[----:B------:R-:W-:-:S02]  /*10400*/  WARPGROUP.DEPBAR.LE gsb0, 0x0 ;  /* 0x00008000000079c5 */ /* 0x000fc40000010000 */
[----:B------:R-:W-:Y:S05]  /*10410*/  @!P0 BRA `(.L_x_1175) ;  /* 0x0000000000048947 */ /* 0x000fea0003800000 */
[----:B------:R-:W-:Y:S01]  /*10420*/  BPT.TRAP 0x1 ;  /* 0x000000040000795c */ /* 0x000fe20000300000 */
.L_x_1175:
        /* <DEDUP_REMOVED lines=42> */
.L_x_1097:
[----:B------:R-:W0:Y:S01]  /*106d0*/  S2R R0, SR_CgaCtaId ;  /* 0x0000000000007919 */ /* 0x000e220000008800 */
[----:B------:R-:W-:Y:S01]  /*106e0*/  MOV R5, 0x400 ;  /* 0x0000040000057802 */ /* 0x000fe20000000f00 */
[----:B------:R-:W-:Y:S01]  /*106f0*/  IMAD.SHL.U32 R3, R23, 0x8, RZ ;  /* 0x0000000817037824 */ /* 0x000fe200078e00ff */
[----:B------:R-:W-:Y:S01]  /*10700*/  BSSY B0, `(.L_x_1176) ;  /* 0x00001c9000007945 */ /* 0x000fe20003800000 */
[----:B------:R-:W-:Y:S01]  /*10710*/  BAR.SYNC.DEFER_BLOCKING 0x5, 0x200 ;  /* 0x0148000000007b1d */ /* 0x000fe20000010000 */
[----:B0-----:R-:W-:Y:S02]  /*10720*/  LEA R5, R0, R5, 0x18 ;  /* 0x0000000500057211 */ /* 0x001fe400078ec0ff */
[----:B------:R-:W-:-:S03]  /*10730*/  SHF.R.S32.HI R0, RZ, 0x1f, R3 ;  /* 0x0000001fff007819 */ /* 0x000fc60000011403 */
[----:B------:R-:W0:Y:S02]  /*10740*/  LDS.128 R28, [R5+0x132d0] ;  /* 0x0132d000051c7984 */ /* 0x000e240000000c00 */
[----:B0-----:R-:W-:Y:S02]  /*10750*/  R2UR UR5, R29 ;  /* 0x000000001d0572ca */ /* 0x001fe400000e0000 */
[----:B------:R-:W-:Y:S02]  /*10760*/  R2UR UR49, R30 ;  /* 0x000000001e3172ca */ /* 0x000fe400000e0000 */
[----:B------:R-:W-:Y:S01]  /*10770*/  R2UR UR48, R31 ;  /* 0x000000001f3072ca */ /* 0x000fe200000e0000 */
[----:B------:R-:W-:Y:S06]  /*10780*/  BAR.ARV 0x4, 0x200 ;  /* 0x0108000000007b1d */ /* 0x000fec0000002000 */
[----:B------:R-:W-:Y:S08]  /*10790*/  @P0 BRA `(.L_x_1177) ;  /* 0x0000001000940947 */ /* 0x000ff00003800000 */
[----:B------:R-:W0:Y:S01]  /*107a0*/  S2R R18, SR_TID.X ;  /* 0x0000000000127919 */ /* 0x000e220000002100 */
[----:B------:R-:W-:Y:S01]  /*107b0*/  ULDC.64 UR6, c[0x4][0x38] ;  /* 0x01000e0000067ab9 */ /* 0x000fe20000000a00 */
[----:B------:R-:W2:Y:S01]  /*107c0*/  LDL R35, [R1+0xc] ;  /* 0x00000c0001237983 */ /* 0x000ea20000100800 */
        /* <DEDUP_REMOVED lines=18> */
[----:B------:R-:W-:Y:S01]  /*108f0*/  BAR.SYNC.DEFER_BLOCKING 0x1, 0x180 ;  /* 0x0046000000007b1d */ /* 0x000fe20000010000 */
[----:B------:R-:W-:-:S04]  /*10900*/  LOP3.LUT R8, R8, 0xc, RZ, 0xc0, !PT ;  /* 0x0000000c08087812 */ /* 0x000fc800078ec0ff */
[----:B------:R-:W-:Y:S01]  /*10910*/  IADD3 R8, P0, R8, UR6, RZ ;  /* 0x0000000608087c10 */ /* 0x000fe2000ff1e0ff */
[----:B------:R-:W-:Y:S01]  /*10920*/  UMOV UR4, URZ ;  /* 0x0000003f00047c82 */ /* 0x000fe20008000000 */
[----:B------:R-:W-:Y:S01]  /*10930*/  USHF.R.S32.HI UR16, URZ, 0x1f, UR39 ;  /* 0x0000001f3f107899 */ /* 0x000fe20008011427 */
[----:B------:R-:W-:Y:S02]  /*10940*/  ULDC.64 UR10, c[0x0][0xb90] ;  /* 0x0002e400000a7ab9 */ /* 0x000fe40000000a00 */
[----:B------:R-:W-:Y:S01]  /*10950*/  IMAD.X R9, RZ, RZ, UR7, P0 ;  /* 0x00000007ff097e24 */ /* 0x000fe200080e06ff */
[----:B------:R-:W-:Y:S01]  /*10960*/  ULDC.64 UR6, c[0x0][0xc00] ;  /* 0x0003000000067ab9 */ /* 0x000fe20000000a00 */
[----:B------:R-:W-:Y:S01]  /*10970*/  USHF.R.S32.HI UR9, URZ, 0x1f, UR40 ;  /* 0x0000001f3f097899 */ /* 0x000fe20008011428 */
[----:B------:R-:W-:Y:S02]  /*10980*/  ULDC.64 UR14, c[0x0][0xb98] ;  /* 0x0002e600000e7ab9 */ /* 0x000fe40000000a00 */
[----:B------:R0:W3:Y:S01]  /*10990*/  LDG.E.CONSTANT R17, desc[UR50][R8.64] ;  /* 0x0000003208117981 */ /* 0x0000e2000c1e9900 */
[----:B------:R-:W-:Y:S01]  /*109a0*/  UISETP.NE.U32.AND UP0, UPT, UR6, URZ, UPT ;  /* 0x0000003f0600728c */ /* 0x000fe2000bf05070 */
[----:B------:R-:W-:-:S03]  /*109b0*/  ULDC.64 UR18, c[0x0][0xc08] ;  /* 0x0003020000127ab9 */ /* 0x000fc60000000a00 */
[----:B------:R-:W-:-:S03]  /*109c0*/  UISETP.NE.AND.EX UP0, UPT, UR7, URZ, UPT, UP0 ;  /* 0x0000003f0700728c */ /* 0x000fc6000bf05300 */
[----:B------:R-:W-:Y:S01]  /*109d0*/  ULDC.64 UR6, c[0x0][0xc00] ;  /* 0x0003000000067ab9 */ /* 0x000fe20000000a00 */
[----:B0-----:R-:W-:Y:S01]  /*109e0*/  LOP3.LUT P0, R8, R18, 0x3, RZ, 0xc0, !PT ;  /* 0x0000000312087812 */ /* 0x001fe2000780c0ff */
[----:B------:R-:W-:-:S03]  /*109f0*/  UIMAD.WIDE UR6, UR40, 0x4, UR6 ;  /* 0x00000004280678a5 */ /* 0x000fc6000f8e0206 */
        /* <DEDUP_REMOVED lines=20> */
[C---:B------:R-:W-:Y:S02]  /*10b40*/  IADD3 R35, P3, R10.reuse, 0x20, RZ ;  /* 0x000000200a237810 */ /* 0x040fe40007f7e0ff */
[C---:B------:R-:W-:Y:S02]  /*10b50*/  IADD3 R41, P1, R10.reuse, 0x60, RZ ;  /* 0x000000600a297810 */ /* 0x040fe40007f3e0ff */
[C---:B------:R-:W-:Y:S02]  /*10b60*/  IADD3 R39, P2, R10.reuse, 0x40, RZ ;  /* 0x000000400a277810 */ /* 0x040fe40007f5e0ff */
[----:B------:R-:W-:Y:S01]  /*10b70*/  LOP3.LUT R6, R35, 0x380, RZ, 0xc0, !PT ;  /* 0x0000038023067812 */ /* 0x000fe200078ec0ff */
[--C-:B------:R-:W-:Y:S01]  /*10b80*/  IMAD.X R13, RZ, RZ, R11.reuse, P1 ;  /* 0x000000ffff0d7224 */ /* 0x100fe200008e060b */
[----:B------:R-:W-:Y:S01]  /*10b90*/  LOP3.LUT R21, R10, 0x380, RZ, 0xc0, !PT ;  /* 0x000003800a157812 */ /* 0x000fe200078ec0ff */
[----:B------:R-:W-:Y:S01]  /*10ba0*/  IMAD.X R15, RZ, RZ, R11, P2 ;  /* 0x000000ffff0f7224 */ /* 0x000fe200010e060b */
[----:B------:R-:W-:-:S02]  /*10bb0*/  LOP3.LUT R12, R39, 0x380, RZ, 0xc0, !PT ;  /* 0x00000380270c7812 */ /* 0x000fc400078ec0ff */
[----:B------:R-:W-:Y:S02]  /*10bc0*/  LOP3.LUT R26, R41, 0x380, RZ, 0xc0, !PT ;  /* 0x00000380291a7812 */ /* 0x000fe400078ec0ff */
[----:B------:R-:W-:Y:S02]  /*10bd0*/  SHF.R.U64 R6, R6, 0x3, RZ ;  /* 0x0000000306067819 */ /* 0x000fe400000012ff */
[----:B------:R-:W-:Y:S02]  /*10be0*/  SHF.R.U64 R21, R21, 0x3, RZ ;  /* 0x0000000315157819 */ /* 0x000fe400000012ff */
[----:B------:R-:W-:Y:S02]  /*10bf0*/  SHF.R.U64 R12, R12, 0x3, RZ ;  /* 0x000000030c0c7819 */ /* 0x000fe400000012ff */
[----:B------:R-:W-:Y:S02]  /*10c00*/  SHF.R.U64 R26, R26, 0x3, RZ ;  /* 0x000000031a1a7819 */ /* 0x000fe400000012ff */
[----:B------:R-:W-:-:S02]  /*10c10*/  LOP3.LUT R20, R6, R35, RZ, 0x3c, !PT ;  /* 0x0000002306147212 */ /* 0x000fc400078e3cff */
[----:B------:R-:W-:Y:S01]  /*10c20*/  LOP3.LUT R10, R21, R10, RZ, 0x3c, !PT ;  /* 0x0000000a150a7212 */ /* 0x000fe200078e3cff */
[----:B------:R-:W-:Y:S01]  /*10c30*/  IMAD.X R21, RZ, RZ, R11, P3 ;  /* 0x000000ffff157224 */ /* 0x000fe200018e060b */
[----:B------:R-:W-:Y:S02]  /*10c40*/  LOP3.LUT R14, R12, R39, RZ, 0x3c, !PT ;  /* 0x000000270c0e7212 */ /* 0x000fe400078e3cff */
[----:B------:R-:W-:Y:S02]  /*10c50*/  LOP3.LUT R12, R26, R41, RZ, 0x3c, !PT ;  /* 0x000000291a0c7212 */ /* 0x000fe400078e3cff */
[----:B------:R-:W-:Y:S02]  /*10c60*/  MOV R43, R10 ;  /* 0x0000000a002b7202 */ /* 0x000fe40000000f00 */
[----:B------:R-:W-:Y:S02]  /*10c70*/  MOV R41, R14 ;  /* 0x0000000e00297202 */ /* 0x000fe40000000f00 */
[----:B------:R-:W-:-:S02]  /*10c80*/  MOV R39, R12 ;  /* 0x0000000c00277202 */ /* 0x000fc40000000f00 */
[----:B------:R-:W-:Y:S01]  /*10c90*/  MOV R42, R20 ;  /* 0x00000014002a7202 */ /* 0x000fe20000000f00 */
[----:B------:R-:W-:Y:S01]  /*10ca0*/  IMAD.U32 R20, RZ, RZ, UR6 ;  /* 0x00000006ff147e24 */ /* 0x000fe2000f8e00ff */
[----:B------:R-:W-:Y:S01]  /*10cb0*/  PLOP3.LUT P2, PT, PT, PT, UP0, 0x80, 0x0 ;  /* 0x000000000000781c */ /* 0x000fe20003f4f008 */
[----:B------:R-:W-:Y:S01]  /*10cc0*/  IMAD.U32 R21, RZ, RZ, UR7 ;  /* 0x00000007ff157e24 */ /* 0x000fe2000f8e00ff */
[----:B---3--:R-:W-:Y:S01]  /*10cd0*/  LOP3.LUT R6, R17, 0x2, RZ, 0x3c, !PT ;  /* 0x0000000211067812 */ /* 0x008fe200078e3cff */
[----:B------:R-:W-:Y:S04]  /*10ce0*/  SHFL.IDX PT, R18, R18, R17, 0x1c1f ;  /* 0x001c1f1112127589 */ /* 0x000fe800000e0000 */
[----:B------:R-:W0:Y:S04]  /*10cf0*/  SHFL.IDX PT, R59, R59, R6, 0x1c1f ;  /* 0x001c1f063b3b7589 */ /* 0x000e2800000e0000 */
[----:B------:R-:W-:Y:S04]  /*10d00*/  SHFL.IDX PT, R26, R24, R17, 0x1c1f ;  /* 0x001c1f11181a7589 */ /* 0x000fe800000e0000 */
[----:B------:R-:W1:Y:S04]  /*10d10*/  SHFL.IDX PT, R37, R37, R6, 0x1c1f ;  /* 0x001c1f0625257589 */ /* 0x000e6800000e0000 */
[----:B------:R-:W-:Y:S04]  /*10d20*/  SHFL.IDX PT, R30, R28, R17, 0x1c1f ;  /* 0x001c1f111c1e7589 */ /* 0x000fe800000e0000 */
[----:B------:R-:W2:Y:S04]  /*10d30*/  SHFL.IDX PT, R29, R29, R6, 0x1c1f ;  /* 0x001c1f061d1d7589 */ /* 0x000ea800000e0000 */
[----:B------:R-:W-:Y:S04]  /*10d40*/  SHFL.IDX PT, R34, R34, R17, 0x1c1f ;  /* 0x001c1f1122227589 */ /* 0x000fe800000e0000 */
[----:B------:R-:W3:Y:S01]  /*10d50*/  SHFL.IDX PT, R31, R31, R6, 0x1c1f ;  /* 0x001c1f061f1f7589 */ /* 0x000ee200000e0000 */
[----:B0-----:R-:W-:-:S02]  /*10d60*/  SEL R12, R18, R59, P0 ;  /* 0x0000003b120c7207 */ /* 0x001fc40000000000 */
[----:B------:R-:W-:Y:S01]  /*10d70*/  SEL R14, R59, R18, P0 ;  /* 0x000000123b0e7207 */ /* 0x000fe20000000000 */
[----:B------:R-:W-:Y:S04]  /*10d80*/  SHFL.IDX PT, R36, R36, R17, 0x1c1f ;  /* 0x001c1f1124247589 */ /* 0x000fe800000e0000 */
[----:B------:R-:W0:Y:S01]  /*10d90*/  SHFL.IDX PT, R27, R27, R6, 0x1c1f ;  /* 0x001c1f061b1b7589 */ /* 0x000e2200000e0000 */
[----:B-1----:R-:W-:Y:S02]  /*10da0*/  SEL R24, R26, R37, P0 ;  /* 0x000000251a187207 */ /* 0x002fe40000000000 */
[----:B------:R-:W-:Y:S01]  /*10db0*/  SEL R26, R37, R26, P0 ;  /* 0x0000001a251a7207 */ /* 0x000fe20000000000 */
[----:B------:R3:W-:Y:S01]  /*10dc0*/  SHFL.IDX PT, R10, R32, R17, 0x1c1f ;  /* 0x001c1f11200a7589 */ /* 0x0007e200000e0000 */
[----:B------:R-:W1:Y:S03]  /*10dd0*/  LDC R37, c[0x0][0xbe8] ;  /* 0x0002fa00ff257b82 */ /* 0x000e660000000800 */
[----:B------:R-:W4:Y:S01]  /*10de0*/  SHFL.IDX PT, R11, R25, R6, 0x1c1f ;  /* 0x001c1f06190b7589 */ /* 0x000f2200000e0000 */
[----:B--2---:R-:W-:-:S02]  /*10df0*/  SEL R28, R30, R29, P0 ;  /* 0x0000001d1e1c7207 */ /* 0x004fc40000000000 */
[----:B------:R-:W-:Y:S01]  /*10e00*/  SEL R30, R29, R30, P0 ;  /* 0x0000001e1d1e7207 */ /* 0x000fe20000000000 */
[----:B------:R-:W-:Y:S04]  /*10e10*/  SHFL.IDX PT, R38, R38, R17, 0x1c1f ;  /* 0x001c1f1126267589 */ /* 0x000fe800000e0000 */
[----:B------:R-:W2:Y:S01]  /*10e20*/  SHFL.IDX PT, R33, R33, R6, 0x1c1f ;  /* 0x001c1f0621217589 */ /* 0x000ea200000e0000 */
[----:B---3--:R-:W-:Y:S02]  /*10e30*/  SEL R32, R34, R31, P0 ;  /* 0x0000001f22207207 */ /* 0x008fe40000000000 */
[----:B------:R-:W-:Y:S01]  /*10e40*/  SEL R34, R31, R34, P0 ;  /* 0x000000221f227207 */ /* 0x000fe20000000000 */
[----:B------:R-:W-:Y:S04]  /*10e50*/  SHFL.IDX PT, R40, R40, R17, 0x1c1f ;  /* 0x001c1f1128287589 */ /* 0x000fe800000e0000 */
[----:B------:R-:W3:Y:S01]  /*10e60*/  SHFL.IDX PT, R55, R55, R6, 0x1c1f ;  /* 0x001c1f0637377589 */ /* 0x000ee200000e0000 */
[----:B0-----:R-:W-:-:S02]  /*10e70*/  SEL R13, R36, R27, P0 ;  /* 0x0000001b240d7207 */ /* 0x001fc40000000000 */
[----:B------:R-:W-:Y:S02]  /*10e80*/  SEL R15, R27, R36, P0 ;  /* 0x000000241b0f7207 */ /* 0x000fe40000000000 */
[----:B----4-:R-:W-:-:S03]  /*10e90*/  SEL R25, R10, R11, P0 ;  /* 0x0000000b0a197207 */ /* 0x010fc60000000000 */
[----:B------:R0:W-:Y:S01]  /*10ea0*/  STSM.16.M88.4 [R43], R12 ;  /* 0x0000000c2b007844 */ /* 0x0001e20000000200 */
[----:B------:R-:W-:-:S05]  /*10eb0*/  SEL R27, R11, R10, P0 ;  /* 0x0000000a0b1b7207 */ /* 0x000fca0000000000 */
[----:B------:R4:W-:Y:S01]  /*10ec0*/  STSM.16.M88.4 [R42], R24 ;  /* 0x000000182a007844 */ /* 0x0009e20000000200 */
[----:B--2---:R-:W-:Y:S02]  /*10ed0*/  SEL R29, R38, R33, P0 ;  /* 0x00000021261d7207 */ /* 0x004fe40000000000 */
[----:B------:R-:W-:-:S05]  /*10ee0*/  SEL R31, R33, R38, P0 ;  /* 0x00000026211f7207 */ /* 0x000fca0000000000 */
[----:B------:R4:W-:Y:S01]  /*10ef0*/  STSM.16.M88.4 [R41], R28 ;  /* 0x0000001c29007844 */ /* 0x0009e20000000200 */
[----:B---3--:R-:W-:Y:S02]  /*10f00*/  SEL R33, R40, R55, P0 ;  /* 0x0000003728217207 */ /* 0x008fe40000000000 */
[----:B------:R-:W-:-:S05]  /*10f10*/  SEL R35, R55, R40, P0 ;  /* 0x0000002837237207 */ /* 0x000fca0000000000 */
[----:B------:R4:W-:Y:S01]  /*10f20*/  STSM.16.M88.4 [R39], R32 ;  /* 0x0000002027007844 */ /* 0x0009e20000000200 */
[----:B------:R-:W-:Y:S06]  /*10f30*/  BAR.SYNC.DEFER_BLOCKING 0x1, 0x180 ;  /* 0x0046000000007b1d */ /* 0x000fec0000010000 */
[----:B------:R-:W2:Y:S01]  /*10f40*/  @P2 LDG.E R6, desc[UR50][R20.64] ;  /* 0x0000003214062981 */ /* 0x000ea2000c1e1900 */
[----:B-1----:R-:W-:Y:S01]  /*10f50*/  ISETP.NE.AND P1, PT, R37, 0x1, PT ;  /* 0x000000012500780c */ /* 0x002fe20003f25270 */
[----:B------:R-:W-:Y:S01]  /*10f60*/  UIMAD UR6, UR16, UR10, URZ ;  /* 0x0000000a100672a4 */ /* 0x000fe2000f8e023f */
[----:B0-----:R-:W-:Y:S01]  /*10f70*/  VIADD R13, R22, UR41 ;  /* 0x00000029160d7c36 */ /* 0x001fe20008000000 */
[----:B------:R-:W-:-:S02]  /*10f80*/  USEL UR9, UR9, URZ, !UP0 ;  /* 0x0000003f09097287 */ /* 0x000fc4000c000000 */
[----:B------:R-:W-:Y:S02]  /*10f90*/  UIMAD UR12, UR39, UR11, UR6 ;  /* 0x0000000b270c72a4 */ /* 0x000fe4000f8e0206 */
[----:B------:R-:W-:Y:S02]  /*10fa0*/  USEL UR8, UR40, URZ, !UP0 ;  /* 0x0000003f28087287 */ /* 0x000fe4000c000000 */
[----:B------:R-:W-:-:S04]  /*10fb0*/  UISETP.NE.U32.AND UP0, UPT, UR18, URZ, UPT ;  /* 0x0000003f1200728c */ /* 0x000fc8000bf05070 */
[----:B------:R-:W0:Y:S01]  /*10fc0*/  @P1 LDC R10, c[0x0][0xbec] ;  /* 0x0002fb00ff0a1b82 */ /* 0x000e220000000800 */
[----:B------:R-:W-:-:S06]  /*10fd0*/  UISETP.NE.AND.EX UP0, UPT, UR19, URZ, UPT, UP0 ;  /* 0x0000003f1300728c */ /* 0x000fcc000bf05300 */
[----:B------:R-:W-:Y:S01]  /*10fe0*/  PLOP3.LUT P3, PT, PT, PT, UP0, 0x80, 0x0 ;  /* 0x000000000000781c */ /* 0x000fe20003f6f008 */
[----:B------:R-:W1:Y:S01]  /*10ff0*/  @P1 LDC R11, c[0x0][0xbf0] ;  /* 0x0002fc00ff0b1b82 */ /* 0x000e620000000800 */
[----:B--2---:R-:W-:Y:S01]  /*11000*/  @P2 R2UR UR4, R6 ;  /* 0x00000000060422ca */ /* 0x004fe200000e0000 */
[----:B0-----:R-:W-:-:S04]  /*11010*/  @P1 IMAD.HI.U32 R6, R13, R10, RZ ;  /* 0x0000000a0d061227 */ /* 0x001fc800078e00ff */
[----:B------:R-:W-:Y:S01]  /*11020*/  IMAD.MOV.U32 R10, RZ, RZ, R13 ;  /* 0x000000ffff0a7224 */ /* 0x000fe200078e000d */
[----:B-1----:R-:W-:-:S04]  /*11030*/  @P1 SHF.R.U32.HI R10, RZ, R11, R6 ;  /* 0x0000000bff0a1219 */ /* 0x002fc80000011606 */
        /* <DEDUP_REMOVED lines=10> */
[----:B------:R-:W-:Y:S01]  /*110e0*/  UIMAD UR12, UR8, UR15, UR12 ;  /* 0x0000000f080c72a4 */ /* 0x000fe2000f8e020c */
[----:B------:R-:W-:-:S03]  /*110f0*/  ULDC UR14, c[0x0][0xa88] ;  /* 0x0002a200000e7ab9 */ /* 0x000fc60000000800 */
[----:B------:R-:W-:Y:S02]  /*11100*/  IADD3 R10, P0, R10, UR10, RZ ;  /* 0x0000000a0a0a7c10 */ /* 0x000fe4000ff1e0ff */
[----:B------:R-:W-:Y:S01]  /*11110*/  IMAD.U32 R12, RZ, RZ, UR12 ;  /* 0x0000000cff0c7e24 */ /* 0x000fe2000f8e00ff */
[----:B------:R-:W-:Y:S02]  /*11120*/  ULDC.64 UR12, c[0x0][0xb88] ;  /* 0x0002e200000c7ab9 */ /* 0x000fe40000000a00 */
[----:B------:R-:W-:Y:S02]  /*11130*/  IMAD R6, R6, UR12, RZ ;  /* 0x0000000c06067c24 */ /* 0x000fe4000f8e02ff */
[----:B------:R-:W-:Y:S01]  /*11140*/  IADD3.X R11, R11, UR11, R12, P0, !PT ;  /* 0x0000000b0b0b7c10 */ /* 0x000fe200087fe40c */
[----:B------:R-:W-:Y:S01]  /*11150*/  @UP0 ULDC.64 UR10, c[0x0][0xc08] ;  /* 0x00030200000a0ab9 */ /* 0x000fe20000000a00 */
[----:B------:R-:W-:Y:S01]  /*11160*/  IMAD R15, R13, UR13, R6 ;  /* 0x0000000d0d0f7c24 */ /* 0x000fe2000f8e0206 */
[----:B------:R-:W-:Y:S01]  /*11170*/  @UP0 UIMAD.WIDE UR10, UR40, 0x4, UR10 ;  /* 0x00000004280a08a5 */ /* 0x000fe2000f8e020a */
[----:B------:R-:W-:-:S02]  /*11180*/  IMAD.U32 R6, RZ, RZ, UR14 ;  /* 0x0000000eff067e24 */ /* 0x000fc4000f8e00ff */
[----:B------:R-:W-:Y:S01]  /*11190*/  IMAD.WIDE.U32 R10, R13, UR12, R10 ;  /* 0x0000000c0d0a7c25 */ /* 0x000fe2000f8e000a */
[----:B------:R-:W-:-:S03]  /*111a0*/  ULDC.64 UR12, c[0x0][0xb50] ;  /* 0x0002d400000c7ab9 */ /* 0x000fc60000000a00 */
[----:B------:R-:W-:Y:S01]  /*111b0*/  IMAD.U32 R12, RZ, RZ, UR10 ;  /* 0x0000000aff0c7e24 */ /* 0x000fe2000f8e00ff */
[----:B------:R-:W-:Y:S01]  /*111c0*/  LEA R14, P0, R10, UR12, 0x2 ;  /* 0x0000000c0a0e7c11 */ /* 0x000fe2000f8010ff */
[----:B------:R-:W-:Y:S02]  /*111d0*/  IMAD.U32 R13, RZ, RZ, UR11 ;  /* 0x0000000bff0d7e24 */ /* 0x000fe4000f8e00ff */
[----:B------:R-:W-:-:S03]  /*111e0*/  IMAD.IADD R11, R11, 0x1, R15 ;  /* 0x000000010b0b7824 */ /* 0x000fc600078e020f */
[----:B------:R4:W5:Y:S02]  /*111f0*/  @P3 LDG.E R6, desc[UR50][R12.64] ;  /* 0x000000320c063981 */ /* 0x000964000c1e1900 */
[----:B------:R-:W-:Y:S01]  /*11200*/  LEA.HI.X R10, R10, UR13, R11, 0x2, P0 ;  /* 0x0000000d0a0a7c11 */ /* 0x000fe200080f140b */
[----:B------:R-:W-:Y:S01]  /*11210*/  IMAD R11, R156, 0x40, R3 ;  /* 0x000000409c0b7824 */ /* 0x000fe200078e0203 */
[----:B------:R-:W-:Y:S06]  /*11220*/  @P3 BRA `(.L_x_1178) ;  /* 0x0000000000103947 */ /* 0x000fec0003800000 */
[----:B------:R-:W-:Y:S05]  /*11230*/  @!P2 BRA `(.L_x_1178) ;  /* 0x00000000000ca947 */ /* 0x000fea0003800000 */
[----:B----4-:R-:W2:Y:S04]  /*11240*/  LDG.E R13, desc[UR50][R20.64] ;  /* 0x00000032140d7981 */ /* 0x010ea8000c1e1900 */
[----:B-----5:R-:W2:Y:S02]  /*11250*/  LDG.E R6, desc[UR50][R20.64+0x4] ;  /* 0x0000043214067981 */ /* 0x020ea4000c1e1900 */
[----:B--2---:R-:W-:-:S07]  /*11260*/  IMAD.IADD R6, R6, 0x1, -R13 ;  /* 0x0000000106067824 */ /* 0x004fce00078e0a0d */
.L_x_1178:
[----:B----4-:R-:W2:Y:S01]  /*11270*/  LDL R12, [R1+0x8] ;  /* 0x00000800010c7983 */ /* 0x010ea20000100800 */
[----:B------:R-:W-:Y:S01]  /*11280*/  IMAD.WIDE R20, R11, 0x2, R8 ;  /* 0x000000020b147825 */ /* 0x000fe200078e0208 */
[----:B------:R-:W-:Y:S01]  /*11290*/  LOP3.LUT P0, RZ, R157, 0x3, RZ, 0xc0, !PT ;  /* 0x000000039dff7812 */ /* 0x000fe2000780c0ff */
[----:B------:R-:W-:Y:S01]  /*112a0*/  ULDC.64 UR12, c[0x0][0xaa0] ;  /* 0x0002a800000c7ab9 */ /* 0x000fe20000000a00 */
[----:B------:R-:W-:Y:S01]  /*112b0*/  SHFL.IDX PT, R24, R14, RZ, 0x1c1f ;  /* 0x001c1fff0e187589 */ /* 0x000fe200000e0000 */
[----:B-----5:R-:W-:Y:S01]  /*112c0*/  IMAD R35, R6, R37, RZ ;  /* 0x0000002506237224 */ /* 0x020fe200078e02ff */
[C---:B------:R-:W-:Y:S02]  /*112d0*/  IADD3 R13, P3, R20.reuse, 0x1800, RZ ;  /* 0x00001800140d7810 */ /* 0x040fe40007f7e0ff */
[----:B------:R-:W0:Y:S01]  /*112e0*/  SHFL.IDX PT, R25, R10, RZ, 0x1c1f ;  /* 0x001c1fff0a197589 */ /* 0x000e2200000e0000 */
[C---:B------:R-:W-:Y:S02]  /*112f0*/  IADD3 R29, P4, R20.reuse, 0x3000, RZ ;  /* 0x00003000141d7810 */ /* 0x040fe40007f9e0ff */
[----:B------:R-:W-:Y:S01]  /*11300*/  LOP3.LUT R9, R20, 0x380, RZ, 0xc0, !PT ;  /* 0x0000038014097812 */ /* 0x000fe200078ec0ff */
[----:B------:R-:W-:Y:S01]  /*11310*/  SHFL.IDX PT, R26, R14, 0x1, 0x1c1f ;  /* 0x003c1f000e1a7f89 */ /* 0x000fe200000e0000 */
[----:B------:R-:W-:-:S02]  /*11320*/  LOP3.LUT R28, R29, 0x380, RZ, 0xc0, !PT ;  /* 0x000003801d1c7812 */ /* 0x000fc400078ec0ff */
[----:B------:R-:W-:Y:S01]  /*11330*/  SHF.R.U64 R9, R9, 0x3, RZ ;  /* 0x0000000309097819 */ /* 0x000fe200000012ff */
[----:B------:R-:W1:Y:S01]  /*11340*/  SHFL.IDX PT, R27, R10, 0x1, 0x1c1f ;  /* 0x003c1f000a1b7f89 */ /* 0x000e6200000e0000 */
[----:B------:R-:W-:-:S04]  /*11350*/  SHF.R.U64 R28, R28, 0x3, RZ ;  /* 0x000000031c1c7819 */ /* 0x000fc800000012ff */
[----:B------:R-:W-:Y:S01]  /*11360*/  LOP3.LUT R28, R28, R29, RZ, 0x3c, !PT ;  /* 0x0000001d1c1c7212 */ /* 0x000fe200078e3cff */
[----:B------:R-:W-:Y:S01]  /*11370*/  IMAD.X R29, RZ, RZ, R21, P4 ;  /* 0x000000ffff1d7224 */ /* 0x000fe200020e0615 */
[----:B------:R-:W-:Y:S02]  /*11380*/  UIMAD UR10, UR7, UR12, URZ ;  /* 0x0000000c070a72a4 */ /* 0x000fe4000f8e023f */
[----:B------:R-:W-:Y:S02]  /*11390*/  UIMAD.WIDE.U32 UR6, UR4, UR12, URZ ;  /* 0x0000000c040672a5 */ /* 0x000fe4000f8e003f */
[----:B------:R-:W-:-:S03]  /*113a0*/  UIMAD UR10, UR4, UR13, UR10 ;  /* 0x0000000d040a72a4 */ /* 0x000fc6000f8e020a */
[----:B------:R-:W-:Y:S01]  /*113b0*/  ULDC.64 UR12, c[0x0][0xae8] ;  /* 0x0002ba00000c7ab9 */ /* 0x000fe20000000a00 */
[----:B------:R-:W-:Y:S02]  /*113c0*/  UIADD3 UR7, UR7, UR10, URZ ;  /* 0x0000000a07077290 */ /* 0x000fe4000fffe03f */
[----:B------:R-:W-:Y:S02]  /*113d0*/  UIMAD UR4, UR16, UR12, URZ ;  /* 0x0000000c100472a4 */ /* 0x000fe4000f8e023f */
[----:B------:R-:W-:Y:S02]  /*113e0*/  UIMAD.WIDE.U32 UR6, UR39, UR12, UR6 ;  /* 0x0000000c270672a5 */ /* 0x000fe4000f8e0006 */
[----:B------:R-:W-:Y:S01]  /*113f0*/  UIMAD UR4, UR39, UR13, UR4 ;  /* 0x0000000d270472a4 */ /* 0x000fe2000f8e0204 */
[----:B------:R-:W-:Y:S02]  /*11400*/  ULDC.64 UR10, c[0x0][0xaf0] ;  /* 0x0002bc00000a7ab9 */ /* 0x000fe40000000a00 */
[----:B------:R-:W-:-:S02]  /*11410*/  UIMAD UR9, UR9, UR10, URZ ;  /* 0x0000000a090972a4 */ /* 0x000fc4000f8e023f */
[----:B------:R-:W-:Y:S01]  /*11420*/  UIADD3 UR7, UR7, UR4, URZ ;  /* 0x0000000407077290 */ /* 0x000fe2000fffe03f */
[----:B--2---:R-:W-:Y:S01]  /*11430*/  VIADD R8, R12, UR41 ;  /* 0x000000290c087c36 */ /* 0x004fe20008000000 */
[----:B------:R-:W-:-:S03]  /*11440*/  LOP3.LUT R12, R13, 0x380, RZ, 0xc0, !PT ;  /* 0x000003800d0c7812 */ /* 0x000fc600078ec0ff */
[C---:B------:R-:W-:Y:S01]  /*11450*/  VIADD R6, R8.reuse, 0x8 ;  /* 0x0000000808067836 */ /* 0x040fe20000000000 */
[-C--:B------:R-:W-:Y:S02]  /*11460*/  ISETP.GE.OR P2, PT, R8, R35.reuse, P0 ;  /* 0x000000230800720c */ /* 0x080fe40000746670 */
[----:B------:R-:W-:Y:S02]  /*11470*/  SHF.R.U64 R12, R12, 0x3, RZ ;  /* 0x000000030c0c7819 */ /* 0x000fe400000012ff */
[----:B------:R-:W-:Y:S02]  /*11480*/  ISETP.GE.OR P0, PT, R6, R35, P0 ;  /* 0x000000230600720c */ /* 0x000fe40000706670 */
[----:B------:R-:W-:Y:S01]  /*11490*/  LOP3.LUT R8, R9, R20, RZ, 0x3c, !PT ;  /* 0x0000001409087212 */ /* 0x000fe200078e3cff */
[--C-:B------:R-:W-:Y:S01]  /*114a0*/  IMAD.MOV.U32 R9, RZ, RZ, R21.reuse ;  /* 0x000000ffff097224 */ /* 0x100fe200078e0015 */
[----:B------:R-:W-:Y:S01]  /*114b0*/  LOP3.LUT R12, R12, R13, RZ, 0x3c, !PT ;  /* 0x0000000d0c0c7212 */ /* 0x000fe200078e3cff */
[----:B------:R-:W-:-:S04]  /*114c0*/  IMAD.X R13, RZ, RZ, R21, P3 ;  /* 0x000000ffff0d7224 */ /* 0x000fc800018e0615 */
[----:B0-----:R0:W-:Y:S04]  /*114d0*/  @!P2 ST.E desc[UR50][R24.64], R7 ;  /* 0x000000071800a985 */ /* 0x0011e8000c101932 */
[----:B-1----:R1:W-:Y:S04]  /*114e0*/  @!P0 ST.E desc[UR50][R26.64], R4 ;  /* 0x000000041a008985 */ /* 0x0023e8000c101932 */
[----:B------:R-:W2:Y:S04]  /*114f0*/  LD.E.128 R8, desc[UR50][R8.64] ;  /* 0x0000003208087980 */ /* 0x000ea8000c101d00 */
[----:B------:R-:W3:Y:S01]  /*11500*/  LD.E.128 R12, desc[UR50][R12.64] ;  /* 0x000000320c0c7980 */ /* 0x000ee2000c101d00 */
[----:B0-----:R-:W0:Y:S03]  /*11510*/  @P1 LDC R7, c[0x0][0xbec] ;  /* 0x0002fb00ff071b82 */ /* 0x001e260000000800 */
[----:B------:R-:W4:Y:S01]  /*11520*/  LD.E.128 R28, desc[UR50][R28.64] ;  /* 0x000000321c1c7980 */ /* 0x000f22000c101d00 */
[----:B------:R-:W-:Y:S01]  /*11530*/  IADD3 R17, P0, R20, 0x4800, RZ ;  /* 0x0000480014117810 */ /* 0x000fe20007f1e0ff */
[----:B-1----:R-:W-:-:S03]  /*11540*/  IMAD R4, R23, 0x30, R156 ;  /* 0x0000003017047824 */ /* 0x002fc600078e029c */
[----:B------:R-:W-:Y:S01]  /*11550*/  LOP3.LUT R6, R17, 0x380, RZ, 0xc0, !PT ;  /* 0x0000038011067812 */ /* 0x000fe200078ec0ff */
[----:B------:R-:W-:Y:S02]  /*11560*/  IMAD.X R25, RZ, RZ, R21, P0 ;  /* 0x000000ffff197224 */ /* 0x000fe400000e0615 */
[----:B------:R-:W1:Y:S01]  /*11570*/  @P1 LDC R21, c[0x0][0xbf0] ;  /* 0x0002fc00ff151b82 */ /* 0x000e620000000800 */
[----:B------:R-:W-:Y:S01]  /*11580*/  VIADD R20, R4, UR41 ;  /* 0x0000002904147c36 */ /* 0x000fe20008000000 */
[----:B------:R-:W-:Y:S01]  /*11590*/  SHF.R.U64 R6, R6, 0x3, RZ ;  /* 0x0000000306067819 */ /* 0x000fe200000012ff */
[----:B------:R-:W-:-:S03]  /*115a0*/  UIMAD UR4, UR8, UR11, UR9 ;  /* 0x0000000b080472a4 */ /* 0x000fc6000f8e0209 */
[----:B------:R-:W-:Y:S01]  /*115b0*/  LOP3.LUT R24, R6, R17, RZ, 0x3c, !PT ;  /* 0x0000001106187212 */ /* 0x000fe200078e3cff */
[----:B------:R-:W-:Y:S02]  /*115c0*/  IMAD.MOV.U32 R17, RZ, RZ, R20 ;  /* 0x000000ffff117224 */ /* 0x000fe400078e0014 */
[----:B0-----:R-:W-:Y:S01]  /*115d0*/  @P1 IMAD.HI.U32 R4, R20, R7, RZ ;  /* 0x0000000714041227 */ /* 0x001fe200078e00ff */
[----:B------:R-:W-:Y:S02]  /*115e0*/  UIMAD.WIDE.U32 UR8, UR8, UR10, UR6 ;  /* 0x0000000a080872a5 */ /* 0x000fe4000f8e0006 */
[----:B------:R-:W5:Y:S01]  /*115f0*/  LD.E.128 R24, desc[UR50][R24.64] ;  /* 0x0000003218187980 */ /* 0x000f62000c101d00 */
[----:B------:R-:W-:Y:S01]  /*11600*/  ULDC.64 UR6, c[0x0][0xae0] ;  /* 0x0002b80000067ab9 */ /* 0x000fe20000000a00 */
[----:B------:R-:W-:Y:S01]  /*11610*/  UIADD3 UR4, UR9, UR4, URZ ;  /* 0x0000000409047290 */ /* 0x000fe2000fffe03f */
[----:B------:R-:W-:Y:S01]  /*11620*/  VIADD R34, R156, UR41 ;  /* 0x000000299c227c36 */ /* 0x000fe20008000000 */
[----:B------:R-:W-:Y:S01]  /*11630*/  @!PT LDS RZ, [RZ] ;  /* 0x00000000fffff984 */ /* 0x000fe20000000800 */
[----:B------:R-:W-:Y:S01]  /*11640*/  @!PT LDS RZ, [RZ] ;  /* 0x00000000fffff984 */ /* 0x000fe20000000800 */
[----:B------:R-:W-:Y:S01]  /*11650*/  @!PT LDS RZ, [RZ] ;  /* 0x00000000fffff984 */ /* 0x000fe20000000800 */
[----:B------:R-:W-:Y:S01]  /*11660*/  @!PT LDS RZ, [RZ] ;  /* 0x00000000fffff984 */ /* 0x000fe20000000800 */
[----:B------:R0:W-:Y:S06]  /*11670*/  MEMBAR.ALL.CTA ;  /* 0x0000000000007992 */ /* 0x0001ec0000008000 */
[----:B0-----:R-:W0:Y:S01]  /*11680*/  FENCE.VIEW.ASYNC.S ;  /* 0x00000000000073c6 */ /* 0x001e220000000000 */
[----:B------:R-:W-:-:S02]  /*11690*/  IMAD.U32 R7, RZ, RZ, UR9 ;  /* 0x00000009ff077e24 */ /* 0x000fc4000f8e00ff */
[----:B------:R-:W-:Y:S01]  /*116a0*/  IMAD.U32 R6, RZ, RZ, UR8 ;  /* 0x00000008ff067e24 */ /* 0x000fe2000f8e00ff */
[----:B-1----:R-:W-:Y:S01]  /*116b0*/  @P1 SHF.R.U32.HI R17, RZ, R21, R4 ;  /* 0x00000015ff111219 */ /* 0x002fe20000011604 */
[----:B------:R-:W-:Y:S01]  /*116c0*/  IMAD.U32 R7, RZ, RZ, UR4 ;  /* 0x00000004ff077e24 */ /* 0x000fe2000f8e00ff */
[----:B------:R-:W-:Y:S01]  /*116d0*/  ULDC UR4, c[0x0][0xac8] ;  /* 0x0002b20000047ab9 */ /* 0x000fe20000000800 */
[----:B------:R-:W-:Y:S01]  /*116e0*/  VIADD R5, R5, 0x13220 ;  /* 0x0001322005057836 */ /* 0x000fe20000000000 */
[--C-:B------:R-:W-:Y:S01]  /*116f0*/  SHF.R.S32.HI R4, RZ, 0x1f, R17.reuse ;  /* 0x0000001fff047819 */ /* 0x100fe20000011411 */
[----:B------:R-:W-:Y:S02]  /*11700*/  IMAD.MOV R18, RZ, RZ, -R17 ;  /* 0x000000ffff127224 */ /* 0x000fe400078e0a11 */
[----:B------:R-:W-:-:S04]  /*11710*/  IMAD.WIDE.U32 R6, R17, UR6, R6 ;  /* 0x0000000611067c25 */ /* 0x000fc8000f8e0006 */
[----:B------:R-:W-:Y:S02]  /*11720*/  IMAD R4, R4, UR6, RZ ;  /* 0x0000000604047c24 */ /* 0x000fe4000f8e02ff */
[----:B------:R-:W-:Y:S02]  /*11730*/  IMAD R21, R37, R18, R20 ;  /* 0x0000001225157224 */ /* 0x000fe400078e0214 */
[----:B------:R-:W-:Y:S01]  /*11740*/  IMAD R33, R17, UR7, R4 ;  /* 0x0000000711217c24 */ /* 0x000fe2000f8e0204 */
[----:B------:R-:W-:Y:S02]  /*11750*/  ULDC.64 UR6, c[0x0][0xad8] ;  /* 0x0002b60000067ab9 */ /* 0x000fe40000000a00 */
[----:B------:R-:W-:Y:S01]  /*11760*/  SHF.R.S32.HI R4, RZ, 0x1f, R21 ;  /* 0x0000001fff047819 */ /* 0x000fe20000011415 */
[----:B------:R-:W-:-:S04]  /*11770*/  IMAD.IADD R7, R7, 0x1, R33 ;  /* 0x0000000107077824 */ /* 0x000fc800078e0221 */
[----:B------:R-:W-:Y:S02]  /*11780*/  IMAD R4, R4, UR6, RZ ;  /* 0x0000000604047c24 */ /* 0x000fe4000f8e02ff */
[----:B------:R-:W-:-:S04]  /*11790*/  IMAD.WIDE.U32 R6, R21, UR6, R6 ;  /* 0x0000000615067c25 */ /* 0x000fc8000f8e0006 */
[----:B------:R-:W-:Y:S01]  /*117a0*/  IMAD R17, R21, UR7, R4 ;  /* 0x0000000715117c24 */ /* 0x000fe2000f8e0204 */
[----:B------:R-:W-:Y:S01]  /*117b0*/  ULDC.64 UR6, c[0x0][0xa80] ;  /* 0x0002a00000067ab9 */ /* 0x000fe20000000a00 */
[----:B------:R-:W-:Y:S01]  /*117c0*/  VIADD R4, R34, 0x30 ;  /* 0x0000003022047836 */ /* 0x000fe20000000000 */
[----:B------:R-:W-:Y:S01]  /*117d0*/  LEA R18, P0, R6, UR6, 0x1 ;  /* 0x0000000606127c11 */ /* 0x000fe2000f8008ff */
[----:B------:R-:W-:-:S04]  /*117e0*/  IMAD.IADD R7, R7, 0x1, R17 ;  /* 0x0000000107077824 */ /* 0x000fc800078e0211 */
[----:B0-----:R-:W0:Y:S01]  /*117f0*/  SHFL.IDX PT, R20, R18, RZ, 0x181f ;  /* 0x00181fff12147589 */ /* 0x001e2200000e0000 */
[----:B------:R-:W-:Y:S01]  /*11800*/  LEA.HI.X R32, R6, UR7, R7, 0x1, P0 ;  /* 0x0000000706207c11 */ /* 0x000fe200080f0c07 */
[C---:B------:R-:W-:Y:S01]  /*11810*/  VIADD R6, R34.reuse, 0x60 ;  /* 0x0000006022067836 */ /* 0x040fe20000000000 */
[C---:B------:R-:W-:Y:S01]  /*11820*/  ISETP.GE.AND P0, PT, R3.reuse, UR4, PT ;  /* 0x0000000403007c0c */ /* 0x040fe2000bf06270 */
[----:B------:R-:W1:Y:S01]  /*11830*/  SHFL.IDX PT, R36, R18, 0x1, 0x181f ;  /* 0x00381f0012247f89 */ /* 0x000e6200000e0000 */
[----:B------:R-:W-:Y:S02]  /*11840*/  PRMT R7, RZ, 0x654, R5 ;  /* 0x00000654ff077816 */ /* 0x000fe40000000005 */
[-C--:B------:R-:W-:Y:S01]  /*11850*/  ISETP.GE.OR P1, PT, R34, R35.reuse, P0 ;  /* 0x000000232200720c */ /* 0x080fe20000726670 */
[----:B------:R-:W1:Y:S01]  /*11860*/  SHFL.IDX PT, R38, R18, 0x2, 0x181f ;  /* 0x00581f0012267f89 */ /* 0x000e6200000e0000 */
[-C--:B------:R-:W-:Y:S01]  /*11870*/  ISETP.GE.OR P2, PT, R4, R35.reuse, P0 ;  /* 0x000000230400720c */ /* 0x080fe20000746670 */
[----:B------:R1:W-:Y:S01]  /*11880*/  SYNCS.ARRIVE.TRANS64.RED.A1T0 RZ, [R7+URZ], RZ ;  /* 0x000000ff07ff79a7 */ /* 0x0003e2000810043f */
[----:B------:R-:W-:Y:S01]  /*11890*/  ISETP.GE.OR P3, PT, R6, R35, P0 ;  /* 0x000000230600720c */ /* 0x000fe20000766670 */
[----:B------:R-:W1:Y:S04]  /*118a0*/  SHFL.IDX PT, R17, R32, RZ, 0x181f ;  /* 0x00181fff20117589 */ /* 0x000e6800000e0000 */
[----:B------:R-:W1:Y:S04]  /*118b0*/  SHFL.IDX PT, R21, R32, 0x1, 0x181f ;  /* 0x00381f0020157f89 */ /* 0x000e6800000e0000 */
[----:B------:R-:W1:Y:S01]  /*118c0*/  SHFL.IDX PT, R33, R32, 0x2, 0x181f ;  /* 0x00581f0020217f89 */ /* 0x000e6200000e0000 */
[----:B0-----:R-:W-:-:S03]  /*118d0*/  @!P1 LEA R4, P4, R3, R20, 0x1 ;  /* 0x0000001403049211 */ /* 0x001fc600078808ff */
[----:B------:R-:W0:Y:S01]  /*118e0*/  SHFL.IDX PT, R18, R18, 0x3, 0x181f ;  /* 0x00781f0012127f89 */ /* 0x000e2200000e0000 */
[----:B-1----:R-:W-:-:S03]  /*118f0*/  @!P2 LEA R6, P5, R3, R36, 0x1 ;  /* 0x000000240306a211 */ /* 0x002fc600078a08ff */
[----:B------:R-:W1:Y:S01]  /*11900*/  SHFL.IDX PT, R32, R32, 0x3, 0x181f ;  /* 0x00781f0020207f89 */ /* 0x000e6200000e0000 */
[C---:B------:R-:W-:Y:S02]  /*11910*/  @!P3 LEA R20, P6, R3.reuse, R38, 0x1 ;  /* 0x000000260314b211 */ /* 0x040fe400078c08ff */
[C-C-:B------:R-:W-:Y:S01]  /*11920*/  @!P1 LEA.HI.X R5, R3.reuse, R17, R0.reuse, 0x1, P4 ;  /* 0x0000001103059211 */ /* 0x140fe200020f0c00 */
[----:B------:R-:W-:Y:S01]  /*11930*/  VIADD R17, R34, 0x90 ;  /* 0x0000009022117836 */ /* 0x000fe20000000000 */
[----:B------:R-:W-:-:S04]  /*11940*/  @!P2 LEA.HI.X R7, R3, R21, R0, 0x1, P5 ;  /* 0x000000150307a211 */ /* 0x000fc800028f0c00 */
[----:B------:R-:W-:Y:S02]  /*11950*/  ISETP.GE.OR P0, PT, R17, R35, P0 ;  /* 0x000000231100720c */ /* 0x000fe40000706670 */
[----:B------:R-:W-:Y:S01]  /*11960*/  @!P3 LEA.HI.X R21, R3, R33, R0, 0x1, P6 ;  /* 0x000000210315b211 */ /* 0x000fe200030f0c00 */
[----:B--2---:R2:W-:Y:S04]  /*11970*/  @!P1 ST.E.128 desc[UR50][R4.64], R8 ;  /* 0x0000000804009985 */ /* 0x0045e8000c101d32 */
[----:B---3--:R2:W-:Y:S04]  /*11980*/  @!P2 ST.E.128 desc[UR50][R6.64], R12 ;  /* 0x0000000c0600a985 */ /* 0x0085e8000c101d32 */
[----:B----4-:R2:W-:Y:S02]  /*11990*/  @!P3 ST.E.128 desc[UR50][R20.64], R28 ;  /* 0x0000001c1400b985 */ /* 0x0105e4000c101d32 */
[----:B01----:R-:W-:Y:S05]  /*119a0*/  @P0 BRA `(.L_x_1179) ;  /* 0x0000000800780947 */ /* 0x003fea0003800000 */
[----:B--2---:R-:W-:-:S04]  /*119b0*/  LEA R4, P0, R3, R18, 0x1 ;  /* 0x0000001203047211 */ /* 0x004fc800078008ff */
[----:B------:R-:W-:-:S05]  /*119c0*/  LEA.HI.X R5, R3, R32, R0, 0x1, P0 ;  /* 0x0000002003057211 */ /* 0x000fca00000f0c00 */
[----:B-----5:R0:W-:Y:S01]  /*119d0*/  ST.E.128 desc[UR50][R4.64], R24 ;  /* 0x0000001804007985 */ /* 0x0201e2000c101d32 */
[----:B------:R-:W-:Y:S05]  /*119e0*/  BRA `(.L_x_1179) ;  /* 0x0000000800687947 */ /* 0x000fea0003800000 */
.L_x_1177:
        /* <DEDUP_REMOVED lines=8> */
[----:B------:R-:W-:Y:S02]  /*11a70*/  IMAD.U32 R4, RZ, RZ, UR6 ;  /* 0x00000006ff047e24 */ /* 0x000fe4000f8e00ff */
[----:B------:R-:W-:Y:S01]  /*11a80*/  IMAD.U32 R5, RZ, RZ, UR7 ;  /* 0x00000007ff057e24 */ /* 0x000fe2000f8e00ff */
[----:B------:R-:W-:Y:S02]  /*11a90*/  ULDC.64 UR6, c[0x0][0xc08] ;  /* 0x0003020000067ab9 */ /* 0x000fe40000000a00 */
[----:B------:R-:W-:Y:S01]  /*11aa0*/  UISETP.NE.U32.AND UP1, UPT, UR6, URZ, UPT ;  /* 0x0000003f0600728c */ /* 0x000fe2000bf25070 */
[----:B------:R-:W-:Y:S02]  /*11ab0*/  IMAD.U32 R8, RZ, RZ, UR4 ;  /* 0x00000004ff087e24 */ /* 0x000fe4000f8e00ff */
[----:B------:R-:W2:Y:S01]  /*11ac0*/  @P2 LDG.E R9, desc[UR50][R4.64] ;  /* 0x0000003204092981 */ /* 0x000ea2000c1e1900 */
[----:B------:R-:W-:Y:S01]  /*11ad0*/  UISETP.NE.AND.EX UP1, UPT, UR7, URZ, UPT, UP1 ;  /* 0x0000003f0700728c */ /* 0x000fe2000bf25310 */
[----:B------:R-:W1:Y:S05]  /*11ae0*/  S2R R10, SR_TID.X ;  /* 0x00000000000a7919 */ /* 0x000e6a0000002100 */
        /* <DEDUP_REMOVED lines=9> */
[----:B-1----:R-:W-:-:S10]  /*11b80*/  VIADD R10, R10, 0xffffff80 ;  /* 0xffffff800a0a7836 */ /* 0x002fd40000000000 */
[----:B------:R-:W0:Y:S01]  /*11b90*/  @P0 LDC R11, c[0x0][0xbec] ;  /* 0x0002fb00ff0b0b82 */ /* 0x000e220000000800 */
[----:B------:R-:W-:Y:S02]  /*11ba0*/  ISETP.GE.AND P1, PT, R10, 0xc0, PT ;  /* 0x000000c00a00780c */ /* 0x000fe40003f26270 */
[----:B--2---:R-:W-:Y:S01]  /*11bb0*/  @P2 R2UR UR4, R9 ;  /* 0x00000000090422ca */ /* 0x004fe200000e0000 */
[----:B0--3--:R-:W-:-:S14]  /*11bc0*/  @P3 BRA `(.L_x_1180) ;  /* 0x0000000000103947 */ /* 0x009fdc0003800000 */
[----:B------:R-:W-:Y:S05]  /*11bd0*/  @!P2 BRA `(.L_x_1180) ;  /* 0x00000000000ca947 */ /* 0x000fea0003800000 */
[----:B------:R-:W2:Y:S04]  /*11be0*/  LDG.E R7, desc[UR50][R4.64] ;  /* 0x0000003204077981 */ /* 0x000ea8000c1e1900 */
[----:B-----5:R-:W2:Y:S02]  /*11bf0*/  LDG.E R8, desc[UR50][R4.64+0x4] ;  /* 0x0000043204087981 */ /* 0x020ea4000c1e1900 */
[----:B--2---:R-:W-:-:S07]  /*11c00*/  IMAD.IADD R8, R8, 0x1, -R7 ;  /* 0x0000000108087824 */ /* 0x004fce00078e0a07 */
.L_x_1180:
[----:B------:R-:W-:Y:S01]  /*11c10*/  USHF.R.S32.HI UR6, URZ, 0x1f, UR40 ;  /* 0x0000001f3f067899 */ /* 0x000fe20008011428 */
[----:B------:R-:W-:Y:S01]  /*11c20*/  BSSY B1, `(.L_x_1181) ;  /* 0x000002e000017945 */ /* 0x000fe20003800000 */
[----:B------:R-:W-:Y:S02]  /*11c30*/  USHF.R.S32.HI UR9, URZ, 0x1f, UR4 ;  /* 0x0000001f3f097899 */ /* 0x000fe40008011404 */
[----:B------:R-:W-:Y:S02]  /*11c40*/  USEL UR11, UR40, URZ, !UP0 ;  /* 0x0000003f280b7287 */ /* 0x000fe4000c000000 */
[----:B------:R-:W-:Y:S01]  /*11c50*/  USEL UR12, UR6, URZ, !UP0 ;  /* 0x0000003f060c7287 */ /* 0x000fe2000c000000 */
[----:B------:R-:W-:Y:S11]  /*11c60*/  @P1 BRA `(.L_x_1182) ;  /* 0x0000000000a41947 */ /* 0x000ff60003800000 */
[----:B------:R-:W0:Y:S01]  /*11c70*/  S2R R5, SR_TID.X ;  /* 0x0000000000057919 */ /* 0x000e220000002100 */
[----:B------:R-:W1:Y:S01]  /*11c80*/  LDC R9, c[0x0][0xbe8] ;  /* 0x0002fa00ff097b82 */ /* 0x000e620000000800 */
[----:B------:R-:W-:Y:S02]  /*11c90*/  IMAD.U32 R6, RZ, RZ, UR41 ;  /* 0x00000029ff067e24 */ /* 0x000fe4000f8e00ff */
[----:B-1---5:R-:W-:-:S03]  /*11ca0*/  IMAD R4, R8, R9, RZ ;  /* 0x0000000908047224 */ /* 0x022fc600078e02ff */
[----:B0-----:R-:W-:-:S04]  /*11cb0*/  IADD3 R6, R6, -0x80, R5 ;  /* 0xffffff8006067810 */ /* 0x001fc80007ffe005 */
[----:B------:R-:W-:-:S13]  /*11cc0*/  ISETP.GE.AND P1, PT, R6, R4, PT ;  /* 0x000000040600720c */ /* 0x000fda0003f26270 */
[----:B------:R-:W-:Y:S05]  /*11cd0*/  @P1 BRA `(.L_x_1182) ;  /* 0x0000000000881947 */ /* 0x000fea0003800000 */
[----:B------:R-:W-:Y:S01]  /*11ce0*/  ISETP.NE.AND P1, PT, R9, 0x1, PT ;  /* 0x000000010900780c */ /* 0x000fe20003f25270 */
[----:B------:R-:W-:Y:S01]  /*11cf0*/  ULDC.64 UR14, c[0x0][0xb90] ;  /* 0x0002e400000e7ab9 */ /* 0x000fe20000000a00 */
[----:B------:R-:W-:Y:S01]  /*11d00*/  UMOV UR6, UR4 ;  /* 0x0000000400067c82 */ /* 0x000fe20008000000 */
[----:B------:R-:W-:Y:S01]  /*11d10*/  UIMAD UR8, UR10, UR14, URZ ;  /* 0x0000000e0a0872a4 */ /* 0x000fe2000f8e023f */
[----:B------:R-:W-:Y:S01]  /*11d20*/  IMAD.MOV.U32 R4, RZ, RZ, R6 ;  /* 0x000000ffff047224 */ /* 0x000fe200078e0006 */
[----:B------:R-:W-:Y:S02]  /*11d30*/  UMOV UR7, UR9 ;  /* 0x0000000900077c82 */ /* 0x000fe40008000000 */
[----:B------:R-:W-:Y:S02]  /*11d40*/  UIMAD.WIDE.U32 UR6, UR39, UR14, UR6 ;  /* 0x0000000e270672a5 */ /* 0x000fe4000f8e0006 */
[----:B------:R-:W-:-:S03]  /*11d50*/  UIMAD UR8, UR39, UR15, UR8 ;  /* 0x0000000f270872a4 */ /* 0x000fc6000f8e0208 */
[----:B------:R-:W-:Y:S01]  /*11d60*/  ULDC.64 UR14, c[0x0][0xb98] ;  /* 0x0002e600000e7ab9 */ /* 0x000fe20000000a00 */
[----:B------:R-:W0:Y:S01]  /*11d70*/  @P1 LDC R5, c[0x0][0xbec] ;  /* 0x0002fb00ff051b82 */ /* 0x000e220000000800 */
[----:B------:R-:W-:Y:S02]  /*11d80*/  UIADD3 UR7, UR7, UR8, URZ ;  /* 0x0000000807077290 */ /* 0x000fe4000fffe03f */
[----:B------:R-:W-:Y:S02]  /*11d90*/  UIMAD UR8, UR12, UR14, URZ ;  /* 0x0000000e0c0872a4 */ /* 0x000fe4000f8e023f */
[----:B------:R-:W-:Y:S02]  /*11da0*/  UIMAD.WIDE.U32 UR6, UR11, UR14, UR6 ;  /* 0x0000000e0b0672a5 */ /* 0x000fe4000f8e0006 */
[----:B------:R-:W-:Y:S01]  /*11db0*/  UIMAD UR8, UR11, UR15, UR8 ;  /* 0x0000000f0b0872a4 */ /* 0x000fe2000f8e0208 */
[----:B------:R-:W1:Y:S02]  /*11dc0*/  @P1 LDC R10, c[0x0][0xbf0] ;  /* 0x0002fc00ff0a1b82 */ /* 0x000e640000000800 */
[----:B------:R-:W-:Y:S01]  /*11dd0*/  ULDC.64 UR14, c[0x0][0xb88] ;  /* 0x0002e200000e7ab9 */ /* 0x000fe20000000a00 */
[----:B0-----:R-:W-:-:S05]  /*11de0*/  @P1 IMAD.HI.U32 R5, R6, R5, RZ ;  /* 0x0000000506051227 */ /* 0x001fca00078e00ff */
[----:B-1----:R-:W-:Y:S01]  /*11df0*/  @P1 SHF.R.U32.HI R4, RZ, R10, R5 ;  /* 0x0000000aff041219 */ /* 0x002fe20000011605 */
[----:B------:R-:W-:-:S03]  /*11e00*/  IMAD.U32 R10, RZ, RZ, UR8 ;  /* 0x00000008ff0a7e24 */ /* 0x000fc6000f8e00ff */
[--C-:B------:R-:W-:Y:S01]  /*11e10*/  SHF.R.S32.HI R5, RZ, 0x1f, R4.reuse ;  /* 0x0000001fff057819 */ /* 0x100fe20000011404 */
[----:B------:R-:W-:Y:S01]  /*11e20*/  IMAD.MOV R7, RZ, RZ, -R4 ;  /* 0x000000ffff077224 */ /* 0x000fe200078e0a04 */
[----:B------:R-:W-:-:S03]  /*11e30*/  IADD3 R4, P1, R4, UR6, RZ ;  /* 0x0000000604047c10 */ /* 0x000fc6000ff3e0ff */
[----:B------:R-:W-:Y:S01]  /*11e40*/  IMAD R7, R9, R7, R6 ;  /* 0x0000000709077224 */ /* 0x000fe200078e0206 */
[----:B------:R-:W-:Y:S01]  /*11e50*/  IADD3.X R5, R5, UR7, R10, P1, !PT ;  /* 0x0000000705057c10 */ /* 0x000fe20008ffe40a */
[----:B------:R-:W-:-:S03]  /*11e60*/  ULDC.64 UR6, c[0x0][0xb50] ;  /* 0x0002d40000067ab9 */ /* 0x000fc60000000a00 */
[----:B------:R-:W-:Y:S01]  /*11e70*/  SHF.R.S32.HI R6, RZ, 0x1f, R7 ;  /* 0x0000001fff067819 */ /* 0x000fe20000011407 */
[----:B------:R-:W-:-:S04]  /*11e80*/  IMAD.WIDE.U32 R4, R7, UR14, R4 ;  /* 0x0000000e07047c25 */ /* 0x000fc8000f8e0004 */
[----:B------:R-:W-:-:S04]  /*11e90*/  IMAD R6, R6, UR14, RZ ;  /* 0x0000000e06067c24 */ /* 0x000fc8000f8e02ff */
[----:B------:R-:W-:Y:S01]  /*11ea0*/  IMAD R9, R7, UR15, R6 ;  /* 0x0000000f07097c24 */ /* 0x000fe2000f8e0206 */
[----:B------:R-:W-:-:S03]  /*11eb0*/  LEA R6, P1, R4, UR6, 0x2 ;  /* 0x0000000604067c11 */ /* 0x000fc6000f8210ff */
[----:B------:R-:W-:-:S05]  /*11ec0*/  IMAD.IADD R5, R5, 0x1, R9 ;  /* 0x0000000105057824 */ /* 0x000fca00078e0209 */
[----:B------:R-:W-:Y:S01]  /*11ed0*/  LEA.HI.X R7, R4, UR7, R5, 0x2, P1 ;  /* 0x0000000704077c11 */ /* 0x000fe200088f1405 */
[----:B------:R-:W-:-:S05]  /*11ee0*/  IMAD.MOV.U32 R5, RZ, RZ, -0x800000 ;  /* 0xff800000ff057424 */ /* 0x000fca00078e00ff */
[----:B------:R0:W-:Y:S02]  /*11ef0*/  STG.E desc[UR50][R6.64], R5 ;  /* 0x0000000506007986 */ /* 0x0001e4000c101932 */
.L_x_1182:
[----:B------:R-:W-:Y:S05]  /*11f00*/  BSYNC B1 ;  /* 0x0000000000017941 */ /* 0x000fea0003800000 */
.L_x_1181:
[----:B0-----:R-:W0:Y:S01]  /*11f10*/  @P0 LDC R5, c[0x0][0xbf0] ;  /* 0x0002fc00ff050b82 */ /* 0x001e220000000800 */
[----:B------:R-:W-:Y:S01]  /*11f20*/  ULDC.64 UR14, c[0x0][0xaa0] ;  /* 0x0002a800000e7ab9 */ /* 0x000fe20000000a00 */
[----:B------:R-:W-:Y:S01]  /*11f30*/  IMAD R4, R23, 0x30, R156 ;  /* 0x0000003017047824 */ /* 0x000fe200078e029c */
[----:B------:R-:W-:Y:S01]  /*11f40*/  UIMAD UR8, UR9, UR14, URZ ;  /* 0x0000000e090872a4 */ /* 0x000fe2000f8e023f */
[----:B-----5:R-:W-:Y:S01]  /*11f50*/  IMAD R17, R8, R13, RZ ;  /* 0x0000000d08117224 */ /* 0x020fe200078e02ff */
[----:B------:R-:W-:Y:S01]  /*11f60*/  UIMAD.WIDE.U32 UR6, UR4, UR14, URZ ;  /* 0x0000000e040672a5 */ /* 0x000fe2000f8e003f */
[----:B------:R-:W-:Y:S01]  /*11f70*/  VIADD R6, R4, UR41 ;  /* 0x0000002904067c36 */ /* 0x000fe20008000000 */
[----:B------:R-:W-:-:S03]  /*11f80*/  UIMAD UR8, UR4, UR15, UR8 ;  /* 0x0000000f040872a4 */ /* 0x000fc6000f8e0208 */
[----:B------:R-:W-:Y:S01]  /*11f90*/  ULDC.64 UR14, c[0x0][0xae8] ;  /* 0x0002ba00000e7ab9 */ /* 0x000fe20000000a00 */
[----:B------:R-:W-:Y:S01]  /*11fa0*/  UIADD3 UR7, UR7, UR8, URZ ;  /* 0x0000000807077290 */ /* 0x000fe2000fffe03f */
[----:B------:R-:W-:Y:S01]  /*11fb0*/  @P0 IMAD.HI.U32 R4, R6, R11, RZ ;  /* 0x0000000b06040227 */ /* 0x000fe200078e00ff */
[----:B------:R-:W-:Y:S02]  /*11fc0*/  UIMAD UR4, UR10, UR14, URZ ;  /* 0x0000000e0a0472a4 */ /* 0x000fe4000f8e023f */
[----:B------:R-:W-:Y:S01]  /*11fd0*/  UIMAD.WIDE.U32 UR6, UR39, UR14, UR6 ;  /* 0x0000000e270672a5 */ /* 0x000fe2000f8e0006 */
[----:B------:R-:W-:Y:S01]  /*11fe0*/  IMAD.MOV.U32 R7, RZ, RZ, R6 ;  /* 0x000000ffff077224 */ /* 0x000fe200078e0006 */
[----:B------:R-:W-:Y:S01]  /*11ff0*/  UIMAD UR4, UR39, UR15, UR4 ;  /* 0x0000000f270472a4 */ /* 0x000fe2000f8e0204 */
[----:B------:R-:W-:-:S03]  /*12000*/  ULDC.64 UR8, c[0x0][0xaf0] ;  /* 0x0002bc0000087ab9 */ /* 0x000fc60000000a00 */
[----:B------:R-:W-:Y:S02]  /*12010*/  UIADD3 UR7, UR7, UR4, URZ ;  /* 0x0000000407077290 */ /* 0x000fe4000fffe03f */
[----:B------:R-:W-:Y:S01]  /*12020*/  UIMAD UR4, UR12, UR8, URZ ;  /* 0x000000080c0472a4 */ /* 0x000fe2000f8e023f */
[----:B0-----:R-:W-:Y:S01]  /*12030*/  @P0 SHF.R.U32.HI R7, RZ, R5, R4 ;  /* 0x00000005ff070219 */ /* 0x001fe20000011604 */
        /* <DEDUP_REMOVED lines=23> */
[----:B------:R-:W-:-:S03]  /*121b0*/  VIADD R6, R156, UR41 ;  /* 0x000000299c067c36 */ /* 0x000fc60008000000 */
[----:B------:R-:W-:Y:S01]  /*121c0*/  LEA.HI.X R10, R4, UR7, R7, 0x1, P0 ;  /* 0x00000007040a7c11 */ /* 0x000fe200080f0c07 */
[----:B------:R-:W0:Y:S01]  /*121d0*/  SHFL.IDX PT, R8, R9, RZ, 0x181f ;  /* 0x00181fff09087589 */ /* 0x000e2200000e0000 */
[----:B------:R-:W-:Y:S01]  /*121e0*/  ISETP.GE.AND P0, PT, R3, UR4, PT ;  /* 0x0000000403007c0c */ /* 0x000fe2000bf06270 */
[C---:B------:R-:W-:Y:S02]  /*121f0*/  VIADD R5, R6.reuse, 0x30 ;  /* 0x0000003006057836 */ /* 0x040fe40000000000 */
[----:B------:R-:W1:Y:S01]  /*12200*/  SHFL.IDX PT, R12, R9, 0x1, 0x181f ;  /* 0x00381f00090c7f89 */ /* 0x000e6200000e0000 */
[C---:B------:R-:W-:Y:S01]  /*12210*/  VIADD R4, R6.reuse, 0x60 ;  /* 0x0000006006047836 */ /* 0x040fe20000000000 */
[CC--:B------:R-:W-:Y:S01]  /*12220*/  ISETP.GE.OR P3, PT, R6.reuse, R17.reuse, P0 ;  /* 0x000000110600720c */ /* 0x0c0fe20000766670 */
[----:B------:R-:W-:Y:S01]  /*12230*/  VIADD R6, R6, 0x90 ;  /* 0x0000009006067836 */ /* 0x000fe20000000000 */
[----:B------:R-:W2:Y:S01]  /*12240*/  SHFL.IDX PT, R14, R9, 0x2, 0x181f ;  /* 0x00581f00090e7f89 */ /* 0x000ea200000e0000 */
[----:B------:R-:W-:-:S02]  /*12250*/  ISETP.GE.OR P2, PT, R5, R17, P0 ;  /* 0x000000110500720c */ /* 0x000fc40000746670 */
[-C--:B------:R-:W-:Y:S01]  /*12260*/  ISETP.GE.OR P1, PT, R4, R17.reuse, P0 ;  /* 0x000000110400720c */ /* 0x080fe20000726670 */
[----:B------:R-:W3:Y:S01]  /*12270*/  SHFL.IDX PT, R7, R10, RZ, 0x181f ;  /* 0x00181fff0a077589 */ /* 0x000ee200000e0000 */
[----:B------:R-:W-:-:S03]  /*12280*/  ISETP.GE.OR P0, PT, R6, R17, P0 ;  /* 0x000000110600720c */ /* 0x000fc60000706670 */
[----:B------:R-:W4:Y:S04]  /*12290*/  SHFL.IDX PT, R18, R9, 0x3, 0x181f ;  /* 0x00781f0009127f89 */ /* 0x000f2800000e0000 */
        /* <DEDUP_REMOVED lines=15> */
.L_x_1179:
[----:B------:R-:W-:Y:S05]  /*12390*/  BSYNC B0 ;  /* 0x0000000000007941 */ /* 0x000fea0003800000 */
.L_x_1176:
[----:B------:R-:W-:Y:S02]  /*123a0*/  ULDC UR4, c[0x0][0xc3c] ;  /* 0x00030f0000047ab9 */ /* 0x000fe40000000800 */
[----:B------:R-:W-:-:S06]  /*123b0*/  UISETP.GE.AND UP0, UPT, UR48, UR4, UPT ;  /* 0x000000043000728c */ /* 0x000fcc000bf06270 */
[----:B------:R-:W-:-:S13]  /*123c0*/  PLOP3.LUT P0, PT, PT, PT, UP0, 0x80, 0x0 ;  /* 0x000000000000781c */ /* 0x000fda0003f0f008 */
[----:B------:R-:W-:Y:S05]  /*123d0*/  @!P0 BRA `(.L_x_1183) ;  /* 0xfffffee800488947 */ /* 0x000fea000383ffff */
[----:B------:R-:W-:Y:S05]  /*123e0*/  EXIT ;  /* 0x000000000000794d */ /* 0x000fea0003800000 */
.L_x_1086:
[----:B------:R-:W-:-:S08]  /*123f0*/  NOP ;  /* 0x0000000000007918 */ /* 0x000fd00000000000 */
[----:B------:R-:W0:-:S00]  /*12400*/  USETMAXREG.DEALLOC.CTAPOOL 0x20 ;  /* 0x00000020000079c8 */ /* 0x000e0000080e0500 */
[----:B0-----:R-:W-:Y:S02]  /*12410*/  LOP3.LUT R0, R0, 0x3, RZ, 0xc0, !PT ;  /* 0x0000000300007812 */ /* 0x001fe400078ec0ff */
[----:B------:R-:W-:-:S04]  /*12420*/  LOP3.LUT R16, R16, 0xffffffbf, RZ, 0xc0, !PT ;  /* 0xffffffbf10107812 */ /* 0x000fc800078ec0ff */
[----:B------:R-:W0:Y:S02]  /*12430*/  SHFL.IDX PT, R0, R0, RZ, 0x1f ;  /* 0x00001fff00007589 */ /* 0x000e2400000e0000 */
[----:B0-----:R-:W-:-:S13]  /*12440*/  ISETP.NE.AND P0, PT, R0, RZ, PT ;  /* 0x000000ff0000720c */ /* 0x001fda0003f05270 */
[----:B------:R-:W-:Y:S01]  /*12450*/  @P0 BAR.SYNC.DEFER_BLOCKING 0x5, 0x200 ;  /* 0x0148000000000b1d */ /* 0x000fe20000010000 */
[----:B------:R-:W-:Y:S02]  /*12460*/  @P0 MOV R3, 0x400 ;  /* 0x0000040000030802 */ /* 0x000fe40000000f00 */
[----:B------:R-:W-:Y:S02]  /*12470*/  @P0 LOP3.LUT R16, R16, 0x40, RZ, 0xfc, !PT ;  /* 0x0000004010100812 */ /* 0x000fe400078efcff */
        /* <DEDUP_REMOVED lines=16> */
[----:B------:R-:W-:Y:S01]  /*12580*/  IMAD.MOV.U32 R24, RZ, RZ, RZ ;  /* 0x000000ffff187224 */ /* 0x000fe200078e00ff */
        /* <DEDUP_REMOVED lines=13> */
[----:B------:R-:W-:-:S03]  /*12660*/  IMAD.MOV.U32 R4, RZ, RZ, RZ ;  /* 0x000000ffff047224 */ /* 0x000fc600078e00ff */
[----:B------:R-:W0:Y:S02]  /*12670*/  SHFL.UP PT, R2, R3, 0x8, RZ ;  /* 0x0500000003027989 */ /* 0x000e2400000e00ff */
[----:B0-----:R-:W-:-:S05]  /*12680*/  SEL R2, R2, RZ, P4 ;  /* 0x000000ff02027207 */ /* 0x001fca0002000000 */
[----:B------:R-:W-:-:S05]  /*12690*/  IMAD.IADD R2, R3, 0x1, R2 ;  /* 0x0000000103027824 */ /* 0x000fca00078e0202 */
        /* <DEDUP_REMOVED lines=10> */
[----:B------:R-:W-:Y:S01]  /*12740*/  ULDC UR4, c[0x0][0xc3c] ;  /* 0x00030f0000047ab9 */ /* 0x000fe20000000800 */
[----:B------:R-:W-:-:S07]  /*12750*/  IMAD.MOV.U32 R4, RZ, RZ, RZ ;  /* 0x000000ffff047224 */ /* 0x000fce00078e00ff */
.L_x_1189:
[----:B------:R-:W-:-:S05]  /*12760*/  VIADD R4, R4, 0x1f ;  /* 0x0000001f04047836 */ /* 0x000fca0000000000 */
[----:B------:R-:W-:-:S13]  /*12770*/  ISETP.GE.AND P6, PT, R4, UR4, PT ;  /* 0x0000000404007c0c */ /* 0x000fda000bfc6270 */
[----:B------:R-:W-:Y:S05]  /*12780*/  @P6 BRA `(.L_x_1186) ;  /* 0x0000000400d86947 */ /* 0x000fea0003800000 */
[----:B------:R-:W-:Y:S01]  /*12790*/  IMAD.IADD R9, R5, 0x1, R4 ;  /* 0x0000000105097824 */ /* 0x000fe200078e0204 */
[----:B------:R-:W-:Y:S01]  /*127a0*/  BSSY B0, `(.L_x_1187) ;  /* 0x0000007000007945 */ /* 0x000fe20003800000 */
[----:B------:R-:W-:-:S03]  /*127b0*/  IMAD.MOV.U32 R0, RZ, RZ, RZ ;  /* 0x000000ffff007224 */ /* 0x000fc600078e00ff */
[----:B------:R-:W-:-:S13]  /*127c0*/  ISETP.GE.OR P6, PT, R9, UR4, !P0 ;  /* 0x0000000409007c0c */ /* 0x000fda000c7c6670 */
[----:B------:R-:W-:Y:S05]  /*127d0*/  @P6 BRA `(.L_x_1188) ;  /* 0x00000000000c6947 */ /* 0x000fea0003800000 */
[----:B------:R-:W0:Y:S02]  /*127e0*/  LDC.64 R2, c[0x0][0xc80] ;  /* 0x00032000ff027b82 */ /* 0x000e240000000a00 */
[----:B0-----:R-:W-:-:S05]  /*127f0*/  IMAD.WIDE R2, R9, 0x4, R2 ;  /* 0x0000000409027825 */ /* 0x001fca00078e0202 */
[----:B------:R0:W5:Y:S02]  /*12800*/  LDG.E R0, desc[UR50][R2.64] ;  /* 0x0000003202007981 */ /* 0x000164000c1e1900 */
.L_x_1188:
[----:B------:R-:W-:Y:S05]  /*12810*/  BSYNC B0 ;  /* 0x0000000000007941 */ /* 0x000fea0003800000 */
.L_x_1187:
        /* <DEDUP_REMOVED lines=21> */
.L_x_1185:
[----:B------:R-:W-:-:S04]  /*12970*/  IMAD.IADD R10, R6, 0x1, -R3 ;  /* 0x00000001060a7824 */ /* 0x000fc800078e0a03 */
[----:B------:R-:W-:-:S05]  /*12980*/  IMAD R2, R8, R9, R10 ;  /* 0x0000000908027224 */ /* 0x000fca00078e020a */
[----:B------:R-:W-:Y:S02]  /*12990*/  ISETP.GT.AND P0, PT, R2, R7, PT ;  /* 0x000000070200720c */ /* 0x000fe40003f04270 */
[----:B------:R-:W0:Y:S11]  /*129a0*/  LDC.64 R2, c[0x0][0xc90] ;  /* 0x00032400ff027b82 */ /* 0x000e360000000a00 */
[----:B------:R-:W-:-:S04]  /*129b0*/  VOTE.ANY R12, PT, !P0 ;  /* 0x00000000000c7806 */ /* 0x000fc800040e0100 */
[----:B------:R-:W1:Y:S02]  /*129c0*/  POPC R15, R12 ;  /* 0x0000000c000f7309 */ /* 0x000e640000000000 */
[----:B-1----:R-:W-:-:S04]  /*129d0*/  IMAD.IADD R27, R15, 0x1, R4 ;  /* 0x000000010f1b7824 */ /* 0x002fc800078e0204 */
[----:B0-----:R-:W-:-:S05]  /*129e0*/  IMAD.WIDE R2, R27, 0x4, R2 ;  /* 0x000000041b027825 */ /* 0x001fca00078e0202 */
[----:B------:R-:W2:Y:S01]  /*129f0*/  LDG.E R6, desc[UR50][R2.64] ;  /* 0x0000003202067981 */ /* 0x000ea2000c1e1900 */
[----:B------:R-:W-:-:S03]  /*12a00*/  ISETP.NE.AND P0, PT, R12, RZ, PT ;  /* 0x000000ff0c00720c */ /* 0x000fc60003f05270 */
[----:B------:R-:W0:Y:S02]  /*12a10*/  SHFL.IDX PT, R0, R0, R15, 0x1f ;  /* 0x00001f0f00007589 */ /* 0x000e2400000e0000 */
[----:B0-----:R-:W-:-:S13]  /*12a20*/  R2UR UR7, R0 ;  /* 0x00000000000772ca */ /* 0x001fda00000e0000 */
[----:B--2---:R-:W-:-:S05]  /*12a30*/  IMAD R4, R6, UR7, RZ ;  /* 0x0000000706047c24 */ /* 0x004fca000f8e02ff */
[----:B------:R-:W-:-:S04]  /*12a40*/  IABS R11, R4 ;  /* 0x00000004000b7213 */ /* 0x000fc80000000000 */
[----:B------:R-:W0:Y:S08]  /*12a50*/  I2F.RP R13, R11 ;  /* 0x0000000b000d7306 */ /* 0x000e300000209400 */
[----:B0-----:R-:W0:Y:S02]  /*12a60*/  MUFU.RCP R13, R13 ;  /* 0x0000000d000d7308 */ /* 0x001e240000001000 */
[----:B0-----:R-:W-:-:S06]  /*12a70*/  VIADD R14, R13, 0xffffffe ;  /* 0x0ffffffe0d0e7836 */ /* 0x001fcc0000000000 */
[----:B------:R0:W1:Y:S01]  /*12a80*/  F2I.FTZ.U32.TRUNC.NTZ R3, R14 ;  /* 0x0000000e00037305 */ /* 0x000062000021f000 */
[----:B------:R-:W-:Y:S05]  /*12a90*/  @!P0 BRA `(.L_x_1190) ;  /* 0x0000000000088947 */ /* 0x000fea0003800000 */
[----:B------:R-:W-:-:S05]  /*12aa0*/  VIADD R13, R15, 0xffffffff ;  /* 0xffffffff0f0d7836 */ /* 0x000fca0000000000 */
[----:B------:R2:W3:Y:S02]  /*12ab0*/  SHFL.IDX PT, R24, R8, R13, 0x1f ;  /* 0x00001f0d08187589 */ /* 0x0004e400000e0000 */
.L_x_1190:
[----:B---3--:R-:W-:Y:S01]  /*12ac0*/  IMAD R24, R24, R9, R10 ;  /* 0x0000000918187224 */ /* 0x008fe200078e020a */
[----:B------:R-:W-:Y:S01]  /*12ad0*/  IABS R2, R4 ;  /* 0x0000000400027213 */ /* 0x000fe20000000000 */
[----:B-1----:R-:W-:Y:S02]  /*12ae0*/  IMAD.MOV R0, RZ, RZ, -R3 ;  /* 0x000000ffff007224 */ /* 0x002fe400078e0a03 */
[----:B------:R-:W-:Y:S02]  /*12af0*/  IMAD.IADD R7, R7, 0x1, -R24 ;  /* 0x0000000107077824 */ /* 0x000fe400078e0a18 */
[----:B--2---:R-:W-:Y:S02]  /*12b00*/  IMAD.MOV R8, RZ, RZ, -R2 ;  /* 0x000000ffff087224 */ /* 0x004fe400078e0a02 */
        /* <DEDUP_REMOVED lines=18> */
[----:B------:R-:W-:Y:S02]  /*12c30*/  IMAD R11, R6, R2, RZ ;  /* 0x00000002060b7224 */ /* 0x000fe400078e02ff */
[----:B------:R-:W-:Y:S02]  /*12c40*/  IMAD.MOV R2, RZ, RZ, -R2 ;  /* 0x000000ffff027224 */ /* 0x000fe400078e0a02 */
[----:B------:R-:W-:Y:S02]  /*12c50*/  IMAD.MOV R0, RZ, RZ, -R11 ;  /* 0x000000ffff007224 */ /* 0x000fe400078e0a0b */
[----:B------:R-:W-:-:S03]  /*12c60*/  IMAD R2, R4, R2, R7 ;  /* 0x0000000204027224 */ /* 0x000fc600078e0207 */
[----:B------:R-:W-:Y:S01]  /*12c70*/  VIADDMNMX R0, R0, R9, R6, PT ;  /* 0x0000000900007246 */ /* 0x000fe20003800106 */
[----:B------:R-:W-:Y:S01]  /*12c80*/  IMAD.IADD R26, R2, 0x1, R11 ;  /* 0x00000001021a7824 */ /* 0x000fe200078e020b */
[----:B------:R-:W-:Y:S02]  /*12c90*/  IABS R4, R2 ;  /* 0x0000000200047213 */ /* 0x000fe40000000000 */
[----:B------:R-:W-:Y:S02]  /*12ca0*/  R2UR UR9, R0 ;  /* 0x00000000000972ca */ /* 0x000fe400000e0000 */
[----:B------:R-:W-:-:S11]  /*12cb0*/  R2UR UR8, R4 ;  /* 0x00000000040872ca */ /* 0x000fd600000e0000 */
[----:B------:R-:W-:-:S04]  /*12cc0*/  IABS R9, UR9 ;  /* 0x0000000900097c13 */ /* 0x000fc80008000000 */
[----:B------:R-:W1:Y:S01]  /*12cd0*/  I2F.RP R0, R9 ;  /* 0x0000000900007306 */ /* 0x000e620000209400 */
[----:B------:R-:W-:-:S07]  /*12ce0*/  R2UR UR6, R9 ;  /* 0x00000000090672ca */ /* 0x000fce00000e0000 */
[----:B-1----:R-:W1:Y:S02]  /*12cf0*/  MUFU.RCP R0, R0 ;  /* 0x0000000000007308 */ /* 0x002e640000001000 */
[----:B-1----:R-:W-:Y:S01]  /*12d00*/  VIADD R3, R0, 0xffffffe ;  /* 0x0ffffffe00037836 */ /* 0x002fe20000000000 */
[----:B------:R-:W-:-:S05]  /*12d10*/  IABS R0, UR9 ;  /* 0x0000000900007c13 */ /* 0x000fca0008000000 */
[----:B------:R-:W1:Y:S01]  /*12d20*/  F2I.FTZ.U32.TRUNC.NTZ R3, R3 ;  /* 0x0000000300037305 */ /* 0x000e62000021f000 */
[----:B------:R-:W-:Y:S01]  /*12d30*/  IMAD.MOV R0, RZ, RZ, -R0 ;  /* 0x000000ffff007224 */ /* 0x000fe200078e0a00 */
[----:B-1----:R-:W-:-:S13]  /*12d40*/  R2UR UR5, R3 ;  /* 0x00000000030572ca */ /* 0x002fda00000e0000 */
[----:B------:R-:W-:-:S04]  /*12d50*/  UIADD3 UR4, URZ, -UR5, URZ ;  /* 0x800000053f047290 */ /* 0x000fc8000fffe03f */
[----:B------:R-:W-:-:S03]  /*12d60*/  UIMAD UR6, UR4, UR6, URZ ;  /* 0x00000006040672a4 */ /* 0x000fc6000f8e023f */
[----:B------:R-:W-:Y:S02]  /*12d70*/  UMOV UR4, URZ ;  /* 0x0000003f00047c82 */ /* 0x000fe40008000000 */
[----:B------:R-:W-:-:S04]  /*12d80*/  UIMAD.WIDE.U32 UR4, UR5, UR6, UR4 ;  /* 0x00000006050472a5 */ /* 0x000fc8000f8e0004 */
[----:B------:R-:W-:-:S06]  /*12d90*/  UIMAD.WIDE.U32 UR4, UR5, UR8, URZ ;  /* 0x00000008050472a5 */ /* 0x000fcc000f8e003f */
[----:B------:R-:W-:Y:S01]  /*12da0*/  IMAD.U32 R3, RZ, RZ, UR5 ;  /* 0x00000005ff037e24 */ /* 0x000fe2000f8e00ff */
[----:B------:R-:W-:-:S03]  /*12db0*/  R2UR UR4, R2 ;  /* 0x00000000020472ca */ /* 0x000fc600000e0000 */
[----:B------:R-:W-:Y:S02]  /*12dc0*/  IMAD R0, R0, R3, UR8 ;  /* 0x0000000800007e24 */ /* 0x000fe4000f8e0203 */
[----:B------:R-:W-:-:S03]  /*12dd0*/  IMAD R3, RZ, RZ, -UR9 ;  /* 0x80000009ff037e24 */ /* 0x000fc6000f8e02ff */
[----:B------:R-:W-:-:S05]  /*12de0*/  ISETP.GT.U32.AND P0, PT, R9, R0, PT ;  /* 0x000000000900720c */ /* 0x000fca0003f04070 */
[----:B------:R-:W-:-:S08]  /*12df0*/  ULOP3.LUT UR4, UR4, UR9, URZ, 0x3c, !UPT ;  /* 0x0000000904047292 */ /* 0x000fd0000f8e3c3f */
[----:B------:R-:W-:Y:S01]  /*12e00*/  VOTEU.ANY UP1, P0 ;  /* 0x00000000003f7886 */ /* 0x000fe20000020100 */
[----:B------:R-:W-:-:S04]  /*12e10*/  PLOP3.LUT P0, PT, PT, PT, UP1, 0x80, 0x0 ;  /* 0x000000000000781c */ /* 0x000fc80003f0f018 */
[----:B------:R-:W-:Y:S02]  /*12e20*/  @!UP1 UIADD3 UR5, UR5, 0x1, URZ ;  /* 0x0000000105059890 */ /* 0x000fe4000fffe03f */
[----:B------:R-:W-:-:S07]  /*12e30*/  UISETP.GE.AND UP1, UPT, UR4, URZ, UPT ;  /* 0x0000003f0400728c */ /* 0x000fce000bf26270 */
[----:B------:R-:W-:-:S05]  /*12e40*/  @!P0 IMAD.IADD R0, R0, 0x1, -R9 ;  /* 0x0000000100008824 */ /* 0x000fca00078e0a09 */
[----:B------:R-:W-:-:S13]  /*12e50*/  ISETP.GE.U32.AND P0, PT, R0, R9, PT ;  /* 0x000000090000720c */ /* 0x000fda0003f06070 */
[----:B------:R-:W-:-:S05]  /*12e60*/  VOTEU.ANY UP0, P0 ;  /* 0x00000000003f7886 */ /* 0x000fca0000000100 */
[----:B------:R-:W-:Y:S02]  /*12e70*/  @UP0 UIADD3 UR5, UR5, 0x1, URZ ;  /* 0x0000000105050890 */ /* 0x000fe4000fffe03f */
[----:B------:R-:W-:Y:S02]  /*12e80*/  UISETP.NE.AND UP0, UPT, UR9, URZ, UPT ;  /* 0x0000003f0900728c */ /* 0x000fe4000bf05270 */
[----:B------:R-:W-:-:S09]  /*12e90*/  @!UP1 UIADD3 UR5, -UR5, URZ, URZ ;  /* 0x0000003f05059290 */ /* 0x000fd2000fffe13f */
[----:B------:R-:W-:-:S04]  /*12ea0*/  @!UP0 ULOP3.LUT UR5, URZ, UR9, URZ, 0x33, !UPT ;  /* 0x000000093f058292 */ /* 0x000fc8000f8e333f */
[----:B------:R-:W-:Y:S02]  /*12eb0*/  ULOP3.LUT UR4, URZ, UR5, URZ, 0x33, !UPT ;  /* 0x000000053f047292 */ /* 0x000fe4000f8e333f */
[----:B------:R-:W-:Y:S02]  /*12ec0*/  IMAD R26, R3, UR5, R26 ;  /* 0x00000005031a7c24 */ /* 0x000fe4000f8e021a */
[----:B------:R-:W-:Y:S01]  /*12ed0*/  UIADD3 UR4, UR7, UR4, URZ ;  /* 0x0000000407047290 */ /* 0x000fe2000fffe03f */
[----:B------:R-:W-:Y:S11]  /*12ee0*/  BRA `(.L_x_1191) ;  /* 0x0000000000107947 */ /* 0x000ff60003800000 */
.L_x_1186:
[----:B------:R-:W0:Y:S01]  /*12ef0*/  LDC R27, c[0x0][0xc3c] ;  /* 0x00030f00ff1b7b82 */ /* 0x000e220000000800 */
[----:B------:R-:W-:Y:S01]  /*12f00*/  IMAD.MOV.U32 R24, RZ, RZ, R7 ;  /* 0x000000ffff187224 */ /* 0x000fe200078e0007 */
[----:B------:R-:W-:Y:S01]  /*12f10*/  UMOV UR4, URZ ;  /* 0x0000003f00047c82 */ /* 0x000fe20008000000 */
[----:B------:R-:W-:-:S07]  /*12f20*/  IMAD.MOV.U32 R26, RZ, RZ, RZ ;  /* 0x000000ffff1a7224 */ /* 0x000fce00078e00ff */
.L_x_1191:
[----:B------:R-:W-:Y:S01]  /*12f30*/  ISETP.NE.AND P0, PT, R5, RZ, PT ;  /* 0x000000ff0500720c */ /* 0x000fe20003f05270 */
[----:B------:R-:W-:-:S12]  /*12f40*/  IMAD.U32 R25, RZ, RZ, UR4 ;  /* 0x00000004ff197e24 */ /* 0x000fd8000f8e00ff */
[----:B------:R-:W1:Y:S01]  /*12f50*/  @!P0 S2R R3, SR_CgaCtaId ;  /* 0x0000000000038919 */ /* 0x000e620000008800 */
[----:B------:R-:W-:-:S04]  /*12f60*/  @!P0 MOV R0, 0x400 ;  /* 0x0000040000008802 */ /* 0x000fc80000000f00 */
[----:B-1----:R-:W-:-:S05]  /*12f70*/  @!P0 LEA R0, R3, R0, 0x18 ;  /* 0x0000000003008211 */ /* 0x002fca00078ec0ff */
[----:B0-----:R0:W-:Y:S01]  /*12f80*/  @!P0 STS.128 [R0+0x132d0], R24 ;  /* 0x0132d01800008388 */ /* 0x0011e20000000c00 */
[----:B------:R-:W-:Y:S06]  /*12f90*/  BAR.ARV 0x5, 0x200 ;  /* 0x0148000000007b1d */ /* 0x000fec0000002000 */
.L_x_1184:
[----:B0-----:R-:W-:Y:S01]  /*12fa0*/  IMAD.MOV.U32 R0, RZ, RZ, 0x1 ;  /* 0x00000001ff007424 */ /* 0x001fe200078e00ff */
[----:B------:R0:W-:Y:S01]  /*12fb0*/  STL [R1], RZ ;  /* 0x000000ff01007387 */ /* 0x0001e20000100800 */
[----:B------:R-:W-:Y:S02]  /*12fc0*/  ULDC UR5, c[0x0][0xc3c] ;  /* 0x00030f0000057ab9 */ /* 0x000fe40000000800 */
[----:B------:R-:W-:Y:S01]  /*12fd0*/  ISETP.GE.AND P0, PT, R27, UR5, PT ;  /* 0x000000051b007c0c */ /* 0x000fe2000bf06270 */
[----:B------:R0:W-:Y:S04]  /*12fe0*/  STL [R1+0xc], R0 ;  /* 0x00000c0001007387 */ /* 0x0001e80000100800 */
[----:B------:R0:W-:Y:S08]  /*12ff0*/  STL [R1+0x30], RZ ;  /* 0x000030ff01007387 */ /* 0x0001f00000100800 */
[----:B0-----:R-:W-:Y:S05]  /*13000*/  @P0 BRA `(.L_x_1192) ;  /* 0x0000005800380947 */ /* 0x001fea0003800000 */
[----:B------:R-:W0:Y:S01]  /*13010*/  S2R R10, SR_TID.X ;  /* 0x00000000000a7919 */ /* 0x000e220000002100 */
[----:B------:R-:W1:Y:S01]  /*13020*/  S2UR UR5, SR_CgaCtaId ;  /* 0x00000000000579c3 */ /* 0x000e620000008800 */
[----:B------:R-:W-:Y:S01]  /*13030*/  MOV R17, 0x400 ;  /* 0x0000040000117802 */ /* 0x000fe20000000f00 */
[----:B------:R-:W-:Y:S02]  /*13040*/  ULOP3.LUT UR43, UR38, 0x2, URZ, 0xfc, !UPT ;  /* 0x00000002262b7892 */ /* 0x000fe4000f8efc3f */
[----:B------:R-:W-:Y:S01]  /*13050*/  ULOP3.LUT UR44, UR38, 0x1, URZ, 0xfc, !UPT ;  /* 0x00000001262c7892 */ /* 0x000fe2000f8efc3f */
[----:B------:R-:W-:Y:S01]  /*13060*/  ULDC UR45, c[0x0][0xc] ;  /* 0x00000300002d7ab9 */ /* 0x000fe20000000800 */
[C---:B0-----:R-:W-:Y:S01]  /*13070*/  IMAD.SHL.U32 R3, R10.reuse, 0x40, RZ ;  /* 0x000000400a037824 */ /* 0x041fe200078e00ff */
[--C-:B------:R-:W-:Y:S01]  /*13080*/  SHF.R.U32.HI R5, RZ, 0x1, R10.reuse ;  /* 0x00000001ff057819 */ /* 0x100fe2000001160a */
[C---:B------:R-:W-:Y:S02]  /*13090*/  IMAD.SHL.U32 R2, R10.reuse, 0x20, RZ ;  /* 0x000000200a027824 */ /* 0x040fe400078e00ff */
[C---:B------:R-:W-:Y:S01]  /*130a0*/  IMAD.SHL.U32 R4, R10.reuse, 0x8, RZ ;  /* 0x000000080a047824 */ /* 0x040fe200078e00ff */
[----:B------:R-:W-:Y:S01]  /*130b0*/  LOP3.LUT R0, R3, 0x180, RZ, 0xc0, !PT ;  /* 0x0000018003007812 */ /* 0x000fe200078ec0ff */
[----:B------:R-:W-:Y:S01]  /*130c0*/  IMAD.SHL.U32 R9, R10, 0x4, RZ ;  /* 0x000000040a097824 */ /* 0x000fe200078e00ff */
[----:B------:R-:W-:Y:S01]  /*130d0*/  LOP3.LUT R6, R2, 0x80, RZ, 0xc0, !PT ;  /* 0x0000008002067812 */ /* 0x000fe200078ec0ff */
[----:B------:R-:W-:Y:S01]  /*130e0*/  IMAD.SHL.U32 R8, R10, 0x2, RZ ;  /* 0x000000020a087824 */ /* 0x000fe200078e00ff */
[----:B------:R-:W-:Y:S01]  /*130f0*/  LOP3.LUT R5, R0, 0x30, R5, 0xf8, !PT ;  /* 0x0000003000057812 */ /* 0x000fe200078ef805 */
[----:B------:R-:W-:Y:S01]  /*13100*/  IMAD.SHL.U32 R0, R10, 0x10, RZ ;  /* 0x000000100a007824 */ /* 0x000fe200078e00ff */
[----:B------:R-:W-:-:S02]  /*13110*/  LOP3.LUT R6, R6, 0x10, R10, 0xf8, !PT ;  /* 0x0000001006067812 */ /* 0x000fc400078ef80a */
[----:B------:R-:W-:Y:S02]  /*13120*/  LOP3.LUT R4, R5, 0x30, R4, 0x78, !PT ;  /* 0x0000003005047812 */ /* 0x000fe400078e7804 */
[----:B------:R-:W-:Y:S02]  /*13130*/  LOP3.LUT R7, R0, 0x600, RZ, 0xc0, !PT ;  /* 0x0000060000077812 */ /* 0x000fe400078ec0ff */
[----:B------:R-:W-:Y:S02]  /*13140*/  LOP3.LUT R6, R6, 0x10, R9, 0x78, !PT ;  /* 0x0000001006067812 */ /* 0x000fe400078e7809 */
[--C-:B------:R-:W-:Y:S02]  /*13150*/  LOP3.LUT R7, R7, 0x60, R2.reuse, 0xf8, !PT ;  /* 0x0000006007077812 */ /* 0x100fe400078ef802 */
[----:B------:R-:W-:Y:S02]  /*13160*/  LOP3.LUT R3, R4, 0x640, R3, 0xf8, !PT ;  /* 0x0000064004037812 */ /* 0x000fe400078ef803 */
[----:B------:R-:W-:-:S02]  /*13170*/  LOP3.LUT R7, R7, 0x100, R2, 0xf8, !PT ;  /* 0x0000010007077812 */ /* 0x000fc400078ef802 */
[----:B------:R-:W-:Y:S01]  /*13180*/  LOP3.LUT R5, R0, 0x1b0, RZ, 0xc0, !PT ;  /* 0x000001b000057812 */ /* 0x000fe200078ec0ff */
[----:B------:R0:W-:Y:S01]  /*13190*/  STL [R1+0x24], R3 ;  /* 0x0000240301007387 */ /* 0x0001e20000100800 */
[----:B------:R-:W-:Y:S01]  /*131a0*/  LOP3.LUT R4, R7, R6, RZ, 0xfc, !PT ;  /* 0x0000000607047212 */ /* 0x000fe200078efcff */
[----:B------:R-:W-:Y:S01]  /*131b0*/  IMAD.MOV.U32 R6, RZ, RZ, 0x1 ;  /* 0x00000001ff067424 */ /* 0x000fe200078e00ff */
[----:B------:R-:W-:-:S03]  /*131c0*/  LOP3.LUT R5, R5, 0x30, R8, 0x78, !PT ;  /* 0x0000003005057812 */ /* 0x000fc600078e7808 */
[----:B------:R1:W-:Y:S01]  /*131d0*/  STL [R1+0x20], R4 ;  /* 0x0000200401007387 */ /* 0x0003e20000100800 */
[----:B0-----:R-:W-:-:S03]  /*131e0*/  LOP3.LUT R3, R10, 0x7f, RZ, 0xc0, !PT ;  /* 0x0000007f0a037812 */ /* 0x001fc600078ec0ff */
[----:B------:R0:W-:Y:S01]  /*131f0*/  STL [R1+0x30], RZ ;  /* 0x000030ff01007387 */ /* 0x0001e20000100800 */
[----:B------:R-:W-:-:S03]  /*13200*/  SHF.R.U32.HI R3, RZ, 0x2, R3 ;  /* 0x00000002ff037819 */ /* 0x000fc60000011603 */
[----:B------:R0:W-:Y:S01]  /*13210*/  STL [R1+0xc], R6 ;  /* 0x00000c0601007387 */ /* 0x0001e20000100800 */
[----:B-1----:R-:W-:Y:S01]  /*13220*/  IMAD.U32 R4, RZ, RZ, UR5 ;  /* 0x00000005ff047e24 */ /* 0x002fe2000f8e00ff */
[----:B------:R-:W-:Y:S02]  /*13230*/  LOP3.LUT R3, R3, 0x60, R2, 0xf8, !PT ;  /* 0x0000006003037812 */ /* 0x000fe400078ef802 */
[----:B------:R-:W-:Y:S02]  /*13240*/  LOP3.LUT R2, R5, 0x640, R0, 0xf8, !PT ;  /* 0x0000064005027812 */ /* 0x000fe400078ef800 */
[----:B------:R0:W-:Y:S01]  /*13250*/  STL [R1+0x18], R4 ;  /* 0x0000180401007387 */ /* 0x0001e20000100800 */
[----:B------:R-:W-:Y:S02]  /*13260*/  LEA R17, R4, R17, 0x18 ;  /* 0x0000001104117211 */ /* 0x000fe400078ec0ff */
[----:B------:R-:W-:Y:S01]  /*13270*/  LOP3.LUT R3, R3, 0x80, RZ, 0xfc, !PT ;  /* 0x0000008003037812 */ /* 0x000fe200078efcff */
[----:B------:R0:W-:Y:S02]  /*13280*/  STL [R1], RZ ;  /* 0x000000ff01007387 */ /* 0x0001e40000100800 */
[----:B------:R-:W-:-:S02]  /*13290*/  IMAD.IADD R0, R17, 0x1, R2 ;  /* 0x0000000111007824 */ /* 0x000fc400078e0202 */
[----:B------:R0:W-:Y:S04]  /*132a0*/  STL [R1+0x1c], R2 ;  /* 0x00001c0201007387 */ /* 0x0001e80000100800 */
[----:B------:R0:W-:Y:S02]  /*132b0*/  STL [R1+0x2c], R0 ;  /* 0x00002c0001007387 */ /* 0x0001e40000100800 */
.L_x_1273:
[----:B0-----:R-:W0:Y:S08]  /*132c0*/  LDC.64 R4, c[0x0][0xa18] ;  /* 0x00028600ff047b82 */ /* 0x001e300000000a00 */
[----:B-1----:R-:W1:Y:S08]  /*132d0*/  LDC.64 R2, c[0x0][0xa28] ;  /* 0x00028a00ff027b82 */ /* 0x002e700000000a00 */
[----:B------:R-:W2:Y:S01]  /*132e0*/  LDC.64 R6, c[0x0][0xa00] ;  /* 0x00028000ff067b82 */ /* 0x000ea20000000a00 */
[----:B0-----:R-:W-:-:S07]  /*132f0*/  ISETP.NE.U32.AND P1, PT, R4, RZ, PT ;  /* 0x000000ff0400720c */ /* 0x001fce0003f25070 */
[----:B------:R-:W0:Y:S01]  /*13300*/  LDC.64 R8, c[0x0][0xa00] ;  /* 0x00028000ff087b82 */ /* 0x000e220000000a00 */
[----:B------:R-:W-:Y:S02]  /*13310*/  ISETP.NE.AND.EX P2, PT, R5, RZ, PT, P1 ;  /* 0x000000ff0500720c */ /* 0x000fe40003f45310 */
[----:B-1----:R-:W-:-:S04]  /*13320*/  ISETP.NE.U32.AND P0, PT, R2, RZ, PT ;  /* 0x000000ff0200720c */ /* 0x002fc80003f05070 */
[----:B------:R-:W-:Y:S02]  /*13330*/  ISETP.NE.AND.EX P0, PT, R3, RZ, PT, P0 ;  /* 0x000000ff0300720c */ /* 0x000fe40003f05300 */
[----:B--2---:R-:W-:-:S05]  /*13340*/  ISETP.NE.U32.AND P1, PT, R6, RZ, PT ;  /* 0x000000ff0600720c */ /* 0x004fca0003f25070 */
[----:B------:R-:W1:Y:S01]  /*13350*/  @P2 LDC.64 R2, c[0x0][0xa18] ;  /* 0x00028600ff022b82 */ /* 0x000e620000000a00 */
[----:B------:R-:W-:-:S07]  /*13360*/  ISETP.NE.AND.EX P3, PT, R7, RZ, PT, P1 ;  /* 0x000000ff0700720c */ /* 0x000fce0003f65310 */
[----:B------:R-:W2:Y:S01]  /*13370*/  @P0 LDC.64 R4, c[0x0][0xa28] ;  /* 0x00028a00ff040b82 */ /* 0x000ea20000000a00 */
[----:B------:R-:W-:Y:S02]  /*13380*/  IMAD.MOV.U32 R22, RZ, RZ, RZ ;  /* 0x000000ffff167224 */ /* 0x000fe400078e00ff */
[----:B-1----:R-:W-:-:S05]  /*13390*/  @P2 IMAD.WIDE R2, R27, 0x4, R2 ;  /* 0x000000041b022825 */ /* 0x002fca00078e0202 */
[----:B------:R0:W3:Y:S01]  /*133a0*/  @P2 LDG.E R0, desc[UR50][R2.64] ;  /* 0x0000003202002981 */ /* 0x0000e2000c1e1900 */
[----:B--2---:R-:W-:-:S06]  /*133b0*/  @P0 IMAD.WIDE R4, R27, 0x4, R4 ;  /* 0x000000041b040825 */ /* 0x004fcc00078e0204 */
[----:B-----5:R1:W5:Y:S01]  /*133c0*/  @P0 LDG.E R4, desc[UR50][R4.64] ;  /* 0x0000003204040981 */ /* 0x020362000c1e1900 */
[----:B0-----:R-:W-:Y:S01]  /*133d0*/  IMAD.WIDE R2, R27, 0x4, R8 ;  /* 0x000000041b027825 */ /* 0x001fe200078e0208 */
[----:B------:R-:W-:-:S04]  /*133e0*/  LOP3.LUT R16, R16, 0xffffffdf, RZ, 0xc0, !PT ;  /* 0xffffffdf10107812 */ /* 0x000fc800078ec0ff */
[----:B------:R1:W5:Y:S01]  /*133f0*/  @P3 LDG.E R22, desc[UR50][R2.64] ;  /* 0x0000003202163981 */ /* 0x000362000c1e1900 */
[----:B------:R-:W-:Y:S02]  /*13400*/  @P3 LOP3.LUT R16, R16, 0x20, RZ, 0xfc, !PT ;  /* 0x0000002010103812 */ /* 0x000fe400078efcff */
[----:B---3--:R-:W-:Y:S01]  /*13410*/  @P2 R2UR UR37, R0 ;  /* 0x00000000002522ca */ /* 0x008fe200000e0000 */
[----:B-1----:R-:W-:-:S14]  /*13420*/  @P2 BRA `(.L_x_1193) ;  /* 0x00000000001c2947 */ /* 0x002fdc0003800000 */
[----:B------:R-:W-:Y:S01]  /*13430*/  ULDC UR37, c[0x0][0x288] ;  /* 0x0000a20000257ab9 */ /* 0x000fe20000000800 */
[----:B------:R-:W-:Y:S05]  /*13440*/  @!P3 BRA `(.L_x_1193) ;  /* 0x000000000014b947 */ /* 0x000fea0003800000 */
[----:B------:R-:W2:Y:S04]  /*13450*/  LDG.E R5, desc[UR50][R2.64] ;  /* 0x0000003202057981 */ /* 0x000ea8000c1e1900 */
[----:B------:R-:W3:Y:S01]  /*13460*/  LDG.E R0, desc[UR50][R2.64+0x4] ;  /* 0x0000043202007981 */ /* 0x000ee2000c1e1900 */
[----:B--2---:R-:W-:Y:S02]  /*13470*/  R2UR UR5, R5 ;  /* 0x00000000050572ca */ /* 0x004fe400000e0000 */
[----:B---3--:R-:W-:-:S13]  /*13480*/  R2UR UR37, R0 ;  /* 0x00000000002572ca */ /* 0x008fda00000e0000 */
[----:B------:R-:W-:-:S12]  /*13490*/  UIADD3 UR37, -UR5, UR37, URZ ;  /* 0x0000002505257290 */ /* 0x000fd8000fffe13f */
.L_x_1193:
[----:B------:R-:W-:Y:S01]  /*134a0*/  ULDC.64 UR6, c[0x0][0x418] ;  /* 0x0001060000067ab9 */ /* 0x000fe20000000a00 */
[----:B------:R-:W-:Y:S01]  /*134b0*/  UMOV UR36, URZ ;  /* 0x0000003f00247c82 */ /* 0x000fe20008000000 */
[----:B------:R-:W-:Y:S01]  /*134c0*/  UISETP.NE.U32.AND UP0, UPT, UR6, URZ, UPT ;  /* 0x0000003f0600728c */ /* 0x000fe2000bf05070 */
[----:B-----5:R-:W-:Y:S01]  /*134d0*/  @P0 R2UR UR36, R4 ;  /* 0x00000000042402ca */ /* 0x020fe200000e0000 */
[----:B------:R-:W-:Y:S01]  /*134e0*/  ULDC UR5, c[0x0][0x424] ;  /* 0x0001090000057ab9 */ /* 0x000fe20000000800 */
[----:B------:R-:W-:Y:S01]  /*134f0*/  ULDC UR40, c[0x0][0x2f0] ;  /* 0x0000bc0000287ab9 */ /* 0x000fe20000000800 */
[----:B------:R-:W-:-:S03]  /*13500*/  UISETP.NE.AND.EX UP0, UPT, UR7, URZ, UPT, UP0 ;  /* 0x0000003f0700728c */ /* 0x000fc6000bf05300 */
[----:B------:R-:W-:Y:S01]  /*13510*/  ULDC.64 UR6, c[0x0][0xa20] ;  /* 0x0002880000067ab9 */ /* 0x000fe20000000a00 */
[----:B------:R-:W-:Y:S01]  /*13520*/  USEL UR5, UR5, 0x1, UP0 ;  /* 0x0000000105057887 */ /* 0x000fe20008000000 */
[----:B------:R-:W-:-:S03]  /*13530*/  ISETP.NE.U32.AND P0, PT, RZ, UR6, PT ;  /* 0x00000006ff007c0c */ /* 0x000fc6000bf05070 */
[----:B------:R-:W-:Y:S01]  /*13540*/  UIMAD UR40, UR5, UR40, URZ ;  /* 0x00000028052872a4 */ /* 0x000fe2000f8e023f */
[----:B------:R-:W-:-:S13]  /*13550*/  ISETP.NE.AND.EX P0, PT, RZ, UR7, PT, P0 ;  /* 0x00000007ff007c0c */ /* 0x000fda000bf05300 */
[----:B------:R-:W-:Y:S05]  /*13560*/  @!P0 BRA `(.L_x_1194) ;  /* 0x0000000000148947 */ /* 0x000fea0003800000 */
[----:B------:R-:W0:Y:S02]  /*13570*/  LDC.64 R2, c[0x0][0xa20] ;  /* 0x00028800ff027b82 */ /* 0x000e240000000a00 */
[----:B0-----:R-:W-:-:S06]  /*13580*/  IMAD.WIDE R2, R27, 0x4, R2 ;  /* 0x000000041b027825 */ /* 0x001fcc00078e0202 */
[----:B------:R-:W2:Y:S02]  /*13590*/  LDG.E R2, desc[UR50][R2.64] ;  /* 0x0000003202027981 */ /* 0x000ea4000c1e1900 */
[----:B--2---:R-:W-:Y:S01]  /*135a0*/  R2UR UR40, R2 ;  /* 0x00000000022872ca */ /* 0x004fe200000e0000 */
[----:B------:R-:W-:-:S14]  /*135b0*/  BRA `(.L_x_1195) ;  /* 0x00000000002c7947 */ /* 0x000fdc0003800000 */
.L_x_1194:
[----:B------:R-:W-:Y:S02]  /*135c0*/  ULDC.64 UR6, c[0x0][0xa08] ;  /* 0x0002820000067ab9 */ /* 0x000fe40000000a00 */
[----:B------:R-:W-:-:S04]  /*135d0*/  ISETP.NE.U32.AND P0, PT, RZ, UR6, PT ;  /* 0x00000006ff007c0c */ /* 0x000fc8000bf05070 */
[----:B------:R-:W-:-:S13]  /*135e0*/  ISETP.NE.AND.EX P0, PT, RZ, UR7, PT, P0 ;  /* 0x00000007ff007c0c */ /* 0x000fda000bf05300 */
[----:B------:R-:W-:Y:S05]  /*135f0*/  @!P0 BRA `(.L_x_1195) ;  /* 0x00000000001c8947 */ /* 0x000fea0003800000 */
[----:B------:R-:W0:Y:S02]  /*13600*/  LDC.64 R2, c[0x0][0xa08] ;  /* 0x00028200ff027b82 */ /* 0x000e240000000a00 */
[----:B0-----:R-:W-:-:S05]  /*13610*/  IMAD.WIDE R2, R27, 0x4, R2 ;  /* 0x000000041b027825 */ /* 0x001fca00078e0202 */
[----:B------:R-:W2:Y:S04]  /*13620*/  LDG.E R4, desc[UR50][R2.64] ;  /* 0x0000003202047981 */ /* 0x000ea8000c1e1900 */
[----:B------:R-:W3:Y:S01]  /*13630*/  LDG.E R0, desc[UR50][R2.64+0x4] ;  /* 0x0000043202007981 */ /* 0x000ee2000c1e1900 */
[----:B--2---:R-:W-:Y:S02]  /*13640*/  R2UR UR40, R4 ;  /* 0x00000000042872ca */ /* 0x004fe400000e0000 */
[----:B---3--:R-:W-:-:S13]  /*13650*/  R2UR UR5, R0 ;  /* 0x00000000000572ca */ /* 0x008fda00000e0000 */
[----:B------:R-:W-:-:S12]  /*13660*/  UIADD3 UR40, -UR40, UR5, URZ ;  /* 0x0000000528287290 */ /* 0x000fd8000fffe13f */
.L_x_1195:
[----:B------:R-:W-:Y:S01]  /*13670*/  ULDC UR5, c[0x0][0x448] ;  /* 0x0001120000057ab9 */ /* 0x000fe20000000800 */
[----:B------:R-:W-:Y:S02]  /*13680*/  UIMAD UR39, UR4, 0xc0, URZ ;  /* 0x000000c0042778a4 */ /* 0x000fe4000f8e023f */
[----:B------:R-:W-:Y:S02]  /*13690*/  UISETP.NE.AND UP0, UPT, UR5, 0x1, UPT ;  /* 0x000000010500788c */ /* 0x000fe4000bf05270 */
[----:B------:R-:W-:Y:S01]  /*136a0*/  UIADD3 UR8, UR39, 0xbf, URZ ;  /* 0x000000bf27087890 */ /* 0x000fe2000fffe03f */
[----:B------:R-:W-:Y:S01]  /*136b0*/  ULDC.64 UR4, c[0x0][0x9e0] ;  /* 0x0002780000047ab9 */ /* 0x000fe20000000a00 */
[----:B------:R-:W-:Y:S02]  /*136c0*/  UP2UR UR46, UPR, URZ, 0x1 ;  /* 0x000000013f2e7883 */ /* 0x000fe40008000000 */
[----:B------:R-:W-:-:S05]  /*136d0*/  UIADD3 UR40, -UR36, UR40, URZ ;  /* 0x0000002824287290 */ /* 0x000fca000fffe13f */
[----:B------:R-:W-:Y:S01]  /*136e0*/  @UP0 ULDC UR6, c[0x0][0x44c] ;  /* 0x0001130000060ab9 */ /* 0x000fe20000000800 */
[----:B------:R-:W-:Y:S01]  /*136f0*/  @UP0 ULDC UR10, c[0x0][0x450] ;  /* 0x00011400000a0ab9 */ /* 0x000fe20000000800 */
[----:B------:R-:W-:Y:S02]  /*13700*/  UIMAD.WIDE.U32 UR6, UR8, UR6, URZ ;  /* 0x00000006080672a5 */ /* 0x000fe4000f8e003f */
[----:B------:R-:W-:Y:S02]  /*13710*/  UIADD3 UR9, UR40, 0x1, -UR37 ;  /* 0x0000000128097890 */ /* 0x000fe4000fffe825 */
[----:B------:R-:W-:Y:S02]  /*13720*/  @UP0 USHF.R.U32.HI UR8, URZ, UR10, UR7 ;  /* 0x0000000a3f080299 */ /* 0x000fe40008011607 */
[----:B------:R-:W-:Y:S02]  /*13730*/  UISETP.GE.AND UP0, UPT, UR5, 0x1, UPT ;  /* 0x000000010500788c */ /* 0x000fe4000bf06270 */
[----:B------:R-:W-:-:S04]  /*13740*/  UIADD3 UR9, UR9, UR8, URZ ;  /* 0x0000000809097290 */ /* 0x000fc8000fffe03f */
[----:B------:R-:W-:Y:S01]  /*13750*/  PLOP3.LUT P1, PT, PT, PT, UP0, 0x80, 0x0 ;  /* 0x000000000000781c */ /* 0x000fe20003f2f008 */
[----:B------:R-:W-:-:S12]  /*13760*/  UIADD3 UR4, UR9, UR4, URZ ;  /* 0x0000000409047290 */ /* 0x000fd8000fffe03f */
[----:B------:R-:W-:Y:S05]  /*13770*/  @!P1 BRA `(.L_x_1196) ;  /* 0x0000000000449947 */ /* 0x000fea0003800000 */
        /* <DEDUP_REMOVED lines=10> */
.L_x_1197:
[----:B------:R-:W-:-:S11]  /*13820*/  UISETP.NE.AND UP0, UPT, UR5, 0x1, UPT ;  /* 0x000000010500788c */ /* 0x000fd6000bf05270 */
[----:B------:R-:W-:Y:S02]  /*13830*/  @UP0 ULDC.64 UR10, c[0x0][0x9e8] ;  /* 0x00027a00000a0ab9 */ /* 0x000fe40000000a00 */
[----:B------:R-:W-:-:S04]  /*13840*/  UIMAD.WIDE.U32 UR6, UR8, UR10, URZ ;  /* 0x0000000a080672a5 */ /* 0x000fc8000f8e003f */
[----:B------:R-:W-:-:S12]  /*13850*/  @UP0 USHF.R.U32.HI UR8, URZ, UR11, UR7 ;  /* 0x0000000b3f080299 */ /* 0x000fd80008011607 */
.L_x_1198:
[----:B------:R-:W-:-:S04]  /*13860*/  UIMAD UR8, UR8, UR5, UR5 ;  /* 0x00000005080872a4 */ /* 0x000fc8000f8e0205 */
[----:B------:R-:W-:-:S04]  /*13870*/  UISETP.LT.AND UP0, UPT, UR4, UR8, UPT ;  /* 0x000000080400728c */ /* 0x000fc8000bf01270 */
[----:B------:R-:W-:-:S12]  /*13880*/  USEL UR4, UR4, UR8, UP0 ;  /* 0x0000000804047287 */ /* 0x000fd80008000000 */
.L_x_1196:
[----:B------:R-:W-:Y:S02]  /*13890*/  UISETP.NE.AND UP0, UPT, UR46, URZ, UPT ;  /* 0x0000003f2e00728c */ /* 0x000fe4000bf05270 */
[----:B------:R-:W-:Y:S02]  /*138a0*/  UIADD3 UR6, UR40, 0x9f, URZ ;  /* 0x0000009f28067890 */ /* 0x000fe4000fffe03f */
[----:B------:R-:W-:Y:S02]  /*138b0*/  UIADD3 UR8, UR4, 0x9f, URZ ;  /* 0x0000009f04087890 */ /* 0x000fe4000fffe03f */
[----:B------:R-:W-:Y:S02]  /*138c0*/  UIMAD.WIDE UR6, UR6, 0x66666667, URZ ;  /* 0x66666667060678a5 */ /* 0x000fe4000f8e023f */
[----:B------:R-:W-:Y:S02]  /*138d0*/  UIMAD.WIDE UR8, UR8, 0x66666667, URZ ;  /* 0x66666667080878a5 */ /* 0x000fe4000f8e023f */
[----:B------:R-:W-:Y:S01]  /*138e0*/  USHF.R.U32.HI UR4, URZ, 0x1f, UR7 ;  /* 0x0000001f3f047899 */ /* 0x000fe20008011607 */
[----:B------:R-:W-:Y:S01]  /*138f0*/  @UP0 ULDC UR10, c[0x0][0x44c] ;  /* 0x00011300000a0ab9 */ /* 0x000fe20000000800 */
[----:B------:R-:W-:-:S02]  /*13900*/  USHF.R.U32.HI UR6, URZ, 0x1f, UR9 ;  /* 0x0000001f3f067899 */ /* 0x000fc40008011609 */
[----:B------:R-:W-:Y:S01]  /*13910*/  UIMAD.WIDE.U32 UR10, UR39, UR10, URZ ;  /* 0x0000000a270a72a5 */ /* 0x000fe2000f8e003f */
[----:B------:R-:W-:Y:S01]  /*13920*/  @UP0 ULDC UR13, c[0x0][0x450] ;  /* 0x00011400000d0ab9 */ /* 0x000fe20000000800 */
[----:B------:R-:W-:Y:S02]  /*13930*/  UMOV UR12, UR39 ;  /* 0x00000027000c7c82 */ /* 0x000fe40008000000 */
[----:B------:R-:W-:Y:S02]  /*13940*/  @UP0 USHF.R.U32.HI UR12, URZ, UR13, UR11 ;  /* 0x0000000d3f0c0299 */ /* 0x000fe4000801160b */
[----:B------:R-:W-:Y:S02]  /*13950*/  ULEA.HI.SX32 UR4, UR7, UR4, 0x1a ;  /* 0x0000000407047291 */ /* 0x000fe4000f8fd23f */
[----:B------:R-:W-:Y:S02]  /*13960*/  ULEA.HI.SX32 UR6, UR9, UR6, 0x1a ;  /* 0x0000000609067291 */ /* 0x000fe4000f8fd23f */
[----:B------:R-:W-:-:S02]  /*13970*/  UIADD3 UR7, UR12, UR40, -UR37 ;  /* 0x000000280c077290 */ /* 0x000fc4000fffe825 */
[----:B------:R-:W-:Y:S01]  /*13980*/  UISETP.LT.AND UP0, UPT, UR4, UR6, UPT ;  /* 0x000000060400728c */ /* 0x000fe2000bf01270 */
[----:B------:R-:W-:Y:S02]  /*13990*/  ULDC UR8, c[0x0][0x9dc] ;  /* 0x0002770000087ab9 */ /* 0x000fe40000000800 */
[----:B------:R-:W-:Y:S02]  /*139a0*/  UIADD3 UR8, UR7, -UR8, URZ ;  /* 0x8000000807087290 */ /* 0x000fe4000fffe03f */
[----:B------:R-:W-:Y:S01]  /*139b0*/  USEL UR41, UR4, UR6, UP0 ;  /* 0x0000000604297287 */ /* 0x000fe20008000000 */
        /* <DEDUP_REMOVED lines=12> */
.L_x_1200:
[----:B------:R-:W-:-:S11]  /*13a80*/  UISETP.NE.AND UP0, UPT, UR5, 0x1, UPT ;  /* 0x000000010500788c */ /* 0x000fd6000bf05270 */
[----:B------:R-:W-:Y:S02]  /*13a90*/  @UP0 ULDC.64 UR10, c[0x0][0x9e8] ;  /* 0x00027a00000a0ab9 */ /* 0x000fe40000000a00 */
[----:B------:R-:W-:-:S04]  /*13aa0*/  UIMAD.WIDE.U32 UR6, UR4, UR10, URZ ;  /* 0x0000000a040672a5 */ /* 0x000fc8000f8e003f */
[----:B------:R-:W-:-:S12]  /*13ab0*/  @UP0 USHF.R.U32.HI UR4, URZ, UR11, UR7 ;  /* 0x0000000b3f040299 */ /* 0x000fd80008011607 */
.L_x_1201:
[----:B------:R-:W-:-:S04]  /*13ac0*/  UIMAD UR4, UR4, UR5, URZ ;  /* 0x00000005040472a4 */ /* 0x000fc8000f8e023f */
[----:B------:R-:W-:-:S04]  /*13ad0*/  UISETP.LT.AND UP0, UPT, UR8, UR4, UPT ;  /* 0x000000040800728c */ /* 0x000fc8000bf01270 */
[----:B------:R-:W-:-:S12]  /*13ae0*/  USEL UR8, UR8, UR4, !UP0 ;  /* 0x0000000408087287 */ /* 0x000fd8000c000000 */
.L_x_1199:
        /* <DEDUP_REMOVED lines=9> */
[----:B------:R-:W0:Y:S02]  /*13b80*/  S2R R0, SR_TID.X ;  /* 0x0000000000007919 */ /* 0x000e240000002100 */
        /* <DEDUP_REMOVED lines=16> */
.L_x_1203:
        /* <DEDUP_REMOVED lines=20> */
.L_x_1206:
[----:B------:R-:W-:Y:S05]  /*13dd0*/  BSYNC B6 ;  /* 0x0000000000067941 */ /* 0x000fea0003800000 */
.L_x_1205:
        /* <DEDUP_REMOVED lines=22> */
.L_x_1208:
[----:B------:R-:W-:Y:S05]  /*13f40*/  BSYNC B6 ;  /* 0x0000000000067941 */ /* 0x000fea0003800000 */
.L_x_1207:
        /* <DEDUP_REMOVED lines=20> */
.L_x_1210:
[----:B------:R-:W-:Y:S05]  /*14090*/  BSYNC B6 ;  /* 0x0000000000067941 */ /* 0x000fea0003800000 */
.L_x_1209:
        /* <DEDUP_REMOVED lines=19> */
.L_x_1212:
[----:B------:R-:W-:Y:S05]  /*141d0*/  BSYNC B6 ;  /* 0x0000000000067941 */ /* 0x000fea0003800000 */
.L_x_1211:
[----:B------:R-:W0:Y:S01]  /*141e0*/  LDC.64 R2, c[0x0][0x9f8] ;  /* 0x00027e00ff027b82 */ /* 0x000e220000000a00 */
[----:B------:R-:W-:-:S07]  /*141f0*/  IMAD.MOV.U32 R19, RZ, RZ, R27 ;  /* 0x000000ffff137224 */ /* 0x000fce00078e001b */
[----:B------:R-:W1:Y:S01]  /*14200*/  LDC R18, c[0x0][0x430] ;  /* 0x00010c00ff127b82 */ /* 0x000e620000000800 */
[----:B0-----:R-:W-:-:S04]  /*14210*/  ISETP.NE.U32.AND P0, PT, R2, RZ, PT ;  /* 0x000000ff0200720c */ /* 0x001fc80003f05070 */
[----:B------:R-:W-:-:S13]  /*14220*/  ISETP.NE.AND.EX P0, PT, R3, RZ, PT, P0 ;  /* 0x000000ff0300720c */ /* 0x000fda0003f05300 */
[----:B------:R-:W0:Y:S02]  /*14230*/  @P0 LDC.64 R2, c[0x0][0x9f8] ;  /* 0x00027e00ff020b82 */ /* 0x000e240000000a00 */
[----:B0-----:R-:W-:-:S05]  /*14240*/  @P0 IMAD.WIDE R2, R27, 0x4, R2 ;  /* 0x000000041b020825 */ /* 0x001fca00078e0202 */
[----:B------:R-:W2:Y:S01]  /*14250*/  @P0 LDG.E R19, desc[UR50][R2.64] ;  /* 0x0000003202130981 */ /* 0x000ea2000c1e1900 */
[----:B-1----:R-:W-:Y:S01]  /*14260*/  ISETP.NE.AND P2, PT, R18, 0x1, PT ;  /* 0x000000011200780c */ /* 0x002fe20003f45270 */
[----:B------:R-:W-:Y:S01]  /*14270*/  UMOV UR4, 0xffffffff ;  /* 0xffffffff00047882 */ /* 0x000fe20000000000 */
[----:B------:R-:W-:-:S11]  /*14280*/  LOP3.LUT R16, R16, 0xfffffff7, RZ, 0xc0, !PT ;  /* 0xfffffff710107812 */ /* 0x000fd600078ec0ff */
[----:B------:R-:W-:Y:S01]  /*14290*/  @P2 LOP3.LUT R16, R16, 0x8, RZ, 0xfc, !PT ;  /* 0x0000000810102812 */ /* 0x000fe200078efcff */
[----:B--2---:R0:W-:Y:S01]  /*142a0*/  STL [R1+0x8], R19 ;  /* 0x0000081301007387 */ /* 0x0041e20000100800 */
[----:B------:R-:W-:Y:S05]  /*142b0*/  BRA.DIV UR4, `(.L_x_1213) ;  /* 0x0000004e04747947 */ /* 0x000fea000b800000 */
.L_x_1293:
[----:B------:R-:W1:Y:S01]  /*142c0*/  S2R R0, SR_TID.X ;  /* 0x0000000000007919 */ /* 0x000e620000002100 */
[----:B------:R-:W-:Y:S01]  /*142d0*/  UMOV UR4, 0xa0 ;  /* 0x000000a000047882 */ /* 0x000fe20000000000 */
[----:B------:R-:W2:Y:S01]  /*142e0*/  @P2 LDC R5, c[0x0][0x434] ;  /* 0x00010d00ff052b82 */ /* 0x000ea20000000800 */
[----:B------:R-:W-:Y:S01]  /*142f0*/  UIMAD UR4, UR41, UR4, -0xa0 ;  /* 0xffffff60290474a4 */ /* 0x000fe2000f8e0204 */
[----:B------:R-:W3:Y:S01]  /*14300*/  S2R R10, SR_TID.X ;  /* 0x00000000000a7919 */ /* 0x000ee20000002100 */
[----:B------:R-:W-:-:S05]  /*14310*/  SHF.R.S32.HI R12, RZ, 0x1f, R19 ;  /* 0x0000001fff0c7819 */ /* 0x000fca0000011413 */
[----:B------:R-:W4:Y:S01]  /*14320*/  @P2 LDC R4, c[0x0][0x438] ;  /* 0x00010e00ff042b82 */ /* 0x000f220000000800 */
[----:B------:R0:W-:Y:S01]  /*14330*/  STL [R1+0x14], R12 ;  /* 0x0000140c01007387 */ /* 0x0001e20000100800 */
[----:B-1----:R-:W-:Y:S01]  /*14340*/  LOP3.LUT R0, R0, 0x7f, RZ, 0xc0, !PT ;  /* 0x0000007f00007812 */ /* 0x002fe200078ec0ff */
[----:B---3--:R-:W-:-:S03]  /*14350*/  IMAD.SHL.U32 R11, R10, 0x20, RZ ;  /* 0x000000200a0b7824 */ /* 0x008fc600078e00ff */
[----:B------:R-:W-:Y:S01]  /*14360*/  SHF.R.U32.HI R13, RZ, 0x2, R0 ;  /* 0x00000002ff0d7819 */ /* 0x000fe20000011600 */
[----:B------:R-:W-:-:S03]  /*14370*/  IMAD.SHL.U32 R10, R10, 0x20, RZ ;  /* 0x000000200a0a7824 */ /* 0x000fc600078e00ff */
[C---:B------:R-:W-:Y:S02]  /*14380*/  LOP3.LUT R11, R13.reuse, 0x60, R11, 0xf8, !PT ;  /* 0x000000600d0b7812 */ /* 0x040fe400078ef80b */
[----:B------:R-:W-:Y:S02]  /*14390*/  LOP3.LUT R10, R13, 0x60, R10, 0xf8, !PT ;  /* 0x000000600d0a7812 */ /* 0x000fe400078ef80a */
[----:B------:R-:W-:-:S05]  /*143a0*/  LOP3.LUT R11, R11, 0x80, RZ, 0xfc, !PT ;  /* 0x000000800b0b7812 */ /* 0x000fca00078efcff */
[----:B------:R-:W-:-:S05]  /*143b0*/  VIADD R8, R11, UR4 ;  /* 0x000000040b087c36 */ /* 0x000fca0008000000 */
[C---:B------:R-:W-:Y:S01]  /*143c0*/  ISETP.GE.AND P0, PT, R8.reuse, UR40, PT ;  /* 0x0000002808007c0c */ /* 0x040fe2000bf06270 */
[----:B------:R-:W-:-:S03]  /*143d0*/  VIADD R8, R8, UR36 ;  /* 0x0000002408087c36 */ /* 0x000fc60008000000 */
[----:B------:R-:W-:Y:S01]  /*143e0*/  ISETP.GT.U32.OR P0, PT, R11, 0x9f, P0 ;  /* 0x0000009f0b00780c */ /* 0x000fe20000704470 */
[----:B--2---:R-:W-:-:S04]  /*143f0*/  @P2 IMAD.HI.U32 R5, R8, R5, RZ ;  /* 0x0000000508052227 */ /* 0x004fc800078e00ff */
[----:B------:R-:W-:Y:S01]  /*14400*/  IMAD.MOV.U32 R0, RZ, RZ, R8 ;  /* 0x000000ffff007224 */ /* 0x000fe200078e0008 */
[----:B----4-:R-:W-:-:S07]  /*14410*/  @P2 SHF.R.U32.HI R0, RZ, R4, R5 ;  /* 0x00000004ff002219 */ /* 0x010fce0000011605 */
[----:B------:R-:W1:Y:S01]  /*14420*/  @!P0 LDC.64 R2, c[0x0][0x428] ;  /* 0x00010a00ff028b82 */ /* 0x000e620000000a00 */
[--C-:B------:R-:W-:Y:S01]  /*14430*/  @!P0 SHF.R.S32.HI R7, RZ, 0x1f, R0.reuse ;  /* 0x0000001fff078819 */ /* 0x100fe20000011400 */
[----:B------:R-:W-:-:S06]  /*14440*/  @!P0 IMAD.MOV.U32 R6, RZ, RZ, R0 ;  /* 0x000000ffff068224 */ /* 0x000fcc00078e0000 */
[----:B------:R-:W2:Y:S01]  /*14450*/  @!P0 LDC.64 R4, c[0x0][0x418] ;  /* 0x00010600ff048b82 */ /* 0x000ea20000000a00 */
[----:B-1----:R-:W-:-:S04]  /*14460*/  @!P0 IMAD R9, R12, R2, RZ ;  /* 0x000000020c098224 */ /* 0x002fc800078e02ff */
[C---:B------:R-:W-:Y:S02]  /*14470*/  @!P0 IMAD R9, R19.reuse, R3, R9 ;  /* 0x0000000313098224 */ /* 0x040fe400078e0209 */
[----:B------:R-:W-:-:S04]  /*14480*/  @!P0 IMAD.WIDE.U32 R2, R19, R2, R6 ;  /* 0x0000000213028225 */ /* 0x000fc800078e0006 */
[----:B------:R-:W-:Y:S01]  /*14490*/  @!P0 IMAD.IADD R9, R9, 0x1, R3 ;  /* 0x0000000109098824 */ /* 0x000fe200078e0203 */
[C---:B--2---:R-:W-:Y:S02]  /*144a0*/  @!P0 LEA R6, P1, R2.reuse, R4, 0x2 ;  /* 0x0000000402068211 */ /* 0x044fe400078210ff */
[----:B------:R-:W1:Y:S02]  /*144b0*/  @P2 LDC R4, c[0x0][0x438] ;  /* 0x00010e00ff042b82 */ /* 0x000e640000000800 */
[----:B------:R-:W-:Y:S01]  /*144c0*/  @!P0 LEA.HI.X R7, R2, R5, R9, 0x2, P1 ;  /* 0x0000000502078211 */ /* 0x000fe200008f1409 */
[----:B------:R-:W-:-:S05]  /*144d0*/  VIADD R5, R10, UR4 ;  /* 0x000000040a057c36 */ /* 0x000fca0008000000 */
[----:B------:R-:W2:Y:S01]  /*144e0*/  @P2 LDC R10, c[0x0][0x434] ;  /* 0x00010d00ff0a2b82 */ /* 0x000ea20000000800 */
[C---:B------:R-:W-:Y:S01]  /*144f0*/  ISETP.GE.AND P1, PT, R5.reuse, UR40, PT ;  /* 0x0000002805007c0c */ /* 0x040fe2000bf26270 */
[----:B------:R-:W-:-:S04]  /*14500*/  VIADD R5, R5, UR36 ;  /* 0x0000002405057c36 */ /* 0x000fc80008000000 */
[----:B------:R-:W-:-:S08]  /*14510*/  IMAD.MOV.U32 R9, RZ, RZ, R5 ;  /* 0x000000ffff097224 */ /* 0x000fd000078e0005 */
[----:B------:R-:W3:Y:S01]  /*14520*/  @!P1 LDC.64 R2, c[0x0][0x428] ;  /* 0x00010a00ff029b82 */ /* 0x000ee20000000a00 */
[----:B--2---:R-:W-:-:S05]  /*14530*/  @P2 IMAD.HI.U32 R10, R5, R10, RZ ;  /* 0x0000000a050a2227 */ /* 0x004fca00078e00ff */
[----:B-1----:R-:W-:Y:S01]  /*14540*/  @P2 SHF.R.U32.HI R9, RZ, R4, R10 ;  /* 0x00000004ff092219 */ /* 0x002fe2000001160a */
[----:B------:R-:W-:-:S06]  /*14550*/  IMAD.MOV.U32 R4, RZ, RZ, RZ ;  /* 0x000000ffff047224 */ /* 0x000fcc00078e00ff */
[----:B------:R1:W5:Y:S01]  /*14560*/  @!P0 LDG.E R4, desc[UR50][R6.64] ;  /* 0x0000003206048981 */ /* 0x000362000c1e1900 */
[----:B---3--:R-:W-:-:S04]  /*14570*/  @!P1 IMAD R10, R12, R2, RZ ;  /* 0x000000020c0a9224 */ /* 0x008fc800078e02ff */
[----:B------:R-:W-:Y:S01]  /*14580*/  @!P1 IMAD R10, R19, R3, R10 ;  /* 0x00000003130a9224 */ /* 0x000fe200078e020a */
[--C-:B-1----:R-:W-:Y:S01]  /*14590*/  @!P1 SHF.R.S32.HI R7, RZ, 0x1f, R9.reuse ;  /* 0x0000001fff079819 */ /* 0x102fe20000011409 */
[----:B------:R-:W-:-:S04]  /*145a0*/  @!P1 IMAD.MOV.U32 R6, RZ, RZ, R9 ;  /* 0x000000ffff069224 */ /* 0x000fc800078e0009 */
[----:B------:R-:W-:Y:S02]  /*145b0*/  @!P1 IMAD.WIDE.U32 R6, R19, R2, R6 ;  /* 0x0000000213069225 */ /* 0x000fe400078e0006 */
[----:B------:R-:W1:Y:S02]  /*145c0*/  @!P1 LDC.64 R2, c[0x0][0x418] ;  /* 0x00010600ff029b82 */ /* 0x000e640000000a00 */
[----:B------:R-:W-:Y:S01]  /*145d0*/  @!P1 IMAD.IADD R10, R7, 0x1, R10 ;  /* 0x00000001070a9824 */ /* 0x000fe200078e020a */
[----:B-1----:R-:W-:-:S04]  /*145e0*/  @!P1 LEA R2, P0, R6, R2, 0x2 ;  /* 0x0000000206029211 */ /* 0x002fc800078010ff */
[----:B------:R-:W-:Y:S01]  /*145f0*/  @!P1 LEA.HI.X R3, R6, R3, R10, 0x2, P0 ;  /* 0x0000000306039211 */ /* 0x000fe200000f140a */
[----:B------:R-:W-:-:S06]  /*14600*/  IMAD.MOV.U32 R6, RZ, RZ, RZ ;  /* 0x000000ffff067224 */ /* 0x000fcc00078e00ff */
[----:B------:R1:W5:Y:S01]  /*14610*/  @!P1 LDG.E R6, desc[UR50][R2.64] ;  /* 0x0000003202069981 */ /* 0x000362000c1e1900 */
[----:B------:R-:W-:Y:S01]  /*14620*/  IMAD.MOV R0, RZ, RZ, -R0 ;  /* 0x000000ffff007224 */ /* 0x000fe200078e0a00 */
[----:B------:R-:W-:Y:S01]  /*14630*/  ISETP.GT.U32.AND P0, PT, R11, 0x9f, PT ;  /* 0x0000009f0b00780c */ /* 0x000fe20003f04070 */
[----:B------:R-:W-:Y:S01]  /*14640*/  IMAD.MOV R7, RZ, RZ, -R9 ;  /* 0x000000ffff077224 */ /* 0x000fe200078e0a09 */
[----:B------:R-:W-:Y:S01]  /*14650*/  LOP3.LUT R16, R16, 0xfffffffd, RZ, 0xc0, !PT ;  /* 0xfffffffd10107812 */ /* 0x000fe200078ec0ff */
[C---:B------:R-:W-:Y:S02]  /*14660*/  IMAD R8, R18.reuse, R0, R8 ;  /* 0x0000000012087224 */ /* 0x040fe400078e0208 */
[----:B------:R-:W-:Y:S02]  /*14670*/  IMAD.U32 R0, RZ, RZ, UR43 ;  /* 0x0000002bff007e24 */ /* 0x000fe4000f8e00ff */
[----:B0-----:R-:W-:Y:S02]  /*14680*/  IMAD.U32 R12, RZ, RZ, UR41 ;  /* 0x00000029ff0c7e24 */ /* 0x001fe4000f8e00ff */
[----:B------:R-:W-:Y:S01]  /*14690*/  IMAD R7, R18, R7, R5 ;  /* 0x0000000712077224 */ /* 0x000fe200078e0205 */
[----:B------:R-:W-:Y:S01]  /*146a0*/  ISETP.NE.AND P2, PT, R0, 0x3, PT ;  /* 0x000000030000780c */ /* 0x000fe20003f45270 */
[----:B------:R-:W-:Y:S01]  /*146b0*/  VIADD R12, R12, 0xffffffff ;  /* 0xffffffff0c0c7836 */ /* 0x000fe20000000000 */
[----:B------:R-:W-:-:S02]  /*146c0*/  SHF.R.S32.HI R0, RZ, 0x1f, R26 ;  /* 0x0000001fff007819 */ /* 0x000fc4000001141a */
[----:B------:R-:W-:-:S03]  /*146d0*/  @P0 LOP3.LUT R16, R16, 0x2, RZ, 0xfc, !PT ;  /* 0x0000000210100812 */ /* 0x000fc600078efcff */
[----:B------:R1:W-:Y:S01]  /*146e0*/  STL [R1+0x10], R0 ;  /* 0x0000100001007387 */ /* 0x0003e20000100800 */
[----:B------:R-:W-:-:S05]  /*146f0*/  LOP3.LUT R16, R16, 0xfffffffb, RZ, 0xc0, !PT ;  /* 0xfffffffb10107812 */ /* 0x000fca00078ec0ff */
[----:B------:R-:W-:Y:S01]  /*14700*/  @P2 LOP3.LUT R16, R16, 0x4, RZ, 0xfc, !PT ;  /* 0x0000000410102812 */ /* 0x000fe200078efcff */
[----:B------:R-:W-:Y:S06]  /*14710*/  @!P2 BRA `(.L_x_1214) ;  /* 0x000000000004a947 */ /* 0x000fec0003800000 */
[----:B------:R-:W-:Y:S01]  /*14720*/  BPT.TRAP 0x1 ;  /* 0x000000040000795c */ /* 0x000fe20000300000 */
.L_x_1214:
[----:B-1----:R-:W2:Y:S04]  /*14730*/  LDL R0, [R1] ;  /* 0x0000000001007983 */ /* 0x002ea80000100800 */
[----:B------:R-:W3:Y:S01]  /*14740*/  LDL R2, [R1+0xc] ;  /* 0x00000c0001027983 */ /* 0x000ee20000100800 */
[----:B------:R-:W-:Y:S01]  /*14750*/  BSSY B0, `(.L_x_1215) ;  /* 0x0000007000007945 */ /* 0x000fe20003800000 */
[----:B------:R-:W-:Y:S01]  /*14760*/  SHF.R.S32.HI R29, RZ, 0x1f, R7 ;  /* 0x0000001fff1d7819 */ /* 0x000fe20000011407 */
[----:B--2---:R-:W-:Y:S01]  /*14770*/  IMAD R0, R0, 0x8, R17 ;  /* 0x0000000800007824 */ /* 0x004fe200078e0211 */
[----:B---3--:R-:W-:-:S04]  /*14780*/  SHF.L.U32 R2, R2, 0x1f, RZ ;  /* 0x0000001f02027819 */ /* 0x008fc800000006ff */
[----:B------:R-:W0:Y:S01]  /*14790*/  SYNCS.PHASECHK.TRANS64.TRYWAIT P0, [R0+URZ+0x13280], R2 ;  /* 0x01328002000075a7 */ /* 0x000e22000800017f */
[----:B------:R1:W-:Y:S02]  /*147a0*/  STL [R1+0x28], R2 ;  /* 0x0000280201007387 */ /* 0x0003e40000100800 */
[----:B01----:R-:W-:Y:S05]  /*147b0*/  @!P0 BRA `(.L_x_1216) ;  /* 0x0000004800608947 */ /* 0x003fea0003800000 */
.L_x_1294:
[----:B------:R-:W-:Y:S05]  /*147c0*/  BSYNC B0 ;  /* 0x0000000000007941 */ /* 0x000fea0003800000 */
.L_x_1215:
[----:B------:R-:W2:Y:S01]  /*147d0*/  LDL R10, [R1+0x10] ;  /* 0x00001000010a7983 */ /* 0x000ea20000100800 */
[----:B-----5:R-:W-:Y:S01]  /*147e0*/  SHF.R.S32.HI R9, RZ, 0x1f, R6 ;  /* 0x0000001fff097819 */ /* 0x020fe20000011406 */
[----:B------:R-:W-:Y:S01]  /*147f0*/  ULDC.64 UR4, c[0x0][0x328] ;  /* 0x0000ca0000047ab9 */ /* 0x000fe20000000a00 */
[----:B------:R-:W-:Y:S01]  /*14800*/  ULDC.64 UR6, c[0x0][0x338] ;  /* 0x0000ce0000067ab9 */ /* 0x000fe20000000a00 */
[----:B------:R-:W1:Y:S01]  /*14810*/  S2R R15, SR_TID.X ;  /* 0x00000000000f7919 */ /* 0x000e620000002100 */
[----:B------:R-:W-:Y:S01]  /*14820*/  IMAD R5, R29, UR4, RZ ;  /* 0x000000041d057c24 */ /* 0x000fe2000f8e02ff */
[----:B------:R-:W-:Y:S01]  /*14830*/  ULDC.64 UR8, c[0x0][0x330] ;  /* 0x0000cc0000087ab9 */ /* 0x000fe20000000a00 */
[C---:B0-----:R-:W-:Y:S01]  /*14840*/  IMAD.WIDE.U32 R2, R7.reuse, UR4, RZ ;  /* 0x0000000407027c25 */ /* 0x041fe2000f8e00ff */
[----:B------:R0:W-:Y:S01]  /*14850*/  STL [R1+0x4], R9 ;  /* 0x0000040901007387 */ /* 0x0001e20000100800 */
[----:B------:R-:W-:Y:S02]  /*14860*/  ULDC.64 UR10, c[0x0][0x318] ;  /* 0x0000c600000a7ab9 */ /* 0x000fe40000000a00 */
[----:B------:R-:W-:Y:S01]  /*14870*/  IMAD R5, R7, UR5, R5 ;  /* 0x0000000507057c24 */ /* 0x000fe2000f8e0205 */
[----:B------:R-:W3:Y:S03]  /*14880*/  LDL R14, [R1+0x1c] ;  /* 0x00001c00010e7983 */ /* 0x000ee60000100800 */
[----:B------:R-:W-:Y:S01]  /*14890*/  IMAD.IADD R3, R3, 0x1, R5 ;  /* 0x0000000103037824 */ /* 0x000fe200078e0205 */
[----:B------:R-:W3:Y:S01]  /*148a0*/  LDL R13, [R1] ;  /* 0x00000000010d7983 */ /* 0x000ee20000100800 */
[----:B------:R-:W-:-:S02]  /*148b0*/  IMAD R5, R9, UR6, RZ ;  /* 0x0000000609057c24 */ /* 0x000fc4000f8e02ff */
[----:B0-----:R-:W0:Y:S01]  /*148c0*/  LDC R9, c[0x0][0x2f4] ;  /* 0x0000bd00ff097b82 */ /* 0x001e220000000800 */
[----:B------:R-:W-:-:S04]  /*148d0*/  IMAD.WIDE.U32 R2, R6, UR6, R2 ;  /* 0x0000000606027c25 */ /* 0x000fc8000f8e0002 */
[----:B------:R-:W-:-:S04]  /*148e0*/  IMAD R5, R6, UR7, R5 ;  /* 0x0000000706057c24 */ /* 0x000fc8000f8e0205 */
[----:B------:R-:W-:Y:S02]  /*148f0*/  IMAD.IADD R3, R3, 0x1, R5 ;  /* 0x0000000103037824 */ /* 0x000fe400078e0205 */
[----:B------:R-:W-:-:S04]  /*14900*/  IMAD.WIDE.U32 R2, R26, UR8, R2 ;  /* 0x000000081a027c25 */ /* 0x000fc8000f8e0002 */
[----:B-1----:R-:W-:Y:S01]  /*14910*/  IMAD.SHL.U32 R18, R15, 0x10, RZ ;  /* 0x000000100f127824 */ /* 0x002fe200078e00ff */
[----:B------:R-:W-:Y:S02]  /*14920*/  IADD3 R2, P0, R2, UR10, RZ ;  /* 0x0000000a02027c10 */ /* 0x000fe4000ff1e0ff */
[----:B------:R-:W-:Y:S02]  /*14930*/  SHF.R.S32.HI R25, RZ, 0x1f, R8 ;  /* 0x0000001fff197819 */ /* 0x000fe40000011408 */
[----:B------:R-:W-:-:S04]  /*14940*/  LOP3.LUT R18, R18, 0x30, RZ, 0xc0, !PT ;  /* 0x0000003012127812 */ /* 0x000fc800078ec0ff */
[----:B0-----:R-:W-:Y:S02]  /*14950*/  ISETP.GE.AND P1, PT, R18, R9, PT ;  /* 0x000000091200720c */ /* 0x001fe40003f26270 */
[----:B------:R-:W-:Y:S02]  /*14960*/  SHF.R.S32.HI R28, RZ, 0x1f, R4 ;  /* 0x0000001fff1c7819 */ /* 0x000fe40000011404 */
[----:B------:R-:W-:Y:S02]  /*14970*/  LOP3.LUT R15, R15, 0x7f, RZ, 0xc0, !PT ;  /* 0x0000007f0f0f7812 */ /* 0x000fe400078ec0ff */
[----:B------:R-:W-:Y:S02]  /*14980*/  LOP3.LUT R16, R16, 0xfffffffe, RZ, 0xc0, !PT ;  /* 0xfffffffe10107812 */ /* 0x000fe400078ec0ff */
[----:B------:R-:W-:-:S05]  /*14990*/  SHF.R.U32.HI R15, RZ, 0x2, R15 ;  /* 0x00000002ff0f7819 */ /* 0x000fca000001160f */
[----:B------:R-:W-:Y:S01]  /*149a0*/  @P1 LOP3.LUT R16, R16, 0x1, RZ, 0xfc, !PT ;  /* 0x0000000110101812 */ /* 0x000fe200078efcff */
[----:B--2---:R-:W-:-:S04]  /*149b0*/  IMAD R5, R10, UR8, RZ ;  /* 0x000000080a057c24 */ /* 0x004fc8000f8e02ff */
[----:B------:R-:W-:-:S05]  /*149c0*/  IMAD R5, R26, UR9, R5 ;  /* 0x000000091a057c24 */ /* 0x000fca000f8e0205 */
[----:B------:R-:W-:Y:S02]  /*149d0*/  IADD3.X R3, R3, UR11, R5, P0, !PT ;  /* 0x0000000b03037c10 */ /* 0x000fe400087fe405 */
[----:B------:R-:W-:Y:S01]  /*149e0*/  ISETP.GE.AND P0, PT, R18, R9, PT ;  /* 0x000000091200720c */ /* 0x000fe20003f06270 */
[----:B------:R-:W-:Y:S02]  /*149f0*/  IMAD R9, R25, UR4, RZ ;  /* 0x0000000419097c24 */ /* 0x000fe4000f8e02ff */
[----:B------:R-:W-:-:S04]  /*14a00*/  IMAD.WIDE.U32 R10, R8, UR4, RZ ;  /* 0x00000004080a7c25 */ /* 0x000fc8000f8e00ff */
[----:B------:R-:W-:-:S04]  /*14a10*/  IMAD R9, R8, UR5, R9 ;  /* 0x0000000508097c24 */ /* 0x000fc8000f8e0209 */
        /* <DEDUP_REMOVED lines=12> */
[----:B---3--:R-:W-:-:S03]  /*14ae0*/  IMAD R20, R13, 0x2800, R14 ;  /* 0x000028000d147824 */ /* 0x008fc600078e020e */
[----:B------:R-:W-:Y:S01]  /*14af0*/  ISETP.GE.AND P5, PT, R9, 0x1, PT ;  /* 0x000000010900780c */ /* 0x000fe20003fa6270 */
[----:B------:R-:W-:-:S12]  /*14b00*/  BRA.DIV UR4, `(.L_x_1217) ;  /* 0x0000004604a47947 */ /* 0x000fd8000b800000 */
[----:B------:R-:W0:Y:S01]  /*14b10*/  S2R R10, SR_TID.X ;  /* 0x00000000000a7919 */ /* 0x000e220000002100 */
[C---:B------:R-:W-:Y:S02]  /*14b20*/  ISETP.GE.AND P2, PT, R9.reuse, 0x81, PT ;  /* 0x000000810900780c */ /* 0x040fe40003f46270 */
[----:B------:R-:W-:Y:S01]  /*14b30*/  LOP3.LUT R16, R16, 0xffffffef, RZ, 0xc0, !PT ;  /* 0xffffffef10107812 */ /* 0x000fe200078ec0ff */
[----:B------:R-:W-:Y:S01]  /*14b40*/  SHFL.IDX PT, R5, R3, RZ, 0x1c1f ;  /* 0x001c1fff03057589 */ /* 0x000fe200000e0000 */
[C---:B------:R-:W-:Y:S02]  /*14b50*/  ISETP.GE.AND P4, PT, R9.reuse, 0x21, PT ;  /* 0x000000210900780c */ /* 0x040fe40003f86270 */
[----:B------:R-:W-:Y:S01]  /*14b60*/  ISETP.GE.AND P3, PT, R9, 0x41, PT ;  /* 0x000000410900780c */ /* 0x000fe20003f66270 */
[----:B------:R-:W-:Y:S06]  /*14b70*/  SHFL.IDX PT, R12, R2, 0x1, 0x1c1f ;  /* 0x003c1f00020c7f89 */ /* 0x000fec00000e0000 */
[----:B------:R-:W-:Y:S01]  /*14b80*/  @P2 LOP3.LUT R16, R16, 0x10, RZ, 0xfc, !PT ;  /* 0x0000001010102812 */ /* 0x000fe200078efcff */
[----:B0-----:R-:W-:-:S02]  /*14b90*/  IMAD.SHL.U32 R14, R10, 0x10, RZ ;  /* 0x000000100a0e7824 */ /* 0x001fc400078e00ff */
[----:B------:R-:W0:Y:S03]  /*14ba0*/  SHFL.IDX PT, R10, R2, RZ, 0x1c1f ;  /* 0x001c1fff020a7589 */ /* 0x000e2600000e0000 */
[----:B------:R-:W-:-:S04]  /*14bb0*/  LOP3.LUT R14, R14, 0x30, RZ, 0xc0, !PT ;  /* 0x000000300e0e7812 */ /* 0x000fc800078ec0ff */
[----:B0-----:R-:W-:-:S05]  /*14bc0*/  IADD3 R10, P1, R14, R10, RZ ;  /* 0x0000000a0e0a7210 */ /* 0x001fca0007f3e0ff */
[----:B------:R-:W-:Y:S01]  /*14bd0*/  IMAD.X R11, RZ, RZ, R5, P1 ;  /* 0x000000ffff0b7224 */ /* 0x000fe200008e0605 */
[----:B------:R-:W-:Y:S01]  /*14be0*/  ISETP.LT.OR P1, PT, R9, 0x1, P0 ;  /* 0x000000010900780c */ /* 0x000fe20000721670 */
[----:B------:R-:W-:-:S12]  /*14bf0*/  IMAD.IADD R5, R17, 0x1, R20 ;  /* 0x0000000111057824 */ /* 0x000fd800078e0214 */
[----:B------:R0:W-:Y:S01]  /*14c00*/  LDGSTS.E.BYPASS.LTC128B.128 [R5+0x6000], desc[UR50][R10.64], !P1 ;  /* 0x060000000a057fae */ /* 0x0001e2000c901d72 */
[----:B------:R-:W-:-:S03]  /*14c10*/  IADD3 R12, P1, R14, R12, RZ ;  /* 0x0000000c0e0c7210 */ /* 0x000fc60007f3e0ff */
[----:B0-----:R-:W0:Y:S02]  /*14c20*/  SHFL.IDX PT, R10, R3, 0x1, 0x1c1f ;  /* 0x003c1f00030a7f89 */ /* 0x001e2400000e0000 */
[----:B0-----:R-:W-:Y:S01]  /*14c30*/  IMAD.X R13, RZ, RZ, R10, P1 ;  /* 0x000000ffff0d7224 */ /* 0x001fe200008e060a */
[----:B------:R-:W-:Y:S01]  /*14c40*/  ISETP.LT.OR P1, PT, R9, 0x21, P0 ;  /* 0x000000210900780c */ /* 0x000fe20000721670 */
[----:B------:R-:W-:Y:S04]  /*14c50*/  SHFL.IDX PT, R10, R3, 0x2, 0x1c1f ;  /* 0x005c1f00030a7f89 */ /* 0x000fe800000e0000 */
[----:B------:R-:W-:Y:S08]  /*14c60*/  SHFL.IDX PT, R3, R3, 0x3, 0x1c1f ;  /* 0x007c1f0003037f89 */ /* 0x000ff000000e0000 */
[----:B------:R0:W-:Y:S04]  /*14c70*/  LDGSTS.E.BYPASS.LTC128B.128 [R5+0x6800], desc[UR50][R12.64], !P1 ;  /* 0x068000000c057fae */ /* 0x0001e8000c901d72 */
[----:B0-----:R-:W0:Y:S04]  /*14c80*/  SHFL.IDX PT, R12, R2, 0x2, 0x1c1f ;  /* 0x005c1f00020c7f89 */ /* 0x001e2800000e0000 */
[----:B------:R-:W1:Y:S01]  /*14c90*/  SHFL.IDX PT, R2, R2, 0x3, 0x1c1f ;  /* 0x007c1f0002027f89 */ /* 0x000e6200000e0000 */
[----:B0-----:R-:W-:-:S05]  /*14ca0*/  IADD3 R12, P1, R14, R12, RZ ;  /* 0x0000000c0e0c7210 */ /* 0x001fca0007f3e0ff */
[----:B------:R-:W-:Y:S01]  /*14cb0*/  IMAD.X R13, RZ, RZ, R10, P1 ;  /* 0x000000ffff0d7224 */ /* 0x000fe200008e060a */
[----:B------:R-:W-:-:S13]  /*14cc0*/  ISETP.LT.OR P1, PT, R9, 0x41, P0 ;  /* 0x000000410900780c */ /* 0x000fda0000721670 */
[----:B------:R-:W-:Y:S01]  /*14cd0*/  LDGSTS.E.BYPASS.LTC128B.128 [R5+0x7000], desc[UR50][R12.64], !P1 ;  /* 0x070000000c057fae */ /* 0x000fe2000c901d72 */
[----:B-1----:R-:W-:-:S05]  /*14ce0*/  IADD3 R2, P1, R14, R2, RZ ;  /* 0x000000020e027210 */ /* 0x002fca0007f3e0ff */
[----:B------:R-:W-:Y:S01]  /*14cf0*/  IMAD.X R3, RZ, RZ, R3, P1 ;  /* 0x000000ffff037224 */ /* 0x000fe200008e0603 */
[----:B------:R-:W-:-:S13]  /*14d00*/  ISETP.LT.OR P1, PT, R9, 0x61, P0 ;  /* 0x000000610900780c */ /* 0x000fda0000721670 */
[----:B------:R0:W-:Y:S01]  /*14d10*/  LDGSTS.E.BYPASS.LTC128B.128 [R5+0x7800], desc[UR50][R2.64], !P1 ;  /* 0x0780000002057fae */ /* 0x0001e2000c901d72 */
[----:B------:R-:W-:-:S03]  /*14d20*/  ISETP.GE.AND P1, PT, R9, 0x61, PT ;  /* 0x000000610900780c */ /* 0x000fc60003f26270 */
[----:B0-----:R0:W1:Y:S04]  /*14d30*/  SHFL.IDX PT, R3, R21, RZ, 0x1c1f ;  /* 0x001c1fff15037589 */ /* 0x00106800000e0000 */
[----:B------:R0:W2:Y:S06]  /*14d40*/  SHFL.IDX PT, R2, R23, RZ, 0x1c1f ;  /* 0x001c1fff17027589 */ /* 0x0000ac00000e0000 */
.L_x_1306:
[----:B------:R-:W3:Y:S01]  /*14d50*/  S2R R10, SR_TID.X ;  /* 0x00000000000a7919 */ /* 0x000ee20000002100 */
[----:B------:R-:W-:Y:S01]  /*14d60*/  ISETP.LT.OR P0, PT, R9, 0x81, P0 ;  /* 0x000000810900780c */ /* 0x000fe20000701670 */
[----:B---3--:R-:W-:-:S05]  /*14d70*/  IMAD.SHL.U32 R10, R10, 0x10, RZ ;  /* 0x000000100a0a7824 */ /* 0x008fca00078e00ff */
[----:B------:R-:W-:-:S04]  /*14d80*/  LOP3.LUT R10, R10, 0x30, RZ, 0xc0, !PT ;  /* 0x000000300a0a7812 */ /* 0x000fc800078ec0ff */
[----:B--2---:R-:W-:-:S05]  /*14d90*/  IADD3 R2, P2, R10, R2, RZ ;  /* 0x000000020a027210 */ /* 0x004fca0007f5e0ff */
[----:B-1----:R-:W-:-:S05]  /*14da0*/  IMAD.X R3, RZ, RZ, R3, P2 ;  /* 0x000000ffff037224 */ /* 0x002fca00010e0603 */
[----:B------:R-:W-:Y:S01]  /*14db0*/  @!PT LDS RZ, [RZ] ;  /* 0x00000000fffff984 */ /* 0x000fe20000000800 */
[----:B------:R-:W-:Y:S01]  /*14dc0*/  @!PT LDS RZ, [RZ] ;  /* 0x00000000fffff984 */ /* 0x000fe20000000800 */
[----:B------:R-:W-:Y:S01]  /*14dd0*/  @!PT LDS RZ, [RZ] ;  /* 0x00000000fffff984 */ /* 0x000fe20000000800 */
[----:B------:R1:W-:Y:S01]  /*14de0*/  LDGSTS.E.BYPASS.LTC128B.128 [R5+0x8000], desc[UR50][R2.64], !P0 ;  /* 0x0800000002057fae */ /* 0x0003e2000c101d72 */
[----:B------:R-:W-:Y:S01]  /*14df0*/  PLOP3.LUT P0, PT, PT, PT, PT, 0x80, 0x0 ;  /* 0x000000000000781c */ /* 0x000fe20003f0f070 */
[----:B------:R-:W-:-:S12]  /*14e00*/  NOP ;  /* 0x0000000000007918 */ /* 0x000fd80000000000 */
.L_x_1218:
[----:B------:R-:W-:Y:S02]  /*14e10*/  PLOP3.LUT P2, PT, P2, P0, PT, 0xa2, 0x0 ;  /* 0x000000000000781c */ /* 0x000fe40001741472 */
[----:B------:R-:W-:-:S08]  /*14e20*/  @P0 R2UR P2, UR4, R0 ;  /* 0x00000000000402ca */ /* 0x000fd00000040000 */
[----:B------:R-:W-:-:S05]  /*14e30*/  @P0 PLOP3.LUT P0, PT, P2, PT, PT, 0x80, 0x0 ;  /* 0x000000000000081c */ /* 0x000fca000170f070 */
[----:B------:R-:W-:Y:S01]  /*14e40*/  @!P2 SYNCS.ARRIVE.TRANS64.RED.A0T1 RZ, [UR4+0x13270], RZ ;  /* 0x013270ffffffa9a7 */ /* 0x000fe20008200404 */
[----:B------:R-:W-:Y:S07]  /*14e50*/  @!P2 ARRIVES.LDGSTSBAR.64.TRANSCNT [UR4+0x13270] ;  /* 0x01327000ff00a9b0 */ /* 0x000fee0008000a84 */
[----:B------:R-:W-:Y:S05]  /*14e60*/  @P0 BRA.U.ANY `(.L_x_1218) ;  /* 0xfffffffd00e80947 */ /* 0x000fea000393ffff */
[----:B------:R-:W-:Y:S01]  /*14e70*/  NOP ;  /* 0x0000000000007918 */ /* 0x000fe20000000000 */
[----:B-1----:R-:W-:-:S05]  /*14e80*/  IMAD.U32 R2, RZ, RZ, UR43 ;  /* 0x0000002bff027e24 */ /* 0x002fca000f8e00ff */
[----:B------:R-:W-:-:S13]  /*14e90*/  ISETP.NE.AND P6, PT, R2, 0x3, PT ;  /* 0x000000030200780c */ /* 0x000fda0003fc5270 */
[----:B------:R-:W-:Y:S05]  /*14ea0*/  @!P6 BRA `(.L_x_1219) ;  /* 0x000000000004e947 */ /* 0x000fea0003800000 */
[----:B------:R-:W-:Y:S01]  /*14eb0*/  BPT.TRAP 0x1 ;  /* 0x000000040000795c */ /* 0x000fe20000300000 */
.L_x_1219:
[----:B------:R1:W-:Y:S01]  /*14ec0*/  SYNCS.ARRIVE.TRANS64.A1T0 RZ, [R0+URZ+0x13270], RZ ;  /* 0x013270ff00ff79a7 */ /* 0x0003e2000810003f */
[----:B------:R-:W-:Y:S05]  /*14ed0*/  @!P6 BRA `(.L_x_1220) ;  /* 0x000000000004e947 */ /* 0x000fea0003800000 */
[----:B------:R-:W-:Y:S01]  /*14ee0*/  BPT.TRAP 0x1 ;  /* 0x000000040000795c */ /* 0x000fe20000300000 */
.L_x_1220:
[----:B------:R-:W2:Y:S01]  /*14ef0*/  LDL R2, [R1+0x28] ;  /* 0x0000280001027983 */ /* 0x000ea20000100800 */
[----:B------:R-:W-:Y:S01]  /*14f00*/  BSSY B0, `(.L_x_1221) ;  /* 0x0000003000007945 */ /* 0x000fe20003800000 */
[----:B--2---:R-:W2:Y:S03]  /*14f10*/  SYNCS.PHASECHK.TRANS64.TRYWAIT P0, [R0+URZ+0x13240], R2 ;  /* 0x01324002000075a7 */ /* 0x004ea6000800017f */
[----:B--2---:R-:W-:Y:S05]  /*14f20*/  @!P0 BRA `(.L_x_1222) ;  /* 0x0000004800308947 */ /* 0x004fea0003800000 */
.L_x_1307:
[----:B------:R-:W-:Y:S05]  /*14f30*/  BSYNC B0 ;  /* 0x0000000000007941 */ /* 0x000fea0003800000 */
.L_x_1221:
[----:B------:R-:W3:Y:S01]  /*14f40*/  LDL.LU R11, [R1+0x4] ;  /* 0x00000400010b7983 */ /* 0x000ee20000300800 */
[----:B------:R-:W-:Y:S01]  /*14f50*/  ULDC.64 UR4, c[0x0][0x300] ;  /* 0x0000c00000047ab9 */ /* 0x000fe20000000a00 */
[----:B------:R-:W-:Y:S02]  /*14f60*/  ULDC.64 UR6, c[0x0][0x310] ;  /* 0x0000c40000067ab9 */ /* 0x000fe40000000a00 */
[----:B------:R-:W4:Y:S01]  /*14f70*/  LDL R10, [R1+0x10] ;  /* 0x00001000010a7983 */ /* 0x000f220000100800 */
[----:B------:R-:W-:Y:S02]  /*14f80*/  IMAD R9, R29, UR4, RZ ;  /* 0x000000041d097c24 */ /* 0x000fe4000f8e02ff */
[----:B--2---:R-:W-:-:S04]  /*14f90*/  IMAD.WIDE.U32 R2, R7, UR4, RZ ;  /* 0x0000000407027c25 */ /* 0x004fc8000f8e00ff */
[----:B------:R-:W-:-:S04]  /*14fa0*/  IMAD R9, R7, UR5, R9 ;  /* 0x0000000507097c24 */ /* 0x000fc8000f8e0209 */
[----:B------:R-:W-:Y:S02]  /*14fb0*/  IMAD.IADD R3, R3, 0x1, R9 ;  /* 0x0000000103037824 */ /* 0x000fe400078e0209 */
[----:B------:R-:W-:Y:S02]  /*14fc0*/  IMAD R9, R25, UR4, RZ ;  /* 0x0000000419097c24 */ /* 0x000fe4000f8e02ff */
[----:B------:R-:W-:-:S04]  /*14fd0*/  IMAD.WIDE.U32 R2, R6, UR6, R2 ;  /* 0x0000000606027c25 */ /* 0x000fc8000f8e0002 */
[----:B------:R-:W-:Y:S02]  /*14fe0*/  IMAD R9, R8, UR5, R9 ;  /* 0x0000000508097c24 */ /* 0x000fe4000f8e0209 */
[----:B---3--:R-:W-:-:S04]  /*14ff0*/  IMAD R7, R11, UR6, RZ ;  /* 0x000000060b077c24 */ /* 0x008fc8000f8e02ff */
[----:B------:R-:W-:Y:S02]  /*15000*/  IMAD R7, R6, UR7, R7 ;  /* 0x0000000706077c24 */ /* 0x000fe4000f8e0207 */
[----:B------:R-:W-:Y:S02]  /*15010*/  IMAD.MOV.U32 R6, RZ, RZ, R2 ;  /* 0x000000ffff067224 */ /* 0x000fe400078e0002 */
[----:B------:R-:W-:Y:S02]  /*15020*/  IMAD.IADD R7, R3, 0x1, R7 ;  /* 0x0000000103077824 */ /* 0x000fe400078e0207 */
        /* <DEDUP_REMOVED lines=8> */
[----:B----4-:R-:W-:Y:S01]  /*150b0*/  IMAD R8, R10, UR4, RZ ;  /* 0x000000040a087c24 */ /* 0x010fe2000f8e02ff */
[----:B------:R-:W-:Y:S01]  /*150c0*/  IADD3 R6, P0, R6, UR6, RZ ;  /* 0x0000000606067c10 */ /* 0x000fe2000ff1e0ff */
[----:B------:R-:W-:Y:S02]  /*150d0*/  IMAD.IADD R3, R3, 0x1, R9 ;  /* 0x0000000103037824 */ /* 0x000fe400078e0209 */
[C---:B------:R-:W-:Y:S02]  /*150e0*/  IMAD R8, R26.reuse, UR5, R8 ;  /* 0x000000051a087c24 */ /* 0x040fe4000f8e0208 */
        /* <DEDUP_REMOVED lines=8> */
[----:B------:R-:W-:Y:S04]  /*15170*/  SHFL.IDX PT, R2, R4, RZ, 0x1c1f ;  /* 0x001c1fff04027589 */ /* 0x000fe800000e0000 */
        /* <DEDUP_REMOVED lines=10> */
[----:B------:R2:W-:Y:S04]  /*15220*/  @P5 LDGSTS.E.BYPASS.LTC128B.128 [R5+0xe000], desc[UR50][R2.64], !P2 ;  /* 0x0e00000002055fae */ /* 0x0005e8000d101d72 */
[----:B--2---:R-:W2:Y:S04]  /*15230*/  SHFL.IDX PT, R3, R6, 0x1, 0x1c1f ;  /* 0x003c1f0006037f89 */ /* 0x004ea800000e0000 */
[----:B------:R-:W3:Y:S01]  /*15240*/  SHFL.IDX PT, R2, R4, 0x1, 0x1c1f ;  /* 0x003c1f0004027f89 */ /* 0x000ee200000e0000 */
[----:B--2---:R-:W-:-:S05]  /*15250*/  @P4 IADD3 R3, P0, R8, R3, RZ ;  /* 0x0000000308034210 */ /* 0x004fca0007f1e0ff */
[----:B---3--:R-:W-:-:S05]  /*15260*/  @P4 IMAD.X R2, RZ, RZ, R2, P0 ;  /* 0x000000ffff024224 */ /* 0x008fca00000e0602 */
        /* <DEDUP_REMOVED lines=9> */
[----:B---3--:R-:W-:-:S05]  /*15300*/  @P3 IMAD.X R2, RZ, RZ, R2, P0 ;  /* 0x000000ffff023224 */ /* 0x008fca00000e0602 */
[----:B------:R-:W-:-:S04]  /*15310*/  @P3 LOP3.LUT R3, R3, R2, RZ, 0x3c, !PT ;  /* 0x0000000203033212 */ /* 0x000fc800078e3cff */
[----:B------:R-:W-:-:S04]  /*15320*/  @P3 LOP3.LUT R2, R3, R2, RZ, 0x3c, !PT ;  /* 0x0000000203023212 */ /* 0x000fc800078e3cff */
[----:B------:R-:W-:-:S05]  /*15330*/  @P3 LOP3.LUT R3, R3, R2, RZ, 0x3c, !PT ;  /* 0x0000000203033212 */ /* 0x000fca00078e3cff */
[----:B------:R4:W-:Y:S02]  /*15340*/  @P3 LDGSTS.E.BYPASS.LTC128B.128 [R5+0xf000], desc[UR50][R2.64], !P2 ;  /* 0x0f00000002053fae */ /* 0x0009e4000d101d72 */
[----:B----4-:R-:W-:-:S05]  /*15350*/  @P1 IADD3 R2, P0, R8, R6, RZ ;  /* 0x0000000608021210 */ /* 0x010fca0007f1e0ff */
[----:B-----5:R-:W-:-:S05]  /*15360*/  @P1 IMAD.X R3, RZ, RZ, R4, P0 ;  /* 0x000000ffff031224 */ /* 0x020fca00000e0604 */
[----:B------:R2:W-:Y:S04]  /*15370*/  @P1 LDGSTS.E.BYPASS.LTC128B.128 [R5+0xf800], desc[UR50][R2.64], !P2 ;  /* 0x0f80000002051fae */ /* 0x0005e8000d101d72 */
[----:B--2---:R2:W3:Y:S02]  /*15380*/  SHFL.IDX PT, R2, R9, RZ, 0x1c1f ;  /* 0x001c1fff09027589 */ /* 0x0044e400000e0000 */
.L_x_1319:
[----:B------:R-:W-:Y:S01]  /*15390*/  LOP3.LUT P0, RZ, R16, 0x10, RZ, 0xc0, !PT ;  /* 0x0000001010ff7812 */ /* 0x000fe2000780c0ff */
[----:B------:R-:W-:-:S12]  /*153a0*/  BSSY B0, `(.L_x_1224) ;  /* 0x000000d000007945 */ /* 0x000fd80003800000 */
[----:B------:R-:W-:Y:S05]  /*153b0*/  @!P0 BRA `(.L_x_1225) ;  /* 0x00000000002c8947 */ /* 0x000fea0003800000 */
[----:B------:R-:W4:Y:S01]  /*153c0*/  S2R R3, SR_TID.X ;  /* 0x0000000000037919 */ /* 0x000f220000002100 */
[----:B------:R-:W5:Y:S01]  /*153d0*/  LDC R4, c[0x0][0x2f4] ;  /* 0x0000bd00ff047b82 */ /* 0x000f620000000800 */
[----:B----4-:R-:W-:-:S05]  /*153e0*/  IMAD.SHL.U32 R3, R3, 0x10, RZ ;  /* 0x0000001003037824 */ /* 0x010fca00078e00ff */
[----:B------:R-:W-:-:S04]  /*153f0*/  LOP3.LUT R3, R3, 0x30, RZ, 0xc0, !PT ;  /* 0x0000003003037812 */ /* 0x000fc800078ec0ff */
[C---:B-----5:R-:W-:Y:S02]  /*15400*/  ISETP.GE.AND P1, PT, R3.reuse, R4, PT ;  /* 0x000000040300720c */ /* 0x060fe40003f26270 */
[----:B---3--:R-:W-:-:S05]  /*15410*/  IADD3 R2, P0, R3, R2, RZ ;  /* 0x0000000203027210 */ /* 0x008fca0007f1e0ff */
[----:B------:R-:W-:-:S06]  /*15420*/  IMAD.X R3, RZ, RZ, R7, P0 ;  /* 0x000000ffff037224 */ /* 0x000fcc00000e0607 */
[----:B------:R-:W-:Y:S01]  /*15430*/  @!PT LDS RZ, [RZ] ;  /* 0x00000000fffff984 */ /* 0x000fe20000000800 */
[----:B------:R-:W-:Y:S01]  /*15440*/  @!PT LDS RZ, [RZ] ;  /* 0x00000000fffff984 */ /* 0x000fe20000000800 */
[----:B------:R-:W-:Y:S01]  /*15450*/  @!PT LDS RZ, [RZ] ;  /* 0x00000000fffff984 */ /* 0x000fe20000000800 */
[----:B------:R4:W-:Y:S02]  /*15460*/  LDGSTS.E.BYPASS.LTC128B.128 [R5+0x10000], desc[UR50][R2.64], !P1 ;  /* 0x1000000002057fae */ /* 0x0009e4000c901d72 */
.L_x_1225:
[----:B------:R-:W-:Y:S05]  /*15470*/  BSYNC B0 ;  /* 0x0000000000007941 */ /* 0x000fea0003800000 */
.L_x_1224:
[----:B------:R-:W-:Y:S01]  /*15480*/  NOP ;  /* 0x0000000000007918 */ /* 0x000fe20000000000 */
[----:B------:R-:W-:-:S13]  /*15490*/  PLOP3.LUT P0, PT, PT, PT, PT, 0x80, 0x0 ;  /* 0x000000000000781c */ /* 0x000fda0003f0f070 */
.L_x_1226:
[----:B------:R-:W-:Y:S02]  /*154a0*/  PLOP3.LUT P1, PT, P1, P0, PT, 0xa2, 0x0 ;  /* 0x000000000000781c */ /* 0x000fe40000f21472 */
[----:B------:R-:W-:-:S08]  /*154b0*/  @P0 R2UR P1, UR4, R0 ;  /* 0x00000000000402ca */ /* 0x000fd00000020000 */
[----:B------:R-:W-:-:S05]  /*154c0*/  @P0 PLOP3.LUT P0, PT, P1, PT, PT, 0x80, 0x0 ;  /* 0x000000000000081c */ /* 0x000fca0000f0f070 */
[----:B------:R-:W-:Y:S01]  /*154d0*/  @!P1 SYNCS.ARRIVE.TRANS64.RED.A0T1 RZ, [UR4+0x13230], RZ ;  /* 0x013230ffffff99a7 */ /* 0x000fe20008200404 */
[----:B------:R-:W-:Y:S07]  /*154e0*/  @!P1 ARRIVES.LDGSTSBAR.64.TRANSCNT [UR4+0x13230] ;  /* 0x01323000ff0099b0 */ /* 0x000fee0008000a84 */
[----:B------:R-:W-:Y:S05]  /*154f0*/  @P0 BRA.U.ANY `(.L_x_1226) ;  /* 0xfffffffd00e80947 */ /* 0x000fea000393ffff */
[----:B------:R-:W-:Y:S01]  /*15500*/  NOP ;  /* 0x0000000000007918 */ /* 0x000fe20000000000 */
[----:B---34-:R-:W-:-:S05]  /*15510*/  IMAD.U32 R2, RZ, RZ, UR43 ;  /* 0x0000002bff027e24 */ /* 0x018fca000f8e00ff */
[----:B------:R-:W-:-:S13]  /*15520*/  ISETP.NE.AND P2, PT, R2, 0x3, PT ;  /* 0x000000030200780c */ /* 0x000fda0003f45270 */
[----:B------:R-:W-:Y:S05]  /*15530*/  @!P2 BRA `(.L_x_1227) ;  /* 0x000000000004a947 */ /* 0x000fea0003800000 */
[----:B------:R-:W-:Y:S01]  /*15540*/  BPT.TRAP 0x1 ;  /* 0x000000040000795c */ /* 0x000fe20000300000 */
.L_x_1227:
[----:B------:R3:W-:Y:S02]  /*15550*/  SYNCS.ARRIVE.TRANS64.A1T0 RZ, [R0+URZ+0x13230], RZ ;  /* 0x013230ff00ff79a7 */ /* 0x0007e4000810003f */
[----:B------:R-:W-:Y:S05]  /*15560*/  WARPSYNC.ALL ;  /* 0x0000000000007948 */ /* 0x000fea0003800000 */
[----:B-1-3--:R-:W-:Y:S01]  /*15570*/  SHF.R.S32.HI R0, RZ, 0x1f, R22 ;  /* 0x0000001fff007819 */ /* 0x00afe20000011416 */
[----:B------:R-:W-:Y:S01]  /*15580*/  ULDC.64 UR4, c[0x0][0x298] ;  /* 0x0000a60000047ab9 */ /* 0x000fe20000000a00 */
[----:B------:R-:W-:Y:S01]  /*15590*/  BSSY B6, `(.L_x_1228) ;  /* 0x0000019000067945 */ /* 0x000fe20003800000 */
[----:B------:R-:W-:-:S04]  /*155a0*/  IMAD.WIDE.U32 R18, R22, UR4, RZ ;  /* 0x0000000416127c25 */ /* 0x000fc8000f8e00ff */
[----:B------:R-:W-:Y:S02]  /*155b0*/  IMAD R3, R0, UR4, RZ ;  /* 0x0000000400037c24 */ /* 0x000fe4000f8e02ff */
[----:B------:R-:W-:Y:S01]  /*155c0*/  VIADD R0, R17, 0xb000 ;  /* 0x0000b00011007836 */ /* 0x000fe20000000000 */
[----:B------:R-:W-:Y:S04]  /*155d0*/  BAR.SYNC.DEFER_BLOCKING 0x8, 0x200 ;  /* 0x0208000000007b1d */ /* 0x000fe80000010000 */
[----:B------:R-:W-:Y:S01]  /*155e0*/  LOP3.LUT P0, RZ, R0, 0x1bf, RZ, 0xc0, !PT ;  /* 0x000001bf00ff7812 */ /* 0x000fe2000780c0ff */
[----:B------:R-:W-:-:S04]  /*155f0*/  IMAD R0, R22, UR5, R3 ;  /* 0x0000000516007c24 */ /* 0x000fc8000f8e0203 */
[----:B------:R-:W-:-:S08]  /*15600*/  IMAD.IADD R22, R19, 0x1, R0 ;  /* 0x0000000113167824 */ /* 0x000fd000078e0200 */
        /* <DEDUP_REMOVED lines=15> */
[----:B0-----:R-:W-:-:S07]  /*15700*/  LEPC R20, `(.L_x_1229) ;  /* 0x000000001014794e */ /* 0x001fce0000000000 */
[----:B-12---:R-:W-:Y:S05]  /*15710*/  CALL.ABS.NOINC R2 ;  /* 0x0000000002007343 */ /* 0x006fea0003c00000 */
.L_x_1229:
[----:B------:R-:W-:Y:S05]  /*15720*/  BSYNC B6 ;  /* 0x0000000000067941 */ /* 0x000fea0003800000 */
.L_x_1228:
[----:B------:R-:W3:Y:S01]  /*15730*/  LDL R20, [R1+0x10] ;  /* 0x0000100001147983 */ /* 0x000ee20000100800 */
[----:B------:R-:W-:Y:S01]  /*15740*/  IMAD.MOV.U32 R2, RZ, RZ, R18 ;  /* 0x000000ffff027224 */ /* 0x000fe200078e0012 */
[----:B------:R-:W-:Y:S01]  /*15750*/  ULDC.64 UR4, c[0x0][0x2d8] ;  /* 0x0000b60000047ab9 */ /* 0x000fe20000000a00 */
[----:B------:R-:W-:Y:S01]  /*15760*/  UISETP.NE.AND UP0, UPT, UR46, URZ, UPT ;  /* 0x0000003f2e00728c */ /* 0x000fe2000bf05270 */
[----:B------:R1:W5:Y:S01]  /*15770*/  LDL R18, [R1+0x2c] ;  /* 0x00002c0001127983 */ /* 0x0003620000100800 */
[----:B------:R-:W-:Y:S01]  /*15780*/  LOP3.LUT P6, RZ, R16, 0x20, RZ, 0xc0, !PT ;  /* 0x0000002010ff7812 */ /* 0x000fe200078cc0ff */
[----:B------:R-:W-:Y:S01]  /*15790*/  IMAD.MOV.U32 R3, RZ, RZ, R22 ;  /* 0x000000ffff037224 */ /* 0x000fe200078e0016 */
[----:B--2---:R-:W2:Y:S01]  /*157a0*/  LDC R9, c[0x0][0x448] ;  /* 0x00011200ff097b82 */ /* 0x004ea20000000800 */
[----:B------:R-:W-:Y:S01]  /*157b0*/  ULDC.64 UR6, c[0x0][0x2c8] ;  /* 0x0000b20000067ab9 */ /* 0x000fe20000000a00 */
[----:B------:R-:W-:Y:S01]  /*157c0*/  PLOP3.LUT P0, PT, PT, PT, UP0, 0x80, 0x0 ;  /* 0x000000000000781c */ /* 0x000fe20003f0f008 */
[----:B------:R-:W-:Y:S01]  /*157d0*/  IMAD.WIDE.U32 R2, R26, UR4, R2 ;  /* 0x000000041a027c25 */ /* 0x000fe2000f8e0002 */
[----:B------:R-:W-:Y:S01]  /*157e0*/  SEL R4, R27, RZ, !P6 ;  /* 0x000000ff1b047207 */ /* 0x000fe20007000000 */
[----:B------:R-:W-:Y:S01]  /*157f0*/  ULDC.64 UR8, c[0x0][0x280] ;  /* 0x0000a00000087ab9 */ /* 0x000fe20000000a00 */
[----:B------:R-:W-:Y:S01]  /*15800*/  PLOP3.LUT P1, PT, PT, PT, UP0, 0x80, 0x0 ;  /* 0x000000000000781c */ /* 0x000fe20003f2f008 */
[----:B------:R-:W-:Y:S01]  /*15810*/  @UP0 ULDC UR10, c[0x0][0x44c] ;  /* 0x00011300000a0ab9 */ /* 0x000fe20000000800 */
[----:B---3--:R-:W-:-:S02]  /*15820*/  IMAD R0, R20, UR4, RZ ;  /* 0x0000000414007c24 */ /* 0x008fc4000f8e02ff */
[----:B------:R-:W0:Y:S02]  /*15830*/  S2R R20, SR_TID.X ;  /* 0x0000000000147919 */ /* 0x000e240000002100 */
[----:B------:R-:W-:Y:S01]  /*15840*/  IMAD R5, R26, UR5, R0 ;  /* 0x000000051a057c24 */ /* 0x000fe2000f8e0200 */
[----:B------:R-:W-:Y:S01]  /*15850*/  SHF.R.S32.HI R0, RZ, 0x1f, R27 ;  /* 0x0000001fff007819 */ /* 0x000fe2000001141b */
[----:B------:R-:W-:Y:S02]  /*15860*/  ULDC.64 UR4, c[0x0][0x2e0] ;  /* 0x0000b80000047ab9 */ /* 0x000fe40000000a00 */
[----:B------:R-:W-:Y:S01]  /*15870*/  IMAD.IADD R3, R3, 0x1, R5 ;  /* 0x0000000103037824 */ /* 0x000fe200078e0205 */
[----:B------:R-:W-:Y:S01]  /*15880*/  SEL R0, R0, RZ, !P6 ;  /* 0x000000ff00007207 */ /* 0x000fe20007000000 */
[----:B------:R-:W-:-:S04]  /*15890*/  IMAD.WIDE.U32 R2, R4, UR4, R2 ;  /* 0x0000000404027c25 */ /* 0x000fc8000f8e0002 */
[----:B------:R-:W-:Y:S01]  /*158a0*/  IMAD R0, R0, UR4, RZ ;  /* 0x0000000400007c24 */ /* 0x000fe2000f8e02ff */
[----:B------:R-:W-:-:S03]  /*158b0*/  @UP0 ULDC UR4, c[0x0][0x44c] ;  /* 0x0001130000040ab9 */ /* 0x000fc60000000800 */
[----:B------:R-:W-:-:S04]  /*158c0*/  IMAD R0, R4, UR5, R0 ;  /* 0x0000000504007c24 */ /* 0x000fc8000f8e0200 */
[----:B------:R-:W-:Y:S01]  /*158d0*/  IMAD.IADD R3, R3, 0x1, R0 ;  /* 0x0000000103037824 */ /* 0x000fe200078e0200 */
[C---:B0-----:R-:W-:Y:S01]  /*158e0*/  LOP3.LUT R21, R20.reuse, 0x7f, RZ, 0xc0, !PT ;  /* 0x0000007f14157812 */ /* 0x041fe200078ec0ff */
[----:B------:R-:W-:-:S03]  /*158f0*/  IMAD.SHL.U32 R20, R20, 0x20, RZ ;  /* 0x0000002014147824 */ /* 0x000fc600078e00ff */
[----:B------:R-:W-:-:S04]  /*15900*/  SHF.R.U32.HI R21, RZ, 0x2, R21 ;  /* 0x00000002ff157819 */ /* 0x000fc80000011615 */
[----:B------:R-:W-:-:S05]  /*15910*/  LOP3.LUT R20, R21, 0x60, R20, 0xf8, !PT ;  /* 0x0000006015147812 */ /* 0x000fca00078ef814 */
[----:B------:R-:W-:-:S04]  /*15920*/  VIADD R6, R20, UR39 ;  /* 0x0000002714067c36 */ /* 0x000fc80008000000 */
[----:B------:R-:W-:Y:S01]  /*15930*/  @P0 IMAD.HI.U32 R0, R6, UR4, RZ ;  /* 0x0000000406000c27 */ /* 0x000fe2000f8e00ff */
[----:B------:R-:W-:-:S03]  /*15940*/  @UP0 ULDC UR4, c[0x0][0x450] ;  /* 0x0001140000040ab9 */ /* 0x000fc60000000800 */
[----:B------:R-:W-:Y:S01]  /*15950*/  IMAD.MOV.U32 R4, RZ, RZ, R6 ;  /* 0x000000ffff047224 */ /* 0x000fe200078e0006 */
[----:B------:R-:W-:Y:S01]  /*15960*/  @P1 SHF.R.U32.HI R4, RZ, UR4, R0 ;  /* 0x00000004ff041c19 */ /* 0x000fe20008011600 */
[----:B------:R-:W-:-:S03]  /*15970*/  ULDC.64 UR4, c[0x0][0x2d0] ;  /* 0x0000b40000047ab9 */ /* 0x000fc60000000a00 */
[----:B------:R-:W-:-:S05]  /*15980*/  SHF.R.S32.HI R0, RZ, 0x1f, R4 ;  /* 0x0000001fff007819 */ /* 0x000fca0000011404 */
[----:B------:R-:W-:-:S04]  /*15990*/  IMAD R0, R0, UR4, RZ ;  /* 0x0000000400007c24 */ /* 0x000fc8000f8e02ff */
[C---:B------:R-:W-:Y:S02]  /*159a0*/  IMAD R7, R4.reuse, UR5, R0 ;  /* 0x0000000504077c24 */ /* 0x040fe4000f8e0200 */
[----:B------:R-:W-:Y:S02]  /*159b0*/  IMAD.MOV R0, RZ, RZ, -R4 ;  /* 0x000000ffff007224 */ /* 0x000fe400078e0a04 */
[----:B------:R-:W-:-:S04]  /*159c0*/  IMAD.WIDE.U32 R4, R4, UR4, R2 ;  /* 0x0000000404047c25 */ /* 0x000fc8000f8e0002 */
[----:B--2---:R-:W-:Y:S02]  /*159d0*/  IMAD R0, R9, R0, R6 ;  /* 0x0000000009007224 */ /* 0x004fe400078e0206 */
[----:B------:R-:W-:-:S03]  /*159e0*/  IMAD.IADD R5, R5, 0x1, R7 ;  /* 0x0000000105057824 */ /* 0x000fc600078e0207 */
[----:B------:R-:W-:Y:S01]  /*159f0*/  SHF.R.S32.HI R7, RZ, 0x1f, R0 ;  /* 0x0000001fff077819 */ /* 0x000fe20000011400 */
[----:B------:R-:W-:-:S04]  /*15a00*/  IMAD.WIDE.U32 R4, R0, UR6, R4 ;  /* 0x0000000600047c25 */ /* 0x000fc8000f8e0004 */
[----:B------:R-:W-:-:S04]  /*15a10*/  IMAD R7, R7, UR6, RZ ;  /* 0x0000000607077c24 */ /* 0x000fc8000f8e02ff */
[----:B------:R-:W-:Y:S01]  /*15a20*/  IMAD R7, R0, UR7, R7 ;  /* 0x0000000700077c24 */ /* 0x000fe2000f8e0207 */
[----:B------:R-:W-:-:S04]  /*15a30*/  IADD3 R0, P0, R4, UR8, RZ ;  /* 0x0000000804007c10 */ /* 0x000fc8000ff1e0ff */
[----:B------:R-:W-:Y:S02]  /*15a40*/  IADD3.X R4, R5, UR9, R7, P0, !PT ;  /* 0x0000000905047c10 */ /* 0x000fe400087fe407 */
[----:B------:R-:W-:Y:S02]  /*15a50*/  PLOP3.LUT P0, PT, PT, PT, UP0, 0x80, 0x0 ;  /* 0x000000000000781c */ /* 0x000fe40003f0f008 */
[----:B------:R-:W-:Y:S01]  /*15a60*/  PLOP3.LUT P1, PT, PT, PT, UP0, 0x80, 0x0 ;  /* 0x000000000000781c */ /* 0x000fe20003f2f008 */
[----:B------:R-:W-:Y:S01]  /*15a70*/  VIADD R5, R6, 0x80 ;  /* 0x0000008006057836 */ /* 0x000fe20000000000 */
[----:B------:R-:W0:Y:S03]  /*15a80*/  S2R R20, SR_TID.X ;  /* 0x0000000000147919 */ /* 0x000e260000002100 */
[----:B------:R-:W-:-:S06]  /*15a90*/  IMAD.MOV.U32 R6, RZ, RZ, R5 ;  /* 0x000000ffff067224 */ /* 0x000fcc00078e0005 */
[----:B------:R-:W-:Y:S01]  /*15aa0*/  @P0 IMAD.HI.U32 R7, R5, UR10, RZ ;  /* 0x0000000a05070c27 */ /* 0x000fe2000f8e00ff */
[----:B------:R-:W-:-:S04]  /*15ab0*/  @UP0 ULDC UR10, c[0x0][0x450] ;  /* 0x00011400000a0ab9 */ /* 0x000fc80000000800 */
[----:B------:R-:W-:-:S05]  /*15ac0*/  @P1 SHF.R.U32.HI R6, RZ, UR10, R7 ;  /* 0x0000000aff061c19 */ /* 0x000fca0008011607 */
[----:B------:R-:W-:-:S04]  /*15ad0*/  IMAD.MOV R7, RZ, RZ, -R6 ;  /* 0x000000ffff077224 */ /* 0x000fc800078e0a06 */
[----:B------:R-:W-:Y:S01]  /*15ae0*/  IMAD R5, R9, R7, R5 ;  /* 0x0000000709057224 */ /* 0x000fe200078e0205 */
[----:B------:R-:W-:Y:S01]  /*15af0*/  SHF.R.S32.HI R7, RZ, 0x1f, R6 ;  /* 0x0000001fff077819 */ /* 0x000fe20000011406 */
[----:B------:R-:W-:-:S04]  /*15b00*/  IMAD.WIDE.U32 R2, R6, UR4, R2 ;  /* 0x0000000406027c25 */ /* 0x000fc8000f8e0002 */
[----:B------:R-:W-:Y:S01]  /*15b10*/  IMAD R7, R7, UR4, RZ ;  /* 0x0000000407077c24 */ /* 0x000fe2000f8e02ff */
[----:B------:R-:W-:-:S03]  /*15b20*/  ULDC UR4, c[0x0][0x2b8] ;  /* 0x0000ae0000047ab9 */ /* 0x000fc60000000800 */
[----:B------:R-:W-:Y:S01]  /*15b30*/  IMAD R7, R6, UR5, R7 ;  /* 0x0000000506077c24 */ /* 0x000fe2000f8e0207 */
[----:B------:R-:W-:-:S03]  /*15b40*/  SHF.R.S32.HI R6, RZ, 0x1f, R5 ;  /* 0x0000001fff067819 */ /* 0x000fc60000011405 */
        /* <DEDUP_REMOVED lines=12> */
[----:B-1----:R-:W-:Y:S06]  /*15c10*/  BRA.DIV UR4, `(.L_x_1230) ;  /* 0x0000004204a07947 */ /* 0x002fec000b800000 */
[----:B------:R-:W0:Y:S01]  /*15c20*/  SHFL.IDX PT, R3, R0, RZ, 0x1c1f ;  /* 0x001c1fff00037589 */ /* 0x000e2200000e0000 */
[----:B------:R-:W-:Y:S02]  /*15c30*/  IMAD R7, R9, UR37, RZ ;  /* 0x0000002509077c24 */ /* 0x000fe4000f8e02ff */
[----:B------:R-:W-:Y:S01]  /*15c40*/  VIADD R6, R20, UR39 ;  /* 0x0000002714067c36 */ /* 0x000fe20008000000 */
[----:B------:R-:W1:Y:S04]  /*15c50*/  SHFL.IDX PT, R2, R4, RZ, 0x1c1f ;  /* 0x001c1fff04027589 */ /* 0x000e6800000e0000 */
[----:B------:R-:W-:-:S13]  /*15c60*/  ISETP.GE.AND P2, PT, R6, R7, PT ;  /* 0x000000070600720c */ /* 0x000fda0003f46270 */
[----:B0-----:R-:W-:-:S05]  /*15c70*/  @!P2 IADD3 R3, P1, R19, R3, RZ ;  /* 0x000000031303a210 */ /* 0x001fca0007f3e0ff */
[----:B-1----:R-:W-:-:S05]  /*15c80*/  @!P2 IMAD.X R2, RZ, RZ, R2, P1 ;  /* 0x000000ffff02a224 */ /* 0x002fca00008e0602 */
[----:B------:R-:W-:-:S04]  /*15c90*/  @!P2 LOP3.LUT R3, R3, R2, RZ, 0x3c, !PT ;  /* 0x000000020303a212 */ /* 0x000fc800078e3cff */
[----:B------:R-:W-:-:S04]  /*15ca0*/  @!P2 LOP3.LUT R2, R3, R2, RZ, 0x3c, !PT ;  /* 0x000000020302a212 */ /* 0x000fc800078e3cff */
[----:B------:R-:W-:-:S05]  /*15cb0*/  @!P2 LOP3.LUT R3, R3, R2, RZ, 0x3c, !PT ;  /* 0x000000020303a212 */ /* 0x000fca00078e3cff */
[----:B------:R-:W-:Y:S01]  /*15cc0*/  @!PT LDS RZ, [RZ] ;  /* 0x00000000fffff984 */ /* 0x000fe20000000800 */
        /* <DEDUP_REMOVED lines=38> */
[----:B------:R0:W-:Y:S04]  /*15f30*/  @!P2 LDGSTS.E.BYPASS.LTC128B.128 [R18+0xd000], desc[UR50][R2.64], !P0 ;  /* 0x0d0000000212afae */ /* 0x0001e8000c101d72 */
[----:B0-----:R0:W1:Y:S02]  /*15f40*/  SHFL.IDX PT, R2, R5, 0x1, 0x1c1f ;  /* 0x003c1f0005027f89 */ /* 0x00106400000e0000 */
.L_x_1332:
[----:B------:R-:W-:-:S05]  /*15f50*/  VIADD R6, R6, 0xa0 ;  /* 0x000000a006067836 */ /* 0x000fca0000000000 */
[----:B------:R-:W-:-:S13]  /*15f60*/  ISETP.GE.AND P1, PT, R6, R7, PT ;  /* 0x000000070600720c */ /* 0x000fda0003f26270 */
[----:B-1----:R-:W-:-:S05]  /*15f70*/  @!P1 IADD3 R2, P2, R19, R2, RZ ;  /* 0x0000000213029210 */ /* 0x002fca0007f5e0ff */
[----:B------:R-:W-:-:S05]  /*15f80*/  @!P1 IMAD.X R3, RZ, RZ, R8, P2 ;  /* 0x000000ffff039224 */ /* 0x000fca00010e0608 */
[----:B------:R-:W-:Y:S01]  /*15f90*/  @!PT LDS RZ, [RZ] ;  /* 0x00000000fffff984 */ /* 0x000fe20000000800 */
[----:B------:R-:W-:Y:S01]  /*15fa0*/  @!PT LDS RZ, [RZ] ;  /* 0x00000000fffff984 */ /* 0x000fe20000000800 */
[----:B------:R-:W-:Y:S01]  /*15fb0*/  @!PT LDS RZ, [RZ] ;  /* 0x00000000fffff984 */ /* 0x000fe20000000800 */
[----:B------:R1:W-:Y:S01]  /*15fc0*/  @!P1 LDGSTS.E.BYPASS.LTC128B.128 [R18+0xd800], desc[UR50][R2.64], !P0 ;  /* 0x0d80000002129fae */ /* 0x0003e2000c101d72 */
[----:B------:R-:W-:Y:S01]  /*15fd0*/  PLOP3.LUT P0, PT, PT, PT, PT, 0x80, 0x0 ;  /* 0x000000000000781c */ /* 0x000fe20003f0f070 */
[----:B------:R-:W-:-:S12]  /*15fe0*/  NOP ;  /* 0x0000000000007918 */ /* 0x000fd80000000000 */
.L_x_1231:
        /* <DEDUP_REMOVED lines=18> */
.L_x_1333:
[----:B------:R-:W-:Y:S05]  /*16110*/  BSYNC B0 ;  /* 0x0000000000007941 */ /* 0x000fea0003800000 */
.L_x_1232:
[----:B------:R-:W-:-:S04]  /*16120*/  UIADD3 UR4, UR41, -0x2, URZ ;  /* 0xfffffffe29047890 */ /* 0x000fc8000fffe03f */
[----:B------:R-:W-:-:S06]  /*16130*/  UISETP.GE.AND UP0, UPT, UR4, UR42, UPT ;  /* 0x0000002a0400728c */ /* 0x000fcc000bf06270 */
[----:B------:R-:W-:-:S13]  /*16140*/  PLOP3.LUT P0, PT, PT, PT, UP0, 0x80, 0x0 ;  /* 0x000000000000781c */ /* 0x000fda0003f0f008 */
[----:B------:R-:W-:Y:S05]  /*16150*/  @!P0 BRA `(.L_x_1234) ;  /* 0x00000014003c8947 */ /* 0x000fea0003800000 */
[----:B-1----:R-:W-:Y:S01]  /*16160*/  IMAD.U32 R0, RZ, RZ, UR4 ;  /* 0x00000004ff007e24 */ /* 0x002fe2000f8e00ff */
[----:B------:R1:W5:Y:S04]  /*16170*/  LDL.LU R20, [R1] ;  /* 0x0000000001147983 */ /* 0x0003680000300800 */
[----:B------:R1:W5:Y:S04]  /*16180*/  LDL.LU R21, [R1+0xc] ;  /* 0x00000c0001157983 */ /* 0x0003680000300800 */
[----:B------:R1:W-:Y:S02]  /*16190*/  STL [R1+0x4], R0 ;  /* 0x0000040001007387 */ /* 0x0003e40000100800 */
.L_x_1254:
[----:B--2---:R-:W2:Y:S01]  /*161a0*/  LDL R12, [R1+0x14] ;  /* 0x00001400010c7983 */ /* 0x004ea20000100800 */
[----:B------:R-:W3:Y:S03]  /*161b0*/  LDC R2, c[0x0][0x430] ;  /* 0x00010c00ff027b82 */ /* 0x000ee60000000800 */
[----:B0-----:R-:W4:Y:S04]  /*161c0*/  LDL R10, [R1+0x8] ;  /* 0x00000800010a7983 */ /* 0x001f280000100800 */
[----:B------:R-:W2:Y:S01]  /*161d0*/  LDL.LU R11, [R1+0x4] ;  /* 0x00000400010b7983 */ /* 0x000ea20000300800 */
[----:B------:R-:W-:Y:S01]  /*161e0*/  IMAD.MOV.U32 R8, RZ, RZ, 0xa0 ;  /* 0x000000a0ff087424 */ /* 0x000fe200078e00ff */
[----:B------:R-:W-:Y:S05]  /*161f0*/  YIELD ;  /* 0x0000000000007946 */ /* 0x000fea0003800000 */
[----:B-1----:R-:W1:Y:S01]  /*16200*/  S2R R0, SR_TID.X ;  /* 0x0000000000007919 */ /* 0x002e620000002100 */
[----:B------:R-:W-:Y:S01]  /*16210*/  ULDC.64 UR6, c[0x0][0x428] ;  /* 0x00010a0000067ab9 */ /* 0x000fe20000000a00 */
[----:B------:R-:W-:Y:S01]  /*16220*/  ULDC.64 UR8, c[0x0][0x418] ;  /* 0x0001060000087ab9 */ /* 0x000fe20000000a00 */
[----:B------:R-:W-:Y:S01]  /*16230*/  ULDC UR4, c[0x0][0x430] ;  /* 0x00010c0000047ab9 */ /* 0x000fe20000000800 */
[----:B0-----:R-:W0:Y:S01]  /*16240*/  S2R R5, SR_TID.X ;  /* 0x0000000000057919 */ /* 0x001e220000002100 */
[----:B------:R-:W0:Y:S01]  /*16250*/  S2R R7, SR_TID.X ;  /* 0x0000000000077919 */ /* 0x000e220000002100 */
[----:B---3--:R-:W-:-:S13]  /*16260*/  ISETP.NE.AND P0, PT, R2, 0x1, PT ;  /* 0x000000010200780c */ /* 0x008fda0003f05270 */
[----:B------:R-:W3:Y:S08]  /*16270*/  @P0 LDC R6, c[0x0][0x434] ;  /* 0x00010d00ff060b82 */ /* 0x000ef00000000800 */
[----:B------:R-:W3:Y:S01]  /*16280*/  @P0 LDC R3, c[0x0][0x434] ;  /* 0x00010d00ff030b82 */ /* 0x000ee20000000800 */
[----:B-1----:R-:W-:-:S04]  /*16290*/  LOP3.LUT R0, R0, 0x7f, RZ, 0xc0, !PT ;  /* 0x0000007f00007812 */ /* 0x002fc800078ec0ff */
[----:B------:R-:W-:Y:S02]  /*162a0*/  SHF.R.U32.HI R2, RZ, 0x2, R0 ;  /* 0x00000002ff027819 */ /* 0x000fe40000011600 */
[C---:B0-----:R-:W-:Y:S01]  /*162b0*/  LOP3.LUT R0, R5.reuse, 0x7f, RZ, 0xc0, !PT ;  /* 0x0000007f05007812 */ /* 0x041fe200078ec0ff */
[----:B------:R-:W-:Y:S01]  /*162c0*/  IMAD.SHL.U32 R5, R5, 0x20, RZ ;  /* 0x0000002005057824 */ /* 0x000fe200078e00ff */
[----:B------:R-:W0:Y:S01]  /*162d0*/  @P0 LDC R4, c[0x0][0x438] ;  /* 0x00010e00ff040b82 */ /* 0x000e220000000800 */
[----:B------:R-:W-:-:S03]  /*162e0*/  IMAD.SHL.U32 R7, R7, 0x20, RZ ;  /* 0x0000002007077824 */ /* 0x000fc600078e00ff */
[----:B------:R-:W-:Y:S02]  /*162f0*/  LOP3.LUT R5, R2, 0x60, R5, 0xf8, !PT ;  /* 0x0000006002057812 */ /* 0x000fe400078ef805 */
[----:B------:R-:W-:Y:S02]  /*16300*/  SHF.R.U32.HI R2, RZ, 0x2, R0 ;  /* 0x00000002ff027819 */ /* 0x000fe40000011600 */
[----:B------:R-:W1:Y:S02]  /*16310*/  @P0 LDC R0, c[0x0][0x438] ;  /* 0x00010e00ff000b82 */ /* 0x000e640000000800 */
[----:B------:R-:W-:-:S04]  /*16320*/  LOP3.LUT R7, R2, 0x60, R7, 0xf8, !PT ;  /* 0x0000006002077812 */ /* 0x000fc800078ef807 */
[----:B------:R-:W-:-:S04]  /*16330*/  LOP3.LUT R7, R7, 0x80, RZ, 0xfc, !PT ;  /* 0x0000008007077812 */ /* 0x000fc800078efcff */
[----:B------:R-:W-:Y:S01]  /*16340*/  ISETP.GT.U32.AND P1, PT, R7, 0x9f, PT ;  /* 0x0000009f0700780c */ /* 0x000fe20003f24070 */
[----:B--2---:R-:W-:-:S04]  /*16350*/  IMAD R8, R11, R8, UR36 ;  /* 0x000000240b087e24 */ /* 0x004fc8000f8e0208 */
[--C-:B------:R-:W-:Y:S02]  /*16360*/  IMAD.IADD R5, R5, 0x1, R8.reuse ;  /* 0x0000000105057824 */ /* 0x100fe400078e0208 */
[----:B------:R-:W-:Y:S02]  /*16370*/  IMAD.IADD R8, R7, 0x1, R8 ;  /* 0x0000000107087824 */ /* 0x000fe400078e0208 */
[----:B---3--:R-:W-:-:S04]  /*16380*/  @P0 IMAD.HI.U32 R6, R5, R6, RZ ;  /* 0x0000000605060227 */ /* 0x008fc800078e00ff */
[----:B------:R-:W-:-:S04]  /*16390*/  @P0 IMAD.HI.U32 R3, R8, R3, RZ ;  /* 0x0000000308030227 */ /* 0x000fc800078e00ff */
[----:B------:R-:W-:Y:S01]  /*163a0*/  IMAD.MOV.U32 R2, RZ, RZ, R5 ;  /* 0x000000ffff027224 */ /* 0x000fe200078e0005 */
[----:B0-----:R-:W-:Y:S01]  /*163b0*/  @P0 SHF.R.U32.HI R2, RZ, R4, R6 ;  /* 0x00000004ff020219 */ /* 0x001fe20000011606 */
[----:B------:R-:W-:Y:S01]  /*163c0*/  IMAD.MOV.U32 R9, RZ, RZ, R8 ;  /* 0x000000ffff097224 */ /* 0x000fe200078e0008 */
[----:B-1----:R-:W-:Y:S01]  /*163d0*/  @P0 SHF.R.U32.HI R9, RZ, R0, R3 ;  /* 0x00000000ff090219 */ /* 0x002fe20000011603 */
[----:B------:R-:W-:Y:S01]  /*163e0*/  IMAD R0, R12, UR6, RZ ;  /* 0x000000060c007c24 */ /* 0x000fe2000f8e02ff */
[--C-:B------:R-:W-:Y:S01]  /*163f0*/  SHF.R.S32.HI R3, RZ, 0x1f, R2.reuse ;  /* 0x0000001fff037819 */ /* 0x100fe20000011402 */
[----:B------:R-:W-:Y:S02]  /*16400*/  IMAD.MOV R4, RZ, RZ, -R2 ;  /* 0x000000ffff047224 */ /* 0x000fe400078e0a02 */
[C---:B----4-:R-:W-:Y:S02]  /*16410*/  IMAD R0, R10.reuse, UR7, R0 ;  /* 0x000000070a007c24 */ /* 0x050fe4000f8e0200 */
[----:B------:R-:W-:-:S04]  /*16420*/  IMAD.WIDE.U32 R2, R10, UR6, R2 ;  /* 0x000000060a027c25 */ /* 0x000fc8000f8e0002 */
[----:B------:R-:W-:Y:S01]  /*16430*/  IMAD.IADD R3, R0, 0x1, R3 ;  /* 0x0000000100037824 */ /* 0x000fe200078e0203 */
[----:B------:R-:W-:Y:S01]  /*16440*/  LEA R6, P0, R2, UR8, 0x2 ;  /* 0x0000000802067c11 */ /* 0x000fe2000f8010ff */
[----:B------:R-:W-:-:S03]  /*16450*/  IMAD R5, R4, UR4, R5 ;  /* 0x0000000404057c24 */ /* 0x000fc6000f8e0205 */
[----:B------:R-:W-:-:S05]  /*16460*/  LEA.HI.X R7, R2, UR9, R3, 0x2, P0 ;  /* 0x0000000902077c11 */ /* 0x000fca00080f1403 */
[----:B------:R0:W2:Y:S01]  /*16470*/  LDG.E R4, desc[UR50][R6.64] ;  /* 0x0000003206047981 */ /* 0x0000a2000c1e1900 */
[--C-:B------:R-:W-:Y:S01]  /*16480*/  @!P1 SHF.R.S32.HI R3, RZ, 0x1f, R9.reuse ;  /* 0x0000001fff039819 */ /* 0x100fe20000011409 */
[----:B------:R-:W-:-:S04]  /*16490*/  @!P1 IMAD.MOV.U32 R2, RZ, RZ, R9 ;  /* 0x000000ffff029224 */ /* 0x000fc800078e0009 */
[----:B------:R-:W-:-:S04]  /*164a0*/  @!P1 IMAD.WIDE.U32 R2, R10, UR6, R2 ;  /* 0x000000060a029c25 */ /* 0x000fc8000f8e0002 */
[----:B0-----:R-:W-:Y:S02]  /*164b0*/  IMAD.MOV R7, RZ, RZ, -R9 ;  /* 0x000000ffff077224 */ /* 0x001fe400078e0a09 */
[----:B------:R-:W-:Y:S02]  /*164c0*/  @!P1 IMAD.IADD R0, R0, 0x1, R3 ;  /* 0x0000000100009824 */ /* 0x000fe400078e0203 */
[----:B------:R-:W-:Y:S01]  /*164d0*/  IMAD R7, R7, UR4, R8 ;  /* 0x0000000407077c24 */ /* 0x000fe2000f8e0208 */
[----:B------:R-:W-:Y:S01]  /*164e0*/  @!P1 LEA R8, P0, R2, UR8, 0x2 ;  /* 0x0000000802089c11 */ /* 0x000fe2000f8010ff */
[----:B------:R-:W-:-:S03]  /*164f0*/  IMAD.MOV.U32 R6, RZ, RZ, RZ ;  /* 0x000000ffff067224 */ /* 0x000fc600078e00ff */
[----:B------:R-:W-:Y:S01]  /*16500*/  @!P1 LEA.HI.X R9, R2, UR9, R0, 0x2, P0 ;  /* 0x0000000902099c11 */ /* 0x000fe200080f1400 */
[----:B-----5:R-:W-:Y:S02]  /*16510*/  VIADD R0, R20, 0x1 ;  /* 0x0000000114007836 */ /* 0x020fe40000000000 */
[----:B------:R-:W-:Y:S02]  /*16520*/  IMAD.MOV.U32 R2, RZ, RZ, R11 ;  /* 0x000000ffff027224 */ /* 0x000fe400078e000b */
[----:B------:R0:W5:Y:S01]  /*16530*/  @!P1 LDG.E R6, desc[UR50][R8.64] ;  /* 0x0000003208069981 */ /* 0x000162000c1e1900 */
[----:B------:R-:W-:Y:S01]  /*16540*/  ISETP.NE.AND P0, PT, R0, 0x2, PT ;  /* 0x000000020000780c */ /* 0x000fe20003f05270 */
[----:B------:R-:W-:Y:S01]  /*16550*/  VIADD R11, R11, 0xffffffff ;  /* 0xffffffff0b0b7836 */ /* 0x000fe20000000000 */
[----:B------:R-:W-:Y:S01]  /*16560*/  ISETP.GT.AND P1, PT, R2, UR42, PT ;  /* 0x0000002a02007c0c */ /* 0x000fe2000bf24270 */
[----:B------:R-:W-:Y:S01]  /*16570*/  IMAD.U32 R12, RZ, RZ, UR43 ;  /* 0x0000002bff0c7e24 */ /* 0x000fe2000f8e00ff */
[----:B------:R-:W-:-:S02]  /*16580*/  SEL R10, R0, RZ, P0 ;  /* 0x000000ff000a7207 */ /* 0x000fc40000000000 */
[----:B------:R-:W-:Y:S02]  /*16590*/  SEL R0, RZ, 0x1, P0 ;  /* 0x00000001ff007807 */ /* 0x000fe40000000000 */
[----:B------:R-:W-:Y:S01]  /*165a0*/  ISETP.NE.AND P2, PT, R12, 0x3, PT ;  /* 0x000000030c00780c */ /* 0x000fe20003f45270 */
[----:B------:R0:W-:Y:S01]  /*165b0*/  STL [R1], R10 ;  /* 0x0000000a01007387 */ /* 0x0001e20000100800 */
[----:B------:R-:W-:-:S03]  /*165c0*/  LOP3.LUT R2, R21, R0, RZ, 0x3c, !PT ;  /* 0x0000000015027212 */ /* 0x000fc600078e3cff */
[----:B------:R0:W-:Y:S04]  /*165d0*/  STL [R1+0x4], R11 ;  /* 0x0000040b01007387 */ /* 0x0001e80000100800 */
[----:B------:R0:W-:Y:S01]  /*165e0*/  STL [R1+0xc], R2 ;  /* 0x00000c0201007387 */ /* 0x0001e20000100800 */
[----:B--2---:R-:W-:-:S03]  /*165f0*/  SHF.R.S32.HI R28, RZ, 0x1f, R4 ;  /* 0x0000001fff1c7819 */ /* 0x004fc60000011404 */
[----:B0-----:R-:W-:Y:S05]  /*16600*/  @!P2 BRA `(.L_x_1235) ;  /* 0x000000000004a947 */ /* 0x001fea0003800000 */
[----:B------:R-:W-:Y:S01]  /*16610*/  BPT.TRAP 0x1 ;  /* 0x000000040000795c */ /* 0x000fe20000300000 */
.L_x_1235:
[----:B------:R-:W-:Y:S01]  /*16620*/  IMAD R0, R10, 0x8, R17 ;  /* 0x000000080a007824 */ /* 0x000fe200078e0211 */
[----:B------:R-:W-:Y:S01]  /*16630*/  SHF.L.U32 R29, R2, 0x1f, RZ ;  /* 0x0000001f021d7819 */ /* 0x000fe200000006ff */
[----:B------:R-:W-:Y:S01]  /*16640*/  BSSY B0, `(.L_x_1236) ;  /* 0x0000004000007945 */ /* 0x000fe20003800000 */
[----:B------:R-:W-:Y:S02]  /*16650*/  SHF.R.S32.HI R25, RZ, 0x1f, R5 ;  /* 0x0000001fff197819 */ /* 0x000fe40000011405 */
[----:B------:R-:W0:Y:S02]  /*16660*/  SYNCS.PHASECHK.TRANS64.TRYWAIT P0, [R0+URZ+0x13280], R29 ;  /* 0x0132801d000075a7 */ /* 0x000e24000800017f */
[----:B0-----:R-:W-:Y:S05]  /*16670*/  @!P0 BRA `(.L_x_1237) ;  /* 0x0000004000048947 */ /* 0x001fea0003800000 */
.L_x_1334:
[----:B------:R-:W-:Y:S05]  /*16680*/  BSYNC B0 ;  /* 0x0000000000007941 */ /* 0x000fea0003800000 */
.L_x_1236:
[----:B------:R-:W2:Y:S01]  /*16690*/  LDL R9, [R1+0x10] ;  /* 0x0000100001097983 */ /* 0x000ea20000100800 */
[----:B------:R-:W-:Y:S01]  /*166a0*/  ULDC.64 UR4, c[0x0][0x328] ;  /* 0x0000ca0000047ab9 */ /* 0x000fe20000000a00 */
[----:B------:R-:W-:Y:S01]  /*166b0*/  ULDC.64 UR6, c[0x0][0x338] ;  /* 0x0000ce0000067ab9 */ /* 0x000fe20000000a00 */
[----:B------:R-:W-:Y:S01]  /*166c0*/  ULDC.64 UR8, c[0x0][0x330] ;  /* 0x0000cc0000087ab9 */ /* 0x000fe20000000a00 */
[----:B------:R-:W3:Y:S01]  /*166d0*/  LDL R13, [R1] ;  /* 0x00000000010d7983 */ /* 0x000ee20000100800 */
[----:B------:R-:W-:-:S03]  /*166e0*/  IMAD R8, R25, UR4, RZ ;  /* 0x0000000419087c24 */ /* 0x000fc6000f8e02ff */
[----:B------:R-:W3:Y:S01]  /*166f0*/  LDL R14, [R1+0x1c] ;  /* 0x00001c00010e7983 */ /* 0x000ee20000100800 */
[C---:B------:R-:W-:Y:S01]  /*16700*/  IMAD R8, R5.reuse, UR5, R8 ;  /* 0x0000000505087c24 */ /* 0x040fe2000f8e0208 */
[----:B------:R-:W-:Y:S01]  /*16710*/  SHF.R.S32.HI R23, RZ, 0x1f, R7 ;  /* 0x0000001fff177819 */ /* 0x000fe20000011407 */
[----:B------:R-:W-:Y:S01]  /*16720*/  IMAD.WIDE.U32 R2, R5, UR4, RZ ;  /* 0x0000000405027c25 */ /* 0x000fe2000f8e00ff */
[----:B------:R-:W1:Y:S01]  /*16730*/  S2R R11, SR_TID.X ;  /* 0x00000000000b7919 */ /* 0x000e620000002100 */
[----:B------:R-:W-:Y:S01]  /*16740*/  ULDC.64 UR10, c[0x0][0x318] ;  /* 0x0000c600000a7ab9 */ /* 0x000fe20000000a00 */
[----:B-----5:R-:W-:Y:S01]  /*16750*/  SHF.R.S32.HI R22, RZ, 0x1f, R6 ;  /* 0x0000001fff167819 */ /* 0x020fe20000011406 */
[----:B------:R-:W-:Y:S01]  /*16760*/  IMAD.IADD R3, R3, 0x1, R8 ;  /* 0x0000000103037824 */ /* 0x000fe200078e0208 */
[----:B------:R-:W4:Y:S01]  /*16770*/  LDC R12, c[0x0][0x2f4] ;  /* 0x0000bd00ff0c7b82 */ /* 0x000f220000000800 */
[----:B------:R-:W-:Y:S02]  /*16780*/  IMAD R8, R28, UR6, RZ ;  /* 0x000000061c087c24 */ /* 0x000fe4000f8e02ff */
[----:B------:R-:W-:-:S04]  /*16790*/  IMAD.WIDE.U32 R2, R4, UR6, R2 ;  /* 0x0000000604027c25 */ /* 0x000fc8000f8e0002 */
[----:B------:R-:W-:-:S04]  /*167a0*/  IMAD R8, R4, UR7, R8 ;  /* 0x0000000704087c24 */ /* 0x000fc8000f8e0208 */
[----:B------:R-:W-:Y:S02]  /*167b0*/  IMAD.IADD R3, R3, 0x1, R8 ;  /* 0x0000000103037824 */ /* 0x000fe400078e0208 */
[----:B------:R-:W-:-:S04]  /*167c0*/  IMAD.WIDE.U32 R2, R26, UR8, R2 ;  /* 0x000000081a027c25 */ /* 0x000fc8000f8e0002 */
[----:B------:R-:W-:-:S04]  /*167d0*/  IMAD R8, R23, UR4, RZ ;  /* 0x0000000417087c24 */ /* 0x000fc8000f8e02ff */
        /* <DEDUP_REMOVED lines=8> */
[----:B------:R-:W-:-:S04]  /*16860*/  IMAD.WIDE.U32 R2, R7, UR4, RZ ;  /* 0x0000000407027c25 */ /* 0x000fc8000f8e00ff */
[----:B------:R-:W-:Y:S02]  /*16870*/  IMAD.IADD R3, R3, 0x1, R8 ;  /* 0x0000000103037824 */ /* 0x000fe400078e0208 */
[----:B------:R-:W-:Y:S02]  /*16880*/  IMAD R8, R22, UR6, RZ ;  /* 0x0000000616087c24 */ /* 0x000fe4000f8e02ff */
[----:B------:R-:W-:-:S04]  /*16890*/  IMAD.WIDE.U32 R2, R6, UR6, R2 ;  /* 0x0000000606027c25 */ /* 0x000fc8000f8e0002 */
[----:B------:R-:W-:-:S04]  /*168a0*/  IMAD R8, R6, UR7, R8 ;  /* 0x0000000706087c24 */ /* 0x000fc8000f8e0208 */
[----:B------:R-:W-:Y:S02]  /*168b0*/  IMAD.IADD R3, R3, 0x1, R8 ;  /* 0x0000000103037824 */ /* 0x000fe400078e0208 */
[----:B------:R-:W-:Y:S01]  /*168c0*/  IMAD.WIDE.U32 R2, R26, UR8, R2 ;  /* 0x000000081a027c25 */ /* 0x000fe2000f8e0002 */
[----:B------:R-:W-:Y:S02]  /*168d0*/  UMOV UR4, 0xffffffff ;  /* 0xffffffff00047882 */ /* 0x000fe40000000000 */
[----:B------:R-:W-:Y:S01]  /*168e0*/  IADD3 R19, P0, R2, UR10, RZ ;  /* 0x0000000a02137c10 */ /* 0x000fe2000ff1e0ff */
[----:B---3--:R-:W-:-:S03]  /*168f0*/  IMAD R8, R13, 0x2800, R14 ;  /* 0x000028000d087824 */ /* 0x008fc600078e020e */
        /* <DEDUP_REMOVED lines=28> */
.L_x_1346:
        /* <DEDUP_REMOVED lines=11> */
.L_x_1239:
        /* <DEDUP_REMOVED lines=11> */
.L_x_1240:
[----:B------:R2:W-:Y:S01]  /*16c20*/  SYNCS.ARRIVE.TRANS64.A1T0 RZ, [R0+URZ+0x13270], RZ ;  /* 0x013270ff00ff79a7 */ /* 0x0005e2000810003f */
[----:B------:R-:W-:Y:S05]  /*16c30*/  @!P3 BRA `(.L_x_1241) ;  /* 0x000000000004b947 */ /* 0x000fea0003800000 */
[----:B------:R-:W-:Y:S01]  /*16c40*/  BPT.TRAP 0x1 ;  /* 0x000000040000795c */ /* 0x000fe20000300000 */
.L_x_1241:
[----:B------:R-:W3:Y:S01]  /*16c50*/  SYNCS.PHASECHK.TRANS64.TRYWAIT P0, [R0+URZ+0x13240], R29 ;  /* 0x0132401d000075a7 */ /* 0x000ee2000800017f */
[----:B------:R-:W-:Y:S04]  /*16c60*/  BSSY B0, `(.L_x_1242) ;  /* 0x0000002000007945 */ /* 0x000fe80003800000 */
[----:B---3--:R-:W-:Y:S05]  /*16c70*/  @!P0 BRA `(.L_x_1243) ;  /* 0x0000004000348947 */ /* 0x008fea0003800000 */
.L_x_1347:
[----:B------:R-:W-:Y:S05]  /*16c80*/  BSYNC B0 ;  /* 0x0000000000007941 */ /* 0x000fea0003800000 */
.L_x_1242:
        /* <DEDUP_REMOVED lines=59> */
.L_x_1359:
        /* <DEDUP_REMOVED lines=8> */
.L_x_1245:
        /* <DEDUP_REMOVED lines=11> */
.L_x_1246:
[----:B------:R2:W-:Y:S02]  /*17170*/  SYNCS.ARRIVE.TRANS64.A1T0 RZ, [R0+URZ+0x13230], RZ ;  /* 0x013230ff00ff79a7 */ /* 0x0005e4000810003f */
[----:B--23--:R-:W-:-:S05]  /*17180*/  IMAD.U32 R0, RZ, RZ, UR44 ;  /* 0x0000002cff007e24 */ /* 0x00cfca000f8e00ff */
[----:B------:R-:W-:-:S13]  /*17190*/  ISETP.NE.AND P0, PT, R0, 0x3, PT ;  /* 0x000000030000780c */ /* 0x000fda0003f05270 */
[----:B------:R-:W-:Y:S05]  /*171a0*/  @!P0 BRA `(.L_x_1247) ;  /* 0x0000000000048947 */ /* 0x000fea0003800000 */
[----:B------:R-:W-:Y:S01]  /*171b0*/  BPT.TRAP 0x1 ;  /* 0x000000040000795c */ /* 0x000fe20000300000 */
.L_x_1247:
[----:B------:R-:W-:Y:S01]  /*171c0*/  LOP3.LUT R0, R21, 0x1, RZ, 0x3c, !PT ;  /* 0x0000000115007812 */ /* 0x000fe200078e3cff */
[----:B------:R-:W-:Y:S01]  /*171d0*/  IMAD R2, R20, 0x8, R17 ;  /* 0x0000000814027824 */ /* 0x000fe200078e0211 */
[----:B------:R-:W-:Y:S02]  /*171e0*/  BSSY B0, `(.L_x_1248) ;  /* 0x0000004000007945 */ /* 0x000fe40003800000 */
[----:B------:R-:W-:-:S04]  /*171f0*/  SHF.L.U32 R0, R0, 0x1f, RZ ;  /* 0x0000001f00007819 */ /* 0x000fc800000006ff */
[----:B------:R-:W0:Y:S02]  /*17200*/  SYNCS.PHASECHK.TRANS64.TRYWAIT P2, [R2+URZ+0x13270], R0 ;  /* 0x01327000020075a7 */ /* 0x000e24000804017f */
[----:B0-----:R-:W-:Y:S05]  /*17210*/  @!P2 BRA `(.L_x_1249) ;  /* 0x00000040003ca947 */ /* 0x001fea0003800000 */
.L_x_1360:
[----:B------:R-:W-:Y:S05]  /*17220*/  BSYNC B0 ;  /* 0x0000000000007941 */ /* 0x000fea0003800000 */
.L_x_1248:
[----:B------:R-:W-:-:S05]  /*17230*/  IMAD.U32 R3, RZ, RZ, UR43 ;  /* 0x0000002bff037e24 */ /* 0x000fca000f8e00ff */
[----:B------:R-:W-:-:S13]  /*17240*/  ISETP.NE.AND P2, PT, R3, 0x3, PT ;  /* 0x000000030300780c */ /* 0x000fda0003f45270 */
[----:B------:R-:W-:Y:S05]  /*17250*/  @!P2 BRA `(.L_x_1250) ;  /* 0x000000000004a947 */ /* 0x000fea0003800000 */
[----:B------:R-:W-:Y:S01]  /*17260*/  BPT.TRAP 0x1 ;  /* 0x000000040000795c */ /* 0x000fe20000300000 */
.L_x_1250:
[----:B0-----:R-:W-:Y:S01]  /*17270*/  SHF.L.U32 R0, R21, 0x1f, RZ ;  /* 0x0000001f15007819 */ /* 0x001fe200000006ff */
[----:B------:R-:W-:-:S03]  /*17280*/  IMAD R3, R20, 0x2800, RZ ;  /* 0x0000280014037824 */ /* 0x000fc600078e02ff */
[----:B------:R-:W0:Y:S02]  /*17290*/  SYNCS.PHASECHK.TRANS64.TRYWAIT P2, [R2+URZ+0x13260], R0 ;  /* 0x01326000020075a7 */ /* 0x000e24000804017f */
[----:B0-----:R-:W-:Y:S05]  /*172a0*/  @!P2 BRA `(.L_x_1251) ;  /* 0x00000040002ca947 */ /* 0x001fea0003800000 */
.L_x_1361:
[----:B------:R-:W0:Y:S04]  /*172b0*/  LDL R4, [R1+0x24] ;  /* 0x0000240001047983 */ /* 0x000e280000100800 */
[----:B------:R-:W2:Y:S01]  /*172c0*/  LDL R10, [R1+0x20] ;  /* 0x00002000010a7983 */ /* 0x000ea20000100800 */
[----:B------:R-:W-:Y:S05]  /*172d0*/  WARPSYNC.ALL ;  /* 0x0000000000007948 */ /* 0x000fea0003800000 */
[----:B------:R-:W-:-:S05]  /*172e0*/  IMAD.U32 R12, RZ, RZ, UR43 ;  /* 0x0000002bff0c7e24 */ /* 0x000fca000f8e00ff */
[----:B------:R-:W-:Y:S02]  /*172f0*/  ISETP.NE.AND P2, PT, R12, 0x3, PT ;  /* 0x000000030c00780c */ /* 0x000fe40003f45270 */
[C---:B0-----:R-:W-:Y:S02]  /*17300*/  LOP3.LUT R0, R3.reuse, R4, RZ, 0xfc, !PT ;  /* 0x0000000403007212 */ /* 0x041fe400078efcff */
[----:B--2---:R-:W-:-:S03]  /*17310*/  LOP3.LUT R3, R3, R10, RZ, 0xfc, !PT ;  /* 0x0000000a03037212 */ /* 0x004fc600078efcff */
[C---:B------:R-:W-:Y:S02]  /*17320*/  IMAD.IADD R0, R17.reuse, 0x1, R0 ;  /* 0x0000000111007824 */ /* 0x040fe400078e0200 */
[----:B------:R-:W-:-:S03]  /*17330*/  IMAD.IADD R3, R17, 0x1, R3 ;  /* 0x0000000111037824 */ /* 0x000fc600078e0203 */
[----:B----4-:R-:W0:Y:S02]  /*17340*/  LDSM.16.MT88.4 R4, [R0+0x6000] ;  /* 0x006000000004783b */ /* 0x010e240000004200 */
        /* <DEDUP_REMOVED lines=37> */
.L_x_1252:
[----:B--2---:R2:W-:Y:S01]  /*175a0*/  SYNCS.ARRIVE.TRANS64.A1T0 RZ, [R2+URZ+0x13250], RZ ;  /* 0x013250ff02ff79a7 */ /* 0x0045e2000810003f */
[----:B------:R-:W-:Y:S06]  /*175b0*/  BAR.SYNC.DEFER_BLOCKING 0x2, 0x80 ;  /* 0x0082000000007b1d */ /* 0x000fec0000010000 */
[----:B------:R-:W-:Y:S05]  /*175c0*/  @!P0 BRA `(.L_x_1253) ;  /* 0x0000000000048947 */ /* 0x000fea0003800000 */
[----:B------:R-:W-:Y:S01]  /*175d0*/  BPT.TRAP 0x1 ;  /* 0x000000040000795c */ /* 0x000fe20000300000 */
.L_x_1253:
[----:B------:R-:W3:Y:S01]  /*175e0*/  LDL R0, [R1+0x18] ;  /* 0x0000180001007983 */ /* 0x000ee20000100800 */
[----:B--2---:R-:W-:-:S03]  /*175f0*/  VIADD R2, R2, 0x13280 ;  /* 0x0001328002027836 */ /* 0x004fc60000000000 */
[----:B------:R2:W5:Y:S04]  /*17600*/  LDL R20, [R1] ;  /* 0x0000000001147983 */ /* 0x0005680000100800 */
[----:B------:R2:W5:Y:S01]  /*17610*/  LDL R21, [R1+0xc] ;  /* 0x00000c0001157983 */ /* 0x0005620000100800 */
[----:B---3--:R-:W-:-:S04]  /*17620*/  PRMT R2, R0, 0x654, R2 ;  /* 0x0000065400027816 */ /* 0x008fc80000000002 */
[----:B------:R2:W-:Y:S01]  /*17630*/  SYNCS.ARRIVE.TRANS64.RED.A1T0 RZ, [R2+URZ], RZ ;  /* 0x000000ff02ff79a7 */ /* 0x0005e2000810043f */
[----:B------:R-:W-:Y:S05]  /*17640*/  @P1 BRA `(.L_x_1254) ;  /* 0xffffffe800d41947 */ /* 0x000fea000383ffff */
.L_x_1234:
[----:B-1----:R-:W2:Y:S01]  /*17650*/  S2R R0, SR_TID.X ;  /* 0x0000000000007919 */ /* 0x002ea20000002100 */
[----:B------:R-:W-:Y:S01]  /*17660*/  BSSY B0, `(.L_x_1255) ;  /* 0x0000012000007945 */ /* 0x000fe20003800000 */
[----:B--2---:R-:W-:Y:S01]  /*17670*/  LOP3.LUT R2, R0, 0x7f, RZ, 0xc0, !PT ;  /* 0x0000007f00027812 */ /* 0x004fe200078ec0ff */
[----:B------:R-:W-:-:S03]  /*17680*/  IMAD.U32 R0, RZ, RZ, UR44 ;  /* 0x0000002cff007e24 */ /* 0x000fc6000f8e00ff */
[----:B------:R-:W-:Y:S02]  /*17690*/  ISETP.NE.AND P1, PT, R2, RZ, PT ;  /* 0x000000ff0200720c */ /* 0x000fe40003f25270 */
[----:B------:R-:W-:-:S11]  /*176a0*/  ISETP.NE.AND P0, PT, R0, 0x3, PT ;  /* 0x000000030000780c */ /* 0x000fd60003f05270 */
        /* <DEDUP_REMOVED lines=12> */
[----:B0-----:R-:W-:-:S07]  /*17770*/  IADD3 R24, R0, UR45, R7 ;  /* 0x0000002d00187c10 */ /* 0x001fce000fffe007 */
.L_x_1256:
[----:B------:R-:W-:Y:S05]  /*17780*/  BSYNC B0 ;  /* 0x0000000000007941 */ /* 0x000fea0003800000 */
.L_x_1255:
[----:B------:R-:W-:Y:S05]  /*17790*/  @!P0 BRA `(.L_x_1257) ;  /* 0x0000000000048947 */ /* 0x000fea0003800000 */
[----:B------:R-:W-:Y:S01]  /*177a0*/  BPT.TRAP 0x1 ;  /* 0x000000040000795c */ /* 0x000fe20000300000 */
.L_x_1257:
[----:B------:R-:W2:Y:S04]  /*177b0*/  LDL R0, [R1+0xc] ;  /* 0x00000c0001007983 */ /* 0x000ea80000100800 */
[----:B------:R-:W0:Y:S01]  /*177c0*/  LDL R2, [R1] ;  /* 0x0000000001027983 */ /* 0x000e220000100800 */
[----:B------:R-:W-:Y:S01]  /*177d0*/  BSSY B0, `(.L_x_1258) ;  /* 0x0000006000007945 */ /* 0x000fe20003800000 */
[----:B--2---:R-:W-:-:S04]  /*177e0*/  LOP3.LUT R0, R0, 0x1, RZ, 0x3c, !PT ;  /* 0x0000000100007812 */ /* 0x004fc800078e3cff */
[----:B------:R-:W-:Y:S01]  /*177f0*/  SHF.L.U32 R0, R0, 0x1f, RZ ;  /* 0x0000001f00007819 */ /* 0x000fe200000006ff */
[----:B0-----:R-:W-:-:S04]  /*17800*/  IMAD R3, R2, 0x8, R17 ;  /* 0x0000000802037824 */ /* 0x001fc800078e0211 */
[----:B------:R-:W0:Y:S02]  /*17810*/  SYNCS.PHASECHK.TRANS64.TRYWAIT P1, [R3+URZ+0x13270], R0 ;  /* 0x01327000030075a7 */ /* 0x000e24000802017f */
[----:B0-----:R-:W-:Y:S05]  /*17820*/  @!P1 BRA `(.L_x_1259) ;  /* 0x0000003800e09947 */ /* 0x001fea0003800000 */
.L_x_1362:
[----:B------:R-:W-:Y:S05]  /*17830*/  BSYNC B0 ;  /* 0x0000000000007941 */ /* 0x000fea0003800000 */
.L_x_1258:
[----:B------:R-:W-:-:S05]  /*17840*/  IMAD.U32 R2, RZ, RZ, UR43 ;  /* 0x0000002bff027e24 */ /* 0x000fca000f8e00ff */
[----:B------:R-:W-:-:S13]  /*17850*/  ISETP.NE.AND P1, PT, R2, 0x3, PT ;  /* 0x000000030200780c */ /* 0x000fda0003f25270 */
[----:B------:R-:W-:Y:S05]  /*17860*/  @!P1 BRA `(.L_x_1260) ;  /* 0x0000000000049947 */ /* 0x000fea0003800000 */
[----:B------:R-:W-:Y:S01]  /*17870*/  BPT.TRAP 0x1 ;  /* 0x000000040000795c */ /* 0x000fe20000300000 */
.L_x_1260:
[----:B0-----:R-:W2:Y:S02]  /*17880*/  LDL R0, [R1+0xc] ;  /* 0x00000c0001007983 */ /* 0x001ea40000100800 */
[----:B--2---:R-:W-:-:S04]  /*17890*/  SHF.L.U32 R0, R0, 0x1f, RZ ;  /* 0x0000001f00007819 */ /* 0x004fc800000006ff */
[----:B------:R-:W0:Y:S02]  /*178a0*/  SYNCS.PHASECHK.TRANS64.TRYWAIT P1, [R3+URZ+0x13260], R0 ;  /* 0x01326000030075a7 */ /* 0x000e24000802017f */
[----:B0-----:R-:W-:Y:S05]  /*178b0*/  @!P1 BRA `(.L_x_1261) ;  /* 0x0000003800d09947 */ /* 0x001fea0003800000 */
.L_x_1363:
[----:B------:R-:W2:Y:S04]  /*178c0*/  LDL R12, [R1] ;  /* 0x00000000010c7983 */ /* 0x000ea80000100800 */
[----:B------:R-:W0:Y:S04]  /*178d0*/  LDL R4, [R1+0x24] ;  /* 0x0000240001047983 */ /* 0x000e280000100800 */
[----:B------:R-:W3:Y:S01]  /*178e0*/  LDL R10, [R1+0x20] ;  /* 0x00002000010a7983 */ /* 0x000ee20000100800 */
[----:B------:R-:W-:Y:S05]  /*178f0*/  WARPSYNC.ALL ;  /* 0x0000000000007948 */ /* 0x000fea0003800000 */
[----:B------:R-:W-:-:S05]  /*17900*/  IMAD.U32 R13, RZ, RZ, UR43 ;  /* 0x0000002bff0d7e24 */ /* 0x000fca000f8e00ff */
[----:B------:R-:W-:Y:S01]  /*17910*/  ISETP.NE.AND P1, PT, R13, 0x3, PT ;  /* 0x000000030d00780c */ /* 0x000fe20003f25270 */
[----:B--2---:R-:W-:-:S05]  /*17920*/  IMAD R2, R12, 0x2800, RZ ;  /* 0x000028000c027824 */ /* 0x004fca00078e02ff */
[----:B0-----:R-:W-:-:S05]  /*17930*/  LOP3.LUT R0, R2, R4, RZ, 0xfc, !PT ;  /* 0x0000000402007212 */ /* 0x001fca00078efcff */
[----:B------:R-:W-:-:S05]  /*17940*/  IMAD.IADD R0, R17, 0x1, R0 ;  /* 0x0000000111007824 */ /* 0x000fca00078e0200 */
        /* <DEDUP_REMOVED lines=40> */
.L_x_1262:
[----:B-1----:R1:W-:Y:S01]  /*17bd0*/  SYNCS.ARRIVE.TRANS64.A1T0 RZ, [R3+URZ+0x13250], RZ ;  /* 0x013250ff03ff79a7 */ /* 0x0023e2000810003f */
[----:B------:R-:W-:Y:S06]  /*17be0*/  BAR.SYNC.DEFER_BLOCKING 0x2, 0x80 ;  /* 0x0082000000007b1d */ /* 0x000fec0000010000 */
[----:B------:R-:W-:Y:S05]  /*17bf0*/  @!P0 BRA `(.L_x_1263) ;  /* 0x0000000000048947 */ /* 0x000fea0003800000 */
[----:B------:R-:W-:Y:S01]  /*17c00*/  BPT.TRAP 0x1 ;  /* 0x000000040000795c */ /* 0x000fe20000300000 */
.L_x_1263:
[----:B------:R-:W2:Y:S04]  /*17c10*/  LDL R0, [R1+0x18] ;  /* 0x0000180001007983 */ /* 0x000ea80000100800 */
[----:B------:R-:W3:Y:S01]  /*17c20*/  LDL.LU R4, [R1+0xc] ;  /* 0x00000c0001047983 */ /* 0x000ee20000300800 */
[----:B-1----:R-:W-:-:S05]  /*17c30*/  VIADD R3, R3, 0x13280 ;  /* 0x0001328003037836 */ /* 0x002fca0000000000 */
[----:B--2---:R-:W-:Y:S01]  /*17c40*/  PRMT R3, R0, 0x654, R3 ;  /* 0x0000065400037816 */ /* 0x004fe20000000003 */
[----:B------:R-:W-:-:S03]  /*17c50*/  VIADD R0, R12, 0x1 ;  /* 0x000000010c007836 */ /* 0x000fc60000000000 */
[----:B------:R1:W-:Y:S02]  /*17c60*/  SYNCS.ARRIVE.TRANS64.RED.A1T0 RZ, [R3+URZ], RZ ;  /* 0x000000ff03ff79a7 */ /* 0x0003e4000810043f */
[----:B------:R-:W-:-:S04]  /*17c70*/  ISETP.NE.AND P0, PT, R0, 0x2, PT ;  /* 0x000000020000780c */ /* 0x000fc80003f05270 */
[----:B0-----:R-:W-:Y:S02]  /*17c80*/  SEL R2, RZ, 0x1, P0 ;  /* 0x00000001ff027807 */ /* 0x001fe40000000000 */
[----:B------:R-:W-:Y:S02]  /*17c90*/  SEL R0, R0, RZ, P0 ;  /* 0x000000ff00007207 */ /* 0x000fe40000000000 */
[----:B---3--:R-:W-:-:S03]  /*17ca0*/  LOP3.LUT R4, R4, R2, RZ, 0x3c, !PT ;  /* 0x0000000204047212 */ /* 0x008fc600078e3cff */
[----:B------:R1:W-:Y:S04]  /*17cb0*/  STL [R1], R0 ;  /* 0x0000000001007387 */ /* 0x0003e80000100800 */
[----:B------:R1:W-:Y:S02]  /*17cc0*/  STL [R1+0xc], R4 ;  /* 0x00000c0401007387 */ /* 0x0003e40000100800 */
.L_x_1204:
[----:B------:R-:W-:Y:S05]  /*17cd0*/  BSYNC B7 ;  /* 0x0000000000077941 */ /* 0x000fea0003800000 */
.L_x_1202:
[----:B------:R-:W-:-:S13]  /*17ce0*/  LOP3.LUT P0, RZ, R16, 0x40, RZ, 0xc0, !PT ;  /* 0x0000004010ff7812 */ /* 0x000fda000780c0ff */
[----:B------:R-:W-:Y:S05]  /*17cf0*/  @!P0 BRA `(.L_x_1264) ;  /* 0x0000000000288947 */ /* 0x000fea0003800000 */
[----:B------:R-:W1:Y:S08]  /*17d00*/  S2UR UR4, SR_CgaCtaId ;  /* 0x00000000000479c3 */ /* 0x000e700000008800 */
[----:B------:R-:W-:Y:S01]  /*17d10*/  BAR.SYNC.DEFER_BLOCKING 0x5, 0x200 ;  /* 0x0148000000007b1d */ /* 0x000fe20000010000 */
[----:B------:R-:W-:Y:S01]  /*17d20*/  MOV R17, 0x400 ;  /* 0x0000040000117802 */ /* 0x000fe20000000f00 */
[----:B-1----:R-:W-:-:S05]  /*17d30*/  IMAD.U32 R0, RZ, RZ, UR4 ;  /* 0x00000004ff007e24 */ /* 0x002fca000f8e00ff */
[----:B------:R-:W-:Y:S01]  /*17d40*/  LEA R17, R0, R17, 0x18 ;  /* 0x0000001100117211 */ /* 0x000fe200078ec0ff */
[----:B------:R-:W-:Y:S04]  /*17d50*/  STL [R1+0x18], R0 ;  /* 0x0000180001007387 */ /* 0x000fe80000100800 */
[----:B------:R-:W0:Y:S02]  /*17d60*/  LDS.128 R24, [R17+0x132d0] ;  /* 0x0132d00011187984 */ /* 0x000e240000000c00 */
[----:B0-----:R-:W-:Y:S01]  /*17d70*/  R2UR UR4, R25 ;  /* 0x00000000190472ca */ /* 0x001fe200000e0000 */
[----:B------:R-:W-:Y:S06]  /*17d80*/  BAR.ARV 0x4, 0x200 ;  /* 0x0108000000007b1d */ /* 0x000fec0000002000 */
[----:B------:R-:W-:Y:S08]  /*17d90*/  BRA `(.L_x_1265) ;  /* 0x0000000800c87947 */ /* 0x000ff00003800000 */
.L_x_1264:
[----:B-1----:R-:W0:Y:S01]  /*17da0*/  S2R R0, SR_TID.X ;  /* 0x0000000000007919 */ /* 0x002e220000002100 */
[----:B------:R-:W-:Y:S01]  /*17db0*/  ULDC UR4, c[0x0][0xc3c] ;  /* 0x00030f0000047ab9 */ /* 0x000fe20000000800 */
[----:B------:R-:W-:Y:S01]  /*17dc0*/  IMAD.MOV.U32 R4, RZ, RZ, RZ ;  /* 0x000000ffff047224 */ /* 0x000fe200078e00ff */
[----:B0-----:R-:W-:-:S04]  /*17dd0*/  LOP3.LUT R7, R0, 0x1f, RZ, 0xc0, !PT ;  /* 0x0000001f00077812 */ /* 0x001fc800078ec0ff */
[----:B------:R-:W-:Y:S01]  /*17de0*/  ISETP.NE.AND P0, PT, R7, 0x1f, PT ;  /* 0x0000001f0700780c */ /* 0x000fe20003f05270 */
[----:B------:R-:W-:-:S05]  /*17df0*/  IMAD.IADD R5, R27, 0x1, R7 ;  /* 0x000000011b057824 */ /* 0x000fca00078e0207 */
[----:B------:R-:W-:Y:S01]  /*17e00*/  ISETP.GE.OR P1, PT, R5, UR4, !P0 ;  /* 0x0000000405007c0c */ /* 0x000fe2000c726670 */
[----:B------:R-:W-:-:S12]  /*17e10*/  ULDC UR4, c[0x0][0xc3c] ;  /* 0x00030f0000047ab9 */ /* 0x000fd80000000800 */
[----:B------:R-:W0:Y:S02]  /*17e20*/  @!P1 LDC.64 R2, c[0x0][0xc80] ;  /* 0x00032000ff029b82 */ /* 0x000e240000000a00 */
[----:B0-----:R-:W-:-:S05]  /*17e30*/  @!P1 IMAD.WIDE R2, R5, 0x4, R2 ;  /* 0x0000000405029825 */ /* 0x001fca00078e0202 */
[----:B------:R-:W2:Y:S01]  /*17e40*/  @!P1 LDG.E R4, desc[UR50][R2.64] ;  /* 0x0000003202049981 */ /* 0x000ea2000c1e1900 */
[C---:B------:R-:W-:Y:S02]  /*17e50*/  ISETP.NE.AND P1, PT, R7.reuse, RZ, PT ;  /* 0x000000ff0700720c */ /* 0x040fe40003f25270 */
[C---:B------:R-:W-:Y:S02]  /*17e60*/  ISETP.GE.U32.AND P2, PT, R7.reuse, 0x2, PT ;  /* 0x000000020700780c */ /* 0x040fe40003f46070 */
[C---:B------:R-:W-:Y:S02]  /*17e70*/  ISETP.GE.U32.AND P3, PT, R7.reuse, 0x4, PT ;  /* 0x000000040700780c */ /* 0x040fe40003f66070 */
[C---:B------:R-:W-:Y:S02]  /*17e80*/  ISETP.GE.U32.AND P4, PT, R7.reuse, 0x8, PT ;  /* 0x000000080700780c */ /* 0x040fe40003f86070 */
[----:B------:R-:W-:Y:S02]  /*17e90*/  ISETP.GE.U32.AND P5, PT, R7, 0x10, PT ;  /* 0x000000100700780c */ /* 0x000fe40003fa6070 */
[----:B------:R-:W-:Y:S04]  /*17ea0*/  SHFL.IDX PT, R7, R24, 0x1, 0x1f ;  /* 0x00201f0018077f89 */ /* 0x000fe800000e0000 */
        /* <DEDUP_REMOVED lines=22> */
.L_x_1270:
[----:B------:R-:W-:-:S05]  /*18010*/  VIADD R27, R27, 0x1f ;  /* 0x0000001f1b1b7836 */ /* 0x000fca0000000000 */
[----:B------:R-:W-:-:S13]  /*18020*/  ISETP.GE.AND P6, PT, R27, UR4, PT ;  /* 0x000000041b007c0c */ /* 0x000fda000bfc6270 */
[----:B------:R-:W-:Y:S05]  /*18030*/  @P6 BRA `(.L_x_1267) ;  /* 0x0000000400e06947 */ /* 0x000fea0003800000 */
[----:B------:R-:W0:Y:S01]  /*18040*/  S2R R2, SR_TID.X ;  /* 0x0000000000027919 */ /* 0x000e220000002100 */
[----:B------:R-:W-:Y:S01]  /*18050*/  BSSY B0, `(.L_x_1268) ;  /* 0x0000009000007945 */ /* 0x000fe20003800000 */
[----:B------:R-:W-:Y:S01]  /*18060*/  IMAD.MOV.U32 R4, RZ, RZ, RZ ;  /* 0x000000ffff047224 */ /* 0x000fe200078e00ff */
[----:B0-----:R-:W-:-:S05]  /*18070*/  LOP3.LUT R2, R2, 0x1f, RZ, 0xc0, !PT ;  /* 0x0000001f02027812 */ /* 0x001fca00078ec0ff */
[----:B------:R-:W-:-:S05]  /*18080*/  IMAD.IADD R5, R27, 0x1, R2 ;  /* 0x000000011b057824 */ /* 0x000fca00078e0202 */
[----:B------:R-:W-:-:S13]  /*18090*/  ISETP.GE.OR P6, PT, R5, UR4, !P0 ;  /* 0x0000000405007c0c */ /* 0x000fda000c7c6670 */
[----:B------:R-:W-:Y:S05]  /*180a0*/  @P6 BRA `(.L_x_1269) ;  /* 0x00000000000c6947 */ /* 0x000fea0003800000 */
[----:B------:R-:W0:Y:S02]  /*180b0*/  LDC.64 R2, c[0x0][0xc80] ;  /* 0x00032000ff027b82 */ /* 0x000e240000000a00 */
[----:B0-----:R-:W-:-:S05]  /*180c0*/  IMAD.WIDE R2, R5, 0x4, R2 ;  /* 0x0000000405027825 */ /* 0x001fca00078e0202 */
[----:B------:R0:W5:Y:S02]  /*180d0*/  LDG.E R4, desc[UR50][R2.64] ;  /* 0x0000003202047981 */ /* 0x000164000c1e1900 */
.L_x_1269:
[----:B------:R-:W-:Y:S05]  /*180e0*/  BSYNC B0 ;  /* 0x0000000000007941 */ /* 0x000fea0003800000 */
.L_x_1268:
        /* <DEDUP_REMOVED lines=21> */
[----:B------:R-:W-:-:S07]  /*18240*/  IMAD.MOV.U32 R8, RZ, RZ, R10 ;  /* 0x000000ffff087224 */ /* 0x000fce00078e000a */
.L_x_1266:
        /* <DEDUP_REMOVED lines=8> */
[----:B------:R0:W5:Y:S01]  /*182d0*/  LDG.E R10, desc[UR50][R2.64] ;  /* 0x00000032020a7981 */ /* 0x000162000c1e1900 */
[----:B------:R-:W-:Y:S01]  /*182e0*/  ISETP.NE.AND P0, PT, R8, RZ, PT ;  /* 0x000000ff0800720c */ /* 0x000fe20003f05270 */
[----:B------:R-:W-:Y:S02]  /*182f0*/  IMAD.MOV.U32 R9, RZ, RZ, RZ ;  /* 0x000000ffff097224 */ /* 0x000fe400078e00ff */
[----:B------:R-:W1:Y:S02]  /*18300*/  SHFL.IDX PT, R4, R4, R7, 0x1f ;  /* 0x00001f0704047589 */ /* 0x000e6400000e0000 */
[----:B-1----:R-:W-:-:S08]  /*18310*/  R2UR UR7, R4 ;  /* 0x00000000040772ca */ /* 0x002fd000000e0000 */
[----:B0-----:R-:W-:Y:S07]  /*18320*/  @!P0 BRA `(.L_x_1271) ;  /* 0x0000000000088947 */ /* 0x001fee0003800000 */
[----:B------:R-:W-:-:S05]  /*18330*/  VIADD R7, R7, 0xffffffff ;  /* 0xffffffff07077836 */ /* 0x000fca0000000000 */
[----:B------:R0:W1:Y:S02]  /*18340*/  SHFL.IDX PT, R9, R6, R7, 0x1f ;  /* 0x00001f0706097589 */ /* 0x00006400000e0000 */
.L_x_1271:
[----:B-----5:R-:W-:Y:S02]  /*18350*/  IMAD R4, R10, UR7, RZ ;  /* 0x000000070a047c24 */ /* 0x020fe4000f8e02ff */
[----:B-1----:R-:W-:Y:S02]  /*18360*/  IMAD R24, R9, R5, R24 ;  /* 0x0000000509187224 */ /* 0x002fe400078e0218 */
[----:B------:R-:W-:Y:S01]  /*18370*/  IMAD.MOV.U32 R2, RZ, RZ, RZ ;  /* 0x000000ffff027224 */ /* 0x000fe200078e00ff */
[----:B0-----:R-:W-:-:S04]  /*18380*/  IABS R6, R4 ;  /* 0x0000000400067213 */ /* 0x001fc80000000000 */
[----:B------:R-:W0:Y:S08]  /*18390*/  I2F.RP R7, R6 ;  /* 0x0000000600077306 */ /* 0x000e300000209400 */
[----:B0-----:R-:W0:Y:S02]  /*183a0*/  MUFU.RCP R7, R7 ;  /* 0x0000000700077308 */ /* 0x001e240000001000 */
[----:B0-----:R-:W-:-:S06]  /*183b0*/  VIADD R8, R7, 0xffffffe ;  /* 0x0ffffffe07087836 */ /* 0x001fcc0000000000 */
[----:B------:R-:W0:Y:S02]  /*183c0*/  F2I.FTZ.U32.TRUNC.NTZ R3, R8 ;  /* 0x0000000800037305 */ /* 0x000e24000021f000 */
[----:B0-----:R-:W-:-:S04]  /*183d0*/  IMAD.MOV R11, RZ, RZ, -R3 ;  /* 0x000000ffff0b7224 */ /* 0x001fc800078e0a03 */
[----:B------:R-:W-:-:S04]  /*183e0*/  IMAD R9, R11, R6, RZ ;  /* 0x000000060b097224 */ /* 0x000fc800078e02ff */
[----:B------:R-:W-:-:S04]  /*183f0*/  IMAD.HI.U32 R2, R3, R9, R2 ;  /* 0x0000000903027227 */ /* 0x000fc800078e0002 */
[----:B------:R-:W-:Y:S01]  /*18400*/  IMAD.IADD R3, R0, 0x1, -R24 ;  /* 0x0000000100037824 */ /* 0x000fe200078e0a18 */
[----:B------:R-:W-:-:S04]  /*18410*/  IABS R0, R4 ;  /* 0x0000000400007213 */ /* 0x000fc80000000000 */
[----:B------:R-:W-:Y:S01]  /*18420*/  IABS R9, R3 ;  /* 0x0000000300097213 */ /* 0x000fe20000000000 */
[----:B------:R-:W-:-:S04]  /*18430*/  IMAD.MOV R0, RZ, RZ, -R0 ;  /* 0x000000ffff007224 */ /* 0x000fc800078e0a00 */
        /* <DEDUP_REMOVED lines=21> */
[----:B------:R-:W-:Y:S02]  /*18590*/  IABS R2, UR9 ;  /* 0x0000000900027c13 */ /* 0x000fe40008000000 */
[----:B------:R-:W-:Y:S02]  /*185a0*/  IABS R3, UR9 ;  /* 0x0000000900037c13 */ /* 0x000fe40008000000 */
[----:B------:R-:W0:Y:S01]  /*185b0*/  I2F.RP R5, R2 ;  /* 0x0000000200057306 */ /* 0x000e220000209400 */
[----:B------:R-:W-:Y:S02]  /*185c0*/  R2UR UR6, R2 ;  /* 0x00000000020672ca */ /* 0x000fe400000e0000 */
[----:B------:R-:W-:-:S05]  /*185d0*/  IMAD.MOV R3, RZ, RZ, -R3 ;  /* 0x000000ffff037224 */ /* 0x000fca00078e0a03 */
[----:B0-----:R-:W0:Y:S02]  /*185e0*/  MUFU.RCP R5, R5 ;  /* 0x0000000500057308 */ /* 0x001e240000001000 */
[----:B0-----:R-:W-:-:S06]  /*185f0*/  VIADD R6, R5, 0xffffffe ;  /* 0x0ffffffe05067836 */ /* 0x001fcc0000000000 */
[----:B------:R-:W0:Y:S02]  /*18600*/  F2I.FTZ.U32.TRUNC.NTZ R6, R6 ;  /* 0x0000000600067305 */ /* 0x000e24000021f000 */
[----:B0-----:R-:W-:-:S13]  /*18610*/  R2UR UR5, R6 ;  /* 0x00000000060572ca */ /* 0x001fda00000e0000 */
[----:B------:R-:W-:-:S04]  /*18620*/  UIADD3 UR4, URZ, -UR5, URZ ;  /* 0x800000053f047290 */ /* 0x000fc8000fffe03f */
[----:B------:R-:W-:-:S03]  /*18630*/  UIMAD UR6, UR4, UR6, URZ ;  /* 0x00000006040672a4 */ /* 0x000fc6000f8e023f */
[----:B------:R-:W-:Y:S02]  /*18640*/  UMOV UR4, URZ ;  /* 0x0000003f00047c82 */ /* 0x000fe40008000000 */
[----:B------:R-:W-:-:S04]  /*18650*/  UIMAD.WIDE.U32 UR4, UR5, UR6, UR4 ;  /* 0x00000006050472a5 */ /* 0x000fc8000f8e0004 */
[----:B------:R-:W-:-:S06]  /*18660*/  UIMAD.WIDE.U32 UR4, UR5, UR8, URZ ;  /* 0x00000008050472a5 */ /* 0x000fcc000f8e003f */
[----:B------:R-:W-:Y:S01]  /*18670*/  IMAD.U32 R4, RZ, RZ, UR5 ;  /* 0x00000005ff047e24 */ /* 0x000fe2000f8e00ff */
[----:B------:R-:W-:-:S03]  /*18680*/  R2UR UR4, R7 ;  /* 0x00000000070472ca */ /* 0x000fc600000e0000 */
[----:B------:R-:W-:-:S05]  /*18690*/  IMAD R3, R3, R4, UR8 ;  /* 0x0000000803037e24 */ /* 0x000fca000f8e0204 */
[----:B------:R-:W-:-:S05]  /*186a0*/  ISETP.GT.U32.AND P0, PT, R2, R3, PT ;  /* 0x000000030200720c */ /* 0x000fca0003f04070 */
[----:B------:R-:W-:-:S08]  /*186b0*/  ULOP3.LUT UR4, UR4, UR9, URZ, 0x3c, !UPT ;  /* 0x0000000904047292 */ /* 0x000fd0000f8e3c3f */
[----:B------:R-:W-:Y:S01]  /*186c0*/  VOTEU.ANY UP1, P0 ;  /* 0x00000000003f7886 */ /* 0x000fe20000020100 */
[----:B------:R-:W-:-:S04]  /*186d0*/  PLOP3.LUT P0, PT, PT, PT, UP1, 0x80, 0x0 ;  /* 0x000000000000781c */ /* 0x000fc80003f0f018 */
[----:B------:R-:W-:Y:S02]  /*186e0*/  @!UP1 UIADD3 UR5, UR5, 0x1, URZ ;  /* 0x0000000105059890 */ /* 0x000fe4000fffe03f */
[----:B------:R-:W-:-:S07]  /*186f0*/  UISETP.GE.AND UP1, UPT, UR4, URZ, UPT ;  /* 0x0000003f0400728c */ /* 0x000fce000bf26270 */
[----:B------:R-:W-:-:S05]  /*18700*/  @!P0 IMAD.IADD R3, R3, 0x1, -R2 ;  /* 0x0000000103038824 */ /* 0x000fca00078e0a02 */
[----:B------:R-:W-:Y:S01]  /*18710*/  ISETP.GE.U32.AND P0, PT, R3, R2, PT ;  /* 0x000000020300720c */ /* 0x000fe20003f06070 */
[----:B------:R-:W-:-:S12]  /*18720*/  IMAD R3, RZ, RZ, -UR9 ;  /* 0x80000009ff037e24 */ /* 0x000fd8000f8e02ff */
        /* <DEDUP_REMOVED lines=9> */
.L_x_1267:
[----:B------:R-:W0:Y:S01]  /*187c0*/  LDC R27, c[0x0][0xc3c] ;  /* 0x00030f00ff1b7b82 */ /* 0x000e220000000800 */
[----:B------:R-:W-:Y:S01]  /*187d0*/  IMAD.MOV.U32 R24, RZ, RZ, R0 ;  /* 0x000000ffff187224 */ /* 0x000fe200078e0000 */
[----:B------:R-:W-:Y:S01]  /*187e0*/  UMOV UR4, URZ ;  /* 0x0000003f00047c82 */ /* 0x000fe20008000000 */
[----:B------:R-:W-:-:S07]  /*187f0*/  IMAD.MOV.U32 R26, RZ, RZ, RZ ;  /* 0x000000ffff1a7224 */ /* 0x000fce00078e00ff */
.L_x_1272:
[----:B------:R1:W2:Y:S01]  /*18800*/  LDL R2, [R1+0x18] ;  /* 0x0000180001027983 */ /* 0x0002a20000100800 */
[----:B------:R-:W3:Y:S02]  /*18810*/  S2R R0, SR_TID.X ;  /* 0x0000000000007919 */ /* 0x000ee40000002100 */
[----:B---3--:R-:W-:Y:S01]  /*18820*/  LOP3.LUT R0, R0, 0x1f, RZ, 0xc0, !PT ;  /* 0x0000001f00007812 */ /* 0x008fe200078ec0ff */
[----:B------:R-:W-:Y:S03]  /*18830*/  BAR.SYNC.DEFER_BLOCKING 0x4, 0x200 ;  /* 0x0108000000007b1d */ /* 0x000fe60000010000 */
[----:B------:R-:W-:Y:S01]  /*18840*/  ISETP.NE.AND P0, PT, R0, RZ, PT ;  /* 0x000000ff0000720c */ /* 0x000fe20003f05270 */
[----:B------:R-:W-:-:S12]  /*18850*/  IMAD.U32 R25, RZ, RZ, UR4 ;  /* 0x00000004ff197e24 */ /* 0x000fd8000f8e00ff */
[----:B------:R-:W-:Y:S01]  /*18860*/  @!P0 MOV R0, 0x400 ;  /* 0x0000040000008802 */ /* 0x000fe20000000f00 */
[----:B--2---:R-:W2:Y:S03]  /*18870*/  @!P0 S2R R2, SR_CgaCtaId ;  /* 0x0000000000028919 */ /* 0x004ea60000008800 */
[----:B--2---:R-:W-:Y:S01]  /*18880*/  @!P0 LEA R17, R2, R0, 0x18 ;  /* 0x0000000002118211 */ /* 0x004fe200078ec0ff */
[----:B------:R1:W-:Y:S04]  /*18890*/  @!P0 STL [R1+0x18], R2 ;  /* 0x0000180201008387 */ /* 0x0003e80000100800 */
[----:B0-----:R1:W-:Y:S01]  /*188a0*/  @!P0 STS.128 [R17+0x132d0], R24 ;  /* 0x0132d01811008388 */ /* 0x0013e20000000c00 */
[----:B------:R-:W-:Y:S06]  /*188b0*/  BAR.ARV 0x5, 0x200 ;  /* 0x0148000000007b1d */ /* 0x000fec0000002000 */
.L_x_1265:
[----:B------:R-:W-:Y:S02]  /*188c0*/  ULDC UR5, c[0x0][0xc3c] ;  /* 0x00030f0000057ab9 */ /* 0x000fe40000000800 */
[----:B------:R-:W-:-:S13]  /*188d0*/  ISETP.GE.AND P0, PT, R27, UR5, PT ;  /* 0x000000051b007c0c */ /* 0x000fda000bf06270 */
[----:B------:R-:W-:Y:S05]  /*188e0*/  @!P0 BRA `(.L_x_1273) ;  /* 0xffffffa800748947 */ /* 0x000fea000383ffff */
.L_x_1192:
[----:B------:R-:W2:Y:S01]  /*188f0*/  LDL.LU R0, [R1+0x30] ;  /* 0x0000300001007983 */ /* 0x000ea20000300800 */
[----:B------:R-:W-:Y:S01]  /*18900*/  BSSY B0, `(.L_x_1274) ;  /* 0x000000b000007945 */ /* 0x000fe20003800000 */
[----:B------:R-:W0:Y:S01]  /*18910*/  S2R R5, SR_CgaCtaId ;  /* 0x0000000000057919 */ /* 0x000e220000008800 */
[----:B--2---:R-:W-:-:S05]  /*18920*/  VIADD R0, R0, 0x1 ;  /* 0x0000000100007836 */ /* 0x004fca0000000000 */
[----:B-1----:R-:W-:-:S04]  /*18930*/  LEA.HI R2, R0, R0, RZ, 0x1 ;  /* 0x0000000000027211 */ /* 0x002fc800078f08ff */
[----:B------:R-:W-:Y:S02]  /*18940*/  LOP3.LUT R3, R2, 0xfffffffe, RZ, 0xc0, !PT ;  /* 0xfffffffe02037812 */ /* 0x000fe400078ec0ff */
[----:B------:R-:W-:-:S03]  /*18950*/  MOV R2, 0x400 ;  /* 0x0000040000027802 */ /* 0x000fc60000000f00 */
[----:B------:R-:W-:Y:S01]  /*18960*/  IMAD.IADD R0, R0, 0x1, -R3 ;  /* 0x0000000100007824 */ /* 0x000fe200078e0a03 */
[----:B0-----:R-:W-:-:S04]  /*18970*/  LEA R5, R5, R2, 0x18 ;  /* 0x0000000205057211 */ /* 0x001fc800078ec0ff */
[----:B------:R-:W-:-:S04]  /*18980*/  SHF.L.U32 R0, R0, 0x1f, RZ ;  /* 0x0000001f00007819 */ /* 0x000fc800000006ff */
[----:B------:R-:W0:Y:S02]  /*18990*/  SYNCS.PHASECHK.TRANS64.TRYWAIT P0, [R5+URZ+0x13220], R0 ;  /* 0x01322000050075a7 */ /* 0x000e24000800017f */
[----:B0-----:R-:W-:Y:S05]  /*189a0*/  @!P0 BRA `(.L_x_1275) ;  /* 0x0000002800a88947 */ /* 0x001fea0003800000 */
.L_x_1364:
[----:B------:R-:W-:Y:S05]  /*189b0*/  BSYNC B0 ;  /* 0x0000000000007941 */ /* 0x000fea0003800000 */
.L_x_1274:
[----:B------:R-:W-:-:S03]  /*189c0*/  UMOV UR4, 0xffffffff ;  /* 0xffffffff00047882 */ /* 0x000fc60000000000 */
[----:B------:R-:W-:Y:S05]  /*189d0*/  BRA.DIV UR4, `(.L_x_1276) ;  /* 0x0000002a04b07947 */ /* 0x000fea000b800000 */
[----:B0-----:R-:W0:Y:S02]  /*189e0*/  S2R R0, SR_TID.X ;  /* 0x0000000000007919 */ /* 0x001e240000002100 */
[----:B0-----:R-:W-:-:S04]  /*189f0*/  SHF.R.U32.HI R0, RZ, 0x5, R0 ;  /* 0x00000005ff007819 */ /* 0x001fc80000011600 */
[----:B------:R-:W-:-:S05]  /*18a00*/  LOP3.LUT R0, R0, 0x3, RZ, 0xc0, !PT ;  /* 0x0000000300007812 */ /* 0x000fca00078ec0ff */
[----:B------:R0:W1:Y:S02]  /*18a10*/  SHFL.IDX PT, R14, R0, RZ, 0x1f ;  /* 0x00001fff000e7589 */ /* 0x00006400000e0000 */
.L_x_1367:
[----:B-1----:R-:W-:Y:S01]  /*18a20*/  ISETP.NE.AND P0, PT, R14, RZ, PT ;  /* 0x000000ff0e00720c */ /* 0x002fe20003f05270 */
[----:B------:R-:W-:-:S12]  /*18a30*/  BSSY B0, `(.L_x_1277) ;  /* 0x000002f000007945 */ /* 0x000fd80003800000 */
[----:B------:R-:W-:Y:S05]  /*18a40*/  @P0 BRA `(.L_x_1278) ;  /* 0x0000000000b40947 */ /* 0x000fea0003800000 */
[----:B------:R-:W-:-:S03]  /*18a50*/  UMOV UR4, 0xffffffff ;  /* 0xffffffff00047882 */ /* 0x000fc60000000000 */
[----:B------:R-:W-:Y:S05]  /*18a60*/  BRA.DIV UR4, `(.L_x_1279) ;  /* 0x0000002a04c07947 */ /* 0x000fea000b800000 */
[----:B------:R-:W-:-:S13]  /*18a70*/  ELECT P6, URZ, PT ;  /* 0x00000000003f782f */ /* 0x000fda00038c0000 */
.L_x_1370:
[----:B------:R-:W-:Y:S05]  /*18a80*/  @!P6 BRA `(.L_x_1278) ;  /* 0x0000000000a4e947 */ /* 0x000fea0003800000 */
[----:B------:R-:W-:-:S06]  /*18a90*/  ULOP3.LUT UR4, UR38, 0x2, URZ, 0xfc, !UPT ;  /* 0x0000000226047892 */ /* 0x000fcc000f8efc3f */
[----:B0-----:R-:W-:-:S05]  /*18aa0*/  IMAD.U32 R0, RZ, RZ, UR4 ;  /* 0x00000004ff007e24 */ /* 0x001fca000f8e00ff */
[----:B------:R-:W-:-:S13]  /*18ab0*/  ISETP.NE.AND P0, PT, R0, 0x3, PT ;  /* 0x000000030000780c */ /* 0x000fda0003f05270 */
[----:B------:R-:W-:Y:S05]  /*18ac0*/  @!P0 BRA `(.L_x_1280) ;  /* 0x0000000000048947 */ /* 0x000fea0003800000 */
[----:B------:R-:W-:Y:S01]  /*18ad0*/  BPT.TRAP 0x1 ;  /* 0x000000040000795c */ /* 0x000fe20000300000 */
.L_x_1280:
[----:B------:R-:W2:Y:S04]  /*18ae0*/  LDL R2, [R1+0xc] ;  /* 0x00000c0001027983 */ /* 0x000ea80000100800 */
[----:B------:R-:W3:Y:S01]  /*18af0*/  LDL.LU R0, [R1] ;  /* 0x0000000001007983 */ /* 0x000ee20000300800 */
[----:B--2---:R-:W-:Y:S01]  /*18b00*/  SHF.L.U32 R3, R2, 0x1f, RZ ;  /* 0x0000001f02037819 */ /* 0x004fe200000006ff */
[C---:B---3--:R-:W-:Y:S02]  /*18b10*/  IMAD R4, R0.reuse, 0x8, R5 ;  /* 0x0000000800047824 */ /* 0x048fe400078e0205 */
[----:B------:R-:W-:Y:S02]  /*18b20*/  VIADD R0, R0, 0x1 ;  /* 0x0000000100007836 */ /* 0x000fe40000000000 */
[----:B------:R-:W0:Y:S03]  /*18b30*/  SYNCS.PHASECHK.TRANS64.TRYWAIT P1, [R4+URZ+0x13240], R3 ;  /* 0x01324003040075a7 */ /* 0x000e26000802017f */
[----:B------:R-:W-:-:S04]  /*18b40*/  ISETP.NE.AND P2, PT, R0, 0x2, PT ;  /* 0x000000020000780c */ /* 0x000fc80003f45270 */
[----:B------:R-:W-:Y:S01]  /*18b50*/  SEL R2, RZ, 0x1, P2 ;  /* 0x00000001ff027807 */ /* 0x000fe20001000000 */
[----:B0-----:R-:W-:Y:S08]  /*18b60*/  @!P1 BRA `(.L_x_1281) ;  /* 0x0000002800a09947 */ /* 0x001ff00003800000 */
.L_x_1371:
[----:B------:R-:W2:Y:S01]  /*18b70*/  LDL.LU R6, [R1+0xc] ;  /* 0x00000c0001067983 */ /* 0x000ea20000300800 */
[----:B------:R-:W-:Y:S02]  /*18b80*/  SEL R0, R0, RZ, P2 ;  /* 0x000000ff00007207 */ /* 0x000fe40001000000 */
[----:B--2---:R-:W-:Y:S01]  /*18b90*/  LOP3.LUT R2, R6, R2, RZ, 0x3c, !PT ;  /* 0x0000000206027212 */ /* 0x004fe200078e3cff */
[----:B------:R-:W-:Y:S06]  /*18ba0*/  @!P0 BRA `(.L_x_1282) ;  /* 0x0000000000048947 */ /* 0x000fec0003800000 */
[----:B------:R-:W-:Y:S01]  /*18bb0*/  BPT.TRAP 0x1 ;  /* 0x000000040000795c */ /* 0x000fe20000300000 */
.L_x_1282:
[----:B------:R-:W-:Y:S01]  /*18bc0*/  IMAD R5, R0, 0x8, R5 ;  /* 0x0000000800057824 */ /* 0x000fe200078e0205 */
[----:B------:R-:W-:-:S04]  /*18bd0*/  SHF.L.U32 R0, R2, 0x1f, RZ ;  /* 0x0000001f02007819 */ /* 0x000fc800000006ff */
[----:B------:R-:W1:Y:S02]  /*18be0*/  SYNCS.PHASECHK.TRANS64.TRYWAIT P1, [R5+URZ+0x13240], R0 ;  /* 0x01324000050075a7 */ /* 0x000e64000802017f */
[----:B-1----:R-:W-:Y:S05]  /*18bf0*/  @!P1 BRA `(.L_x_1283) ;  /* 0x0000002800909947 */ /* 0x002fea0003800000 */
.L_x_1372:
[----:B------:R-:W-:Y:S05]  /*18c00*/  @!P0 BRA `(.L_x_1284) ;  /* 0x0000000000048947 */ /* 0x000fea0003800000 */
[----:B------:R-:W-:Y:S01]  /*18c10*/  BPT.TRAP 0x1 ;  /* 0x000000040000795c */ /* 0x000fe20000300000 */
.L_x_1284:
[----:B------:R-:W2:Y:S02]  /*18c20*/  SYNCS.PHASECHK.TRANS64.TRYWAIT P1, [R4+URZ+0x13260], R3 ;  /* 0x01326003040075a7 */ /* 0x000ea4000802017f */
[----:B--2---:R-:W-:Y:S05]  /*18c30*/  @!P1 BRA `(.L_x_1285) ;  /* 0x0000002800949947 */ /* 0x004fea0003800000 */
.L_x_1373:
[----:B------:R-:W-:Y:S05]  /*18c40*/  @!P0 BRA `(.L_x_1286) ;  /* 0x0000000000048947 */ /* 0x000fea0003800000 */
[----:B------:R-:W-:Y:S01]  /*18c50*/  BPT.TRAP 0x1 ;  /* 0x000000040000795c */ /* 0x000fe20000300000 */
.L_x_1286:
[----:B------:R-:W3:Y:S02]  /*18c60*/  SYNCS.PHASECHK.TRANS64.TRYWAIT P1, [R5+URZ+0x13260], R0 ;  /* 0x01326000050075a7 */ /* 0x000ee4000802017f */
[----:B---3--:R-:W-:Y:S05]  /*18c70*/  @!P1 BRA `(.L_x_1287) ;  /* 0x0000002800989947 */ /* 0x008fea0003800000 */
.L_x_1374:
[----:B------:R-:W-:Y:S05]  /*18c80*/  @!P0 BRA `(.L_x_1288) ;  /* 0x0000000000048947 */ /* 0x000fea0003800000 */
[----:B------:R-:W-:Y:S01]  /*18c90*/  BPT.TRAP 0x1 ;  /* 0x000000040000795c */ /* 0x000fe20000300000 */
.L_x_1288:
[----:B------:R-:W4:Y:S02]  /*18ca0*/  SYNCS.PHASECHK.TRANS64.TRYWAIT P1, [R4+URZ+0x13280], R3 ;  /* 0x01328003040075a7 */ /* 0x000f24000802017f */
[----:B----4-:R-:W-:Y:S05]  /*18cb0*/  @!P1 BRA `(.L_x_1289) ;  /* 0x00000028009c9947 */ /* 0x010fea0003800000 */
.L_x_1375:
[----:B------:R-:W-:Y:S05]  /*18cc0*/  @!P0 BRA `(.L_x_1290) ;  /* 0x0000000000048947 */ /* 0x000fea0003800000 */
[----:B------:R-:W-:Y:S01]  /*18cd0*/  BPT.TRAP 0x1 ;  /* 0x000000040000795c */ /* 0x000fe20000300000 */
.L_x_1290:
[----:B------:R0:W0:Y:S02]  /*18ce0*/  SYNCS.PHASECHK.TRANS64.TRYWAIT P0, [R5+URZ+0x13280], R0 ;  /* 0x01328000050075a7 */ /* 0x000024000800017f */
[----:B0-----:R-:W-:Y:S05]  /*18cf0*/  @!P0 NANOSLEEP.SYNCS 0x989680 ;  /* 0x009896800000895d */ /* 0x001fea0003900000 */
[----:B------:R-:W0:Y:S02]  /*18d00*/  @!P0 SYNCS.PHASECHK.TRANS64 P0, [R5+URZ+0x13280], R0 ;  /* 0x01328000050085a7 */ /* 0x000e24000800007f */
[----:B0-----:R-:W-:Y:S05]  /*18d10*/  @!P0 BRA `(.L_x_1290) ;  /* 0xfffffffc00f08947 */ /* 0x001fea000383ffff */
.L_x_1278:
[----:B------:R-:W-:Y:S05]  /*18d20*/  BSYNC B0 ;  /* 0x0000000000007941 */ /* 0x000fea0003800000 */
.L_x_1277:
[----:B------:R-:W-:Y:S05]  /*18d30*/  EXIT ;  /* 0x000000000000794d */ /* 0x000fea0003800000 */
.L_x_1099:
[----:B0-----:R-:W-:-:S04]  /*18d40*/  IMAD.U32 R3, RZ, RZ, UR45 ;  /* 0x0000002dff037e24 */ /* 0x001fc8000f8e00ff */
[----:B------:R0:W1:Y:S03]  /*18d50*/  SYNCS.PHASECHK.TRANS64.TRYWAIT P1, [R3+URZ+0x13200], R0 ;  /* 0x01320000030075a7 */ /* 0x000066000802017f */
[----:B-1----:R-:W-:Y:S05]  /*18d60*/  @!P1 NANOSLEEP.SYNCS 0x989680 ;  /* 0x009896800000995d */ /* 0x002fea0003900000 */
[----:B------:R-:W1:Y:S02]  /*18d70*/  @!P1 SYNCS.PHASECHK.TRANS64 P1, [R3+URZ+0x13200], R0 ;  /* 0x01320000030095a7 */ /* 0x000e64000802007f */
[----:B-1----:R-:W-:Y:S05]  /*18d80*/  @!P1 BRA `(.L_x_1099) ;  /* 0xfffffffc00ec9947 */ /* 0x002fea000383ffff */
[----:B------:R-:W-:Y:S05]  /*18d90*/  BRA `(.L_x_1291) ;  /* 0xfffffe8c00d47947 */ /* 0x000fea000383ffff */
.L_x_1103:
[----:B-1----:R1:W2:Y:S02]  /*18da0*/  SYNCS.PHASECHK.TRANS64.TRYWAIT P1, [R3+URZ+0x13230], R0 ;  /* 0x01323000030075a7 */ /* 0x0022a4000802017f */
[----:B--2---:R-:W-:Y:S05]  /*18db0*/  @!P1 NANOSLEEP.SYNCS 0x989680 ;  /* 0x009896800000995d */ /* 0x004fea0003900000 */
[----:B------:R-:W2:Y:S02]  /*18dc0*/  @!P1 SYNCS.PHASECHK.TRANS64 P1, [R3+URZ+0x13230], R0 ;  /* 0x01323000030095a7 */ /* 0x000ea4000802007f */
[----:B--2---:R-:W-:Y:S05]  /*18dd0*/  @!P1 BRA `(.L_x_1103) ;  /* 0xfffffffc00f09947 */ /* 0x004fea000383ffff */
[----:B------:R-:W-:Y:S05]  /*18de0*/  BRA `(.L_x_1102) ;  /* 0xfffffe8c00f07947 */ /* 0x000fea000383ffff */
.L_x_1120:
[----:B-1----:R-:W-:-:S04]  /*18df0*/  IMAD.U32 R6, RZ, RZ, UR23 ;  /* 0x00000017ff067e24 */ /* 0x002fc8000f8e00ff */
[----:B------:R1:W2:Y:S03]  /*18e00*/  SYNCS.PHASECHK.TRANS64.TRYWAIT P1, [R6+URZ+0x13230], R5 ;  /* 0x01323005060075a7 */ /* 0x0002a6000802017f */
[----:B--2---:R-:W-:Y:S05]  /*18e10*/  @!P1 NANOSLEEP.SYNCS 0x989680 ;  /* 0x009896800000995d */ /* 0x004fea0003900000 */
[----:B------:R-:W2:Y:S02]  /*18e20*/  @!P1 SYNCS.PHASECHK.TRANS64 P1, [R6+URZ+0x13230], R5 ;  /* 0x01323005060095a7 */ /* 0x000ea4000802007f */
[----:B--2---:R-:W-:Y:S05]  /*18e30*/  @!P1 BRA `(.L_x_1120) ;  /* 0xfffffffc00ec9947 */ /* 0x004fea000383ffff */
[----:B------:R-:W-:Y:S05]  /*18e40*/  BRA `(.L_x_1119) ;  /* 0xfffffecc00587947 */ /* 0x000fea000383ffff */
.L_x_1124:
[----:B-1----:R-:W-:-:S04]  /*18e50*/  IMAD.U32 R6, RZ, RZ, UR11 ;  /* 0x0000000bff067e24 */ /* 0x002fc8000f8e00ff */
[----:B------:R1:W2:Y:S03]  /*18e60*/  SYNCS.PHASECHK.TRANS64.TRYWAIT P1, [R6+URZ+0x13250], R5 ;  /* 0x01325005060075a7 */ /* 0x0002a6000802017f */
[----:B--2---:R-:W-:Y:S05]  /*18e70*/  @!P1 NANOSLEEP.SYNCS 0x989680 ;  /* 0x009896800000995d */ /* 0x004fea0003900000 */
[----:B------:R-:W2:Y:S02]  /*18e80*/  @!P1 SYNCS.PHASECHK.TRANS64 P1, [R6+URZ+0x13250], R5 ;  /* 0x01325005060095a7 */ /* 0x000ea4000802007f */
[----:B--2---:R-:W-:Y:S05]  /*18e90*/  @!P1 BRA `(.L_x_1124) ;  /* 0xfffffffc00ec9947 */ /* 0x004fea000383ffff */
[----:B------:R-:W-:Y:S05]  /*18ea0*/  BRA `(.L_x_1123) ;  /* 0xfffffed000647947 */ /* 0x000fea000383ffff */
.L_x_1143:
[----:B-1----:R-:W-:-:S04]  /*18eb0*/  IMAD.U32 R6, RZ, RZ, UR6 ;  /* 0x00000006ff067e24 */ /* 0x002fc8000f8e00ff */
[----:B------:R1:W2:Y:S03]  /*18ec0*/  SYNCS.PHASECHK.TRANS64.TRYWAIT P1, [R6+URZ+0x13230], R5 ;  /* 0x01323005060075a7 */ /* 0x0002a6000802017f */
[----:B--2---:R-:W-:Y:S05]  /*18ed0*/  @!P1 NANOSLEEP.SYNCS 0x989680 ;  /* 0x009896800000995d */ /* 0x004fea0003900000 */
[----:B------:R-:W2:Y:S02]  /*18ee0*/  @!P1 SYNCS.PHASECHK.TRANS64 P1, [R6+URZ+0x13230], R5 ;  /* 0x01323005060095a7 */ /* 0x000ea4000802007f */
[----:B--2---:R-:W-:Y:S05]  /*18ef0*/  @!P1 BRA `(.L_x_1143) ;  /* 0xfffffffc00ec9947 */ /* 0x004fea000383ffff */
[----:B------:R-:W-:Y:S05]  /*18f00*/  BRA `(.L_x_1142) ;  /* 0xffffff0c00907947 */ /* 0x000fea000383ffff */
.L_x_1147:
[----:B-1----:R-:W-:-:S04]  /*18f10*/  IMAD.U32 R6, RZ, RZ, UR11 ;  /* 0x0000000bff067e24 */ /* 0x002fc8000f8e00ff */
[----:B------:R1:W2:Y:S03]  /*18f20*/  SYNCS.PHASECHK.TRANS64.TRYWAIT P1, [R6+URZ+0x13250], R5 ;  /* 0x01325005060075a7 */ /* 0x0002a6000802017f */
[----:B--2---:R-:W-:Y:S05]  /*18f30*/  @!P1 NANOSLEEP.SYNCS 0x989680 ;  /* 0x009896800000995d */ /* 0x004fea0003900000 */
[----:B------:R-:W2:Y:S02]  /*18f40*/  @!P1 SYNCS.PHASECHK.TRANS64 P1, [R6+URZ+0x13250], R5 ;  /* 0x01325005060095a7 */ /* 0x000ea4000802007f */
[----:B--2---:R-:W-:Y:S05]  /*18f50*/  @!P1 BRA `(.L_x_1147) ;  /* 0xfffffffc00ec9947 */ /* 0x004fea000383ffff */
[----:B------:R-:W-:Y:S05]  /*18f60*/  BRA `(.L_x_1146) ;  /* 0xffffff10009c7947 */ /* 0x000fea000383ffff */
.L_x_1155:
[----:B-1----:R-:W-:-:S04]  /*18f70*/  IMAD.U32 R6, RZ, RZ, UR6 ;  /* 0x00000006ff067e24 */ /* 0x002fc8000f8e00ff */
[----:B------:R1:W2:Y:S03]  /*18f80*/  SYNCS.PHASECHK.TRANS64.TRYWAIT P1, [R6+URZ+0x13230], R5 ;  /* 0x01323005060075a7 */ /* 0x0002a6000802017f */
[----:B--2---:R-:W-:Y:S05]  /*18f90*/  @!P1 NANOSLEEP.SYNCS 0x989680 ;  /* 0x009896800000995d */ /* 0x004fea0003900000 */
[----:B------:R-:W2:Y:S02]  /*18fa0*/  @!P1 SYNCS.PHASECHK.TRANS64 P1, [R6+URZ+0x13230], R5 ;  /* 0x01323005060095a7 */ /* 0x000ea4000802007f */
[----:B--2---:R-:W-:Y:S05]  /*18fb0*/  @!P1 BRA `(.L_x_1155) ;  /* 0xfffffffc00ec9947 */ /* 0x004fea000383ffff */
[----:B------:R-:W-:Y:S05]  /*18fc0*/  BRA `(.L_x_1154) ;  /* 0xffffff3000107947 */ /* 0x000fea000383ffff */
.L_x_1159:
[----:B-1----:R-:W-:-:S04]  /*18fd0*/  IMAD.U32 R6, RZ, RZ, UR11 ;  /* 0x0000000bff067e24 */ /* 0x002fc8000f8e00ff */
[----:B------:R1:W2:Y:S03]  /*18fe0*/  SYNCS.PHASECHK.TRANS64.TRYWAIT P1, [R6+URZ+0x13250], R5 ;  /* 0x01325005060075a7 */ /* 0x0002a6000802017f */
[----:B--2---:R-:W-:Y:S05]  /*18ff0*/  @!P1 NANOSLEEP.SYNCS 0x989680 ;  /* 0x009896800000995d */ /* 0x004fea0003900000 */
[----:B------:R-:W2:Y:S02]  /*19000*/  @!P1 SYNCS.PHASECHK.TRANS64 P1, [R6+URZ+0x13250], R5 ;  /* 0x01325005060095a7 */ /* 0x000ea4000802007f */
[----:B--2---:R-:W-:Y:S05]  /*19010*/  @!P1 BRA `(.L_x_1159) ;  /* 0xfffffffc00ec9947 */ /* 0x004fea000383ffff */
[----:B------:R-:W-:Y:S05]  /*19020*/  BRA `(.L_x_1158) ;  /* 0xffffff34001c7947 */ /* 0x000fea000383ffff */
.L_x_1174:
[----:B-1----:R-:W-:-:S04]  /*19030*/  IMAD.U32 R7, RZ, RZ, UR14 ;  /* 0x0000000eff077e24 */ /* 0x002fc8000f8e00ff */
[----:B------:R1:W2:Y:S03]  /*19040*/  SYNCS.PHASECHK.TRANS64.TRYWAIT P1, [R7+URZ+0x13250], R4 ;  /* 0x01325004070075a7 */ /* 0x0002a6000802017f */
[----:B--2---:R-:W-:Y:S05]  /*19050*/  @!P1 NANOSLEEP.SYNCS 0x989680 ;  /* 0x009896800000995d */ /* 0x004fea0003900000 */
[----:B------:R-:W2:Y:S02]  /*19060*/  @!P1 SYNCS.PHASECHK.TRANS64 P1, [R7+URZ+0x13250], R4 ;  /* 0x01325004070095a7 */ /* 0x000ea4000802007f */
[----:B--2---:R-:W-:Y:S05]  /*19070*/  @!P1 BRA `(.L_x_1174) ;  /* 0xfffffffc00ec9947 */ /* 0x004fea000383ffff */
[----:B------:R-:W-:Y:S05]  /*19080*/  BRA `(.L_x_1173) ;  /* 0xffffff6c00847947 */ /* 0x000fea000383ffff */
.L_x_1213:
[----:B------:R-:W1:Y:S01]  /*19090*/  S2R R20, SR_TID.X ;  /* 0x0000000000147919 */ /* 0x000e620000002100 */
[----:B------:R-:W-:Y:S02]  /*190a0*/  IMAD.MOV.U32 R12, RZ, RZ, RZ ;  /* 0x000000ffff0c7224 */ /* 0x000fe400078e00ff */
[----:B------:R-:W-:Y:S02]  /*190b0*/  IMAD.MOV.U32 R11, RZ, RZ, 0x1f ;  /* 0x0000001fff0b7424 */ /* 0x000fe400078e00ff */
[----:B------:R-:W-:Y:S01]  /*190c0*/  IMAD.MOV.U32 R15, RZ, RZ, -0x1 ;  /* 0xffffffffff0f7424 */ /* 0x000fe200078e00ff */
[----:B-1----:R-:W-:-:S04]  /*190d0*/  SHF.R.U32.HI R20, RZ, 0x5, R20 ;  /* 0x00000005ff147819 */ /* 0x002fc80000011614 */
[----:B------:R-:W-:-:S05]  /*190e0*/  LOP3.LUT R20, R20, 0x3, RZ, 0xc0, !PT ;  /* 0x0000000314147812 */ /* 0x000fca00078ec0ff */
[----:B------:R-:W-:-:S07]  /*190f0*/  IMAD.MOV.U32 R13, RZ, RZ, R20 ;  /* 0x000000ffff0d7224 */ /* 0x000fce00078e0014 */
[----:B0-----:R-:W-:Y:S05]  /*19100*/  WARPSYNC.COLLECTIVE R15, `(.L_x_1292) ;  /* 0x000000000f087348 */ /* 0x001fea0003c00000 */
[----:B------:R1:W2:Y:S02]  /*19110*/  SHFL.IDX P6, R14, R13, R12, R11 ;  /* 0x0000000c0d0e7389 */ /* 0x0002a400000c000b */
[----:B012---:R-:W-:Y:S01]  /*19120*/  ENDCOLLECTIVE ;  /* 0x000000000000791b */ /* 0x007fe20003800000 */
.L_x_1292:
[----:B------:R-:W-:Y:S05]  /*19130*/  BRA `(.L_x_1293) ;  /* 0xffffffb000607947 */ /* 0x000fea000383ffff */
.L_x_1216:
[----:B0-----:R-:W2:Y:S02]  /*19140*/  LDL R2, [R1+0x28] ;  /* 0x0000280001027983 */ /* 0x001ea40000100800 */
[----:B--2---:R0:W1:Y:S02]  /*19150*/  SYNCS.PHASECHK.TRANS64.TRYWAIT P0, [R0+URZ+0x13280], R2 ;  /* 0x01328002000075a7 */ /* 0x004064000800017f */
[----:B-1----:R-:W-:Y:S05]  /*19160*/  @!P0 NANOSLEEP.SYNCS 0x989680 ;  /* 0x009896800000895d */ /* 0x002fea0003900000 */
[----:B------:R-:W1:Y:S02]  /*19170*/  @!P0 SYNCS.PHASECHK.TRANS64 P0, [R0+URZ+0x13280], R2 ;  /* 0x01328002000085a7 */ /* 0x000e64000800007f */
[----:B-1----:R-:W-:Y:S05]  /*19180*/  @!P0 BRA `(.L_x_1216) ;  /* 0xfffffffc00ec8947 */ /* 0x002fea000383ffff */
[----:B------:R-:W-:Y:S05]  /*19190*/  BRA `(.L_x_1294) ;  /* 0xffffffb400887947 */ /* 0x000fea000383ffff */
.L_x_1217:
        /* <DEDUP_REMOVED lines=8> */
.L_x_1296:
[----:B------:R-:W-:Y:S05]  /*19220*/  BSYNC B0 ;  /* 0x0000000000007941 */ /* 0x000fea0003800000 */
.L_x_1295:
[----:B------:R-:W-:Y:S01]  /*19230*/  IMAD.MOV.U32 R13, RZ, RZ, R2 ;  /* 0x000000ffff0d7224 */ /* 0x000fe200078e0002 */
[C---:B------:R-:W-:Y:S01]  /*19240*/  ISETP.GE.AND P2, PT, R9.reuse, 0x81, PT ;  /* 0x000000810900780c */ /* 0x040fe20003f46270 */
[----:B------:R-:W-:Y:S01]  /*19250*/  IMAD.MOV.U32 R12, RZ, RZ, RZ ;  /* 0x000000ffff0c7224 */ /* 0x000fe200078e00ff */
[----:B------:R-:W-:Y:S01]  /*19260*/  LOP3.LUT R16, R16, 0xffffffef, RZ, 0xc0, !PT ;  /* 0xffffffef10107812 */ /* 0x000fe200078ec0ff */
[----:B------:R-:W-:Y:S01]  /*19270*/  IMAD.MOV.U32 R11, RZ, RZ, 0x1c1f ;  /* 0x00001c1fff0b7424 */ /* 0x000fe200078e00ff */
[C---:B------:R-:W-:Y:S01]  /*19280*/  ISETP.GE.AND P4, PT, R9.reuse, 0x21, PT ;  /* 0x000000210900780c */ /* 0x040fe20003f86270 */
[----:B------:R-:W-:Y:S01]  /*19290*/  IMAD.MOV.U32 R15, RZ, RZ, -0x1 ;  /* 0xffffffffff0f7424 */ /* 0x000fe200078e00ff */
[----:B------:R-:W-:Y:S01]  /*192a0*/  ISETP.GE.AND P3, PT, R9, 0x41, PT ;  /* 0x000000410900780c */ /* 0x000fe20003f66270 */
[----:B------:R-:W-:-:S12]  /*192b0*/  IMAD.MOV.U32 R5, RZ, RZ, R14 ;  /* 0x000000ffff057224 */ /* 0x000fd800078e000e */
[----:B------:R-:W-:Y:S05]  /*192c0*/  WARPSYNC.COLLECTIVE R15, `(.L_x_1297) ;  /* 0x000000000f087348 */ /* 0x000fea0003c00000 */
[----:B------:R0:W1:Y:S02]  /*192d0*/  SHFL.IDX P6, R14, R13, R12, R11 ;  /* 0x0000000c0d0e7389 */ /* 0x00006400000c000b */
[----:B01----:R-:W-:Y:S01]  /*192e0*/  ENDCOLLECTIVE ;  /* 0x000000000000791b */ /* 0x003fe20003800000 */
.L_x_1297:
[----:B------:R-:W-:Y:S01]  /*192f0*/  @P2 LOP3.LUT R16, R16, 0x10, RZ, 0xfc, !PT ;  /* 0x0000001010102812 */ /* 0x000fe200078efcff */
[----:B------:R-:W-:Y:S02]  /*19300*/  IMAD.MOV.U32 R13, RZ, RZ, R3 ;  /* 0x000000ffff0d7224 */ /* 0x000fe400078e0003 */
[----:B------:R-:W-:Y:S02]  /*19310*/  IMAD.MOV.U32 R12, RZ, RZ, 0x1 ;  /* 0x00000001ff0c7424 */ /* 0x000fe400078e00ff */
[----:B------:R-:W-:-:S07]  /*19320*/  IMAD.MOV.U32 R10, RZ, RZ, R14 ;  /* 0x000000ffff0a7224 */ /* 0x000fce00078e000e */
[----:B------:R-:W-:Y:S05]  /*19330*/  WARPSYNC.COLLECTIVE R15, `(.L_x_1298) ;  /* 0x000000000f087348 */ /* 0x000fea0003c00000 */
[----:B------:R0:W1:Y:S02]  /*19340*/  SHFL.IDX P6, R14, R13, R12, R11 ;  /* 0x0000000c0d0e7389 */ /* 0x00006400000c000b */
[----:B01----:R-:W-:Y:S01]  /*19350*/  ENDCOLLECTIVE ;  /* 0x000000000000791b */ /* 0x003fe20003800000 */
.L_x_1298:
[----:B------:R-:W-:-:S05]  /*19360*/  IADD3 R18, P1, R18, R10, RZ ;  /* 0x0000000a12127210 */ /* 0x000fca0007f3e0ff */
[----:B------:R-:W-:Y:S01]  /*19370*/  IMAD.X R19, RZ, RZ, R5, P1 ;  /* 0x000000ffff137224 */ /* 0x000fe200008e0605 */
[----:B------:R-:W-:Y:S01]  /*19380*/  ISETP.LT.OR P1, PT, R9, 0x1, P0 ;  /* 0x000000010900780c */ /* 0x000fe20000721670 */
[----:B------:R-:W-:Y:S02]  /*19390*/  IMAD.IADD R5, R17, 0x1, R20 ;  /* 0x0000000111057824 */ /* 0x000fe400078e0214 */
[----:B------:R-:W0:Y:S01]  /*193a0*/  S2R R20, SR_TID.X ;  /* 0x0000000000147919 */ /* 0x000e220000002100 */
[----:B------:R-:W-:-:S09]  /*193b0*/  IMAD.MOV.U32 R13, RZ, RZ, R2 ;  /* 0x000000ffff0d7224 */ /* 0x000fd200078e0002 */
        /* <DEDUP_REMOVED lines=8> */
.L_x_1299:
[----:B------:R-:W-:Y:S02]  /*19440*/  IMAD.MOV.U32 R13, RZ, RZ, R3 ;  /* 0x000000ffff0d7224 */ /* 0x000fe400078e0003 */
[----:B------:R-:W-:-:S05]  /*19450*/  IMAD.SHL.U32 R20, R20, 0x10, RZ ;  /* 0x0000001014147824 */ /* 0x000fca00078e00ff */
[----:B------:R-:W-:Y:S01]  /*19460*/  LOP3.LUT R20, R20, 0x30, RZ, 0xc0, !PT ;  /* 0x0000003014147812 */ /* 0x000fe200078ec0ff */
[----:B------:R-:W-:-:S05]  /*19470*/  IMAD.MOV.U32 R12, RZ, RZ, R14 ;  /* 0x000000ffff0c7224 */ /* 0x000fca00078e000e */
[----:B------:R-:W-:Y:S01]  /*19480*/  IADD3 R18, P1, R20, R12, RZ ;  /* 0x0000000c14127210 */ /* 0x000fe20007f3e0ff */
[----:B------:R-:W-:-:S04]  /*19490*/  IMAD.MOV.U32 R12, RZ, RZ, 0x2 ;  /* 0x00000002ff0c7424 */ /* 0x000fc800078e00ff */
[----:B------:R-:W-:-:S08]  /*194a0*/  IMAD.X R19, RZ, RZ, R10, P1 ;  /* 0x000000ffff137224 */ /* 0x000fd000008e060a */
[----:B------:R-:W-:Y:S05]  /*194b0*/  WARPSYNC.COLLECTIVE R15, `(.L_x_1300) ;  /* 0x000000000f087348 */ /* 0x000fea0003c00000 */
[----:B------:R0:W1:Y:S02]  /*194c0*/  SHFL.IDX P6, R14, R13, R12, R11 ;  /* 0x0000000c0d0e7389 */ /* 0x00006400000c000b */
[----:B01----:R-:W-:Y:S01]  /*194d0*/  ENDCOLLECTIVE ;  /* 0x000000000000791b */ /* 0x003fe20003800000 */
.L_x_1300:
        /* <DEDUP_REMOVED lines=10> */
.L_x_1301:
[----:B------:R-:W-:Y:S02]  /*19580*/  IMAD.MOV.U32 R13, RZ, RZ, R3 ;  /* 0x000000ffff0d7224 */ /* 0x000fe400078e0003 */
[----:B------:R-:W-:-:S05]  /*19590*/  IMAD.MOV.U32 R12, RZ, RZ, R14 ;  /* 0x000000ffff0c7224 */ /* 0x000fca00078e000e */
[----:B------:R-:W-:Y:S01]  /*195a0*/  IADD3 R18, P1, R20, R12, RZ ;  /* 0x0000000c14127210 */ /* 0x000fe20007f3e0ff */
[----:B------:R-:W-:-:S04]  /*195b0*/  IMAD.MOV.U32 R12, RZ, RZ, 0x3 ;  /* 0x00000003ff0c7424 */ /* 0x000fc800078e00ff */
[----:B------:R-:W-:-:S08]  /*195c0*/  IMAD.X R19, RZ, RZ, R10, P1 ;  /* 0x000000ffff137224 */ /* 0x000fd000008e060a */
[----:B------:R-:W-:Y:S05]  /*195d0*/  WARPSYNC.COLLECTIVE R15, `(.L_x_1302) ;  /* 0x000000000f087348 */ /* 0x000fea0003c00000 */
[----:B------:R0:W1:Y:S02]  /*195e0*/  SHFL.IDX P6, R14, R13, R12, R11 ;  /* 0x0000000c0d0e7389 */ /* 0x00006400000c000b */
[----:B01----:R-:W-:Y:S01]  /*195f0*/  ENDCOLLECTIVE ;  /* 0x000000000000791b */ /* 0x003fe20003800000 */
.L_x_1302:
        /* <DEDUP_REMOVED lines=10> */
.L_x_1303:
[----:B------:R-:W-:Y:S02]  /*196a0*/  IMAD.MOV.U32 R13, RZ, RZ, R21 ;  /* 0x000000ffff0d7224 */ /* 0x000fe400078e0015 */
[----:B------:R-:W-:Y:S02]  /*196b0*/  IMAD.MOV.U32 R12, RZ, RZ, RZ ;  /* 0x000000ffff0c7224 */ /* 0x000fe400078e00ff */
[----:B------:R-:W-:-:S07]  /*196c0*/  IMAD.MOV.U32 R2, RZ, RZ, R14 ;  /* 0x000000ffff027224 */ /* 0x000fce00078e000e */
[----:B------:R-:W-:Y:S05]  /*196d0*/  WARPSYNC.COLLECTIVE R15, `(.L_x_1304) ;  /* 0x000000000f087348 */ /* 0x000fea0003c00000 */
[----:B------:R0:W1:Y:S02]  /*196e0*/  SHFL.IDX P6, R14, R13, R12, R11 ;  /* 0x0000000c0d0e7389 */ /* 0x00006400000c000b */
[----:B01----:R-:W-:Y:S01]  /*196f0*/  ENDCOLLECTIVE ;  /* 0x000000000000791b */ /* 0x003fe20003800000 */
.L_x_1304:
        /* <DEDUP_REMOVED lines=9> */
[----:B0-----:R-:W-:-:S12]  /*19790*/  IMAD.MOV.U32 R3, RZ, RZ, R14 ;  /* 0x000000ffff037224 */ /* 0x001fd800078e000e */
[----:B------:R-:W-:Y:S05]  /*197a0*/  WARPSYNC.COLLECTIVE R15, `(.L_x_1305) ;  /* 0x000000000f087348 */ /* 0x000fea0003c00000 */
[----:B------:R0:W1:Y:S02]  /*197b0*/  SHFL.IDX P6, R14, R13, R12, R11 ;  /* 0x0000000c0d0e7389 */ /* 0x00006400000c000b */
[----:B01----:R-:W-:Y:S01]  /*197c0*/  ENDCOLLECTIVE ;  /* 0x000000000000791b */ /* 0x003fe20003800000 */
.L_x_1305:
[----:B------:R-:W-:Y:S01]  /*197d0*/  IMAD.MOV.U32 R2, RZ, RZ, R14 ;  /* 0x000000ffff027224 */ /* 0x000fe200078e000e */
[----:B------:R-:W-:Y:S06]  /*197e0*/  BRA `(.L_x_1306) ;  /* 0xffffffb400587947 */ /* 0x000fec000383ffff */
.L_x_1222:
[----:B--2---:R-:W2:Y:S02]  /*197f0*/  LDL R2, [R1+0x28] ;  /* 0x0000280001027983 */ /* 0x004ea40000100800 */
[----:B--2---:R2:W3:Y:S02]  /*19800*/  SYNCS.PHASECHK.TRANS64.TRYWAIT P0, [R0+URZ+0x13240], R2 ;  /* 0x01324002000075a7 */ /* 0x0044e4000800017f */
[----:B---3--:R-:W-:Y:S05]  /*19810*/  @!P0 NANOSLEEP.SYNCS 0x989680 ;  /* 0x009896800000895d */ /* 0x008fea0003900000 */
[----:B------:R-:W3:Y:S02]  /*19820*/  @!P0 SYNCS.PHASECHK.TRANS64 P0, [R0+URZ+0x13240], R2 ;  /* 0x01324002000085a7 */ /* 0x000ee4000800007f */
[----:B---3--:R-:W-:Y:S05]  /*19830*/  @!P0 BRA `(.L_x_1222) ;  /* 0xfffffffc00ec8947 */ /* 0x008fea000383ffff */
[----:B------:R-:W-:Y:S05]  /*19840*/  BRA `(.L_x_1307) ;  /* 0xffffffb400b87947 */ /* 0x000fea000383ffff */
.L_x_1223:
        /* <DEDUP_REMOVED lines=8> */
.L_x_1309:
[----:B------:R-:W-:Y:S05]  /*198d0*/  BSYNC B0 ;  /* 0x0000000000007941 */ /* 0x000fea0003800000 */
.L_x_1308:
        /* <DEDUP_REMOVED lines=10> */
.L_x_1310:
        /* <DEDUP_REMOVED lines=8> */
.L_x_1311:
        /* <DEDUP_REMOVED lines=15> */
.L_x_1312:
[----:B------:R-:W-:Y:S02]  /*19af0*/  IMAD.MOV.U32 R13, RZ, RZ, R4 ;  /* 0x000000ffff0d7224 */ /* 0x000fe400078e0004 */
[----:B------:R-:W-:Y:S02]  /*19b00*/  IMAD.MOV.U32 R12, RZ, RZ, 0x2 ;  /* 0x00000002ff0c7424 */ /* 0x000fe400078e00ff */
[----:B------:R-:W-:-:S07]  /*19b10*/  IMAD.MOV.U32 R3, RZ, RZ, R14 ;  /* 0x000000ffff037224 */ /* 0x000fce00078e000e */
[----:B------:R-:W-:Y:S05]  /*19b20*/  WARPSYNC.COLLECTIVE R15, `(.L_x_1313) ;  /* 0x000000000f087348 */ /* 0x000fea0003c00000 */
[----:B------:R0:W1:Y:S02]  /*19b30*/  SHFL.IDX P6, R14, R13, R12, R11 ;  /* 0x0000000c0d0e7389 */ /* 0x00006400000c000b */
[----:B01----:R-:W-:Y:S01]  /*19b40*/  ENDCOLLECTIVE ;  /* 0x000000000000791b */ /* 0x003fe20003800000 */
.L_x_1313:
        /* <DEDUP_REMOVED lines=14> */
.L_x_1314:
[----:B------:R-:W-:Y:S02]  /*19c30*/  IMAD.MOV.U32 R13, RZ, RZ, R4 ;  /* 0x000000ffff0d7224 */ /* 0x000fe400078e0004 */
[----:B------:R-:W-:Y:S02]  /*19c40*/  IMAD.MOV.U32 R12, RZ, RZ, 0x3 ;  /* 0x00000003ff0c7424 */ /* 0x000fe400078e00ff */
[----:B------:R-:W-:-:S07]  /*19c50*/  IMAD.MOV.U32 R3, RZ, RZ, R14 ;  /* 0x000000ffff037224 */ /* 0x000fce00078e000e */
[----:B------:R-:W-:Y:S05]  /*19c60*/  WARPSYNC.COLLECTIVE R15, `(.L_x_1315) ;  /* 0x000000000f087348 */ /* 0x000fea0003c00000 */
[----:B------:R0:W1:Y:S02]  /*19c70*/  SHFL.IDX P6, R14, R13, R12, R11 ;  /* 0x0000000c0d0e7389 */ /* 0x00006400000c000b */
[----:B01----:R-:W-:Y:S01]  /*19c80*/  ENDCOLLECTIVE ;  /* 0x000000000000791b */ /* 0x003fe20003800000 */
.L_x_1315:
        /* <DEDUP_REMOVED lines=10> */
.L_x_1316:
        /* <DEDUP_REMOVED lines=10> */
.L_x_1317:
        /* <DEDUP_REMOVED lines=11> */
.L_x_1318:
[----:B------:R-:W-:Y:S01]  /*19e80*/  IMAD.MOV.U32 R2, RZ, RZ, R14 ;  /* 0x000000ffff027224 */ /* 0x000fe200078e000e */
[----:B------:R-:W-:Y:S06]  /*19e90*/  BRA `(.L_x_1319) ;  /* 0xffffffb4003c7947 */ /* 0x000fec000383ffff */
.L_x_1230:
[----:B------:R-:W-:Y:S02]  /*19ea0*/  IMAD.MOV.U32 R13, RZ, RZ, R4 ;  /* 0x000000ffff0d7224 */ /* 0x000fe400078e0004 */
[----:B------:R-:W-:Y:S02]  /*19eb0*/  IMAD.MOV.U32 R12, RZ, RZ, RZ ;  /* 0x000000ffff0c7224 */ /* 0x000fe400078e00ff */
[----:B------:R-:W-:Y:S02]  /*19ec0*/  IMAD.MOV.U32 R11, RZ, RZ, 0x1c1f ;  /* 0x00001c1fff0b7424 */ /* 0x000fe400078e00ff */
[----:B------:R-:W-:Y:S02]  /*19ed0*/  IMAD.MOV.U32 R15, RZ, RZ, -0x1 ;  /* 0xffffffffff0f7424 */ /* 0x000fe400078e00ff */
[----:B------:R-:W-:Y:S02]  /*19ee0*/  IMAD R7, R9, UR37, RZ ;  /* 0x0000002509077c24 */ /* 0x000fe4000f8e02ff */
[----:B------:R-:W-:-:S07]  /*19ef0*/  VIADD R6, R20, UR39 ;  /* 0x0000002714067c36 */ /* 0x000fce0008000000 */
[----:B-----5:R-:W-:Y:S05]  /*19f00*/  WARPSYNC.COLLECTIVE R15, `(.L_x_1320) ;  /* 0x000000000f087348 */ /* 0x020fea0003c00000 */
[----:B------:R0:W1:Y:S02]  /*19f10*/  SHFL.IDX P6, R14, R13, R12, R11 ;  /* 0x0000000c0d0e7389 */ /* 0x00006400000c000b */
[----:B01---5:R-:W-:Y:S01]  /*19f20*/  ENDCOLLECTIVE ;  /* 0x000000000000791b */ /* 0x023fe20003800000 */
.L_x_1320:
[C---:B------:R-:W-:Y:S01]  /*19f30*/  VIADD R10, R6.reuse, 0x20 ;  /* 0x00000020060a7836 */ /* 0x040fe20000000000 */
[----:B------:R-:W-:Y:S01]  /*19f40*/  ISETP.GE.AND P2, PT, R6, R7, PT ;  /* 0x000000070600720c */ /* 0x000fe20003f46270 */
[----:B------:R-:W-:Y:S02]  /*19f50*/  IMAD.MOV.U32 R13, RZ, RZ, R0 ;  /* 0x000000ffff0d7224 */ /* 0x000fe400078e0000 */
[----:B------:R-:W-:-:S10]  /*19f60*/  IMAD.MOV.U32 R2, RZ, RZ, R14 ;  /* 0x000000ffff027224 */ /* 0x000fd400078e000e */
[----:B------:R-:W-:Y:S05]  /*19f70*/  WARPSYNC.COLLECTIVE R15, `(.L_x_1321) ;  /* 0x000000000f087348 */ /* 0x000fea0003c00000 */
[----:B------:R0:W1:Y:S02]  /*19f80*/  SHFL.IDX P6, R14, R13, R12, R11 ;  /* 0x0000000c0d0e7389 */ /* 0x00006400000c000b */
[----:B01----:R-:W-:Y:S01]  /*19f90*/  ENDCOLLECTIVE ;  /* 0x000000000000791b */ /* 0x003fe20003800000 */
.L_x_1321:
[----:B------:R-:W-:Y:S02]  /*19fa0*/  IMAD.MOV.U32 R13, RZ, RZ, R4 ;  /* 0x000000ffff0d7224 */ /* 0x000fe400078e0004 */
[----:B------:R-:W-:Y:S02]  /*19fb0*/  IMAD.MOV.U32 R12, RZ, RZ, 0x1 ;  /* 0x00000001ff0c7424 */ /* 0x000fe400078e00ff */
[----:B------:R-:W-:-:S07]  /*19fc0*/  IMAD.MOV.U32 R3, RZ, RZ, R14 ;  /* 0x000000ffff037224 */ /* 0x000fce00078e000e */
[----:B------:R-:W-:Y:S05]  /*19fd0*/  WARPSYNC.COLLECTIVE R15, `(.L_x_1322) ;  /* 0x000000000f087348 */ /* 0x000fea0003c00000 */
[----:B------:R0:W1:Y:S02]  /*19fe0*/  SHFL.IDX P6, R14, R13, R12, R11 ;  /* 0x0000000c0d0e7389 */ /* 0x00006400000c000b */
[----:B01----:R-:W-:Y:S01]  /*19ff0*/  ENDCOLLECTIVE ;  /* 0x000000000000791b */ /* 0x003fe20003800000 */
.L_x_1322:
        /* <DEDUP_REMOVED lines=15> */
.L_x_1323:
[----:B------:R-:W-:Y:S02]  /*1a0f0*/  IMAD.MOV.U32 R13, RZ, RZ, R4 ;  /* 0x000000ffff0d7224 */ /* 0x000fe400078e0004 */
[----:B------:R-:W-:Y:S02]  /*1a100*/  IMAD.MOV.U32 R12, RZ, RZ, 0x2 ;  /* 0x00000002ff0c7424 */ /* 0x000fe400078e00ff */
[----:B------:R-:W-:-:S07]  /*1a110*/  IMAD.MOV.U32 R3, RZ, RZ, R14 ;  /* 0x000000ffff037224 */ /* 0x000fce00078e000e */
[----:B------:R-:W-:Y:S05]  /*1a120*/  WARPSYNC.COLLECTIVE R15, `(.L_x_1324) ;  /* 0x000000000f087348 */ /* 0x000fea0003c00000 */
[----:B------:R0:W1:Y:S02]  /*1a130*/  SHFL.IDX P6, R14, R13, R12, R11 ;  /* 0x0000000c0d0e7389 */ /* 0x00006400000c000b */
[----:B01----:R-:W-:Y:S01]  /*1a140*/  ENDCOLLECTIVE ;  /* 0x000000000000791b */ /* 0x003fe20003800000 */
.L_x_1324:
        /* <DEDUP_REMOVED lines=16> */
.L_x_1325:
[----:B------:R-:W-:Y:S02]  /*1a250*/  IMAD.MOV.U32 R13, RZ, RZ, R4 ;  /* 0x000000ffff0d7224 */ /* 0x000fe400078e0004 */
[----:B------:R-:W-:Y:S02]  /*1a260*/  IMAD.MOV.U32 R12, RZ, RZ, 0x3 ;  /* 0x00000003ff0c7424 */ /* 0x000fe400078e00ff */
[----:B------:R-:W-:-:S07]  /*1a270*/  IMAD.MOV.U32 R3, RZ, RZ, R14 ;  /* 0x000000ffff037224 */ /* 0x000fce00078e000e */
[----:B------:R-:W-:Y:S05]  /*1a280*/  WARPSYNC.COLLECTIVE R15, `(.L_x_1326) ;  /* 0x000000000f087348 */ /* 0x000fea0003c00000 */
[----:B------:R0:W1:Y:S02]  /*1a290*/  SHFL.IDX P6, R14, R13, R12, R11 ;  /* 0x0000000c0d0e7389 */ /* 0x00006400000c000b */
[----:B01----:R-:W-:Y:S01]  /*1a2a0*/  ENDCOLLECTIVE ;  /* 0x000000000000791b */ /* 0x003fe20003800000 */
.L_x_1326:
        /* <DEDUP_REMOVED lines=10> */
.L_x_1327:
[----:B------:R-:W-:Y:S01]  /*1a350*/  @!PT LDS RZ, [RZ] ;  /* 0x00000000fffff984 */ /* 0x000fe20000000800 */
[----:B------:R-:W-:Y:S01]  /*1a360*/  @!PT LDS RZ, [RZ] ;  /* 0x00000000fffff984 */ /* 0x000fe20000000800 */
[----:B------:R-:W-:Y:S01]  /*1a370*/  @!PT LDS RZ, [RZ] ;  /* 0x00000000fffff984 */ /* 0x000fe20000000800 */
[----:B------:R0:W-:Y:S01]  /*1a380*/  @!P2 LDGSTS.E.BYPASS.LTC128B.128 [R18+0xc000], desc[UR50][R2.64], !P0 ;  /* 0x0c0000000212afae */ /* 0x0001e2000c101d72 */
[----:B------:R-:W-:Y:S02]  /*1a390*/  IMAD.MOV.U32 R13, RZ, RZ, R8 ;  /* 0x000000ffff0d7224 */ /* 0x000fe400078e0008 */
[----:B0-----:R-:W-:Y:S02]  /*1a3a0*/  VIADD R2, R6, 0x60 ;  /* 0x0000006006027836 */ /* 0x001fe40000000000 */
[----:B------:R-:W-:-:S03]  /*1a3b0*/  IMAD.MOV.U32 R12, RZ, RZ, RZ ;  /* 0x000000ffff0c7224 */ /* 0x000fc600078e00ff */
[----:B------:R-:W-:Y:S01]  /*1a3c0*/  ISETP.GE.AND P2, PT, R2, R7, PT ;  /* 0x000000070200720c */ /* 0x000fe20003f46270 */
[----:B------:R-:W-:-:S12]  /*1a3d0*/  IMAD.MOV.U32 R0, RZ, RZ, R14 ;  /* 0x000000ffff007224 */ /* 0x000fd800078e000e */
[----:B------:R-:W-:Y:S05]  /*1a3e0*/  WARPSYNC.COLLECTIVE R15, `(.L_x_1328) ;  /* 0x000000000f087348 */ /* 0x000fea0003c00000 */
[----:B------:R0:W1:Y:S02]  /*1a3f0*/  SHFL.IDX P6, R14, R13, R12, R11 ;  /* 0x0000000c0d0e7389 */ /* 0x00006400000c000b */
[----:B01----:R-:W-:Y:S01]  /*1a400*/  ENDCOLLECTIVE ;  /* 0x000000000000791b */ /* 0x003fe20003800000 */
.L_x_1328:
        /* <DEDUP_REMOVED lines=13> */
.L_x_1329:
        /* <DEDUP_REMOVED lines=8> */
.L_x_1330:
        /* <DEDUP_REMOVED lines=12> */
.L_x_1331:
[----:B------:R-:W-:Y:S01]  /*1a620*/  IMAD.MOV.U32 R2, RZ, RZ, R14 ;  /* 0x000000ffff027224 */ /* 0x000fe200078e000e */
[----:B------:R-:W-:Y:S06]  /*1a630*/  BRA `(.L_x_1332) ;  /* 0xffffffb800447947 */ /* 0x000fec000383ffff */
.L_x_1233:
[----:B-1----:R1:W2:Y:S02]  /*1a640*/  SYNCS.PHASECHK.TRANS64.TRYWAIT P0, [R17+URZ+0x13220], R0 ;  /* 0x01322000110075a7 */ /* 0x0022a4000800017f */
[----:B--2---:R-:W-:Y:S05]  /*1a650*/  @!P0 NANOSLEEP.SYNCS 0x989680 ;  /* 0x009896800000895d */ /* 0x004fea0003900000 */
[----:B------:R-:W2:Y:S02]  /*1a660*/  @!P0 SYNCS.PHASECHK.TRANS64 P0, [R17+URZ+0x13220], R0 ;  /* 0x01322000110085a7 */ /* 0x000ea4000800007f */
[----:B--2---:R-:W-:Y:S05]  /*1a670*/  @!P0 BRA `(.L_x_1233) ;  /* 0xfffffffc00f08947 */ /* 0x004fea000383ffff */
[----:B------:R-:W-:Y:S05]  /*1a680*/  BRA `(.L_x_1333) ;  /* 0xffffffb800a07947 */ /* 0x000fea000383ffff */
.L_x_1237:
[----:B0-----:R0:W1:Y:S02]  /*1a690*/  SYNCS.PHASECHK.TRANS64.TRYWAIT P0, [R0+URZ+0x13280], R29 ;  /* 0x0132801d000075a7 */ /* 0x001064000800017f */
[----:B-1----:R-:W-:Y:S05]  /*1a6a0*/  @!P0 NANOSLEEP.SYNCS 0x989680 ;  /* 0x009896800000895d */ /* 0x002fea0003900000 */
[----:B------:R-:W1:Y:S02]  /*1a6b0*/  @!P0 SYNCS.PHASECHK.TRANS64 P0, [R0+URZ+0x13280], R29 ;  /* 0x0132801d000085a7 */ /* 0x000e64000800007f */
[----:B-1----:R-:W-:Y:S05]  /*1a6c0*/  @!P0 BRA `(.L_x_1237) ;  /* 0xfffffffc00f08947 */ /* 0x002fea000383ffff */
[----:B------:R-:W-:Y:S05]  /*1a6d0*/  BRA `(.L_x_1334) ;  /* 0xffffffbc00e87947 */ /* 0x000fea000383ffff */
.L_x_1238:
        /* <DEDUP_REMOVED lines=8> */
.L_x_1336:
[----:B------:R-:W-:Y:S05]  /*1a760*/  BSYNC B0 ;  /* 0x0000000000007941 */ /* 0x000fea0003800000 */
.L_x_1335:
        /* <DEDUP_REMOVED lines=10> */
.L_x_1337:
        /* <DEDUP_REMOVED lines=11> */
.L_x_1338:
        /* <DEDUP_REMOVED lines=10> */
.L_x_1339:
        /* <DEDUP_REMOVED lines=11> */
.L_x_1340:
        /* <DEDUP_REMOVED lines=10> */
.L_x_1341:
        /* <DEDUP_REMOVED lines=11> */
.L_x_1342:
        /* <DEDUP_REMOVED lines=10> */
.L_x_1343:
[----:B------:R-:W-:Y:S02]  /*1ac00*/  IMAD.MOV.U32 R13, RZ, RZ, R18 ;  /* 0x000000ffff0d7224 */ /* 0x000fe400078e0012 */
[----:B------:R-:W-:Y:S02]  /*1ac10*/  IMAD.MOV.U32 R12, RZ, RZ, RZ ;  /* 0x000000ffff0c7224 */ /* 0x000fe400078e00ff */
[----:B------:R-:W-:Y:S02]  /*1ac20*/  IMAD.SHL.U32 R3, R3, 0x10, RZ ;  /* 0x0000001003037824 */ /* 0x000fe400078e00ff */
[----:B------:R-:W-:-:S07]  /*1ac30*/  IMAD.MOV.U32 R2, RZ, RZ, R14 ;  /* 0x000000ffff027224 */ /* 0x000fce00078e000e */
[----:B------:R-:W-:Y:S05]  /*1ac40*/  WARPSYNC.COLLECTIVE R15, `(.L_x_1344) ;  /* 0x000000000f087348 */ /* 0x000fea0003c00000 */
[----:B------:R0:W1:Y:S02]  /*1ac50*/  SHFL.IDX P6, R14, R13, R12, R11 ;  /* 0x0000000c0d0e7389 */ /* 0x00006400000c000b */
[----:B01----:R-:W-:Y:S01]  /*1ac60*/  ENDCOLLECTIVE ;  /* 0x000000000000791b */ /* 0x003fe20003800000 */
.L_x_1344:
        /* <DEDUP_REMOVED lines=12> */
.L_x_1345:
[----:B------:R-:W-:Y:S01]  /*1ad30*/  IMAD.MOV.U32 R2, RZ, RZ, R14 ;  /* 0x000000ffff027224 */ /* 0x000fe200078e000e */
[----:B------:R-:W-:Y:S06]  /*1ad40*/  BRA `(.L_x_1346) ;  /* 0xffffffbc005c7947 */ /* 0x000fec000383ffff */
.L_x_1243:
[----:B---3--:R3:W4:Y:S02]  /*1ad50*/  SYNCS.PHASECHK.TRANS64.TRYWAIT P0, [R0+URZ+0x13240], R29 ;  /* 0x0132401d000075a7 */ /* 0x008724000800017f */
[----:B----4-:R-:W-:Y:S05]  /*1ad60*/  @!P0 NANOSLEEP.SYNCS 0x989680 ;  /* 0x009896800000895d */ /* 0x010fea0003900000 */
[----:B------:R-:W4:Y:S02]  /*1ad70*/  @!P0 SYNCS.PHASECHK.TRANS64 P0, [R0+URZ+0x13240], R29 ;  /* 0x0132401d000085a7 */ /* 0x000f24000800007f */
[----:B----4-:R-:W-:Y:S05]  /*1ad80*/  @!P0 BRA `(.L_x_1243) ;  /* 0xfffffffc00f08947 */ /* 0x010fea000383ffff */
[----:B------:R-:W-:Y:S05]  /*1ad90*/  BRA `(.L_x_1347) ;  /* 0xffffffbc00b87947 */ /* 0x000fea000383ffff */
.L_x_1244:
        /* <DEDUP_REMOVED lines=8> */
.L_x_1349:
[----:B------:R-:W-:Y:S05]  /*1ae20*/  BSYNC B0 ;  /* 0x0000000000007941 */ /* 0x000fea0003800000 */
.L_x_1348:
        /* <DEDUP_REMOVED lines=8> */
.L_x_1350:
[----:B------:R-:W-:Y:S02]  /*1aeb0*/  IMAD.MOV.U32 R13, RZ, RZ, R6 ;  /* 0x000000ffff0d7224 */ /* 0x000fe400078e0006 */
[----:B------:R-:W-:Y:S02]  /*1aec0*/  IMAD.MOV.U32 R12, RZ, RZ, 0x1 ;  /* 0x00000001ff0c7424 */ /* 0x000fe400078e00ff */
[----:B------:R-:W-:-:S07]  /*1aed0*/  IMAD.MOV.U32 R2, RZ, RZ, R14 ;  /* 0x000000ffff027224 */ /* 0x000fce00078e000e */
[----:B------:R-:W-:Y:S05]  /*1aee0*/  WARPSYNC.COLLECTIVE R15, `(.L_x_1351) ;  /* 0x000000000f087348 */ /* 0x000fea0003c00000 */
[----:B------:R0:W1:Y:S02]  /*1aef0*/  SHFL.IDX P6, R14, R13, R12, R11 ;  /* 0x0000000c0d0e7389 */ /* 0x00006400000c000b */
[----:B01----:R-:W-:Y:S01]  /*1af00*/  ENDCOLLECTIVE ;  /* 0x000000000000791b */ /* 0x003fe20003800000 */
.L_x_1351:
        /* <DEDUP_REMOVED lines=11> */
.L_x_1352:
[----:B------:R-:W-:Y:S02]  /*1afc0*/  IMAD.MOV.U32 R13, RZ, RZ, R6 ;  /* 0x000000ffff0d7224 */ /* 0x000fe400078e0006 */
[----:B------:R-:W-:Y:S02]  /*1afd0*/  IMAD.MOV.U32 R12, RZ, RZ, 0x2 ;  /* 0x00000002ff0c7424 */ /* 0x000fe400078e00ff */
[----:B------:R-:W-:-:S07]  /*1afe0*/  IMAD.MOV.U32 R2, RZ, RZ, R14 ;  /* 0x000000ffff027224 */ /* 0x000fce00078e000e */
[----:B------:R-:W-:Y:S05]  /*1aff0*/  WARPSYNC.COLLECTIVE R15, `(.L_x_1353) ;  /* 0x000000000f087348 */ /* 0x000fea0003c00000 */
[----:B------:R0:W1:Y:S02]  /*1b000*/  SHFL.IDX P6, R14, R13, R12, R11 ;  /* 0x0000000c0d0e7389 */ /* 0x00006400000c000b */
[----:B01----:R-:W-:Y:S01]  /*1b010*/  ENDCOLLECTIVE ;  /* 0x000000000000791b */ /* 0x003fe20003800000 */
.L_x_1353:
        /* <DEDUP_REMOVED lines=11> */
.L_x_1354:
[----:B------:R-:W-:Y:S02]  /*1b0d0*/  IMAD.MOV.U32 R13, RZ, RZ, R6 ;  /* 0x000000ffff0d7224 */ /* 0x000fe400078e0006 */
[----:B------:R-:W-:Y:S02]  /*1b0e0*/  IMAD.MOV.U32 R12, RZ, RZ, 0x3 ;  /* 0x00000003ff0c7424 */ /* 0x000fe400078e00ff */
[----:B------:R-:W-:-:S07]  /*1b0f0*/  IMAD.MOV.U32 R2, RZ, RZ, R14 ;  /* 0x000000ffff027224 */ /* 0x000fce00078e000e */
[----:B------:R-:W-:Y:S05]  /*1b100*/  WARPSYNC.COLLECTIVE R15, `(.L_x_1355) ;  /* 0x000000000f087348 */ /* 0x000fea0003c00000 */
[----:B------:R0:W1:Y:S02]  /*1b110*/  SHFL.IDX P6, R14, R13, R12, R11 ;  /* 0x0000000c0d0e7389 */ /* 0x00006400000c000b */
[----:B01----:R-:W-:Y:S01]  /*1b120*/  ENDCOLLECTIVE ;  /* 0x000000000000791b */ /* 0x003fe20003800000 */
.L_x_1355:
        /* <DEDUP_REMOVED lines=11> */
.L_x_1356:
[----:B------:R-:W-:Y:S02]  /*1b1e0*/  IMAD.MOV.U32 R13, RZ, RZ, R5 ;  /* 0x000000ffff0d7224 */ /* 0x000fe400078e0005 */
[----:B------:R-:W-:Y:S02]  /*1b1f0*/  IMAD.MOV.U32 R12, RZ, RZ, RZ ;  /* 0x000000ffff0c7224 */ /* 0x000fe400078e00ff */
[----:B------:R-:W-:-:S07]  /*1b200*/  IMAD.MOV.U32 R2, RZ, RZ, R14 ;  /* 0x000000ffff027224 */ /* 0x000fce00078e000e */
[----:B------:R-:W-:Y:S05]  /*1b210*/  WARPSYNC.COLLECTIVE R15, `(.L_x_1357) ;  /* 0x000000000f087348 */ /* 0x000fea0003c00000 */
[----:B------:R0:W1:Y:S02]  /*1b220*/  SHFL.IDX P6, R14, R13, R12, R11 ;  /* 0x0000000c0d0e7389 */ /* 0x00006400000c000b */
[----:B01----:R-:W-:Y:S01]  /*1b230*/  ENDCOLLECTIVE ;  /* 0x000000000000791b */ /* 0x003fe20003800000 */
.L_x_1357:
        /* <DEDUP_REMOVED lines=11> */
.L_x_1358:
[----:B------:R-:W-:Y:S01]  /*1b2f0*/  IMAD.MOV.U32 R2, RZ, RZ, R14 ;  /* 0x000000ffff027224 */ /* 0x000fe200078e000e */
[----:B------:R-:W-:Y:S06]  /*1b300*/  BRA `(.L_x_1359) ;  /* 0xffffffbc004c7947 */ /* 0x000fec000383ffff */
.L_x_1249:
[----:B0-----:R0:W2:Y:S02]  /*1b310*/  SYNCS.PHASECHK.TRANS64.TRYWAIT P2, [R2+URZ+0x13270], R0 ;  /* 0x01327000020075a7 */ /* 0x0010a4000804017f */
[----:B--2---:R-:W-:Y:S05]  /*1b320*/  @!P2 NANOSLEEP.SYNCS 0x989680 ;  /* 0x009896800000a95d */ /* 0x004fea0003900000 */
[----:B------:R-:W2:Y:S02]  /*1b330*/  @!P2 SYNCS.PHASECHK.TRANS64 P2, [R2+URZ+0x13270], R0 ;  /* 0x013270000200a5a7 */ /* 0x000ea4000804007f */
[----:B--2---:R-:W-:Y:S05]  /*1b340*/  @!P2 BRA `(.L_x_1249) ;  /* 0xfffffffc00f0a947 */ /* 0x004fea000383ffff */
[----:B------:R-:W-:Y:S05]  /*1b350*/  BRA `(.L_x_1360) ;  /* 0xffffffbc00b07947 */ /* 0x000fea000383ffff */
.L_x_1251:
[----:B0-----:R0:W2:Y:S02]  /*1b360*/  SYNCS.PHASECHK.TRANS64.TRYWAIT P2, [R2+URZ+0x13260], R0 ;  /* 0x01326000020075a7 */ /* 0x0010a4000804017f */
[----:B--2---:R-:W-:Y:S05]  /*1b370*/  @!P2 NANOSLEEP.SYNCS 0x989680 ;  /* 0x009896800000a95d */ /* 0x004fea0003900000 */
[----:B------:R-:W2:Y:S02]  /*1b380*/  @!P2 SYNCS.PHASECHK.TRANS64 P2, [R2+URZ+0x13260], R0 ;  /* 0x013260000200a5a7 */ /* 0x000ea4000804007f */
[----:B--2---:R-:W-:Y:S05]  /*1b390*/  @!P2 BRA `(.L_x_1251) ;  /* 0xfffffffc00f0a947 */ /* 0x004fea000383ffff */
[----:B------:R-:W-:Y:S05]  /*1b3a0*/  BRA `(.L_x_1361) ;  /* 0xffffffbc00c07947 */ /* 0x000fea000383ffff */
.L_x_1259:
[----:B0-----:R0:W1:Y:S02]  /*1b3b0*/  SYNCS.PHASECHK.TRANS64.TRYWAIT P1, [R3+URZ+0x13270], R0 ;  /* 0x01327000030075a7 */ /* 0x001064000802017f */
[----:B-1----:R-:W-:Y:S05]  /*1b3c0*/  @!P1 NANOSLEEP.SYNCS 0x989680 ;  /* 0x009896800000995d */ /* 0x002fea0003900000 */
[----:B------:R-:W1:Y:S02]  /*1b3d0*/  @!P1 SYNCS.PHASECHK.TRANS64 P1, [R3+URZ+0x13270], R0 ;  /* 0x01327000030095a7 */ /* 0x000e64000802007f */
[----:B-1----:R-:W-:Y:S05]  /*1b3e0*/  @!P1 BRA `(.L_x_1259) ;  /* 0xfffffffc00f09947 */ /* 0x002fea000383ffff */
[----:B------:R-:W-:Y:S05]  /*1b3f0*/  BRA `(.L_x_1362) ;  /* 0xffffffc4000c7947 */ /* 0x000fea000383ffff */
.L_x_1261:
[----:B0-----:R0:W1:Y:S02]  /*1b400*/  SYNCS.PHASECHK.TRANS64.TRYWAIT P1, [R3+URZ+0x13260], R0 ;  /* 0x01326000030075a7 */ /* 0x001064000802017f */
[----:B-1----:R-:W-:Y:S05]  /*1b410*/  @!P1 NANOSLEEP.SYNCS 0x989680 ;  /* 0x009896800000995d */ /* 0x002fea0003900000 */
[----:B------:R-:W1:Y:S02]  /*1b420*/  @!P1 SYNCS.PHASECHK.TRANS64 P1, [R3+URZ+0x13260], R0 ;  /* 0x01326000030095a7 */ /* 0x000e64000802007f */
[----:B-1----:R-:W-:Y:S05]  /*1b430*/  @!P1 BRA `(.L_x_1261) ;  /* 0xfffffffc00f09947 */ /* 0x002fea000383ffff */
[----:B------:R-:W-:Y:S05]  /*1b440*/  BRA `(.L_x_1363) ;  /* 0xffffffc4001c7947 */ /* 0x000fea000383ffff */
.L_x_1275:
[----:B0-----:R0:W1:Y:S02]  /*1b450*/  SYNCS.PHASECHK.TRANS64.TRYWAIT P0, [R5+URZ+0x13220], R0 ;  /* 0x01322000050075a7 */ /* 0x001064000800017f */
[----:B-1----:R-:W-:Y:S05]  /*1b460*/  @!P0 NANOSLEEP.SYNCS 0x989680 ;  /* 0x009896800000895d */ /* 0x002fea0003900000 */
[----:B------:R-:W1:Y:S02]  /*1b470*/  @!P0 SYNCS.PHASECHK.TRANS64 P0, [R5+URZ+0x13220], R0 ;  /* 0x01322000050085a7 */ /* 0x000e64000800007f */
[----:B-1----:R-:W-:Y:S05]  /*1b480*/  @!P0 BRA `(.L_x_1275) ;  /* 0xfffffffc00f08947 */ /* 0x002fea000383ffff */
[----:B------:R-:W-:Y:S05]  /*1b490*/  BRA `(.L_x_1364) ;  /* 0xffffffd400447947 */ /* 0x000fea000383ffff */
.L_x_1276:
        /* <DEDUP_REMOVED lines=11> */
.L_x_1366:
[----:B------:R-:W-:Y:S05]  /*1b550*/  BSYNC B0 ;  /* 0x0000000000007941 */ /* 0x000fea0003800000 */
.L_x_1365:
[----:B------:R-:W-:Y:S05]  /*1b560*/  BRA `(.L_x_1367) ;  /* 0xffffffd4002c7947 */ /* 0x000fea000383ffff */
.L_x_1279:
[----:B------:R-:W-:Y:S01]  /*1b570*/  BSSY B1, `(.L_x_1368) ;  /* 0x0000006000017945 */ /* 0x000fe20003800000 */
[----:B------:R-:W-:-:S07]  /*1b580*/  IMAD.MOV.U32 R15, RZ, RZ, -0x1 ;  /* 0xffffffffff0f7424 */ /* 0x000fce00078e00ff */
[----:B0----5:R-:W-:Y:S05]  /*1b590*/  WARPSYNC.COLLECTIVE R15, `(.L_x_1369) ;  /* 0x000000000f0c7348 */ /* 0x021fea0003c00000 */
[----:B------:R-:W-:Y:S02]  /*1b5a0*/  ELECT P6, UR62, PT ;  /* 0x00000000003e782f */ /* 0x000fe400038c0000 */
[----:B------:R-:W-:Y:S01]  /*1b5b0*/  MOV R14, UR62 ;  /* 0x0000003e000e7c02 */ /* 0x000fe20008000f00 */
[----:B0----5:R-:W-:Y:S10]  /*1b5c0*/  ENDCOLLECTIVE ;  /* 0x000000000000791b */ /* 0x021ff40003800000 */
.L_x_1369:
[----:B------:R-:W-:Y:S05]  /*1b5d0*/  BSYNC B1 ;  /* 0x0000000000017941 */ /* 0x000fea0003800000 */
.L_x_1368:
[----:B------:R-:W-:Y:S05]  /*1b5e0*/  BRA `(.L_x_1370) ;  /* 0xffffffd400247947 */ /* 0x000fea000383ffff */
.L_x_1281:
[----:B0-----:R0:W1:Y:S02]  /*1b5f0*/  SYNCS.PHASECHK.TRANS64.TRYWAIT P1, [R4+URZ+0x13240], R3 ;  /* 0x01324003040075a7 */ /* 0x001064000802017f */
[----:B-1----:R-:W-:Y:S05]  /*1b600*/  @!P1 NANOSLEEP.SYNCS 0x989680 ;  /* 0x009896800000995d */ /* 0x002fea0003900000 */
[----:B------:R-:W1:Y:S02]  /*1b610*/  @!P1 SYNCS.PHASECHK.TRANS64 P1, [R4+URZ+0x13240], R3 ;  /* 0x01324003040095a7 */ /* 0x000e64000802007f */
[----:B-1----:R-:W-:Y:S05]  /*1b620*/  @!P1 BRA `(.L_x_1281) ;  /* 0xfffffffc00f09947 */ /* 0x002fea000383ffff */
[----:B------:R-:W-:Y:S05]  /*1b630*/  BRA `(.L_x_1371) ;  /* 0xffffffd4004c7947 */ /* 0x000fea000383ffff */
.L_x_1283:
[----:B-1----:R1:W2:Y:S02]  /*1b640*/  SYNCS.PHASECHK.TRANS64.TRYWAIT P1, [R5+URZ+0x13240], R0 ;  /* 0x01324000050075a7 */ /* 0x0022a4000802017f */
[----:B--2---:R-:W-:Y:S05]  /*1b650*/  @!P1 NANOSLEEP.SYNCS 0x989680 ;  /* 0x009896800000995d */ /* 0x004fea0003900000 */
[----:B------:R-:W2:Y:S02]  /*1b660*/  @!P1 SYNCS.PHASECHK.TRANS64 P1, [R5+URZ+0x13240], R0 ;  /* 0x01324000050095a7 */ /* 0x000ea4000802007f */
[----:B--2---:R-:W-:Y:S05]  /*1b670*/  @!P1 BRA `(.L_x_1283) ;  /* 0xfffffffc00f09947 */ /* 0x004fea000383ffff */
[----:B------:R-:W-:Y:S05]  /*1b680*/  BRA `(.L_x_1372) ;  /* 0xffffffd4005c7947 */ /* 0x000fea000383ffff */
.L_x_1285:
[----:B--2---:R2:W3:Y:S02]  /*1b690*/  SYNCS.PHASECHK.TRANS64.TRYWAIT P1, [R4+URZ+0x13260], R3 ;  /* 0x01326003040075a7 */ /* 0x0044e4000802017f */
[----:B---3--:R-:W-:Y:S05]  /*1b6a0*/  @!P1 NANOSLEEP.SYNCS 0x989680 ;  /* 0x009896800000995d */ /* 0x008fea0003900000 */
[----:B------:R-:W3:Y:S02]  /*1b6b0*/  @!P1 SYNCS.PHASECHK.TRANS64 P1, [R4+URZ+0x13260], R3 ;  /* 0x01326003040095a7 */ /* 0x000ee4000802007f */
[----:B---3--:R-:W-:Y:S05]  /*1b6c0*/  @!P1 BRA `(.L_x_1285) ;  /* 0xfffffffc00f09947 */ /* 0x008fea000383ffff */
[----:B------:R-:W-:Y:S05]  /*1b6d0*/  BRA `(.L_x_1373) ;  /* 0xffffffd400587947 */ /* 0x000fea000383ffff */
.L_x_1287:
[----:B---3--:R3:W4:Y:S02]  /*1b6e0*/  SYNCS.PHASECHK.TRANS64.TRYWAIT P1, [R5+URZ+0x13260], R0 ;  /* 0x01326000050075a7 */ /* 0x008724000802017f */
[----:B----4-:R-:W-:Y:S05]  /*1b6f0*/  @!P1 NANOSLEEP.SYNCS 0x989680 ;  /* 0x009896800000995d */ /* 0x010fea0003900000 */
[----:B------:R-:W4:Y:S02]  /*1b700*/  @!P1 SYNCS.PHASECHK.TRANS64 P1, [R5+URZ+0x13260], R0 ;  /* 0x01326000050095a7 */ /* 0x000f24000802007f */
[----:B----4-:R-:W-:Y:S05]  /*1b710*/  @!P1 BRA `(.L_x_1287) ;  /* 0xfffffffc00f09947 */ /* 0x010fea000383ffff */
[----:B------:R-:W-:Y:S05]  /*1b720*/  BRA `(.L_x_1374) ;  /* 0xffffffd400547947 */ /* 0x000fea000383ffff */
.L_x_1289:
[----:B----4-:R4:W0:Y:S02]  /*1b730*/  SYNCS.PHASECHK.TRANS64.TRYWAIT P1, [R4+URZ+0x13280], R3 ;  /* 0x01328003040075a7 */ /* 0x010824000802017f */
[----:B0-----:R-:W-:Y:S05]  /*1b740*/  @!P1 NANOSLEEP.SYNCS 0x989680 ;  /* 0x009896800000995d */ /* 0x001fea0003900000 */
[----:B------:R-:W0:Y:S02]  /*1b750*/  @!P1 SYNCS.PHASECHK.TRANS64 P1, [R4+URZ+0x13280], R3 ;  /* 0x01328003040095a7 */ /* 0x000e24000802007f */
[----:B0-----:R-:W-:Y:S05]  /*1b760*/  @!P1 BRA `(.L_x_1289) ;  /* 0xfffffffc00f09947 */ /* 0x001fea000383ffff */
[----:B------:R-:W-:Y:S05]  /*1b770*/  BRA `(.L_x_1375) ;  /* 0xffffffd400507947 */ /* 0x000fea000383ffff */
.L_x_1376:
        /* <DEDUP_REMOVED lines=16> */
.L_x_2751:


//--------------------- .text._ZN7cutlass13device_kernelIN5flash11enable_sm90INS1_16FlashAttnFwdSm90INS1_25CollectiveMainloopFwdSm90ILi2EN4cute5tupleIJNS5_1CILi1EEES8_S8_EEENS6_IJNS7_ILi192EEENS7_ILi160EEENS7_ILi64EEEEEELi64ENS_12float_e4m3_tEfNS_4arch4Sm90ELb0ELb1ELb0ELb1ELb1ELb1ELb0ELb1ELb1ELb1ELb0ELb0EEENS1_21CollectiveEpilogueFwdINS6_IJSA_SC_SB_EEES9_NS_10bfloat16_tESG_Li384ELb1ELb1ELb0ELb1EEENS1_36VarlenDynamicPersistentTileSchedulerILi192ELi160ELi384ELi128ELb0ELb1ELb1ELb1ELb0ELb1EEEEEEEEEvNT_6ParamsE --------------------------
	.section	.text._ZN7cutlass13device_kernelIN5flash11enable_sm90INS1_16FlashAttnFwdSm90INS1_25CollectiveMainloopFwdSm90ILi2EN4cute5tupleIJNS5_1CILi1EEES8_S8_EEENS6_IJNS7_ILi192EEENS7_ILi160EEENS7_ILi64EEEEEELi64ENS_12float_e4m3_tEfNS_4arch4Sm90ELb0ELb1ELb0ELb1ELb1ELb1ELb0ELb1ELb1ELb1ELb0ELb0EEENS1_21CollectiveEpilogueFwdINS6_IJSA_SC_SB_EEES9_NS_10bfloat16_tESG_Li384ELb1ELb1ELb0ELb1EEENS1_36VarlenDynamicPersistentTileSchedulerILi192ELi160ELi384ELi128ELb0ELb1ELb1ELb1ELb0ELb1EEEEEEEEEvNT_6ParamsE,"ax",@progbits
	.align	128
.text._ZN7cutlass13device_kernelIN5flash11enable_sm90INS1_16FlashAttnFwdSm90INS1_25CollectiveMainloopFwdSm90ILi2EN4cute5tupleIJNS5_1CILi1EEES8_S8_EEENS6_IJNS7_ILi192EEENS7_ILi160EEENS7_ILi64EEEEEELi64ENS_12float_e4m3_tEfNS_4arch4Sm90ELb0ELb1ELb0ELb1ELb1ELb1ELb0ELb1ELb1ELb1ELb0ELb0EEENS1_21CollectiveEpilogueFwdINS6_IJSA_SC_SB_EEES9_NS_10bfloat16_tESG_Li384ELb1ELb1ELb0ELb1EEENS1_36VarlenDynamicPersistentTileSchedulerILi192ELi160ELi384ELi128ELb0ELb1ELb1ELb1ELb0ELb1EEEEEEEEEvNT_6ParamsE:
        .type           _ZN7cutlass13device_kernelIN5flash11enable_sm90INS1_16FlashAttnFwdSm90INS1_25CollectiveMainloopFwdSm90ILi2EN4cute5tupleIJNS5_1CILi1EEES8_S8_EEENS6_IJNS7_ILi192EEENS7_ILi160EEENS7_ILi64EEEEEELi64ENS_12float_e4m3_tEfNS_4arch4Sm90ELb0ELb1ELb0ELb1ELb1ELb1ELb0ELb1ELb1ELb1ELb0ELb0EEENS1_21CollectiveEpilogueFwdINS6_IJSA_SC_SB_EEES9_NS_10bfloat16_tESG_Li384ELb1ELb1ELb0ELb1EEENS1_36VarlenDynamicPersistentTileSchedulerILi192ELi160ELi384ELi128ELb0ELb1ELb1ELb1ELb0ELb1EEEEEEEEEvNT_6ParamsE,@function
        .size           _ZN7cutlass13device_kernelIN5flash11enable_sm90INS1_16FlashAttnFwdSm90INS1_25CollectiveMainloopFwdSm90ILi2EN4cute5tupleIJNS5_1CILi1EEES8_S8_EEENS6_IJNS7_ILi192EEENS7_ILi160EEENS7_ILi64EEEEEELi64ENS_12float_e4m3_tEfNS_4arch4Sm90ELb0ELb1ELb0ELb1ELb1ELb1ELb0ELb1ELb1ELb1ELb0ELb0EEENS1_21CollectiveEpilogueFwdINS6_IJSA_SC_SB_EEES9_NS_10bfloat16_tESG_Li384ELb1ELb1ELb0ELb1EEENS1_36VarlenDynamicPersistentTileSchedulerILi192ELi160ELi384ELi128ELb0ELb1ELb1ELb1ELb0ELb1EEEEEEEEEvNT_6ParamsE,(.L_x_2752 - _ZN7cutlass13device_kernelIN5flash11enable_sm90INS1_16FlashAttnFwdSm90INS1_25CollectiveMainloopFwdSm90ILi2EN4cute5tupleIJNS5_1CILi1EEES8_S8_EEENS6_IJNS7_ILi192EEENS7_ILi160EEENS7_ILi64EEEEEELi64ENS_12float_e4m3_tEfNS_4arch4Sm90ELb0ELb1ELb0ELb1ELb1ELb1ELb0ELb1ELb1ELb1ELb0ELb0EEENS1_21CollectiveEpilogueFwdINS6_IJSA_SC_SB_EEES9_NS_10bfloat16_tESG_Li384ELb1ELb1ELb0ELb1EEENS1_36VarlenDynamicPersistentTileSchedulerILi192ELi160ELi384ELi128ELb0ELb1ELb1ELb1ELb0ELb1EEEEEEEEEvNT_6ParamsE)
        .other          _ZN7cutlass13device_kernelIN5flash11enable_sm90INS1_16FlashAttnFwdSm90INS1_25CollectiveMainloopFwdSm90ILi2EN4cute5tupleIJNS5_1CILi1EEES8_S8_EEENS6_IJNS7_ILi192EEENS7_ILi160EEENS7_ILi64EEEEEELi64ENS_12float_e4m3_tEfNS_4arch4Sm90ELb0ELb1ELb0ELb1ELb1ELb1ELb0ELb1ELb1ELb1ELb0ELb0EEENS1_21CollectiveEpilogueFwdINS6_IJSA_SC_SB_EEES9_NS_10bfloat16_tESG_Li384ELb1ELb1ELb0ELb1EEENS1_36VarlenDynamicPersistentTileSchedulerILi192ELi160ELi384ELi128ELb0ELb1ELb1ELb1ELb0ELb1EEEEEEEEEvNT_6ParamsE,@"STO_CUDA_ENTRY STV_DEFAULT"
_ZN7cutlass13device_kernelIN5flash11enable_sm90INS1_16FlashAttnFwdSm90INS1_25CollectiveMainloopFwdSm90ILi2EN4cute5tupleIJNS5_1CILi1EEES8_S8_EEENS6_IJNS7_ILi192EEENS7_ILi160EEENS7_ILi64EEEEEELi64ENS_12float_e4m3_tEfNS_4arch4Sm90ELb0ELb1ELb0ELb1ELb1ELb1ELb0ELb1ELb1ELb1ELb0ELb0EEENS1_21CollectiveEpilogueFwdINS6_IJSA_SC_SB_EEES9_NS_10bfloat16_tESG_Li384ELb1ELb1ELb0ELb1EEENS1_36VarlenDynamicPersistentTileSchedulerILi192ELi160ELi384ELi128ELb0ELb1ELb1ELb1ELb0ELb1EEEEEEEEEvNT_6ParamsE:
        /* <DEDUP_REMOVED lines=17> */
.L_x_1378:
[----:B------:R-:W-:Y:S05]  /*0110*/  BSYNC B0 ;  /* 0x0000000000007941 */ /* 0x000fea0003800000 */
.L_x_1377:
[----:B------:R-:W-:Y:S01]  /*0120*/  VOTEU.ANY UP0, P0 ;  /* 0x00000000003f7886 */ /* 0x000fe20000000100 */
[----:B------:R-:W0:Y:S01]  /*0130*/  SHFL.IDX PT, R2, R0, RZ, 0x1f ;  /* 0x00001fff00027589 */ /* 0x000e2200000e0000 */
[----:B------:R-:W-:Y:S01]  /*0140*/  UMOV UR4, 0x80 ;  /* 0x0000008000047882 */ /* 0x000fe20000000000 */
[----:B------:R-:W-:Y:S01]  /*0150*/  UMOV UR7, 0x180 ;  /* 0x0000018000077882 */ /* 0x000fe20000000000 */
[----:B------:R-:W-:Y:S01]  /*0160*/  VOTEU.ANY UP1, P0 ;  /* 0x00000000003f7886 */ /* 0x000fe20000020100 */
[----:B------:R-:W1:Y:S01]  /*0170*/  @UP0 S2UR UR8, SR_CgaCtaId ;  /* 0x00000000000809c3 */ /* 0x000e620000008800 */
[----:B------:R-:W-:Y:S01]  /*0180*/  @UP0 UMOV UR6, 0x400 ;  /* 0x0000040000060882 */ /* 0x000fe20000000000 */
[----:B------:R-:W-:-:S04]  /*0190*/  @UP0 UIADD3 UR4, -UR4, 0x100000, URZ ;  /* 0x0010000004040890 */ /* 0x000fc8000fffe13f */
[----:B------:R-:W-:Y:S02]  /*01a0*/  @UP0 USHF.L.U32 UR5, UR4, 0xb, URZ ;  /* 0x0000000b04050899 */ /* 0x000fe4000800063f */
[----:B------:R-:W-:Y:S01]  /*01b0*/  @UP0 USHF.L.U32 UR4, UR4, 0x1, URZ ;  /* 0x0000000104040899 */ /* 0x000fe2000800063f */
[----:B0-----:R-:W-:Y:S02]  /*01c0*/  ISETP.NE.AND P1, PT, R2, RZ, PT ;  /* 0x000000ff0200720c */ /* 0x001fe40003f25270 */
[----:B------:R-:W-:Y:S01]  /*01d0*/  SHF.R.U32.HI R2, RZ, 0x7, R3 ;  /* 0x00000007ff027819 */ /* 0x000fe20000011603 */
[----:B-1----:R-:W-:Y:S02]  /*01e0*/  @UP0 ULEA UR8, UR8, UR6, 0x18 ;  /* 0x0000000608080291 */ /* 0x002fe4000f8ec03f */
[----:B------:R-:W-:-:S04]  /*01f0*/  @UP0 UIADD3 UR6, -UR7, 0x100000, URZ ;  /* 0x0010000007060890 */ /* 0x000fc8000fffe13f */
[----:B------:R-:W-:Y:S02]  /*0200*/  @UP0 USHF.L.U32 UR7, UR6, 0xb, URZ ;  /* 0x0000000b06070899 */ /* 0x000fe4000800063f */
[----:B------:R-:W-:Y:S01]  /*0210*/  @UP0 USHF.L.U32 UR6, UR6, 0x1, URZ ;  /* 0x0000000106060899 */ /* 0x000fe2000800063f */
[----:B------:R-:W-:Y:S01]  /*0220*/  VOTEU.ANY UP0, P0 ;  /* 0x00000000003f7886 */ /* 0x000fe20000000100 */
[----:B------:R-:W0:Y:S04]  /*0230*/  SHFL.IDX PT, R2, R2, RZ, 0x1f ;  /* 0x00001fff02027589 */ /* 0x000e2800000e0000 */
[----:B------:R-:W1:Y:S02]  /*0240*/  FENCE.VIEW.ASYNC.S ;  /* 0x00000000000073c6 */ /* 0x000e640000000000 */
[----:B-1----:R1:W2:Y:S04]  /*0250*/  @UP0 SYNCS.EXCH.64 URZ, [UR8+0x13200], UR4 ;  /* 0x01320004083f05b2 */ /* 0x0022a80008000100 */
[----:B------:R1:W3:Y:S01]  /*0260*/  @UP1 SYNCS.EXCH.64 URZ, [UR8+0x13220], UR6 ;  /* 0x01322006083f15b2 */ /* 0x0002e20008000100 */
[----:B------:R-:W-:Y:S05]  /*0270*/  @P1 BRA `(.L_x_1379) ;  /* 0x0000000000481947 */ /* 0x000fea0003800000 */
[----:B-1----:R-:W1:Y:S01]  /*0280*/  S2UR UR5, SR_CgaCtaId ;  /* 0x00000000000579c3 */ /* 0x002e620000008800 */
[----:B------:R-:W-:Y:S01]  /*0290*/  UMOV UR4, 0x400 ;  /* 0x0000040000047882 */ /* 0x000fe20000000000 */
[----:B------:R-:W-:Y:S01]  /*02a0*/  UMOV UR6, 0x80 ;  /* 0x0000008000067882 */ /* 0x000fe20000000000 */
[----:B------:R-:W-:Y:S01]  /*02b0*/  UMOV UR7, 0x180 ;  /* 0x0000018000077882 */ /* 0x000fe20000000000 */
[----:B------:R-:W-:Y:S01]  /*02c0*/  ELECT P0, URZ, PT ;  /* 0x00000000003f782f */ /* 0x000fe20003800000 */
[----:B-1----:R-:W-:Y:S02]  /*02d0*/  ULEA UR8, UR5, UR4, 0x18 ;  /* 0x0000000405087291 */ /* 0x002fe4000f8ec03f */
[----:B------:R-:W-:-:S04]  /*02e0*/  UIADD3 UR4, -UR6, 0x100000, URZ ;  /* 0x0010000006047890 */ /* 0x000fc8000fffe13f */
[----:B------:R-:W-:Y:S02]  /*02f0*/  USHF.L.U32 UR5, UR4, 0xb, URZ ;  /* 0x0000000b04057899 */ /* 0x000fe4000800063f */
[----:B------:R-:W-:Y:S02]  /*0300*/  USHF.L.U32 UR4, UR4, 0x1, URZ ;  /* 0x0000000104047899 */ /* 0x000fe4000800063f */
[----:B------:R-:W-:-:S04]  /*0310*/  UIADD3 UR6, -UR7, 0x100000, URZ ;  /* 0x0010000007067890 */ /* 0x000fc8000fffe13f */
[----:B------:R-:W-:Y:S02]  /*0320*/  USHF.L.U32 UR7, UR6, 0xb, URZ ;  /* 0x0000000b06077899 */ /* 0x000fe4000800063f */
[----:B------:R-:W-:Y:S01]  /*0330*/  USHF.L.U32 UR6, UR6, 0x1, URZ ;  /* 0x0000000106067899 */ /* 0x000fe2000800063f */
[----:B------:R-:W1:Y:S03]  /*0340*/  FENCE.VIEW.ASYNC.S ;  /* 0x00000000000073c6 */ /* 0x000e660000000000 */
[----:B-1----:R4:W1:Y:S08]  /*0350*/  SYNCS.EXCH.64 URZ, [UR8+0x13230], UR4 ;  /* 0x01323004083f75b2 */ /* 0x0028700008000100 */
[----:B------:R4:W0:Y:S01]  /*0360*/  SYNCS.EXCH.64 URZ, [UR8+0x13240], UR6 ;  /* 0x01324006083f75b2 */ /* 0x0008220008000100 */
[----:B------:R4:W0:Y:S01]  /*0370*/  SYNCS.EXCH.64 URZ, [UR8+0x13238], UR4 ;  /* 0x01323804083f75b2 */ /* 0x0008220008000100 */
[----:B------:R4:W0:Y:S02]  /*0380*/  SYNCS.EXCH.64 URZ, [UR8+0x13248], UR6 ;  /* 0x01324806083f75b2 */ /* 0x0008240008000100 */
[----:B----4-:R-:W-:Y:S01]  /*0390*/  NOP ;  /* 0x0000000000007918 */ /* 0x010fe20000000000 */
.L_x_1379:
[----:B------:R-:W4:Y:S01]  /*03a0*/  SHFL.IDX PT, R3, R0, RZ, 0x1f ;  /* 0x00001fff00037589 */ /* 0x000f2200000e0000 */
[----:B------:R-:W-:Y:S01]  /*03b0*/  NOP ;  /* 0x0000000000007918 */ /* 0x000fe20000000000 */
[----:B----4-:R-:W-:-:S13]  /*03c0*/  ISETP.NE.AND P0, PT, R3, RZ, PT ;  /* 0x000000ff0300720c */ /* 0x010fda0003f05270 */
        /* <DEDUP_REMOVED lines=19> */
.L_x_1380:
[----:B------:R-:W4:Y:S01]  /*0500*/  SHFL.IDX PT, R3, R0, RZ, 0x1f ;  /* 0x00001fff00037589 */ /* 0x000f2200000e0000 */
[----:B------:R-:W-:Y:S01]  /*0510*/  NOP ;  /* 0x0000000000007918 */ /* 0x000fe20000000000 */
[----:B----4-:R-:W-:-:S13]  /*0520*/  ISETP.NE.AND P0, PT, R3, RZ, PT ;  /* 0x000000ff0300720c */ /* 0x010fda0003f05270 */
[----:B------:R-:W-:Y:S05]  /*0530*/  @P0 BRA `(.L_x_1381) ;  /* 0x0000000000380947 */ /* 0x000fea0003800000 */
[----:B-1----:R-:W1:Y:S01]  /*0540*/  S2UR UR5, SR_CgaCtaId ;  /* 0x00000000000579c3 */ /* 0x002e620000008800 */
[----:B------:R-:W-:Y:S01]  /*0550*/  UMOV UR4, 0x400 ;  /* 0x0000040000047882 */ /* 0x000fe20000000000 */
[----:B------:R-:W-:Y:S01]  /*0560*/  UMOV UR7, 0x80 ;  /* 0x0000008000077882 */ /* 0x000fe20000000000 */
[----:B------:R-:W-:Y:S01]  /*0570*/  ELECT P0, URZ, PT ;  /* 0x00000000003f782f */ /* 0x000fe20003800000 */
[----:B-1----:R-:W-:Y:S02]  /*0580*/  ULEA UR6, UR5, UR4, 0x18 ;  /* 0x0000000405067291 */ /* 0x002fe4000f8ec03f */
[----:B------:R-:W-:-:S04]  /*0590*/  UIADD3 UR4, -UR7, 0x100000, URZ ;  /* 0x0010000007047890 */ /* 0x000fc8000fffe13f */
[----:B------:R-:W-:Y:S02]  /*05a0*/  USHF.L.U32 UR5, UR4, 0xb, URZ ;  /* 0x0000000b04057899 */ /* 0x000fe4000800063f */
[----:B------:R-:W-:Y:S01]  /*05b0*/  USHF.L.U32 UR4, UR4, 0x1, URZ ;  /* 0x0000000104047899 */ /* 0x000fe2000800063f */
[----:B------:R-:W1:Y:S11]  /*05c0*/  FENCE.VIEW.ASYNC.S ;  /* 0x00000000000073c6 */ /* 0x000e760000000000 */
[----:B-1----:R4:W1:Y:S01]  /*05d0*/  SYNCS.EXCH.64 URZ, [UR6+0x13270], UR4 ;  /* 0x01327004063f75b2 */ /* 0x0028620008000100 */
[----:B------:R4:W0:Y:S01]  /*05e0*/  SYNCS.EXCH.64 URZ, [UR6+0x13280], UR4 ;  /* 0x01328004063f75b2 */ /* 0x0008220008000100 */
[----:B------:R4:W0:Y:S01]  /*05f0*/  SYNCS.EXCH.64 URZ, [UR6+0x13278], UR4 ;  /* 0x01327804063f75b2 */ /* 0x0008220008000100 */
[----:B------:R4:W0:Y:S02]  /*0600*/  SYNCS.EXCH.64 URZ, [UR6+0x13288], UR4 ;  /* 0x01328804063f75b2 */ /* 0x0008240008000100 */
[----:B----4-:R-:W-:Y:S01]  /*0610*/  NOP ;  /* 0x0000000000007918 */ /* 0x010fe20000000000 */
.L_x_1381:
        /* <DEDUP_REMOVED lines=22> */
.L_x_1382:
[----:B------:R-:W4:Y:S01]  /*0780*/  SHFL.IDX PT, R4, R0, RZ, 0x1f ;  /* 0x00001fff00047589 */ /* 0x000f2200000e0000 */
[----:B------:R-:W-:Y:S01]  /*0790*/  NOP ;  /* 0x0000000000007918 */ /* 0x000fe20000000000 */
[----:B------:R-:W0:Y:S01]  /*07a0*/  S2R R3, SR_CgaCtaId ;  /* 0x0000000000037919 */ /* 0x000e220000008800 */
[----:B----4-:R-:W-:-:S13]  /*07b0*/  ISETP.NE.AND P0, PT, R4, RZ, PT ;  /* 0x000000ff0400720c */ /* 0x010fda0003f05270 */
[----:B0-----:R-:W-:Y:S05]  /*07c0*/  @P0 BRA `(.L_x_1383) ;  /* 0x0000000000480947 */ /* 0x001fea0003800000 */
[----:B-1----:R-:W0:Y:S01]  /*07d0*/  S2UR UR5, SR_CgaCtaId ;  /* 0x00000000000579c3 */ /* 0x002e220000008800 */
        /* <DEDUP_REMOVED lines=13> */
[----:B------:R0:W1:Y:S01]  /*08b0*/  SYNCS.EXCH.64 URZ, [UR8+0x132c0], UR6 ;  /* 0x0132c006083f75b2 */ /* 0x0000620008000100 */
[----:B------:R0:W0:Y:S01]  /*08c0*/  SYNCS.EXCH.64 URZ, [UR8+0x132b8], UR4 ;  /* 0x0132b804083f75b2 */ /* 0x0000220008000100 */
[----:B------:R0:W0:Y:S01]  /*08d0*/  SYNCS.EXCH.64 URZ, [UR8+0x132c8], UR6 ;  /* 0x0132c806083f75b2 */ /* 0x0000220008000100 */
[----:B------:R-:W-:Y:S01]  /*08e0*/  NOP ;  /* 0x0000000000007918 */ /* 0x000fe20000000000 */
.L_x_1383:
[----:B------:R-:W-:Y:S01]  /*08f0*/  ISETP.NE.AND P0, PT, R2, RZ, PT ;  /* 0x000000ff0200720c */ /* 0x000fe20003f05270 */
[----:B------:R-:W-:Y:S01]  /*0900*/  IMAD.MOV.U32 R2, RZ, RZ, 0x1 ;  /* 0x00000001ff027424 */ /* 0x000fe200078e00ff */
[----:B------:R-:W-:Y:S01]  /*0910*/  NOP ;  /* 0x0000000000007918 */ /* 0x000fe20000000000 */
[----:B------:R-:W-:Y:S01]  /*0920*/  ULDC.64 UR40, c[0x0][0x208] ;  /* 0x0000820000287ab9 */ /* 0x000fe20000000a00 */
[----:B------:R-:W-:Y:S02]  /*0930*/  BSSY B8, `(.L_x_1384) ;  /* 0x000213b000087945 */ /* 0x000fe40003800000 */
[----:B------:R-:W-:-:S05]  /*0940*/  SEL R2, R2, 0x2, !P0 ;  /* 0x0000000202027807 */ /* 0x000fca0004000000 */
[----:B------:R0:W-:Y:S02]  /*0950*/  STL [R1+0x44], R2 ;  /* 0x0000440201007387 */ /* 0x0001e40000100800 */
[----:B01234-:R-:W-:Y:S06]  /*0960*/  BAR.SYNC.DEFER_BLOCKING 0x0 ;  /* 0x0000000000007b1d */ /* 0x01ffec0000010000 */
[----:B------:R-:W-:Y:S05]  /*0970*/  @!P0 BRA `(.L_x_1385) ;  /* 0x0000019400dc8947 */ /* 0x000fea0003800000 */
.L_x_1386:
        /* <DEDUP_REMOVED lines=16> */
[----:B------:R-:W2:Y:S01]  /*0a80*/  LDL.LU R20, [R1+0x44] ;  /* 0x0000440001147983 */ /* 0x000ea20000300800 */
[----:B------:R-:W0:Y:S02]  /*0a90*/  S2R R0, SR_TID.X ;  /* 0x0000000000007919 */ /* 0x000e240000002100 */
[----:B0-----:R-:W-:-:S05]  /*0aa0*/  VIADD R0, R0, 0xffffff80 ;  /* 0xffffff8000007836 */ /* 0x001fca0000000000 */
[----:B------:R-:W-:-:S04]  /*0ab0*/  SHF.R.S32.HI R3, RZ, 0x1f, R0 ;  /* 0x0000001fff037819 */ /* 0x000fc80000011400 */
[CC--:B------:R-:W-:Y:S02]  /*0ac0*/  LEA.HI R2, R3.reuse, R0.reuse, RZ, 0x7 ;  /* 0x0000000003027211 */ /* 0x0c0fe400078f38ff */
[-C--:B------:R-:W-:Y:S02]  /*0ad0*/  LEA.HI R4, R0, R0.reuse, RZ, 0x1 ;  /* 0x0000000000047211 */ /* 0x080fe400078f08ff */
[----:B------:R-:W-:Y:S02]  /*0ae0*/  LOP3.LUT R9, R2, 0xffffff80, RZ, 0xc0, !PT ;  /* 0xffffff8002097812 */ /* 0x000fe400078ec0ff */
[----:B------:R-:W-:Y:S02]  /*0af0*/  LEA.HI R6, R3, R0, RZ, 0x2 ;  /* 0x0000000003067211 */ /* 0x000fe400078f10ff */
[----:B------:R-:W-:Y:S01]  /*0b00*/  LOP3.LUT R5, R4, 0xfffffffe, RZ, 0xc0, !PT ;  /* 0xfffffffe04057812 */ /* 0x000fe200078ec0ff */
[----:B------:R-:W-:Y:S01]  /*0b10*/  IMAD.IADD R9, R0, 0x1, -R9 ;  /* 0x0000000100097824 */ /* 0x000fe200078e0a09 */
[----:B------:R-:W-:-:S02]  /*0b20*/  LOP3.LUT R11, R6, 0xfffffffc, RZ, 0xc0, !PT ;  /* 0xfffffffc060b7812 */ /* 0x000fc400078ec0ff */
[----:B------:R-:W-:Y:S01]  /*0b30*/  LEA.HI R7, R3, R0, RZ, 0x4 ;  /* 0x0000000003077211 */ /* 0x000fe200078f20ff */
[C---:B------:R-:W-:Y:S01]  /*0b40*/  IMAD.IADD R5, R0.reuse, 0x1, -R5 ;  /* 0x0000000100057824 */ /* 0x040fe200078e0a05 */
[----:B------:R-:W-:Y:S01]  /*0b50*/  SHF.R.S32.HI R8, RZ, 0x1f, R9 ;  /* 0x0000001fff087819 */ /* 0x000fe20000011409 */
[----:B------:R-:W-:Y:S01]  /*0b60*/  IMAD.IADD R16, R0, 0x1, -R11 ;  /* 0x0000000100107824 */ /* 0x000fe200078e0a0b */
[--C-:B------:R-:W-:Y:S02]  /*0b70*/  SHF.R.S32.HI R0, RZ, 0x2, R6.reuse ;  /* 0x00000002ff007819 */ /* 0x100fe40000011406 */
[----:B------:R-:W-:Y:S02]  /*0b80*/  SHF.R.S32.HI R3, RZ, 0x1f, R6 ;  /* 0x0000001fff037819 */ /* 0x000fe40000011406 */
[----:B------:R-:W-:Y:S02]  /*0b90*/  LEA.HI R10, R8, R9, RZ, 0x2 ;  /* 0x00000009080a7211 */ /* 0x000fe400078f10ff */
[----:B------:R-:W-:-:S02]  /*0ba0*/  LEA.HI R3, R3, R0, RZ, 0x2 ;  /* 0x0000000003037211 */ /* 0x000fc400078f10ff */
[----:B------:R-:W-:Y:S02]  /*0bb0*/  SHF.R.S32.HI R18, RZ, 0x1, R4 ;  /* 0x00000001ff127819 */ /* 0x000fe40000011404 */
[--C-:B------:R-:W-:Y:S02]  /*0bc0*/  SHF.R.S32.HI R12, RZ, 0x2, R10.reuse ;  /* 0x00000002ff0c7819 */ /* 0x100fe4000001140a */
[----:B------:R-:W-:Y:S02]  /*0bd0*/  SHF.R.S32.HI R17, RZ, 0x1f, R10 ;  /* 0x0000001fff117819 */ /* 0x000fe4000001140a */
[----:B------:R-:W-:Y:S02]  /*0be0*/  LOP3.LUT R3, R3, 0xfffffffc, RZ, 0xc0, !PT ;  /* 0xfffffffc03037812 */ /* 0x000fe400078ec0ff */
[----:B------:R-:W-:Y:S02]  /*0bf0*/  SHF.R.S32.HI R2, RZ, 0x7, R2 ;  /* 0x00000007ff027819 */ /* 0x000fe40000011402 */
[----:B------:R-:W-:-:S02]  /*0c00*/  LEA.HI R4, R4, R18, RZ, 0x1 ;  /* 0x0000001204047211 */ /* 0x000fc400078f08ff */
[----:B------:R-:W-:Y:S01]  /*0c10*/  LEA.HI R17, R17, R12, RZ, 0x3 ;  /* 0x0000000c11117211 */ /* 0x000fe200078f18ff */
[----:B------:R-:W-:Y:S01]  /*0c20*/  IMAD.IADD R3, R0, 0x1, -R3 ;  /* 0x0000000100037824 */ /* 0x000fe200078e0a03 */
[----:B------:R-:W-:Y:S01]  /*0c30*/  LOP3.LUT R4, R4, 0x3fffffe, RZ, 0xc0, !PT ;  /* 0x03fffffe04047812 */ /* 0x000fe200078ec0ff */
[----:B------:R-:W-:Y:S01]  /*0c40*/  IMAD.HI R6, R2, 0x55555556, RZ ;  /* 0x5555555602067827 */ /* 0x000fe200078e02ff */
[----:B------:R-:W-:Y:S02]  /*0c50*/  LOP3.LUT R17, R17, 0xfffffff8, RZ, 0xc0, !PT ;  /* 0xfffffff811117812 */ /* 0x000fe400078ec0ff */
[----:B------:R-:W-:Y:S01]  /*0c60*/  LEA.HI R8, R8, R9, RZ, 0x5 ;  /* 0x0000000908087211 */ /* 0x000fe200078f28ff */
[----:B------:R-:W-:Y:S01]  /*0c70*/  IMAD.SHL.U32 R3, R3, 0x80, RZ ;  /* 0x0000008003037824 */ /* 0x000fe200078e00ff */
[----:B------:R-:W-:Y:S01]  /*0c80*/  SHF.R.S32.HI R7, RZ, 0x4, R7 ;  /* 0x00000004ff077819 */ /* 0x000fe20000011407 */
[----:B------:R-:W-:Y:S01]  /*0c90*/  IMAD.IADD R4, R18, 0x1, -R4 ;  /* 0x0000000112047824 */ /* 0x000fe200078e0a04 */
[----:B------:R-:W-:Y:S01]  /*0ca0*/  LEA.HI R11, R6, R6, RZ, 0x1 ;  /* 0x00000006060b7211 */ /* 0x000fe200078f08ff */
[----:B------:R-:W-:Y:S01]  /*0cb0*/  IMAD.IADD R17, R12, 0x1, -R17 ;  /* 0x000000010c117824 */ /* 0x000fe200078e0a11 */
[----:B------:R-:W-:-:S02]  /*0cc0*/  LEA.HI R0, R16, R16, RZ, 0x1 ;  /* 0x0000001010007211 */ /* 0x000fc400078f08ff */
[----:B------:R-:W-:Y:S01]  /*0cd0*/  SHF.R.S32.HI R8, RZ, 0x5, R8 ;  /* 0x00000005ff087819 */ /* 0x000fe20000011408 */
[----:B------:R-:W-:Y:S01]  /*0ce0*/  IMAD.SHL.U32 R18, R5, 0x10, RZ ;  /* 0x0000001005127824 */ /* 0x000fe200078e00ff */
[----:B------:R-:W-:Y:S01]  /*0cf0*/  LOP3.LUT R6, R3, 0x180, RZ, 0xc0, !PT ;  /* 0x0000018003067812 */ /* 0x000fe200078ec0ff */
[----:B------:R-:W-:Y:S01]  /*0d00*/  IMAD R4, R7, 0x8, R4 ;  /* 0x0000000807047824 */ /* 0x000fe200078e0204 */
[----:B------:R-:W-:Y:S01]  /*0d10*/  LOP3.LUT R7, R0, 0x1ffffffe, RZ, 0xc0, !PT ;  /* 0x1ffffffe00077812 */ /* 0x000fe200078ec0ff */
[----:B------:R-:W-:Y:S01]  /*0d20*/  IMAD R11, R11, -0x3, R2 ;  /* 0xfffffffd0b0b7824 */ /* 0x000fe200078e0202 */
[----:B------:R-:W-:Y:S01]  /*0d30*/  LOP3.LUT R10, R10, 0x7ffffffc, RZ, 0xc0, !PT ;  /* 0x7ffffffc0a0a7812 */ /* 0x000fe200078ec0ff */
[----:B------:R-:W-:Y:S01]  /*0d40*/  IMAD R8, R8, 0x10, R17 ;  /* 0x0000001008087824 */ /* 0x000fe200078e0211 */
[----:B------:R-:W-:Y:S02]  /*0d50*/  LOP3.LUT R0, R6, 0x10, R18, 0xf8, !PT ;  /* 0x0000001006007812 */ /* 0x000fe400078ef812 */
[----:B------:R-:W-:Y:S01]  /*0d60*/  SHF.R.U32.HI R3, RZ, 0x3, R6 ;  /* 0x00000003ff037819 */ /* 0x000fe20000011606 */
[----:B------:R-:W-:Y:S01]  /*0d70*/  IMAD.IADD R7, R16, 0x1, -R7 ;  /* 0x0000000110077824 */ /* 0x000fe200078e0a07 */
[----:B------:R-:W-:Y:S01]  /*0d80*/  LOP3.LUT R2, R6, 0x30, R18, 0xf8, !PT ;  /* 0x0000003006027812 */ /* 0x000fe200078ef812 */
[----:B------:R-:W-:Y:S01]  /*0d90*/  IMAD R8, R11, 0x40, R8 ;  /* 0x000000400b087824 */ /* 0x000fe200078e0208 */
[-C--:B------:R-:W-:Y:S01]  /*0da0*/  LOP3.LUT R0, R0, R3.reuse, RZ, 0x3c, !PT ;  /* 0x0000000300007212 */ /* 0x080fe200078e3cff */
[----:B------:R-:W-:Y:S01]  /*0db0*/  IMAD.IADD R5, R9, 0x1, -R10 ;  /* 0x0000000109057824 */ /* 0x000fe200078e0a0a */
[----:B------:R-:W-:Y:S01]  /*0dc0*/  LOP3.LUT R3, R2, R3, RZ, 0x3c, !PT ;  /* 0x0000000302037212 */ /* 0x000fe200078e3cff */
[----:B------:R-:W-:Y:S01]  /*0dd0*/  IMAD R2, R7, 0x8, R8 ;  /* 0x0000000807027824 */ /* 0x000fe200078e0208 */
[----:B------:R-:W-:Y:S04]  /*0de0*/  STL [R1+0x48], R6 ;  /* 0x0000480601007387 */ /* 0x000fe80000100800 */
[----:B------:R0:W-:Y:S04]  /*0df0*/  STL [R1+0x3c], R5 ;  /* 0x00003c0501007387 */ /* 0x0001e80000100800 */
[----:B------:R-:W-:Y:S04]  /*0e00*/  STL [R1+0x4], R13 ;  /* 0x0000040d01007387 */ /* 0x000fe80000100800 */
[----:B------:R2:W-:Y:S01]  /*0e10*/  STL [R1+0x40], R2 ;  /* 0x0000400201007387 */ /* 0x0005e20000100800 */
[----:B0-----:R-:W-:-:S03]  /*0e20*/  VIADD R5, R18, 0x20 ;  /* 0x0000002012057836 */ /* 0x001fc60000000000 */
[----:B------:R-:W-:Y:S04]  /*0e30*/  STL [R1+0x8], R14 ;  /* 0x0000080e01007387 */ /* 0x000fe80000100800 */
[----:B------:R-:W-:Y:S04]  /*0e40*/  STL [R1+0xc], R15 ;  /* 0x00000c0f01007387 */ /* 0x000fe80000100800 */
[----:B------:R-:W-:Y:S01]  /*0e50*/  STL [R1+0x58], RZ ;  /* 0x000058ff01007387 */ /* 0x000fe20000100800 */
[----:B------:R-:W-:Y:S01]  /*0e60*/  CS2R R156, SRZ ;  /* 0x00000000009c7805 */ /* 0x000fe2000001ff00 */
[----:B------:R-:W-:Y:S01]  /*0e70*/  IMAD.MOV.U32 R23, RZ, RZ, RZ ;  /* 0x000000ffff177224 */ /* 0x000fe200078e00ff */
[----:B------:R-:W-:-:S02]  /*0e80*/  SHF.R.S32.HI R19, RZ, 0x1f, R18 ;  /* 0x0000001fff137819 */ /* 0x000fc40000011412 */
[----:B--2---:R-:W-:-:S05]  /*0e90*/  LOP3.LUT R2, R20, 0x1, RZ, 0xfc, !PT ;  /* 0x0000000114027812 */ /* 0x004fca00078efcff */
[----:B------:R0:W-:Y:S04]  /*0ea0*/  STL [R1+0x18], R2 ;  /* 0x0000180201007387 */ /* 0x0001e80000100800 */
[----:B------:R-:W-:Y:S01]  /*0eb0*/  STL [R1+0x24], RZ ;  /* 0x000024ff01007387 */ /* 0x000fe20000100800 */
[----:B0-----:R-:W-:-:S03]  /*0ec0*/  IMAD.SHL.U32 R2, R4, 0x40, RZ ;  /* 0x0000004004027824 */ /* 0x001fc600078e00ff */
[----:B------:R0:W-:Y:S01]  /*0ed0*/  STL [R1+0x20], R5 ;  /* 0x0000200501007387 */ /* 0x0001e20000100800 */
[----:B------:R-:W-:Y:S01]  /*0ee0*/  IMAD.IADD R4, R2, 0x1, R0 ;  /* 0x0000000102047824 */ /* 0x000fe200078e0200 */
[----:B------:R-:W-:Y:S02]  /*0ef0*/  IADD3 R0, R22, R2, R3 ;  /* 0x0000000216007210 */ /* 0x000fe40007ffe003 */
[----:B------:R1:W-:Y:S01]  /*0f00*/  STL [R1+0x4c], R2 ;  /* 0x00004c0201007387 */ /* 0x0003e20000100800 */
[----:B0-----:R-:W-:-:S05]  /*0f10*/  SHF.R.S32.HI R5, RZ, 0x1f, R5 ;  /* 0x0000001fff057819 */ /* 0x001fca0000011405 */
[----:B------:R1:W-:Y:S04]  /*0f20*/  STL [R1+0x30], R5 ;  /* 0x0000300501007387 */ /* 0x0003e80000100800 */
[----:B------:R1:W-:Y:S04]  /*0f30*/  STL [R1+0x5c], R0 ;  /* 0x00005c0001007387 */ /* 0x0003e80000100800 */
[----:B------:R1:W-:Y:S02]  /*0f40*/  STL [R1+0x38], R4 ;  /* 0x0000380401007387 */ /* 0x0003e40000100800 */
.L_x_1569:
[----:B0-2--5:R-:W2:Y:S01]  /*0f50*/  LDL R26, [R1+0xc] ;  /* 0x00000c00011a7983 */ /* 0x025ea20000100800 */
[----:B------:R-:W-:Y:S01]  /*0f60*/  ULDC.64 UR4, c[0x0][0xa28] ;  /* 0x00028a0000047ab9 */ /* 0x000fe20000000a00 */
[----:B-1-3--:R-:W2:Y:S01]  /*0f70*/  LDC.64 R4, c[0x0][0xa08] ;  /* 0x00028200ff047b82 */ /* 0x00aea20000000a00 */
[----:B------:R-:W-:Y:S01]  /*0f80*/  ISETP.NE.U32.AND P0, PT, RZ, UR4, PT ;  /* 0x00000004ff007c0c */ /* 0x000fe2000bf05070 */
[----:B------:R-:W3:Y:S01]  /*0f90*/  LDL R30, [R1+0x8] ;  /* 0x00000800011e7983 */ /* 0x000ee20000100800 */
[----:B------:R-:W-:Y:S01]  /*0fa0*/  IMAD.MOV.U32 R11, RZ, RZ, RZ ;  /* 0x000000ffff0b7224 */ /* 0x000fe200078e00ff */
[----:B------:R-:W-:Y:S01]  /*0fb0*/  ULDC.64 UR6, c[0x0][0xa20] ;  /* 0x0002880000067ab9 */ /* 0x000fe20000000a00 */
[----:B------:R-:W-:Y:S01]  /*0fc0*/  ISETP.NE.AND.EX P0, PT, RZ, UR5, PT, P0 ;  /* 0x00000005ff007c0c */ /* 0x000fe2000bf05300 */
[----:B------:R-:W-:Y:S01]  /*0fd0*/  ULDC.64 UR4, c[0x0][0xa18] ;  /* 0x0002860000047ab9 */ /* 0x000fe20000000a00 */
[----:B------:R-:W-:Y:S01]  /*0fe0*/  IMAD.MOV.U32 R49, RZ, RZ, RZ ;  /* 0x000000ffff317224 */ /* 0x000fe200078e00ff */
[----:B------:R-:W-:-:S04]  /*0ff0*/  ISETP.NE.U32.AND P1, PT, RZ, UR4, PT ;  /* 0x00000004ff007c0c */ /* 0x000fc8000bf25070 */
[----:B------:R-:W-:Y:S01]  /*1000*/  ISETP.NE.AND.EX P1, PT, RZ, UR5, PT, P1 ;  /* 0x00000005ff007c0c */ /* 0x000fe2000bf25310 */
[----:B------:R-:W-:Y:S02]  /*1010*/  ULDC.64 UR4, c[0x0][0xa08] ;  /* 0x0002820000047ab9 */ /* 0x000fe40000000a00 */
[----:B------:R-:W-:-:S03]  /*1020*/  ISETP.NE.U32.AND P3, PT, RZ, UR4, PT ;  /* 0x00000004ff007c0c */ /* 0x000fc6000bf65070 */
[----:B------:R-:W0:Y:S08]  /*1030*/  @P0 LDC.64 R2, c[0x0][0xa28] ;  /* 0x00028a00ff020b82 */ /* 0x000e300000000a00 */
[----:B------:R-:W1:Y:S01]  /*1040*/  @P1 LDC.64 R6, c[0x0][0xa18] ;  /* 0x00028600ff061b82 */ /* 0x000e620000000a00 */
[----:B------:R-:W-:Y:S01]  /*1050*/  ULDC UR4, c[0x0][0x288] ;  /* 0x0000a20000047ab9 */ /* 0x000fe20000000800 */
[----:B------:R-:W-:Y:S01]  /*1060*/  ISETP.NE.AND.EX P3, PT, RZ, UR5, PT, P3 ;  /* 0x00000005ff007c0c */ /* 0x000fe2000bf65330 */
[----:B------:R-:W-:Y:S01]  /*1070*/  IMAD.U32 R0, RZ, RZ, UR4 ;  /* 0x00000004ff007e24 */ /* 0x000fe2000f8e00ff */
[----:B------:R-:W-:Y:S01]  /*1080*/  ULDC.64 UR4, c[0x0][0x418] ;  /* 0x0001060000047ab9 */ /* 0x000fe20000000a00 */
[----:B--2---:R-:W-:-:S04]  /*1090*/  IMAD.WIDE R8, R26, 0x4, R4 ;  /* 0x000000041a087825 */ /* 0x004fc800078e0204 */
[----:B-1----:R-:W-:-:S06]  /*10a0*/  @P1 IMAD.WIDE R4, R26, 0x4, R6 ;  /* 0x000000041a041825 */ /* 0x002fcc00078e0206 */
[----:B------:R1:W5:Y:S01]  /*10b0*/  @P3 LDG.E R49, desc[UR40][R8.64] ;  /* 0x0000002808313981 */ /* 0x000362000c1e1900 */
[----:B0-----:R-:W-:-:S03]  /*10c0*/  @P0 IMAD.WIDE R2, R26, 0x4, R2 ;  /* 0x000000041a020825 */ /* 0x001fc600078e0202 */
[----:B------:R-:W2:Y:S04]  /*10d0*/  @P1 LDG.E R0, desc[UR40][R4.64] ;  /* 0x0000002804001981 */ /* 0x000ea8000c1e1900 */
[----:B------:R1:W5:Y:S01]  /*10e0*/  @P0 LDG.E R11, desc[UR40][R2.64] ;  /* 0x00000028020b0981 */ /* 0x000362000c1e1900 */
[----:B------:R-:W-:-:S03]  /*10f0*/  UISETP.NE.U32.AND UP0, UPT, UR4, URZ, UPT ;  /* 0x0000003f0400728c */ /* 0x000fc6000bf05070 */
[----:B------:R-:W-:Y:S01]  /*1100*/  ULDC UR4, c[0x0][0x424] ;  /* 0x0001090000047ab9 */ /* 0x000fe20000000800 */
[----:B------:R-:W-:Y:S01]  /*1110*/  UISETP.NE.AND.EX UP0, UPT, UR5, URZ, UPT, UP0 ;  /* 0x0000003f0500728c */ /* 0x000fe2000bf05300 */
[----:B------:R-:W-:Y:S02]  /*1120*/  ISETP.NE.U32.AND P2, PT, RZ, UR6, PT ;  /* 0x00000006ff007c0c */ /* 0x000fe4000bf45070 */
[----:B------:R-:W-:Y:S01]  /*1130*/  ULDC UR5, c[0x0][0x2f0] ;  /* 0x0000bc0000057ab9 */ /* 0x000fe20000000800 */
[----:B------:R-:W-:Y:S01]  /*1140*/  USEL UR4, UR4, 0x1, UP0 ;  /* 0x0000000104047887 */ /* 0x000fe20008000000 */
[----:B------:R-:W-:-:S03]  /*1150*/  ISETP.NE.AND.EX P2, PT, RZ, UR7, PT, P2 ;  /* 0x00000007ff007c0c */ /* 0x000fc6000bf45320 */
[----:B------:R-:W-:-:S03]  /*1160*/  UIMAD UR4, UR4, UR5, URZ ;  /* 0x00000005040472a4 */ /* 0x000fc6000f8e023f */
[----:B------:R-:W-:Y:S01]  /*1170*/  ULDC UR5, c[0x0][0x348] ;  /* 0x0000d20000057ab9 */ /* 0x000fe20000000800 */
[----:B--2---:R1:W-:Y:S04]  /*1180*/  STL [R1+0x10], R0 ;  /* 0x0000100001007387 */ /* 0x0043e80000100800 */
[----:B---3--:R1:W-:Y:S04]  /*1190*/  STL [R1+0x50], R30 ;  /* 0x0000501e01007387 */ /* 0x0083e80000100800 */
[----:B------:R1:W-:Y:S01]  /*11a0*/  STL [R1+0x54], R26 ;  /* 0x0000541a01007387 */ /* 0x0003e20000100800 */
[----:B------:R-:W-:Y:S01]  /*11b0*/  IMAD.MOV.U32 R10, RZ, RZ, R0 ;  /* 0x000000ffff0a7224 */ /* 0x000fe200078e0000 */
[----:B------:R-:W-:Y:S06]  /*11c0*/  @P1 BRA `(.L_x_1388) ;  /* 0x0000000000281947 */ /* 0x000fec0003800000 */
[----:B------:R-:W-:Y:S02]  /*11d0*/  ULDC.64 UR6, c[0x0][0xa00] ;  /* 0x0002800000067ab9 */ /* 0x000fe40000000a00 */
[----:B------:R-:W-:-:S04]  /*11e0*/  ISETP.NE.U32.AND P0, PT, RZ, UR6, PT ;  /* 0x00000006ff007c0c */ /* 0x000fc8000bf05070 */
[----:B------:R-:W-:-:S13]  /*11f0*/  ISETP.NE.AND.EX P0, PT, RZ, UR7, PT, P0 ;  /* 0x00000007ff007c0c */ /* 0x000fda000bf05300 */
[----:B------:R-:W-:Y:S05]  /*1200*/  @!P0 BRA `(.L_x_1388) ;  /* 0x0000000000188947 */ /* 0x000fea0003800000 */
[----:B-1----:R-:W0:Y:S02]  /*1210*/  LDC.64 R2, c[0x0][0xa00] ;  /* 0x00028000ff027b82 */ /* 0x002e240000000a00 */
[----:B0-----:R-:W-:-:S05]  /*1220*/  IMAD.WIDE R2, R26, 0x4, R2 ;  /* 0x000000041a027825 */ /* 0x001fca00078e0202 */
[----:B------:R-:W2:Y:S04]  /*1230*/  LDG.E R0, desc[UR40][R2.64] ;  /* 0x0000002802007981 */ /* 0x000ea8000c1e1900 */
[----:B------:R-:W2:Y:S02]  /*1240*/  LDG.E R5, desc[UR40][R2.64+0x4] ;  /* 0x0000042802057981 */ /* 0x000ea4000c1e1900 */
[----:B--2---:R-:W-:-:S05]  /*1250*/  IMAD.IADD R10, R5, 0x1, -R0 ;  /* 0x00000001050a7824 */ /* 0x004fca00078e0a00 */
[----:B------:R0:W-:Y:S02]  /*1260*/  STL [R1+0x10], R10 ;  /* 0x0000100a01007387 */ /* 0x0001e40000100800 */
.L_x_1388:
[----:B------:R-:W-:Y:S02]  /*1270*/  IMAD.U32 R46, RZ, RZ, UR5 ;  /* 0x00000005ff2e7e24 */ /* 0x000fe4000f8e00ff */
[----:B------:R-:W-:Y:S01]  /*1280*/  IMAD.U32 R24, RZ, RZ, UR4 ;  /* 0x00000004ff187e24 */ /* 0x000fe2000f8e00ff */
[----:B------:R-:W-:Y:S06]  /*1290*/  @!P2 BRA `(.L_x_1389) ;  /* 0x000000000010a947 */ /* 0x000fec0003800000 */
[----:B------:R-:W2:Y:S02]  /*12a0*/  LDC.64 R24, c[0x0][0xa20] ;  /* 0x00028800ff187b82 */ /* 0x000ea40000000a00 */
[----:B--2---:R-:W-:-:S06]  /*12b0*/  IMAD.WIDE R24, R26, 0x4, R24 ;  /* 0x000000041a187825 */ /* 0x004fcc00078e0218 */
[----:B------:R2:W5:Y:S01]  /*12c0*/  LDG.E R24, desc[UR40][R24.64] ;  /* 0x0000002818187981 */ /* 0x000562000c1e1900 */
[----:B------:R-:W-:Y:S05]  /*12d0*/  BRA `(.L_x_1390) ;  /* 0x0000000000107947 */ /* 0x000fea0003800000 */
.L_x_1389:
[----:B------:R-:W-:Y:S05]  /*12e0*/  @!P3 BRA `(.L_x_1390) ;  /* 0x00000000000cb947 */ /* 0x000fea0003800000 */
[----:B-1----:R-:W2:Y:S04]  /*12f0*/  LDG.E R3, desc[UR40][R8.64] ;  /* 0x0000002808037981 */ /* 0x002ea8000c1e1900 */
[----:B------:R-:W2:Y:S02]  /*1300*/  LDG.E R24, desc[UR40][R8.64+0x4] ;  /* 0x0000042808187981 */ /* 0x000ea4000c1e1900 */
[----:B--2---:R-:W-:-:S07]  /*1310*/  IMAD.IADD R24, R24, 0x1, -R3 ;  /* 0x0000000118187824 */ /* 0x004fce00078e0a03 */
.L_x_1390:
[----:B------:R-:W-:Y:S01]  /*1320*/  ULDC.64 UR4, c[0x0][0xa10] ;  /* 0x0002840000047ab9 */ /* 0x000fe20000000a00 */
[----:B-1----:R-:W3:Y:S01]  /*1330*/  LDL R8, [R1+0x4] ;  /* 0x0000040001087983 */ /* 0x002ee20000100800 */
[----:B------:R-:W-:Y:S01]  /*1340*/  ISETP.NE.U32.AND P0, PT, RZ, UR4, PT ;  /* 0x00000004ff007c0c */ /* 0x000fe2000bf05070 */
[----:B------:R-:W1:Y:S03]  /*1350*/  LDC R6, c[0x0][0x448] ;  /* 0x00011200ff067b82 */ /* 0x000e660000000800 */
[----:B------:R-:W-:Y:S01]  /*1360*/  ISETP.NE.AND.EX P0, PT, RZ, UR5, PT, P0 ;  /* 0x00000005ff007c0c */ /* 0x000fe2000bf05300 */
[----:B------:R-:W-:Y:S02]  /*1370*/  ULDC.64 UR4, c[0x0][0xa30] ;  /* 0x00028c0000047ab9 */ /* 0x000fe40000000a00 */
[----:B------:R-:W-:Y:S01]  /*1380*/  ISETP.NE.U32.AND P1, PT, RZ, UR4, PT ;  /* 0x00000004ff007c0c */ /* 0x000fe2000bf25070 */
[----:B-----5:R-:W-:Y:S01]  /*1390*/  IMAD.MOV.U32 R45, RZ, RZ, R24 ;  /* 0x000000ffff2d7224 */ /* 0x020fe200078e0018 */
[----:B------:R-:W4:Y:S02]  /*13a0*/  LDC.64 R12, c[0x0][0x9e0] ;  /* 0x00027800ff0c7b82 */ /* 0x000f240000000a00 */
[----:B------:R-:W-:-:S06]  /*13b0*/  ISETP.NE.AND.EX P1, PT, RZ, UR5, PT, P1 ;  /* 0x00000005ff007c0c */ /* 0x000fcc000bf25310 */
[----:B------:R-:W0:Y:S08]  /*13c0*/  @P0 LDC.64 R2, c[0x0][0xa10] ;  /* 0x00028400ff020b82 */ /* 0x000e300000000a00 */
[----:B------:R-:W2:Y:S01]  /*13d0*/  @P1 LDC.64 R4, c[0x0][0xa30] ;  /* 0x00028c00ff041b82 */ /* 0x000ea20000000a00 */
[----:B0-----:R-:W-:-:S05]  /*13e0*/  @P0 IMAD.WIDE R2, R26, 0x4, R2 ;  /* 0x000000041a020825 */ /* 0x001fca00078e0202 */
[----:B------:R-:W3:Y:S04]  /*13f0*/  @P0 LDG.E R0, desc[UR40][R2.64] ;  /* 0x0000002802000981 */ /* 0x000ee8000c1e1900 */
[----:B------:R0:W3:Y:S01]  /*1400*/  @P0 LDG.E R7, desc[UR40][R2.64+0x4] ;  /* 0x0000042802070981 */ /* 0x0000e2000c1e1900 */
[----:B--2---:R-:W-:-:S05]  /*1410*/  @P1 IMAD.WIDE R4, R26, 0x4, R4 ;  /* 0x000000041a041825 */ /* 0x004fca00078e0204 */
[----:B------:R2:W5:Y:S01]  /*1420*/  @P1 LDG.E R45, desc[UR40][R4.64] ;  /* 0x00000028042d1981 */ /* 0x000562000c1e1900 */
[----:B-1----:R-:W-:Y:S01]  /*1430*/  ISETP.NE.AND P1, PT, R6, 0x1, PT ;  /* 0x000000010600780c */ /* 0x002fe20003f25270 */
[----:B------:R-:W-:Y:S01]  /*1440*/  IMAD.IADD R11, R24, 0x1, -R11 ;  /* 0x00000001180b7824 */ /* 0x000fe200078e0a0b */
[----:B----4-:R-:W-:-:S11]  /*1450*/  ISETP.GE.AND P2, PT, R13, 0x1, PT ;  /* 0x000000010d00780c */ /* 0x010fd60003f46270 */
[----:B------:R-:W1:Y:S08]  /*1460*/  @P1 LDC R9, c[0x0][0x44c] ;  /* 0x00011300ff091b82 */ /* 0x000e700000000800 */
[----:B------:R-:W4:Y:S01]  /*1470*/  @P1 LDC R6, c[0x0][0x450] ;  /* 0x00011400ff061b82 */ /* 0x000f220000000800 */
[----:B---3--:R-:W-:-:S04]  /*1480*/  IMAD R14, R8, 0xc0, RZ ;  /* 0x000000c0080e7824 */ /* 0x008fc800078e02ff */
[----:B0-----:R-:W-:Y:S01]  /*1490*/  VIADD R2, R14, 0xbf ;  /* 0x000000bf0e027836 */ /* 0x001fe20000000000 */
[----:B------:R2:W-:Y:S03]  /*14a0*/  STL [R1+0x2c], R14 ;  /* 0x00002c0e01007387 */ /* 0x0005e60000100800 */
[----:B-1----:R-:W-:-:S05]  /*14b0*/  @P1 IMAD.HI.U32 R3, R2, R9, RZ ;  /* 0x0000000902031227 */ /* 0x002fca00078e00ff */
[----:B----4-:R-:W-:Y:S01]  /*14c0*/  @P1 SHF.R.U32.HI R2, RZ, R6, R3 ;  /* 0x00000006ff021219 */ /* 0x010fe20000011603 */
[----:B------:R-:W-:-:S04]  /*14d0*/  @P0 IMAD.IADD R46, R7, 0x1, -R0 ;  /* 0x00000001072e0824 */ /* 0x000fc800078e0a00 */
[----:B------:R-:W-:-:S04]  /*14e0*/  IMAD.IADD R8, R11, 0x1, R46 ;  /* 0x000000010b087824 */ /* 0x000fc800078e022e */
[C---:B------:R-:W-:Y:S01]  /*14f0*/  VIADD R0, R8.reuse, 0x9f ;  /* 0x0000009f08007836 */ /* 0x040fe20000000000 */
[----:B------:R2:W-:Y:S01]  /*1500*/  STL [R1+0x14], R8 ;  /* 0x0000140801007387 */ /* 0x0005e20000100800 */
[----:B------:R-:W-:Y:S02]  /*1510*/  IADD3 R3, R8, 0x1, -R10 ;  /* 0x0000000108037810 */ /* 0x000fe40007ffe80a */
[----:B------:R-:W-:-:S04]  /*1520*/  IMAD.HI R0, R0, 0x66666667, RZ ;  /* 0x6666666700007827 */ /* 0x000fc800078e02ff */
[----:B------:R-:W-:Y:S01]  /*1530*/  IMAD.IADD R3, R3, 0x1, R2 ;  /* 0x0000000103037824 */ /* 0x000fe200078e0202 */
[----:B------:R-:W-:-:S04]  /*1540*/  SHF.R.U32.HI R105, RZ, 0x1f, R0 ;  /* 0x0000001fff697819 */ /* 0x000fc80000011600 */
[----:B------:R-:W-:Y:S01]  /*1550*/  LEA.HI.SX32 R105, R0, R105, 0x1a ;  /* 0x0000006900697211 */ /* 0x000fe200078fd2ff */
[----:B------:R-:W-:Y:S01]  /*1560*/  IMAD.IADD R0, R3, 0x1, R12 ;  /* 0x0000000103007824 */ /* 0x000fe200078e020c */
[----:B--2---:R-:W-:Y:S06]  /*1570*/  @!P2 BRA `(.L_x_1391) ;  /* 0x000000000048a947 */ /* 0x004fec0003800000 */
[C---:B------:R-:W-:Y:S01]  /*1580*/  ISETP.GT.AND P0, PT, R3.reuse, RZ, PT ;  /* 0x000000ff0300720c */ /* 0x040fe20003f04270 */
[----:B------:R-:W-:Y:S01]  /*1590*/  BSSY B0, `(.L_x_1392) ;  /* 0x000000e000007945 */ /* 0x000fe20003800000 */
[----:B------:R-:W-:-:S11]  /*15a0*/  VIADD R2, R3, 0xffffffff ;  /* 0xffffffff03027836 */ /* 0x000fd60000000000 */
        /* <DEDUP_REMOVED lines=8> */
.L_x_1393:
[----:B------:R-:W-:-:S13]  /*1630*/  ISETP.NE.AND P0, PT, R13, 0x1, PT ;  /* 0x000000010d00780c */ /* 0x000fda0003f05270 */
[----:B------:R-:W0:Y:S02]  /*1640*/  @P0 LDC.64 R4, c[0x0][0x9e8] ;  /* 0x00027a00ff040b82 */ /* 0x000e240000000a00 */
[----:B0-----:R-:W-:-:S05]  /*1650*/  @P0 IMAD.HI.U32 R4, R2, R4, RZ ;  /* 0x0000000402040227 */ /* 0x001fca00078e00ff */
[----:B------:R-:W-:-:S07]  /*1660*/  @P0 SHF.R.U32.HI R2, RZ, R5, R4 ;  /* 0x00000005ff020219 */ /* 0x000fce0000011604 */
.L_x_1394:
[----:B------:R-:W-:Y:S05]  /*1670*/  BSYNC B0 ;  /* 0x0000000000007941 */ /* 0x000fea0003800000 */
.L_x_1392:
[----:B------:R-:W-:-:S05]  /*1680*/  IMAD R3, R2, R13, R13 ;  /* 0x0000000d02037224 */ /* 0x000fca00078e020d */
[----:B------:R-:W-:-:S07]  /*1690*/  VIMNMX R0, R0, R3, PT ;  /* 0x0000000300007248 */ /* 0x000fce0003fe0100 */
.L_x_1391:
[----:B------:R-:W0:Y:S01]  /*16a0*/  @P1 LDC R2, c[0x0][0x44c] ;  /* 0x00011300ff021b82 */ /* 0x000e220000000800 */
[----:B------:R-:W-:Y:S01]  /*16b0*/  IMAD.MOV.U32 R3, RZ, RZ, R14 ;  /* 0x000000ffff037224 */ /* 0x000fe200078e000e */
[----:B------:R-:W-:Y:S01]  /*16c0*/  ULDC UR4, c[0x0][0x9dc] ;  /* 0x0002770000047ab9 */ /* 0x000fe20000000800 */
[----:B------:R-:W-:-:S05]  /*16d0*/  IMAD.IADD R104, R8, 0x1, -R10 ;  /* 0x0000000108687824 */ /* 0x000fca00078e0a0a */
[----:B------:R-:W1:Y:S01]  /*16e0*/  @P1 LDC R5, c[0x0][0x450] ;  /* 0x00011400ff051b82 */ /* 0x000e620000000800 */
[----:B0-----:R-:W-:-:S05]  /*16f0*/  @P1 IMAD.HI.U32 R2, R14, R2, RZ ;  /* 0x000000020e021227 */ /* 0x001fca00078e00ff */
[----:B-1----:R-:W-:-:S05]  /*1700*/  @P1 SHF.R.U32.HI R3, RZ, R5, R2 ;  /* 0x00000005ff031219 */ /* 0x002fca0000011602 */
[----:B------:R-:W-:-:S04]  /*1710*/  IMAD.IADD R2, R104, 0x1, R3 ;  /* 0x0000000168027824 */ /* 0x000fc800078e0203 */
[----:B------:R-:W-:Y:S01]  /*1720*/  VIADD R3, R2, -UR4 ;  /* 0x8000000402037c36 */ /* 0x000fe20008000000 */
[----:B------:R-:W-:Y:S06]  /*1730*/  @!P2 BRA `(.L_x_1395) ;  /* 0x000000000044a947 */ /* 0x000fec0003800000 */
[----:B------:R-:W-:Y:S01]  /*1740*/  ISETP.GT.AND P0, PT, R2, -0x1, PT ;  /* 0xffffffff0200780c */ /* 0x000fe20003f04270 */
[----:B------:R-:W-:-:S12]  /*1750*/  BSSY B0, `(.L_x_1396) ;  /* 0x000000d000007945 */ /* 0x000fd80003800000 */
        /* <DEDUP_REMOVED lines=8> */
.L_x_1397:
[----:B------:R-:W-:-:S13]  /*17e0*/  ISETP.NE.AND P0, PT, R13, 0x1, PT ;  /* 0x000000010d00780c */ /* 0x000fda0003f05270 */
[----:B------:R-:W0:Y:S02]  /*17f0*/  @P0 LDC.64 R4, c[0x0][0x9e8] ;  /* 0x00027a00ff040b82 */ /* 0x000e240000000a00 */
[----:B0-----:R-:W-:-:S05]  /*1800*/  @P0 IMAD.HI.U32 R4, R2, R4, RZ ;  /* 0x0000000402040227 */ /* 0x001fca00078e00ff */
[----:B------:R-:W-:-:S07]  /*1810*/  @P0 SHF.R.U32.HI R2, RZ, R5, R4 ;  /* 0x00000005ff020219 */ /* 0x000fce0000011604 */
.L_x_1398:
[----:B------:R-:W-:Y:S05]  /*1820*/  BSYNC B0 ;  /* 0x0000000000007941 */ /* 0x000fea0003800000 */
.L_x_1396:
[----:B------:R-:W-:-:S05]  /*1830*/  IMAD R2, R2, R13, RZ ;  /* 0x0000000d02027224 */ /* 0x000fca00078e02ff */
[----:B------:R-:W-:-:S07]  /*1840*/  VIMNMX R3, R3, R2, !PT ;  /* 0x0000000203037248 */ /* 0x000fce0007fe0100 */
.L_x_1395:
[----:B------:R-:W-:Y:S01]  /*1850*/  VIADD R0, R0, 0x9f ;  /* 0x0000009f00007836 */ /* 0x000fe20000000000 */
[----:B------:R-:W-:Y:S01]  /*1860*/  PLOP3.LUT P3, PT, PT, PT, PT, 0x80, 0x0 ;  /* 0x000000000000781c */ /* 0x000fe20003f6f070 */
[----:B------:R-:W-:-:S04]  /*1870*/  IMAD.HI R2, R3, 0x66666667, RZ ;  /* 0x6666666703027827 */ /* 0x000fc800078e02ff */
[----:B------:R-:W-:Y:S01]  /*1880*/  IMAD.HI R0, R0, 0x66666667, RZ ;  /* 0x6666666700007827 */ /* 0x000fe200078e02ff */
[----:B------:R-:W-:-:S04]  /*1890*/  SHF.R.U32.HI R5, RZ, 0x1f, R2 ;  /* 0x0000001fff057819 */ /* 0x000fc80000011602 */
[----:B------:R-:W-:Y:S02]  /*18a0*/  SHF.R.U32.HI R3, RZ, 0x1f, R0 ;  /* 0x0000001fff037819 */ /* 0x000fe40000011600 */
[----:B------:R-:W-:Y:S02]  /*18b0*/  LEA.HI.SX32 R5, R2, R5, 0x1a ;  /* 0x0000000502057211 */ /* 0x000fe400078fd2ff */
[----:B------:R-:W-:Y:S02]  /*18c0*/  LEA.HI.SX32 R0, R0, R3, 0x1a ;  /* 0x0000000300007211 */ /* 0x000fe400078fd2ff */
[----:B------:R-:W-:Y:S02]  /*18d0*/  VIMNMX R5, RZ, R5, !PT ;  /* 0x00000005ff057248 */ /* 0x000fe40007fe0100 */
[----:B------:R-:W-:-:S03]  /*18e0*/  VIMNMX R0, R105, R0, PT ;  /* 0x0000000069007248 */ /* 0x000fc60003fe0100 */
[--C-:B------:R-:W-:Y:S02]  /*18f0*/  IMAD R5, R5, 0xa0, -R11.reuse ;  /* 0x000000a005057824 */ /* 0x100fe400078e0a0b */
[----:B------:R-:W-:-:S03]  /*1900*/  IMAD R3, R0, 0xa0, -R11 ;  /* 0x000000a000037824 */ /* 0x000fc600078e0a0b */
[----:B------:R-:W-:Y:S02]  /*1910*/  VIMNMX R5, RZ, R5, !PT ;  /* 0x00000005ff057248 */ /* 0x000fe40007fe0100 */
[----:B------:R-:W-:-:S03]  /*1920*/  VIMNMX R0, R3, R46, PT ;  /* 0x0000002e03007248 */ /* 0x000fc60003fe0100 */
[----:B------:R-:W-:Y:S01]  /*1930*/  IMAD.WIDE.U32 R2, R5, -0x33333333, RZ ;  /* 0xcccccccd05027825 */ /* 0x000fe200078e00ff */
[----:B------:R-:W-:-:S04]  /*1940*/  ISETP.GT.AND P0, PT, R0, R5, PT ;  /* 0x000000050000720c */ /* 0x000fc80003f04270 */
[----:B------:R-:W-:-:S05]  /*1950*/  SHF.R.U32.HI R44, RZ, 0x7, R3 ;  /* 0x00000007ff2c7819 */ /* 0x000fca0000011603 */
[----:B------:R-:W-:-:S04]  /*1960*/  IMAD.MOV.U32 R47, RZ, RZ, R44 ;  /* 0x000000ffff2f7224 */ /* 0x000fc800078e002c */
        /* <DEDUP_REMOVED lines=26> */
.L_x_1401:
[----:B------:R-:W-:Y:S05]  /*1b10*/  BSYNC B6 ;  /* 0x0000000000067941 */ /* 0x000fea0003800000 */
.L_x_1400:
        /* <DEDUP_REMOVED lines=20> */
.L_x_1403:
[----:B------:R-:W-:Y:S05]  /*1c60*/  BSYNC B6 ;  /* 0x0000000000067941 */ /* 0x000fea0003800000 */
.L_x_1402:
[----:B------:R-:W-:Y:S01]  /*1c70*/  ULDC.64 UR4, c[0x0][0x9f8] ;  /* 0x00027e0000047ab9 */ /* 0x000fe20000000a00 */
[----:B------:R-:W2:Y:S01]  /*1c80*/  LDL R29, [R1+0x20] ;  /* 0x00002000011d7983 */ /* 0x000ea20000100800 */
[----:B------:R-:W-:-:S03]  /*1c90*/  ISETP.NE.U32.AND P0, PT, RZ, UR4, PT ;  /* 0x00000004ff007c0c */ /* 0x000fc6000bf05070 */
[----:B------:R-:W3:Y:S01]  /*1ca0*/  LDL R28, [R1+0x48] ;  /* 0x00004800011c7983 */ /* 0x000ee20000100800 */
[----:B------:R-:W-:Y:S01]  /*1cb0*/  ISETP.NE.AND.EX P0, PT, RZ, UR5, PT, P0 ;  /* 0x00000005ff007c0c */ /* 0x000fe2000bf05300 */
[----:B------:R-:W-:Y:S01]  /*1cc0*/  IMAD.MOV.U32 R48, RZ, RZ, R26 ;  /* 0x000000ffff307224 */ /* 0x000fe200078e001a */
[----:B------:R-:W0:Y:S01]  /*1cd0*/  LDC.64 R36, c[0x0][0x3f8] ;  /* 0x0000fe00ff247b82 */ /* 0x000e220000000a00 */
[----:B------:R-:W4:Y:S01]  /*1ce0*/  LDL R25, [R1+0x4c] ;  /* 0x00004c0001197983 */ /* 0x000f220000100800 */
[----:B------:R-:W-:Y:S01]  /*1cf0*/  ULDC UR4, c[0x0][0x2f4] ;  /* 0x0000bd0000047ab9 */ /* 0x000fe20000000800 */
[----:B------:R-:W1:Y:S05]  /*1d00*/  S2R R31, SR_TID.X ;  /* 0x00000000001f7919 */ /* 0x000e6a0000002100 */
[----:B------:R-:W0:Y:S08]  /*1d10*/  LDC R53, c[0x0][0x3f4] ;  /* 0x0000fd00ff357b82 */ /* 0x000e300000000800 */
[----:B------:R-:W1:Y:S08]  /*1d20*/  @P0 LDC.64 R2, c[0x0][0x9f8] ;  /* 0x00027e00ff020b82 */ /* 0x000e700000000a00 */
[----:B------:R-:W0:Y:S01]  /*1d30*/  LDC.64 R20, c[0x0][0x408] ;  /* 0x00010200ff147b82 */ /* 0x000e220000000a00 */
[----:B-1----:R-:W-:-:S05]  /*1d40*/  @P0 IMAD.WIDE R2, R26, 0x4, R2 ;  /* 0x000000041a020825 */ /* 0x002fca00078e0202 */
[----:B------:R1:W4:Y:S01]  /*1d50*/  @P0 LDG.E R48, desc[UR40][R2.64] ;  /* 0x0000002802300981 */ /* 0x000322000c1e1900 */
[C---:B------:R-:W-:Y:S01]  /*1d60*/  VIADD R0, R31.reuse, 0xffffff80 ;  /* 0xffffff801f007836 */ /* 0x040fe20000000000 */
[C---:B0-----:R-:W-:Y:S01]  /*1d70*/  ISETP.GE.AND P1, PT, R18.reuse, R53, PT ;  /* 0x000000351200720c */ /* 0x041fe20003f26270 */
[C---:B------:R-:W-:Y:S01]  /*1d80*/  VIADD R27, R31.reuse, 0xffffff80 ;  /* 0xffffff801f1b7836 */ /* 0x040fe20000000000 */
[----:B------:R-:W-:Y:S01]  /*1d90*/  ISETP.GE.AND P3, PT, R18, UR4, PT ;  /* 0x0000000412007c0c */ /* 0x000fe2000bf66270 */
[----:B------:R-:W-:Y:S01]  /*1da0*/  VIADD R26, R31, 0xffffff80 ;  /* 0xffffff801f1a7836 */ /* 0x000fe20000000000 */
[----:B------:R-:W-:Y:S01]  /*1db0*/  LEA.HI R4, R0, R0, RZ, 0x1 ;  /* 0x0000000000047211 */ /* 0x000fe200078f08ff */
[----:B------:R-:W-:Y:S01]  /*1dc0*/  IMAD.IADD R49, R49, 0x1, R24 ;  /* 0x0000000131317824 */ /* 0x000fe200078e0218 */
[----:B------:R-:W-:Y:S02]  /*1dd0*/  SHF.R.S32.HI R7, RZ, 0x1f, R0 ;  /* 0x0000001fff077819 */ /* 0x000fe40000011400 */
[----:B------:R-:W-:-:S02]  /*1de0*/  LEA.HI R26, R26, R27, RZ, 0x1 ;  /* 0x0000001b1a1a7211 */ /* 0x000fc400078f08ff */
[----:B------:R-:W-:Y:S02]  /*1df0*/  LOP3.LUT R9, R4, 0xfffffffe, RZ, 0xc0, !PT ;  /* 0xfffffffe04097812 */ /* 0x000fe400078ec0ff */
[----:B------:R-:W-:Y:S02]  /*1e00*/  SHF.R.S32.HI R26, RZ, 0x1, R26 ;  /* 0x00000001ff1a7819 */ /* 0x000fe4000001141a */
[----:B------:R-:W-:Y:S01]  /*1e10*/  LEA.HI R7, R7, R0, RZ, 0x2 ;  /* 0x0000000007077211 */ /* 0x000fe200078f10ff */
[----:B------:R-:W-:Y:S01]  /*1e20*/  IMAD.IADD R55, R0, 0x1, -R9 ;  /* 0x0000000100377824 */ /* 0x000fe200078e0a09 */
[----:B------:R-:W-:Y:S01]  /*1e30*/  SHF.R.S32.HI R5, RZ, 0x1f, R26 ;  /* 0x0000001fff057819 */ /* 0x000fe2000001141a */
[CC--:B-1----:R-:W-:Y:S01]  /*1e40*/  IMAD.WIDE.U32 R2, R26.reuse, R36.reuse, R18 ;  /* 0x000000241a027225 */ /* 0x0c2fe200078e0012 */
[--C-:B------:R-:W-:Y:S02]  /*1e50*/  SHF.R.S32.HI R4, RZ, 0x2, R7.reuse ;  /* 0x00000002ff047819 */ /* 0x100fe40000011407 */
[----:B------:R-:W-:Y:S01]  /*1e60*/  SHF.R.S32.HI R7, RZ, 0x1f, R7 ;  /* 0x0000001fff077819 */ /* 0x000fe20000011407 */
[----:B------:R-:W-:Y:S01]  /*1e70*/  IMAD.SHL.U32 R42, R55, 0x8, RZ ;  /* 0x00000008372a7824 */ /* 0x000fe200078e00ff */
[----:B------:R-:W-:Y:S01]  /*1e80*/  SEL R9, R53, RZ, P1 ;  /* 0x000000ff35097207 */ /* 0x000fe20000800000 */
[----:B------:R-:W-:Y:S01]  /*1e90*/  IMAD R0, R5, R36, RZ ;  /* 0x0000002405007224 */ /* 0x000fe200078e02ff */
[----:B------:R-:W-:Y:S01]  /*1ea0*/  LEA.HI R7, R7, R4, RZ, 0x2 ;  /* 0x0000000407077211 */ /* 0x000fe200078f10ff */
[----:B------:R-:W-:Y:S01]  /*1eb0*/  IMAD.MOV.U32 R40, RZ, RZ, R2 ;  /* 0x000000ffff287224 */ /* 0x000fe200078e0002 */
[----:B------:R-:W-:Y:S01]  /*1ec0*/  SHF.R.S32.HI R43, RZ, 0x1f, R42 ;  /* 0x0000001fff2b7819 */ /* 0x000fe2000001142a */
[----:B------:R-:W-:Y:S01]  /*1ed0*/  IMAD R11, R26, R37, R0 ;  /* 0x000000251a0b7224 */ /* 0x000fe200078e0200 */
[----:B------:R-:W-:Y:S01]  /*1ee0*/  LOP3.LUT R7, R7, 0xfffffffc, RZ, 0xc0, !PT ;  /* 0xfffffffc07077812 */ /* 0x000fe200078ec0ff */
[----:B------:R-:W-:Y:S01]  /*1ef0*/  IMAD R0, R5, R20, RZ ;  /* 0x0000001405007224 */ /* 0x000fe200078e02ff */
[----:B------:R-:W-:Y:S01]  /*1f00*/  LOP3.LUT R16, R16, 0xfffffffd, RZ, 0xc0, !PT ;  /* 0xfffffffd10107812 */ /* 0x000fe200078ec0ff */
[----:B------:R-:W-:Y:S01]  /*1f10*/  IMAD.IADD R41, R11, 0x1, R3 ;  /* 0x000000010b297824 */ /* 0x000fe200078e0203 */
[----:B------:R-:W-:Y:S01]  /*1f20*/  SHF.R.U32.HI R52, RZ, 0x7, R31 ;  /* 0x00000007ff347819 */ /* 0x000fe2000001161f */
[----:B------:R-:W-:Y:S01]  /*1f30*/  IMAD.WIDE.U32 R2, R26, R36, R42 ;  /* 0x000000241a027225 */ /* 0x000fe200078e002a */
[----:B------:R-:W-:-:S02]  /*1f40*/  @P3 LOP3.LUT R16, R16, 0x2, RZ, 0xfc, !PT ;  /* 0x0000000210103812 */ /* 0x000fc400078efcff */
[----:B------:R-:W-:Y:S01]  /*1f50*/  SHF.R.S32.HI R74, RZ, 0x1f, R30 ;  /* 0x0000001fff4a7819 */ /* 0x000fe2000001141e */
[----:B------:R-:W-:Y:S01]  /*1f60*/  IMAD.IADD R3, R3, 0x1, R11 ;  /* 0x0000000103037824 */ /* 0x000fe200078e020b */
[----:B-----5:R-:W-:Y:S01]  /*1f70*/  SHF.R.S32.HI R11, RZ, 0x1f, R45 ;  /* 0x0000001fff0b7819 */ /* 0x020fe2000001142d */
[----:B------:R-:W-:Y:S01]  /*1f80*/  IMAD.IADD R9, R18, 0x1, R9 ;  /* 0x0000000112097824 */ /* 0x000fe200078e0209 */
[----:B------:R-:W-:Y:S01]  /*1f90*/  LOP3.LUT R16, R16, 0xfffffffe, RZ, 0xc0, !PT ;  /* 0xfffffffe10107812 */ /* 0x000fe200078ec0ff */
[----:B------:R-:W-:Y:S02]  /*1fa0*/  IMAD R13, R26, R21, R0 ;  /* 0x000000151a0d7224 */ /* 0x000fe400078e0200 */
[----:B------:R-:W-:Y:S01]  /*1fb0*/  IMAD.IADD R7, R4, 0x1, -R7 ;  /* 0x0000000104077824 */ /* 0x000fe200078e0a07 */
[----:B------:R-:W-:Y:S01]  /*1fc0*/  SHF.R.S32.HI R50, RZ, 0x1f, R9 ;  /* 0x0000001fff327819 */ /* 0x000fe20000011409 */
[----:B------:R-:W-:Y:S02]  /*1fd0*/  IMAD R0, R11, R36, RZ ;  /* 0x000000240b007224 */ /* 0x000fe400078e02ff */
[----:B------:R-:W-:Y:S01]  /*1fe0*/  IMAD.WIDE.U32 R4, R26, R20, R42 ;  /* 0x000000141a047225 */ /* 0x000fe200078e002a */
[----:B------:R-:W-:-:S02]  /*1ff0*/  LOP3.LUT P0, RZ, R7, 0x2, RZ, 0xc0, !PT ;  /* 0x0000000207ff7812 */ /* 0x000fc4000780c0ff */
[----:B------:R-:W-:Y:S01]  /*2000*/  LEA.HI R50, R50, R9, RZ, 0x4 ;  /* 0x0000000932327211 */ /* 0x000fe200078f20ff */
[----:B------:R-:W-:Y:S02]  /*2010*/  IMAD R61, R45, R37, R0 ;  /* 0x000000252d3d7224 */ /* 0x000fe400078e0200 */
[-C--:B------:R-:W-:Y:S01]  /*2020*/  IMAD R0, R11, R20.reuse, RZ ;  /* 0x000000140b007224 */ /* 0x080fe200078e02ff */
[----:B------:R-:W-:Y:S01]  /*2030*/  LOP3.LUT R59, R50, 0xfffffff0, RZ, 0xc0, !PT ;  /* 0xfffffff0323b7812 */ /* 0x000fe200078ec0ff */
[----:B------:R-:W-:-:S04]  /*2040*/  IMAD.WIDE.U32 R6, R26, R20, R18 ;  /* 0x000000141a067225 */ /* 0x000fc800078e0012 */
[----:B------:R-:W-:Y:S02]  /*2050*/  IMAD R63, R45, R21, R0 ;  /* 0x000000152d3f7224 */ /* 0x000fe400078e0200 */
[----:B------:R-:W-:Y:S02]  /*2060*/  IMAD.IADD R7, R13, 0x1, R7 ;  /* 0x000000010d077824 */ /* 0x000fe400078e0207 */
[----:B------:R-:W-:Y:S02]  /*2070*/  IMAD.IADD R5, R5, 0x1, R13 ;  /* 0x0000000105057824 */ /* 0x000fe400078e020d */
[----:B------:R-:W-:-:S04]  /*2080*/  IMAD.WIDE.U32 R38, R45, R36, R2 ;  /* 0x000000242d267225 */ /* 0x000fc800078e0002 */
[----:B------:R-:W-:Y:S02]  /*2090*/  IMAD R9, R37, 0xa0, RZ ;  /* 0x000000a025097824 */ /* 0x000fe400078e02ff */
[----:B------:R-:W-:-:S04]  /*20a0*/  IMAD.WIDE.U32 R40, R45, R36, R40 ;  /* 0x000000242d287225 */ /* 0x000fc800078e0028 */
[----:B------:R-:W-:Y:S02]  /*20b0*/  IMAD R3, R21, 0xa0, RZ ;  /* 0x000000a015037824 */ /* 0x000fe400078e02ff */
[----:B------:R-:W-:-:S04]  /*20c0*/  IMAD.WIDE.U32 R34, R45, R20, R6 ;  /* 0x000000142d227225 */ /* 0x000fc800078e0006 */
[----:B------:R-:W-:-:S04]  /*20d0*/  IMAD.WIDE.U32 R32, R45, R20, R4 ;  /* 0x000000142d207225 */ /* 0x000fc800078e0004 */
[----:B------:R-:W-:-:S04]  /*20e0*/  IMAD.WIDE.U32 R36, R36, 0xa0, RZ ;  /* 0x000000a024247825 */ /* 0x000fc800078e00ff */
[----:B------:R-:W-:-:S04]  /*20f0*/  IMAD.WIDE.U32 R20, R20, 0xa0, RZ ;  /* 0x000000a014147825 */ /* 0x000fc800078e00ff */
[----:B------:R-:W-:Y:S02]  /*2100*/  IMAD.IADD R58, R61, 0x1, R41 ;  /* 0x000000013d3a7824 */ /* 0x000fe400078e0229 */
[----:B------:R-:W-:Y:S02]  /*2110*/  IMAD.IADD R60, R63, 0x1, R35 ;  /* 0x000000013f3c7824 */ /* 0x000fe400078e0223 */
[----:B------:R-:W-:Y:S02]  /*2120*/  VIADD R52, R52, 0x8 ;  /* 0x0000000834347836 */ /* 0x000fe40000000000 */
[----:B------:R-:W-:Y:S02]  /*2130*/  IMAD.SHL.U32 R53, R53, 0x2, RZ ;  /* 0x0000000235357824 */ /* 0x000fe400078e00ff */
[----:B------:R-:W-:Y:S02]  /*2140*/  IMAD.IADD R54, R37, 0x1, R9 ;  /* 0x0000000125367824 */ /* 0x000fe400078e0209 */
[----:B------:R-:W-:-:S02]  /*2150*/  IMAD.IADD R56, R21, 0x1, R3 ;  /* 0x0000000115387824 */ /* 0x000fc400078e0203 */
[----:B------:R-:W-:Y:S02]  /*2160*/  IMAD R55, R55, 0xc0, R26 ;  /* 0x000000c037377824 */ /* 0x000fe400078e021a */
[----:B------:R-:W-:Y:S02]  /*2170*/  IMAD.IADD R61, R39, 0x1, R61 ;  /* 0x00000001273d7824 */ /* 0x000fe400078e023d */
[----:B------:R-:W-:Y:S01]  /*2180*/  IMAD.IADD R63, R33, 0x1, R63 ;  /* 0x00000001213f7824 */ /* 0x000fe200078e023f */
[----:B--2---:R-:W-:Y:S02]  /*2190*/  ISETP.GE.AND P2, PT, R29, UR4, PT ;  /* 0x000000041d007c0c */ /* 0x004fe4000bf46270 */
[----:B---3--:R-:W-:Y:S02]  /*21a0*/  SHF.R.U32.HI R51, RZ, 0x3, R28 ;  /* 0x00000003ff337819 */ /* 0x008fe4000001161c */
[----:B------:R-:W-:-:S04]  /*21b0*/  LOP3.LUT R0, R28, 0x30, R50, 0xf8, !PT ;  /* 0x000000301c007812 */ /* 0x000fc800078ef832 */
[----:B------:R-:W-:-:S05]  /*21c0*/  LOP3.LUT R0, R0, R51, RZ, 0x3c, !PT ;  /* 0x0000003300007212 */ /* 0x000fca00078e3cff */
[----:B------:R-:W-:Y:S01]  /*21d0*/  @P2 LOP3.LUT R16, R16, 0x1, RZ, 0xfc, !PT ;  /* 0x0000000110102812 */ /* 0x000fe200078efcff */
[----:B----4-:R-:W-:Y:S01]  /*21e0*/  IMAD.IADD R62, R25, 0x1, R0 ;  /* 0x00000001193e7824 */ /* 0x010fe200078e0200 */
[----:B------:R-:W-:-:S07]  /*21f0*/  SHF.R.S32.HI R57, RZ, 0x1f, R48 ;  /* 0x0000001fff397819 */ /* 0x000fce0000011430 */
.L_x_1436:
[----:B------:R-:W2:Y:S01]  /*2200*/  LDL R6, [R1+0x38] ;  /* 0x0000380001067983 */ /* 0x000ea20000100800 */
[----:B0-----:R-:W0:Y:S01]  /*2210*/  LDC R67, c[0x0][0x430] ;  /* 0x00010c00ff437b82 */ /* 0x001e220000000800 */
[----:B------:R-:W-:Y:S02]  /*2220*/  VIADD R47, R47, 0xffffffff ;  /* 0xffffffff2f2f7836 */ /* 0x000fe40000000000 */
[----:B------:R-:W-:Y:S02]  /*2230*/  IMAD.MOV.U32 R66, RZ, RZ, RZ ;  /* 0x000000ffff427224 */ /* 0x000fe400078e00ff */
[----:B-1----:R-:W-:-:S03]  /*2240*/  IMAD R2, R47, 0xa0, R55 ;  /* 0x000000a02f027824 */ /* 0x002fc600078e0237 */
[----:B------:R-:W1:Y:S01]  /*2250*/  LDC R31, c[0x0][0x3f4] ;  /* 0x0000fd00ff1f7b82 */ /* 0x000e620000000800 */
[----:B----4-:R-:W-:Y:S01]  /*2260*/  IMAD.IADD R9, R49, 0x1, R2 ;  /* 0x0000000131097824 */ /* 0x010fe200078e0202 */
[----:B------:R-:W-:-:S03]  /*2270*/  ISETP.GE.AND P2, PT, R2, R46, PT ;  /* 0x0000002e0200720c */ /* 0x000fc60003f46270 */
[----:B------:R-:W-:Y:S01]  /*2280*/  IMAD.MOV.U32 R7, RZ, RZ, R9 ;  /* 0x000000ffff077224 */ /* 0x000fe200078e0009 */
[----:B------:R-:W-:Y:S02]  /*2290*/  ISETP.GT.OR P2, PT, R55, 0x9f, P2 ;  /* 0x0000009f3700780c */ /* 0x000fe40001744670 */
[----:B0-----:R-:W-:-:S11]  /*22a0*/  ISETP.NE.AND P3, PT, R67, 0x1, PT ;  /* 0x000000014300780c */ /* 0x001fd60003f65270 */
[----:B---3--:R-:W0:Y:S08]  /*22b0*/  @!P2 LDC.64 R4, c[0x0][0x428] ;  /* 0x00010a00ff04ab82 */ /* 0x008e300000000a00 */
[----:B------:R-:W3:Y:S08]  /*22c0*/  @!P2 LDC.64 R10, c[0x0][0x418] ;  /* 0x00010600ff0aab82 */ /* 0x000ef00000000a00 */
[----:B------:R-:W4:Y:S08]  /*22d0*/  @P3 LDC R0, c[0x0][0x434] ;  /* 0x00010d00ff003b82 */ /* 0x000f300000000800 */
[----:B------:R-:W1:Y:S01]  /*22e0*/  @P3 LDC R3, c[0x0][0x438] ;  /* 0x00010e00ff033b82 */ /* 0x000e620000000800 */
[----:B----4-:R-:W-:-:S05]  /*22f0*/  @P3 IMAD.HI.U32 R0, R9, R0, RZ ;  /* 0x0000000009003227 */ /* 0x010fca00078e00ff */
[----:B-1----:R-:W-:Y:S01]  /*2300*/  @P3 SHF.R.U32.HI R7, RZ, R3, R0 ;  /* 0x00000003ff073219 */ /* 0x002fe20000011600 */
[----:B0-----:R-:W-:-:S03]  /*2310*/  @!P2 IMAD R0, R57, R4, RZ ;  /* 0x000000043900a224 */ /* 0x001fc600078e02ff */
[--C-:B------:R-:W-:Y:S01]  /*2320*/  @!P2 SHF.R.S32.HI R3, RZ, 0x1f, R7.reuse ;  /* 0x0000001fff03a819 */ /* 0x100fe20000011407 */
[----:B------:R-:W-:Y:S02]  /*2330*/  @!P2 IMAD.MOV.U32 R2, RZ, RZ, R7 ;  /* 0x000000ffff02a224 */ /* 0x000fe400078e0007 */
        /* <DEDUP_REMOVED lines=36> */
[----:B------:R-:W-:Y:S02]  /*2580*/  IMAD.IADD R3, R3, 0x1, R7 ;  /* 0x0000000103037824 */ /* 0x000fe400078e0207 */
[----:B------:R-:W-:Y:S02]  /*2590*/  IMAD R0, R74, UR4, RZ ;  /* 0x000000044a007c24 */ /* 0x000fe4000f8e02ff */
[C---:B------:R-:W-:Y:S02]  /*25a0*/  IMAD R9, R5.reuse, R36, R4 ;  /* 0x0000002405097224 */ /* 0x040fe400078e0204 */
[----:B------:R-:W-:Y:S02]  /*25b0*/  IMAD R11, R5, R20, R6 ;  /* 0x00000014050b7224 */ /* 0x000fe400078e0206 */
[----:B------:R-:W-:-:S04]  /*25c0*/  IMAD.WIDE.U32 R6, R36, R47, RZ ;  /* 0x0000002f24067225 */ /* 0x000fc800078e00ff */
[----:B------:R-:W-:-:S04]  /*25d0*/  IMAD.WIDE.U32 R4, R20, R47, RZ ;  /* 0x0000002f14047225 */ /* 0x000fc800078e00ff */
[----:B------:R-:W-:Y:S02]  /*25e0*/  IMAD.IADD R10, R7, 0x1, R9 ;  /* 0x00000001070a7824 */ /* 0x000fe400078e0209 */
[----:B------:R-:W-:Y:S02]  /*25f0*/  IMAD.IADD R12, R5, 0x1, R11 ;  /* 0x00000001050c7824 */ /* 0x000fe400078e020b */
[----:B--2---:R-:W-:-:S04]  /*2600*/  IMAD.WIDE.U32 R2, R8, UR4, R2 ;  /* 0x0000000408027c25 */ /* 0x004fc8000f8e0002 */
[----:B------:R-:W-:Y:S01]  /*2610*/  IMAD R13, R8, UR5, R0 ;  /* 0x00000005080d7c24 */ /* 0x000fe2000f8e0200 */
[----:B------:R-:W-:Y:S02]  /*2620*/  ULDC.64 UR4, c[0x0][0x2e8] ;  /* 0x0000ba0000047ab9 */ /* 0x000fe40000000a00 */
[----:B------:R-:W-:-:S04]  /*2630*/  IADD3 R2, P4, R2, UR4, RZ ;  /* 0x0000000402027c10 */ /* 0x000fc8000ff9e0ff */
[----:B------:R-:W-:Y:S01]  /*2640*/  IADD3.X R13, R3, UR5, R13, P4, !PT ;  /* 0x00000005030d7c10 */ /* 0x000fe2000a7fe40d */
[----:B------:R-:W-:Y:S08]  /*2650*/  @!P3 BRA `(.L_x_1406) ;  /* 0x000000100074b947 */ /* 0x000ff00003800000 */
[----:B------:R-:W0:Y:S01]  /*2660*/  S2R R8, SR_TID.X ;  /* 0x0000000000087919 */ /* 0x000e220000002100 */
[----:B------:R-:W-:Y:S01]  /*2670*/  IMAD R71, R47, -0xa0, R46 ;  /* 0xffffff602f477824 */ /* 0x000fe200078e022e */
[----:B------:R-:W-:Y:S01]  /*2680*/  BSSY B1, `(.L_x_1407) ;  /* 0x000001b000017945 */ /* 0x000fe20003800000 */
[----:B------:R-:W-:Y:S01]  /*2690*/  VIADD R0, R42, 0x10 ;  /* 0x000000102a007836 */ /* 0x000fe20000000000 */
[----:B------:R-:W-:Y:S02]  /*26a0*/  CS2R R26, SRZ ;  /* 0x00000000001a7805 */ /* 0x000fe4000001ff00 */
[----:B------:R-:W-:Y:S02]  /*26b0*/  CS2R R24, SRZ ;  /* 0x0000000000187805 */ /* 0x000fe4000001ff00 */
[----:B------:R-:W-:Y:S02]  /*26c0*/  VIMNMX R71, R71, 0xa0, PT ;  /* 0x000000a047477848 */ /* 0x000fe40003fe0100 */
[----:B------:R-:W-:Y:S01]  /*26d0*/  CS2R R28, SRZ ;  /* 0x00000000001c7805 */ /* 0x000fe2000001ff00 */
[----:B0-----:R-:W-:-:S02]  /*26e0*/  VIADD R14, R8, 0xffffff80 ;  /* 0xffffff80080e7836 */ /* 0x001fc40000000000 */
[----:B------:R-:W-:-:S05]  /*26f0*/  VIADD R8, R8, 0xffffff80 ;  /* 0xffffff8008087836 */ /* 0x000fca0000000000 */
[----:B------:R-:W-:-:S04]  /*2700*/  LEA.HI R8, R8, R14, RZ, 0x1 ;  /* 0x0000000e08087211 */ /* 0x000fc800078f08ff */
[----:B------:R-:W-:-:S04]  /*2710*/  SHF.R.S32.HI R8, RZ, 0x1, R8 ;  /* 0x00000001ff087819 */ /* 0x000fc80000011408 */
[----:B------:R-:W-:Y:S02]  /*2720*/  ISETP.GE.AND P3, PT, R8, R71, PT ;  /* 0x000000470800720c */ /* 0x000fe40003f66270 */
[----:B------:R-:W-:-:S11]  /*2730*/  CS2R R8, SRZ ;  /* 0x0000000000087805 */ /* 0x000fd6000001ff00 */
[----:B------:R-:W-:Y:S05]  /*2740*/  @P3 BRA `(.L_x_1408) ;  /* 0x0000000000383947 */ /* 0x000fea0003800000 */
        /* <DEDUP_REMOVED lines=11> */
[----:B------:R-:W-:-:S13]  /*2800*/  ISETP.GE.AND P4, PT, R0, R31, PT ;  /* 0x0000001f0000720c */ /* 0x000fda0003f86270 */
[----:B------:R0:W5:Y:S04]  /*2810*/  @!P4 LDG.E.64 R8, desc[UR40][R6.64+0x10] ;  /* 0x000010280608c981 */ /* 0x000168000c1e1b00 */
[----:B------:R0:W5:Y:S02]  /*2820*/  @!P4 LDG.E.64 R24, desc[UR40][R4.64+0x10] ;  /* 0x000010280418c981 */ /* 0x000164000c1e1b00 */
.L_x_1408:
[----:B------:R-:W-:Y:S05]  /*2830*/  BSYNC B1 ;  /* 0x0000000000017941 */ /* 0x000fea0003800000 */
.L_x_1407:
[----:B------:R-:W2:Y:S01]  /*2840*/  LDL R3, [R1+0x18] ;  /* 0x0000180001037983 */ /* 0x000ea20000100800 */
[----:B-----5:R-:W-:Y:S02]  /*2850*/  IMAD.MOV.U32 R30, RZ, RZ, R8 ;  /* 0x000000ffff1e7224 */ /* 0x020fe400078e0008 */
[----:B------:R-:W-:Y:S02]  /*2860*/  IMAD.MOV.U32 R82, RZ, RZ, R26 ;  /* 0x000000ffff527224 */ /* 0x000fe400078e001a */
[----:B------:R-:W-:Y:S02]  /*2870*/  IMAD.MOV.U32 R72, RZ, RZ, R24 ;  /* 0x000000ffff487224 */ /* 0x000fe400078e0018 */
[----:B------:R-:W-:Y:S01]  /*2880*/  IMAD.MOV.U32 R80, RZ, RZ, R28 ;  /* 0x000000ffff507224 */ /* 0x000fe200078e001c */
[----:B--2---:R-:W-:-:S13]  /*2890*/  ISETP.NE.AND P4, PT, R3, 0x3, PT ;  /* 0x000000030300780c */ /* 0x004fda0003f85270 */
[----:B------:R-:W-:Y:S05]  /*28a0*/  @!P4 BRA `(.L_x_1409) ;  /* 0x000000000004c947 */ /* 0x000fea0003800000 */
[----:B------:R-:W-:Y:S01]  /*28b0*/  BPT.TRAP 0x1 ;  /* 0x000000040000795c */ /* 0x000fe20000300000 */
.L_x_1409:
[----:B------:R-:W2:Y:S01]  /*28c0*/  LDL R3, [R1+0x24] ;  /* 0x0000240001037983 */ /* 0x000ea20000100800 */
[----:B------:R-:W-:Y:S01]  /*28d0*/  IMAD R64, R157, 0x8, R22 ;  /* 0x000000089d407824 */ /* 0x000fe200078e0216 */
[----:B------:R-:W-:Y:S01]  /*28e0*/  BSSY B1, `(.L_x_1410) ;  /* 0x0000004000017945 */ /* 0x000fe20003800000 */
[----:B--2---:R-:W-:-:S04]  /*28f0*/  SHF.L.U32 R73, R3, 0x1f, RZ ;  /* 0x0000001f03497819 */ /* 0x004fc800000006ff */
[----:B------:R-:W1:Y:S02]  /*2900*/  SYNCS.PHASECHK.TRANS64.TRYWAIT P5, [R64+URZ+0x13290], R73 ;  /* 0x01329049400075a7 */ /* 0x000e6400080a017f */
[----:B-1----:R-:W-:Y:S05]  /*2910*/  @!P5 BRA `(.L_x_1411) ;  /* 0x000001f000f8d947 */ /* 0x002fea0003800000 */
.L_x_1720:
[----:B------:R-:W-:Y:S05]  /*2920*/  BSYNC B1 ;  /* 0x0000000000017941 */ /* 0x000fea0003800000 */
.L_x_1410:
[----:B------:R-:W-:-:S03]  /*2930*/  UMOV UR4, 0xffffffff ;  /* 0xffffffff00047882 */ /* 0x000fc60000000000 */
[----:B------:R-:W-:Y:S05]  /*2940*/  BRA.DIV UR4, `(.L_x_1412) ;  /* 0x000001f604007947 */ /* 0x000fea000b800000 */
[----:B------:R2:W3:Y:S04]  /*2950*/  SHFL.IDX PT, R3, R13, RZ, 0x1e1f ;  /* 0x001e1fff0d037589 */ /* 0x0004e800000e0000 */
[----:B------:R2:W4:Y:S02]  /*2960*/  SHFL.IDX PT, R14, R2, RZ, 0x1e1f ;  /* 0x001e1fff020e7589 */ /* 0x00052400000e0000 */
.L_x_1724:
[----:B------:R-:W-:Y:S05]  /*2970*/  @P3 BRA `(.L_x_1413) ;  /* 0x0000002000f03947 */ /* 0x000fea0003800000 */
[----:B------:R-:W-:Y:S01]  /*2980*/  LOP3.LUT P5, RZ, R16, 0x2, RZ, 0xc0, !PT ;  /* 0x0000000210ff7812 */ /* 0x000fe200078ac0ff */
[----:B------:R-:W-:-:S12]  /*2990*/  BSSY B1, `(.L_x_1414) ;  /* 0x0000070000017945 */ /* 0x000fd80003800000 */
[----:B------:R-:W-:Y:S05]  /*29a0*/  @P5 BRA `(.L_x_1415) ;  /* 0x0000000400b85947 */ /* 0x000fea0003800000 */
[----:B0-----:R0:W0:Y:S01]  /*29b0*/  LDS.128 R4, [R68+0xe000] ;  /* 0x00e0000044047984 */ /* 0x0010220000000c00 */
[----:B----4-:R-:W-:Y:S01]  /*29c0*/  IADD3 R10, P3, R18, R14, RZ ;  /* 0x0000000e120a7210 */ /* 0x010fe20007f7e0ff */
[----:B------:R-:W-:Y:S04]  /*29d0*/  BSSY B2, `(.L_x_1416) ;  /* 0x000006a000027945 */ /* 0x000fe80003800000 */
[----:B---3--:R-:W-:Y:S01]  /*29e0*/  IMAD.X R11, R3, 0x1, R19, P3 ;  /* 0x00000001030b7824 */ /* 0x008fe200018e0613 */
[----:B------:R-:W-:-:S13]  /*29f0*/  ISETP.GE.AND P3, PT, R42, R31, PT ;  /* 0x0000001f2a00720c */ /* 0x000fda0003f66270 */
[----:B------:R-:W-:Y:S05]  /*2a00*/  @P3 BRA `(.L_x_1417) ;  /* 0x0000000400983947 */ /* 0x000fea0003800000 */
[----:B------:R-:W-:Y:S02]  /*2a10*/  SHF.R.U32.HI R12, RZ, 0x8, R29 ;  /* 0x00000008ff0c7819 */ /* 0x000fe4000001161d */
[--C-:B--2---:R-:W-:Y:S02]  /*2a20*/  SHF.R.U32.HI R2, RZ, 0x8, R27.reuse ;  /* 0x00000008ff027819 */ /* 0x104fe4000001161b */
[----:B------:R-:W-:Y:S01]  /*2a30*/  SHF.R.U32.HI R28, RZ, 0x10, R27 ;  /* 0x00000010ff1c7819 */ /* 0x000fe2000001161b */
[----:B------:R-:W-:Y:S01]  /*2a40*/  IMAD.SHL.U32 R12, R12, 0x100, RZ ;  /* 0x000001000c0c7824 */ /* 0x000fe200078e00ff */
[----:B------:R-:W-:Y:S01]  /*2a50*/  SHF.R.U32.HI R26, RZ, 0x10, R29 ;  /* 0x00000010ff1a7819 */ /* 0x000fe2000001161d */
[----:B------:R-:W-:Y:S01]  /*2a60*/  IMAD.SHL.U32 R2, R2, 0x100, RZ ;  /* 0x0000010002027824 */ /* 0x000fe200078e00ff */
[----:B------:R-:W-:Y:S02]  /*2a70*/  LOP3.LUT R15, R29, 0xff0000ff, RZ, 0xc0, !PT ;  /* 0xff0000ff1d0f7812 */ /* 0x000fe400078ec0ff */
[----:B------:R-:W-:Y:S01]  /*2a80*/  LOP3.LUT R13, R27, 0xff0000ff, RZ, 0xc0, !PT ;  /* 0xff0000ff1b0d7812 */ /* 0x000fe200078ec0ff */
[----:B------:R-:W-:Y:S01]  /*2a90*/  IMAD.U32 R26, R26, 0x10000, RZ ;  /* 0x000100001a1a7824 */ /* 0x000fe200078e00ff */
[----:B------:R-:W-:Y:S01]  /*2aa0*/  LOP3.LUT R27, R15, 0xff00, R12, 0xf8, !PT ;  /* 0x0000ff000f1b7812 */ /* 0x000fe200078ef80c */
[----:B------:R-:W-:Y:S01]  /*2ab0*/  IMAD.U32 R12, R28, 0x10000, RZ ;  /* 0x000100001c0c7824 */ /* 0x000fe200078e00ff */
[----:B------:R-:W-:-:S02]  /*2ac0*/  LOP3.LUT R13, R13, 0xff00, R2, 0xf8, !PT ;  /* 0x0000ff000d0d7812 */ /* 0x000fc400078ef802 */
[-C--:B0-----:R-:W-:Y:S02]  /*2ad0*/  F2FP.F16.E4M3.UNPACK_B R2, R5.reuse ;  /* 0x00000005ff02723e */ /* 0x081fe400020006ff */
        /* <DEDUP_REMOVED lines=9> */
[-C--:B------:R-:W-:Y:S01]  /*2b70*/  FMUL.FTZ R79, R12, R75.reuse ;  /* 0x0000004b0c4f7220 */ /* 0x080fe20000410000 */
[--C-:B------:R-:W-:Y:S02]  /*2b80*/  HADD2.F32 R27, -RZ, R26.reuse.H0_H0 ;  /* 0x2000001aff1b7230 */ /* 0x100fe40000004100 */
[--C-:B------:R-:W-:Y:S02]  /*2b90*/  HADD2.F32 R15, -RZ, R5.reuse.H1_H1 ;  /* 0x30000005ff0f7230 */ /* 0x100fe40000004100 */
[----:B------:R-:W-:Y:S02]  /*2ba0*/  HADD2.F32 R13, -RZ, R5.H0_H0 ;  /* 0x20000005ff0d7230 */ /* 0x000fe40000004100 */
[C---:B------:R-:W-:Y:S01]  /*2bb0*/  FMUL.FTZ R5, R2.reuse, R75 ;  /* 0x0000004b02057220 */ /* 0x040fe20000410000 */
[----:B------:R-:W-:Y:S02]  /*2bc0*/  HADD2.F32 R26, -RZ, R26.H1_H1 ;  /* 0x3000001aff1a7230 */ /* 0x000fe40000004100 */
[-C--:B------:R-:W-:Y:S01]  /*2bd0*/  FMUL.FTZ R76, R15, R28.reuse ;  /* 0x0000001c0f4c7220 */ /* 0x080fe20000410000 */
[-C--:B------:R-:W-:Y:S01]  /*2be0*/  FFMA.FTZ R2, R2, R27.reuse, -R79 ;  /* 0x0000001b02027223 */ /* 0x080fe2000001084f */
[----:B------:R-:W-:Y:S01]  /*2bf0*/  FFMA.FTZ R5, R12, R27, R5 ;  /* 0x0000001b0c057223 */ /* 0x000fe20000010005 */
[----:B------:R-:W-:Y:S01]  /*2c00*/  FMUL.FTZ R78, R13, R28 ;  /* 0x0000001c0d4e7220 */ /* 0x000fe20000410000 */
[----:B------:R-:W-:-:S02]  /*2c10*/  F2FP.F16.E4M3.UNPACK_B R12, R4.H1 ;  /* 0x00000004ff0c723e */ /* 0x000fc400030006ff */
[----:B------:R-:W-:Y:S01]  /*2c20*/  F2FP.F16.E4M3.UNPACK_B R28, R80 ;  /* 0x00000050ff1c723e */ /* 0x000fe200020006ff */
[----:B------:R-:W-:Y:S01]  /*2c30*/  FFMA.FTZ R80, R13, R26, -R76 ;  /* 0x0000001a0d507223 */ /* 0x000fe2000001084c */
[----:B------:R-:W-:Y:S01]  /*2c40*/  F2FP.F16.E4M3.UNPACK_B R4, R4 ;  /* 0x00000004ff04723e */ /* 0x000fe200020006ff */
[----:B------:R-:W-:Y:S01]  /*2c50*/  FFMA.FTZ R81, R15, R26, R78 ;  /* 0x0000001a0f517223 */ /* 0x000fe2000001004e */
[----:B------:R-:W-:Y:S01]  /*2c60*/  F2FP.F16.E4M3.UNPACK_B R26, R82 ;  /* 0x00000052ff1a723e */ /* 0x000fe200020006ff */
[--C-:B------:R-:W-:Y:S02]  /*2c70*/  HADD2.F32 R13, -RZ, R12.reuse.H0_H0 ;  /* 0x2000000cff0d7230 */ /* 0x100fe40000004100 */
[----:B------:R-:W-:Y:S01]  /*2c80*/  HADD2.F32 R15, -RZ, R12.H1_H1 ;  /* 0x3000000cff0f7230 */ /* 0x000fe20000004100 */
[----:B------:R-:W-:Y:S01]  /*2c90*/  F2FP.SATFINITE.E4M3.F32.PACK_AB_MERGE_C R84, R81, R80, RZ ;  /* 0x000000505154723e */ /* 0x000fe200048070ff */
[----:B------:R-:W-:Y:S02]  /*2ca0*/  HADD2.F32 R76, -RZ, R28.H1_H1 ;  /* 0x3000001cff4c7230 */ /* 0x000fe40000004100 */
[----:B------:R-:W-:Y:S01]  /*2cb0*/  HADD2.F32 R12, -RZ, R4.H0_H0 ;  /* 0x20000004ff0c7230 */ /* 0x000fe20000004100 */
[----:B------:R-:W-:Y:S01]  /*2cc0*/  F2FP.SATFINITE.E4M3.F32.PACK_AB_MERGE_C R5, R5, R2, R84 ;  /* 0x000000020505723e */ /* 0x000fe20004807054 */
[----:B------:R-:W-:-:S02]  /*2cd0*/  HADD2.F32 R75, -RZ, R28.H0_H0 ;  /* 0x2000001cff4b7230 */ /* 0x000fc40000004100 */
[----:B------:R-:W-:Y:S02]  /*2ce0*/  HADD2.F32 R4, -RZ, R4.H1_H1 ;  /* 0x30000004ff047230 */ /* 0x000fe40000004100 */
[--C-:B------:R-:W-:Y:S02]  /*2cf0*/  HADD2.F32 R28, -RZ, R26.reuse.H1_H1 ;  /* 0x3000001aff1c7230 */ /* 0x100fe40000004100 */
[----:B------:R-:W-:Y:S02]  /*2d00*/  HADD2.F32 R27, -RZ, R26.H0_H0 ;  /* 0x2000001aff1b7230 */ /* 0x000fe40000004100 */
[-C--:B------:R-:W-:Y:S01]  /*2d10*/  FMUL.FTZ R26, R15, R76.reuse ;  /* 0x0000004c0f1a7220 */ /* 0x080fe20000410000 */
[C---:B------:R-:W-:Y:S01]  /*2d20*/  FMUL.FTZ R76, R13.reuse, R76 ;  /* 0x0000004c0d4c7220 */ /* 0x040fe20000410000 */
[-C--:B------:R-:W-:Y:S01]  /*2d30*/  FMUL.FTZ R79, R4, R75.reuse ;  /* 0x0000004b044f7220 */ /* 0x080fe20000410000 */
[C---:B------:R-:W-:Y:S01]  /*2d40*/  FMUL.FTZ R75, R12.reuse, R75 ;  /* 0x0000004b0c4b7220 */ /* 0x040fe20000410000 */
[-C--:B------:R-:W-:Y:S01]  /*2d50*/  FFMA.FTZ R26, R13, R28.reuse, -R26 ;  /* 0x0000001c0d1a7223 */ /* 0x080fe2000001081a */
[----:B------:R-:W-:Y:S01]  /*2d60*/  FFMA.FTZ R15, R15, R28, R76 ;  /* 0x0000001c0f0f7223 */ /* 0x000fe2000001004c */
[-C--:B------:R-:W-:Y:S01]  /*2d70*/  FFMA.FTZ R79, R12, R27.reuse, -R79 ;  /* 0x0000001b0c4f7223 */ /* 0x080fe2000001084f */
[----:B------:R-:W-:Y:S01]  /*2d80*/  FFMA.FTZ R78, R4, R27, R75 ;  /* 0x0000001b044e7223 */ /* 0x000fe2000001004b */
[----:B------:R-:W-:-:S02]  /*2d90*/  F2FP.F16.E4M3.UNPACK_B R12, R7.H1 ;  /* 0x00000007ff0c723e */ /* 0x000fc400030006ff */
[----:B------:R-:W-:Y:S02]  /*2da0*/  F2FP.F16.E4M3.UNPACK_B R27, R77.H1 ;  /* 0x0000004dff1b723e */ /* 0x000fe400030006ff */
[----:B------:R-:W-:Y:S01]  /*2db0*/  F2FP.SATFINITE.E4M3.F32.PACK_AB_MERGE_C R82, R15, R26, RZ ;  /* 0x0000001a0f52723e */ /* 0x000fe200048070ff */
[--C-:B------:R-:W-:Y:S01]  /*2dc0*/  HADD2.F32 R15, -RZ, R12.reuse.H1_H1 ;  /* 0x3000000cff0f7230 */ /* 0x100fe20000004100 */
[----:B------:R-:W-:Y:S01]  /*2dd0*/  F2FP.F16.E4M3.UNPACK_B R26, R29.H1 ;  /* 0x0000001dff1a723e */ /* 0x000fe200030006ff */
[----:B------:R-:W-:Y:S01]  /*2de0*/  HADD2.F32 R76, -RZ, R27.H1_H1 ;  /* 0x3000001bff4c7230 */ /* 0x000fe20000004100 */
[----:B------:R-:W-:Y:S01]  /*2df0*/  F2FP.F16.E4M3.UNPACK_B R4, R6.H1 ;  /* 0x00000006ff04723e */ /* 0x000fe200030006ff */
[----:B------:R-:W-:Y:S01]  /*2e00*/  HADD2.F32 R13, -RZ, R12.H0_H0 ;  /* 0x2000000cff0d7230 */ /* 0x000fe20000004100 */
[----:B------:R-:W-:Y:S01]  /*2e10*/  F2FP.F16.E4M3.UNPACK_B R77, R77 ;  /* 0x0000004dff4d723e */ /* 0x000fe200020006ff */
[----:B------:R-:W-:Y:S01]  /*2e20*/  HADD2.F32 R28, -RZ, R26.H1_H1 ;  /* 0x3000001aff1c7230 */ /* 0x000fe20000004100 */
[----:B------:R-:W-:Y:S01]  /*2e30*/  F2FP.F16.E4M3.UNPACK_B R29, R29 ;  /* 0x0000001dff1d723e */ /* 0x000fe200020006ff */
[----:B------:R-:W-:Y:S01]  /*2e40*/  FMUL.FTZ R80, R15, R76 ;  /* 0x0000004c0f507220 */ /* 0x000fe20000410000 */
[----:B------:R-:W-:-:S02]  /*2e50*/  HADD2.F32 R12, -RZ, R4.H1_H1 ;  /* 0x30000004ff0c7230 */ /* 0x000fc40000004100 */
[C---:B------:R-:W-:Y:S01]  /*2e60*/  FMUL.FTZ R76, R13.reuse, R76 ;  /* 0x0000004c0d4c7220 */ /* 0x040fe20000410000 */
[----:B------:R-:W-:Y:S02]  /*2e70*/  HADD2.F32 R75, -RZ, R77.H1_H1 ;  /* 0x3000004dff4b7230 */ /* 0x000fe40000004100 */
[----:B------:R-:W-:Y:S01]  /*2e80*/  FFMA.FTZ R80, R13, R28, -R80 ;  /* 0x0000001c0d507223 */ /* 0x000fe20000010850 */
[----:B------:R-:W-:Y:S01]  /*2e90*/  HADD2.F32 R4, -RZ, R4.H0_H0 ;  /* 0x20000004ff047230 */ /* 0x000fe20000004100 */
[----:B------:R-:W-:Y:S01]  /*2ea0*/  F2FP.F16.E4M3.UNPACK_B R6, R6 ;  /* 0x00000006ff06723e */ /* 0x000fe200020006ff */
[----:B------:R-:W-:Y:S02]  /*2eb0*/  HADD2.F32 R13, -RZ, R29.H1_H1 ;  /* 0x3000001dff0d7230 */ /* 0x000fe40000004100 */
[----:B------:R-:W-:Y:S01]  /*2ec0*/  FMUL.FTZ R81, R12, R75 ;  /* 0x0000004b0c517220 */ /* 0x000fe20000410000 */
[----:B------:R-:W-:Y:S01]  /*2ed0*/  F2FP.F16.E4M3.UNPACK_B R7, R7 ;  /* 0x00000007ff07723e */ /* 0x000fe200020006ff */
[C---:B------:R-:W-:Y:S01]  /*2ee0*/  FMUL.FTZ R75, R4.reuse, R75 ;  /* 0x0000004b044b7220 */ /* 0x040fe20000410000 */
[----:B------:R-:W-:Y:S01]  /*2ef0*/  FFMA.FTZ R83, R15, R28, R76 ;  /* 0x0000001c0f537223 */ /* 0x000fe2000001004c */
[----:B------:R-:W-:Y:S01]  /*2f00*/  FFMA.FTZ R81, R4, R13, -R81 ;  /* 0x0000000d04517223 */ /* 0x000fe20000010851 */
[----:B------:R-:W-:-:S02]  /*2f10*/  HADD2.F32 R4, -RZ, R6.H0_H0 ;  /* 0x20000006ff047230 */ /* 0x000fc40000004100 */
[----:B------:R-:W-:Y:S01]  /*2f20*/  FFMA.FTZ R28, R12, R13, R75 ;  /* 0x0000000d0c1c7223 */ /* 0x000fe2000001004b */
[----:B------:R-:W-:Y:S01]  /*2f30*/  HADD2.F32 R12, -RZ, R7.H0_H0 ;  /* 0x20000007ff0c7230 */ /* 0x000fe20000004100 */
[----:B------:R-:W-:Y:S01]  /*2f40*/  F2FP.SATFINITE.E4M3.F32.PACK_AB_MERGE_C R80, R83, R80, RZ ;  /* 0x000000505350723e */ /* 0x000fe200048070ff */
[----:B------:R-:W-:Y:S02]  /*2f50*/  HADD2.F32 R6, -RZ, R6.H1_H1 ;  /* 0x30000006ff067230 */ /* 0x000fe40000004100 */
[----:B------:R-:W-:Y:S01]  /*2f60*/  HADD2.F32 R77, -RZ, R77.H0_H0 ;  /* 0x2000004dff4d7230 */ /* 0x000fe20000004100 */
[----:B------:R-:W-:Y:S01]  /*2f70*/  F2FP.SATFINITE.E4M3.F32.PACK_AB_MERGE_C R28, R28, R81, RZ ;  /* 0x000000511c1c723e */ /* 0x000fe200048070ff */
[----:B------:R-:W-:Y:S02]  /*2f80*/  HADD2.F32 R7, -RZ, R7.H1_H1 ;  /* 0x30000007ff077230 */ /* 0x000fe40000004100 */
[----:B------:R-:W-:Y:S02]  /*2f90*/  HADD2.F32 R27, -RZ, R27.H0_H0 ;  /* 0x2000001bff1b7230 */ /* 0x000fe40000004100 */
[----:B------:R-:W-:Y:S01]  /*2fa0*/  FMUL.FTZ R13, R6, R77 ;  /* 0x0000004d060d7220 */ /* 0x000fe20000410000 */
[----:B------:R-:W-:-:S02]  /*2fb0*/  HADD2.F32 R26, -RZ, R26.H0_H0 ;  /* 0x2000001aff1a7230 */ /* 0x000fc40000004100 */
[----:B------:R-:W-:Y:S01]  /*2fc0*/  FMUL.FTZ R77, R4, R77 ;  /* 0x0000004d044d7220 */ /* 0x000fe20000410000 */
[----:B------:R-:W-:Y:S02]  /*2fd0*/  HADD2.F32 R29, -RZ, R29.H0_H0 ;  /* 0x2000001dff1d7230 */ /* 0x000fe40000004100 */
[-C--:B------:R-:W-:Y:S01]  /*2fe0*/  FMUL.FTZ R15, R7, R27.reuse ;  /* 0x0000001b070f7220 */ /* 0x080fe20000410000 */
[----:B------:R-:W-:-:S03]  /*2ff0*/  FMUL.FTZ R76, R12, R27 ;  /* 0x0000001b0c4c7220 */ /* 0x000fc60000410000 */
[-C--:B------:R-:W-:Y:S01]  /*3000*/  FFMA.FTZ R15, R12, R26.reuse, -R15 ;  /* 0x0000001a0c0f7223 */ /* 0x080fe2000001080f */
[----:B------:R-:W-:Y:S01]  /*3010*/  FFMA.FTZ R76, R7, R26, R76 ;  /* 0x0000001a074c7223 */ /* 0x000fe2000001004c */
[-C--:B------:R-:W-:Y:S01]  /*3020*/  FFMA.FTZ R13, R4, R29.reuse, -R13 ;  /* 0x0000001d040d7223 */ /* 0x080fe2000001080d */
[----:B------:R-:W-:Y:S01]  /*3030*/  FFMA.FTZ R6, R6, R29, R77 ;  /* 0x0000001d06067223 */ /* 0x000fe2000001004d */
[----:B------:R-:W-:Y:S02]  /*3040*/  F2FP.SATFINITE.E4M3.F32.PACK_AB_MERGE_C R4, R78, R79, R82 ;  /* 0x0000004f4e04723e */ /* 0x000fe40004807052 */
[----:B------:R-:W-:Y:S02]  /*3050*/  F2FP.SATFINITE.E4M3.F32.PACK_AB_MERGE_C R7, R76, R15, R80 ;  /* 0x0000000f4c07723e */ /* 0x000fe40004807050 */
[----:B------:R-:W-:-:S07]  /*3060*/  F2FP.SATFINITE.E4M3.F32.PACK_AB_MERGE_C R6, R6, R13, R28 ;  /* 0x0000000d0606723e */ /* 0x000fce000480701c */
.L_x_1417:
[----:B------:R-:W-:Y:S05]  /*3070*/  BSYNC B2 ;  /* 0x0000000000027941 */ /* 0x000fea0003800000 */
.L_x_1416:
[----:B0-----:R0:W-:Y:S02]  /*3080*/  ST.E.128 desc[UR40][R10.64], R4 ;  /* 0x000000040a007985 */ /* 0x0011e4000c101d28 */
.L_x_1415:
[----:B------:R-:W-:Y:S05]  /*3090*/  BSYNC B1 ;  /* 0x0000000000017941 */ /* 0x000fea0003800000 */
.L_x_1414:
[----:B------:R-:W-:-:S13]  /*30a0*/  LOP3.LUT P3, RZ, R16, 0x1, RZ, 0xc0, !PT ;  /* 0x0000000110ff7812 */ /* 0x000fda000786c0ff */
[----:B------:R-:W-:Y:S05]  /*30b0*/  @P3 BRA `(.L_x_1413) ;  /* 0x0000001c00203947 */ /* 0x000fea0003800000 */
[----:B0-----:R-:W5:Y:S04]  /*30c0*/  LDL R7, [R1+0x38] ;  /* 0x0000380001077983 */ /* 0x001f680000100800 */
[----:B------:R-:W4:Y:S04]  /*30d0*/  LDL R4, [R1+0x20] ;  /* 0x0000200001047983 */ /* 0x000f280000100800 */
[----:B------:R-:W3:Y:S01]  /*30e0*/  LDL R6, [R1+0x30] ;  /* 0x0000300001067983 */ /* 0x000ee20000100800 */
[----:B------:R-:W-:Y:S01]  /*30f0*/  IMAD.MOV.U32 R5, RZ, RZ, 0x20 ;  /* 0x00000020ff057424 */ /* 0x000fe200078e00ff */
[----:B------:R-:W-:Y:S01]  /*3100*/  BSSY B1, `(.L_x_1418) ;  /* 0x0000070000017945 */ /* 0x000fe20003800000 */
[----:B--2---:R-:W-:-:S03]  /*3110*/  IMAD R2, R157, 0x2800, RZ ;  /* 0x000028009d027824 */ /* 0x004fc600078e02ff */
[----:B------:R-:W-:-:S04]  /*3120*/  SEL R5, R5, 0xffffffe0, !P0 ;  /* 0xffffffe005057807 */ /* 0x000fc80004000000 */
[----:B-----5:R-:W-:Y:S02]  /*3130*/  IADD3 R5, R5, R7, R2 ;  /* 0x0000000705057210 */ /* 0x020fe40007ffe002 */
[----:B----4-:R-:W-:-:S03]  /*3140*/  IADD3 R14, P3, R4, R14, RZ ;  /* 0x0000000e040e7210 */ /* 0x010fc60007f7e0ff */
[----:B------:R-:W-:Y:S02]  /*3150*/  IMAD.IADD R4, R22, 0x1, R5 ;  /* 0x0000000116047824 */ /* 0x000fe400078e0205 */
[----:B---3--:R-:W-:Y:S01]  /*3160*/  IMAD.X R15, R3, 0x1, R6, P3 ;  /* 0x00000001030f7824 */ /* 0x008fe200018e0606 */
[----:B------:R-:W-:-:S03]  /*3170*/  ISETP.GE.AND P3, PT, R0, R31, PT ;  /* 0x0000001f0000720c */ /* 0x000fc60003f66270 */
[----:B------:R-:W0:Y:S10]  /*3180*/  LDS.128 R4, [R4+0xe000] ;  /* 0x00e0000004047984 */ /* 0x000e340000000c00 */
[----:B------:R-:W-:Y:S05]  /*3190*/  @P3 BRA `(.L_x_1419) ;  /* 0x0000000400983947 */ /* 0x000fea0003800000 */
[--C-:B------:R-:W-:Y:S02]  /*31a0*/  SHF.R.U32.HI R3, RZ, 0x8, R9.reuse ;  /* 0x00000008ff037819 */ /* 0x100fe40000011609 */
[----:B------:R-:W-:Y:S02]  /*31b0*/  LOP3.LUT R0, R9, 0xff0000ff, RZ, 0xc0, !PT ;  /* 0xff0000ff09007812 */ /* 0x000fe400078ec0ff */
[----:B------:R-:W-:Y:S01]  /*31c0*/  SHF.R.U32.HI R10, RZ, 0x10, R9 ;  /* 0x00000010ff0a7819 */ /* 0x000fe20000011609 */
[----:B------:R-:W-:Y:S01]  /*31d0*/  IMAD.SHL.U32 R3, R3, 0x100, RZ ;  /* 0x0000010003037824 */ /* 0x000fe200078e00ff */
[--C-:B------:R-:W-:Y:S02]  /*31e0*/  SHF.R.U32.HI R9, RZ, 0x8, R25.reuse ;  /* 0x00000008ff097819 */ /* 0x100fe40000011619 */
[----:B------:R-:W-:Y:S02]  /*31f0*/  LOP3.LUT R2, R25, 0xff0000ff, RZ, 0xc0, !PT ;  /* 0xff0000ff19027812 */ /* 0x000fe400078ec0ff */
[----:B------:R-:W-:Y:S01]  /*3200*/  SHF.R.U32.HI R11, RZ, 0x10, R25 ;  /* 0x00000010ff0b7819 */ /* 0x000fe20000011619 */
[----:B------:R-:W-:Y:S01]  /*3210*/  IMAD.SHL.U32 R9, R9, 0x100, RZ ;  /* 0x0000010009097824 */ /* 0x000fe200078e00ff */
[----:B------:R-:W-:-:S02]  /*3220*/  LOP3.LUT R3, R0, 0xff00, R3, 0xf8, !PT ;  /* 0x0000ff0000037812 */ /* 0x000fc400078ef803 */
[-C--:B0-----:R-:W-:Y:S01]  /*3230*/  F2FP.F16.E4M3.UNPACK_B R0, R5.reuse ;  /* 0x00000005ff00723e */ /* 0x081fe200020006ff */
[----:B------:R-:W-:Y:S01]  /*3240*/  IMAD.U32 R11, R11, 0x10000, RZ ;  /* 0x000100000b0b7824 */ /* 0x000fe200078e00ff */
[----:B------:R-:W-:Y:S01]  /*3250*/  LOP3.LUT R8, R2, 0xff00, R9, 0xf8, !PT ;  /* 0x0000ff0002087812 */ /* 0x000fe200078ef809 */
[----:B------:R-:W-:Y:S01]  /*3260*/  IMAD.U32 R2, R10, 0x10000, RZ ;  /* 0x000100000a027824 */ /* 0x000fe200078e00ff */
[----:B------:R-:W-:Y:S02]  /*3270*/  F2FP.F16.E4M3.UNPACK_B R9, R72.H1 ;  /* 0x00000048ff09723e */ /* 0x000fe400030006ff */
[----:B------:R-:W-:Y:S02]  /*3280*/  LOP3.LUT R13, R8, 0xff0000, R11, 0xf8, !PT ;  /* 0x00ff0000080d7812 */ /* 0x000fe400078ef80b */
[----:B------:R-:W-:Y:S01]  /*3290*/  LOP3.LUT R10, R3, 0xff0000, R2, 0xf8, !PT ;  /* 0x00ff0000030a7812 */ /* 0x000fe200078ef802 */
[--C-:B------:R-:W-:Y:S01]  /*32a0*/  HADD2.F32 R11, -RZ, R9.reuse.H0_H0 ;  /* 0x20000009ff0b7230 */ /* 0x100fe20000004100 */
[----:B------:R-:W-:Y:S01]  /*32b0*/  F2FP.F16.E4M3.UNPACK_B R8, R30.H1 ;  /* 0x0000001eff08723e */ /* 0x000fe200030006ff */
[--C-:B------:R-:W-:Y:S01]  /*32c0*/  HADD2.F32 R2, -RZ, R0.reuse.H1_H1 ;  /* 0x30000000ff027230 */ /* 0x100fe20000004100 */
[----:B------:R-:W-:Y:S01]  /*32d0*/  F2FP.F16.E4M3.UNPACK_B R5, R5.H1 ;  /* 0x00000005ff05723e */ /* 0x000fe200030006ff */
[----:B------:R-:W-:Y:S01]  /*32e0*/  HADD2.F32 R0, -RZ, R0.H0_H0 ;  /* 0x20000000ff007230 */ /* 0x000fe20000004100 */
[----:B------:R-:W-:Y:S01]  /*32f0*/  F2FP.F16.E4M3.UNPACK_B R72, R72 ;  /* 0x00000048ff48723e */ /* 0x000fe200020006ff */
[----:B------:R-:W-:-:S02]  /*3300*/  HADD2.F32 R12, -RZ, R9.H1_H1 ;  /* 0x30000009ff0c7230 */ /* 0x000fc40000004100 */
[-C--:B------:R-:W-:Y:S01]  /*3310*/  FMUL.FTZ R25, R2, R11.reuse ;  /* 0x0000000b02197220 */ /* 0x080fe20000410000 */
[--C-:B------:R-:W-:Y:S02]  /*3320*/  HADD2.F32 R9, -RZ, R8.reuse.H0_H0 ;  /* 0x20000008ff097230 */ /* 0x100fe40000004100 */
[----:B------:R-:W-:Y:S01]  /*3330*/  FMUL.FTZ R11, R0, R11 ;  /* 0x0000000b000b7220 */ /* 0x000fe20000410000 */
[--C-:B------:R-:W-:Y:S01]  /*3340*/  HADD2.F32 R3, -RZ, R5.reuse.H1_H1 ;  /* 0x30000005ff037230 */ /* 0x100fe20000004100 */
[----:B------:R-:W-:Y:S01]  /*3350*/  F2FP.F16.E4M3.UNPACK_B R30, R30 ;  /* 0x0000001eff1e723e */ /* 0x000fe200020006ff */
[----:B------:R-:W-:Y:S02]  /*3360*/  HADD2.F32 R5, -RZ, R5.H0_H0 ;  /* 0x20000005ff057230 */ /* 0x000fe40000004100 */
[----:B------:R-:W-:Y:S01]  /*3370*/  FFMA.FTZ R27, R2, R9, R11 ;  /* 0x00000009021b7223 */ /* 0x000fe2000001000b */
[----:B------:R-:W-:Y:S02]  /*3380*/  HADD2.F32 R8, -RZ, R8.H1_H1 ;  /* 0x30000008ff087230 */ /* 0x000fe40000004100 */
[----:B------:R-:W-:Y:S01]  /*3390*/  FMUL.FTZ R24, R3, R12 ;  /* 0x0000000c03187220 */ /* 0x000fe20000410000 */
[----:B------:R-:W-:Y:S01]  /*33a0*/  F2FP.F16.E4M3.UNPACK_B R2, R4.H1 ;  /* 0x00000004ff02723e */ /* 0x000fe200030006ff */
[C---:B------:R-:W-:Y:S01]  /*33b0*/  FMUL.FTZ R12, R5.reuse, R12 ;  /* 0x0000000c050c7220 */ /* 0x040fe20000410000 */
[----:B------:R-:W-:Y:S01]  /*33c0*/  F2FP.F16.E4M3.UNPACK_B R4, R4 ;  /* 0x00000004ff04723e */ /* 0x000fe200020006ff */
[----:B------:R-:W-:Y:S01]  /*33d0*/  FFMA.FTZ R28, R5, R8, -R24 ;  /* 0x00000008051c7223 */ /* 0x000fe20000010818 */
[----:B------:R-:W-:-:S02]  /*33e0*/  HADD2.F32 R11, -RZ, R72.H0_H0 ;  /* 0x20000048ff0b7230 */ /* 0x000fc40000004100 */
[----:B------:R-:W-:Y:S01]  /*33f0*/  FFMA.FTZ R29, R3, R8, R12 ;  /* 0x00000008031d7223 */ /* 0x000fe2000001000c */
[--C-:B------:R-:W-:Y:S02]  /*3400*/  HADD2.F32 R3, -RZ, R2.reuse.H0_H0 ;  /* 0x20000002ff037230 */ /* 0x100fe40000004100 */
[----:B------:R-:W-:Y:S01]  /*3410*/  FFMA.FTZ R0, R0, R9, -R25 ;  /* 0x0000000900007223 */ /* 0x000fe20000010819 */
[----:B------:R-:W-:Y:S02]  /*3420*/  HADD2.F32 R5, -RZ, R2.H1_H1 ;  /* 0x30000002ff057230 */ /* 0x000fe40000004100 */
[----:B------:R-:W-:Y:S02]  /*3430*/  HADD2.F32 R2, -RZ, R4.H0_H0 ;  /* 0x20000004ff027230 */ /* 0x000fe40000004100 */
[----:B------:R-:W-:Y:S01]  /*3440*/  HADD2.F32 R12, -RZ, R72.H1_H1 ;  /* 0x30000048ff0c7230 */ /* 0x000fe20000004100 */
[----:B------:R-:W-:Y:S01]  /*3450*/  F2FP.SATFINITE.E4M3.F32.PACK_AB_MERGE_C R72, R29, R28, RZ ;  /* 0x0000001c1d48723e */ /* 0x000fe200048070ff */
[----:B------:R-:W-:-:S02]  /*3460*/  HADD2.F32 R4, -RZ, R4.H1_H1 ;  /* 0x30000004ff047230 */ /* 0x000fc40000004100 */
[--C-:B------:R-:W-:Y:S02]  /*3470*/  HADD2.F32 R8, -RZ, R30.reuse.H1_H1 ;  /* 0x3000001eff087230 */ /* 0x100fe40000004100 */
[-C--:B------:R-:W-:Y:S01]  /*3480*/  FMUL.FTZ R24, R5, R12.reuse ;  /* 0x0000000c05187220 */ /* 0x080fe20000410000 */
[----:B------:R-:W-:Y:S02]  /*3490*/  HADD2.F32 R9, -RZ, R30.H0_H0 ;  /* 0x2000001eff097230 */ /* 0x000fe40000004100 */
[-C--:B------:R-:W-:Y:S01]  /*34a0*/  FMUL.FTZ R25, R4, R11.reuse ;  /* 0x0000000b04197220 */ /* 0x080fe20000410000 */
[C---:B------:R-:W-:Y:S01]  /*34b0*/  FMUL.FTZ R12, R3.reuse, R12 ;  /* 0x0000000c030c7220 */ /* 0x040fe20000410000 */
[----:B------:R-:W-:Y:S01]  /*34c0*/  FMUL.FTZ R11, R2, R11 ;  /* 0x0000000b020b7220 */ /* 0x000fe20000410000 */
[-C--:B------:R-:W-:Y:S01]  /*34d0*/  FFMA.FTZ R24, R3, R8.reuse, -R24 ;  /* 0x0000000803187223 */ /* 0x080fe20000010818 */
[----:B------:R-:W-:Y:S01]  /*34e0*/  F2FP.F16.E4M3.UNPACK_B R3, R7.H1 ;  /* 0x00000007ff03723e */ /* 0x000fe200030006ff */
[----:B------:R-:W-:Y:S01]  /*34f0*/  FFMA.FTZ R5, R5, R8, R12 ;  /* 0x0000000805057223 */ /* 0x000fe2000001000c */
[----:B------:R-:W-:Y:S01]  /*3500*/  FFMA.FTZ R26, R4, R9, R11 ;  /* 0x00000009041a7223 */ /* 0x000fe2000001000b */
[----:B------:R-:W-:Y:S01]  /*3510*/  F2FP.F16.E4M3.UNPACK_B R11, R13.H1 ;  /* 0x0000000dff0b723e */ /* 0x000fe200030006ff */
[----:B------:R-:W-:Y:S01]  /*3520*/  FFMA.FTZ R25, R2, R9, -R25 ;  /* 0x0000000902197223 */ /* 0x000fe20000010819 */
[----:B------:R-:W-:Y:S01]  /*3530*/  F2FP.F16.E4M3.UNPACK_B R8, R10.H1 ;  /* 0x0000000aff08723e */ /* 0x000fe200030006ff */
[--C-:B------:R-:W-:Y:S01]  /*3540*/  HADD2.F32 R4, -RZ, R3.reuse.H0_H0 ;  /* 0x20000003ff047230 */ /* 0x100fe20000004100 */
[----:B------:R-:W-:Y:S01]  /*3550*/  F2FP.SATFINITE.E4M3.F32.PACK_AB_MERGE_C R30, R5, R24, RZ ;  /* 0x00000018051e723e */ /* 0x000fe200048070ff */
        /* <DEDUP_REMOVED lines=22> */
[--C-:B------:R-:W-:Y:S02]  /*36c0*/  HADD2.F32 R2, -RZ, R6.reuse.H0_H0 ;  /* 0x20000006ff027230 */ /* 0x100fe40000004100 */
[----:B------:R-:W-:Y:S01]  /*36d0*/  HADD2.F32 R7, -RZ, R7.H1_H1 ;  /* 0x30000007ff077230 */ /* 0x000fe20000004100 */
[----:B------:R-:W-:Y:S01]  /*36e0*/  F2FP.SATFINITE.E4M3.F32.PACK_AB_MERGE_C R12, R12, R29, RZ ;  /* 0x0000001d0c0c723e */ /* 0x000fe200048070ff */
[----:B------:R-:W-:Y:S01]  /*36f0*/  HADD2.F32 R4, -RZ, R11.H0_H0 ;  /* 0x2000000bff047230 */ /* 0x000fe20000004100 */
[----:B------:R-:W-:Y:S01]  /*3700*/  F2FP.SATFINITE.E4M3.F32.PACK_AB_MERGE_C R24, R31, R24, RZ ;  /* 0x000000181f18723e */ /* 0x000fe200048070ff */
[----:B------:R-:W-:-:S02]  /*3710*/  HADD2.F32 R6, -RZ, R6.H1_H1 ;  /* 0x30000006ff067230 */ /* 0x000fc40000004100 */
[----:B------:R-:W-:Y:S02]  /*3720*/  HADD2.F32 R5, -RZ, R10.H0_H0 ;  /* 0x2000000aff057230 */ /* 0x000fe40000004100 */
[-C--:B------:R-:W-:Y:S01]  /*3730*/  FMUL.FTZ R10, R7, R4.reuse ;  /* 0x00000004070a7220 */ /* 0x080fe20000410000 */
[----:B------:R-:W-:Y:S02]  /*3740*/  HADD2.F32 R8, -RZ, R8.H0_H0 ;  /* 0x20000008ff087230 */ /* 0x000fe40000004100 */
[-C--:B------:R-:W-:Y:S01]  /*3750*/  FMUL.FTZ R9, R6, R13.reuse ;  /* 0x0000000d06097220 */ /* 0x080fe20000410000 */
[C---:B------:R-:W-:Y:S01]  /*3760*/  FMUL.FTZ R4, R3.reuse, R4 ;  /* 0x0000000403047220 */ /* 0x040fe20000410000 */
[C---:B------:R-:W-:Y:S01]  /*3770*/  FMUL.FTZ R13, R2.reuse, R13 ;  /* 0x0000000d020d7220 */ /* 0x040fe20000410000 */
[-C--:B------:R-:W-:Y:S02]  /*3780*/  FFMA.FTZ R10, R3, R8.reuse, -R10 ;  /* 0x00000008030a7223 */ /* 0x080fe4000001080a */
[----:B------:R-:W-:Y:S01]  /*3790*/  FFMA.FTZ R7, R7, R8, R4 ;  /* 0x0000000807077223 */ /* 0x000fe20000010004 */
[-C--:B------:R-:W-:Y:S01]  /*37a0*/  FFMA.FTZ R9, R2, R5.reuse, -R9 ;  /* 0x0000000502097223 */ /* 0x080fe20000010809 */
[----:B------:R-:W-:Y:S01]  /*37b0*/  FFMA.FTZ R6, R6, R5, R13 ;  /* 0x0000000506067223 */ /* 0x000fe2000001000d */
[----:B------:R-:W-:-:S02]  /*37c0*/  F2FP.SATFINITE.E4M3.F32.PACK_AB_MERGE_C R5, R27, R0, R72 ;  /* 0x000000001b05723e */ /* 0x000fc40004807048 */
[----:B------:R-:W-:Y:S02]  /*37d0*/  F2FP.SATFINITE.E4M3.F32.PACK_AB_MERGE_C R4, R26, R25, R30 ;  /* 0x000000191a04723e */ /* 0x000fe4000480701e */
[----:B------:R-:W-:Y:S02]  /*37e0*/  F2FP.SATFINITE.E4M3.F32.PACK_AB_MERGE_C R6, R6, R9, R12 ;  /* 0x000000090606723e */ /* 0x000fe4000480700c */
[----:B------:R-:W-:-:S07]  /*37f0*/  F2FP.SATFINITE.E4M3.F32.PACK_AB_MERGE_C R7, R7, R10, R24 ;  /* 0x0000000a0707723e */ /* 0x000fce0004807018 */
.L_x_1419:
[----:B------:R-:W-:Y:S05]  /*3800*/  BSYNC B1 ;  /* 0x0000000000017941 */ /* 0x000fea0003800000 */
.L_x_1418:
[----:B0-----:R0:W-:Y:S01]  /*3810*/  ST.E.128 desc[UR40][R14.64], R4 ;  /* 0x000000040e007985 */ /* 0x0011e2000c101d28 */
[----:B------:R-:W-:Y:S05]  /*3820*/  BRA `(.L_x_1413) ;  /* 0x0000001400447947 */ /* 0x000fea0003800000 */
.L_x_1406:
[----:B------:R-:W0:Y:S01]  /*3830*/  S2R R0, SR_TID.X ;  /* 0x0000000000007919 */ /* 0x000e220000002100 */
[----:B------:R-:W-:-:S05]  /*3840*/  IMAD R71, R47, -0xa0, R46 ;  /* 0xffffff602f477824 */ /* 0x000fca00078e022e */
[----:B------:R-:W-:Y:S01]  /*3850*/  VIMNMX R71, R71, 0xa0, PT ;  /* 0x000000a047477848 */ /* 0x000fe20003fe0100 */
[C---:B0-----:R-:W-:Y:S02]  /*3860*/  VIADD R8, R0.reuse, 0xffffff80 ;  /* 0xffffff8000087836 */ /* 0x041fe40000000000 */
[----:B------:R-:W-:Y:S02]  /*3870*/  VIADD R3, R0, 0xffffff80 ;  /* 0xffffff8000037836 */ /* 0x000fe40000000000 */
[----:B------:R-:W2:Y:S03]  /*3880*/  LDL R0, [R1+0x18] ;  /* 0x0000180001007983 */ /* 0x000ea60000100800 */
        /* <DEDUP_REMOVED lines=10> */
[----:B------:R-:W-:-:S04]  /*3930*/  CS2R R6, SRZ ;  /* 0x0000000000067805 */ /* 0x000fc8000001ff00 */
[----:B------:R-:W3:Y:S01]  /*3940*/  @!P4 LDG.E.128 R24, desc[UR40][R8.64] ;  /* 0x000000280818c981 */ /* 0x000ee2000c1e1d00 */
[----:B0-----:R-:W-:Y:S02]  /*3950*/  @!P4 IADD3 R10, P5, P6, R34, R10, R4 ;  /* 0x0000000a220ac210 */ /* 0x001fe40007ebe004 */
[----:B------:R-:W-:Y:S02]  /*3960*/  CS2R R4, SRZ ;  /* 0x0000000000047805 */ /* 0x000fe4000001ff00 */
[----:B------:R-:W-:-:S05]  /*3970*/  @!P4 IADD3.X R11, R60, R11, R12, P5, P6 ;  /* 0x0000000b3c0bc210 */ /* 0x000fca0002fec40c */
[----:B------:R-:W4:Y:S01]  /*3980*/  @!P4 LDG.E.128 R4, desc[UR40][R10.64] ;  /* 0x000000280a04c981 */ /* 0x000f22000c1e1d00 */
[----:B------:R-:W-:Y:S02]  /*3990*/  ISETP.GE.AND P5, PT, R18, R31, PT ;  /* 0x0000001f1200720c */ /* 0x000fe40003fa6270 */
[----:B--2---:R-:W-:Y:S01]  /*39a0*/  ISETP.NE.AND P4, PT, R0, 0x3, PT ;  /* 0x000000030000780c */ /* 0x004fe20003f85270 */
[----:B---3--:R-:W-:Y:S02]  /*39b0*/  IMAD.MOV.U32 R72, RZ, RZ, R26 ;  /* 0x000000ffff487224 */ /* 0x008fe400078e001a */
[----:B------:R-:W-:Y:S02]  /*39c0*/  IMAD.MOV.U32 R76, RZ, RZ, R24 ;  /* 0x000000ffff4c7224 */ /* 0x000fe400078e0018 */
[----:B----4-:R-:W-:Y:S02]  /*39d0*/  IMAD.MOV.U32 R75, RZ, RZ, R6 ;  /* 0x000000ffff4b7224 */ /* 0x010fe400078e0006 */
[----:B------:R-:W-:-:S06]  /*39e0*/  IMAD.MOV.U32 R77, RZ, RZ, R4 ;  /* 0x000000ffff4d7224 */ /* 0x000fcc00078e0004 */
[----:B------:R-:W-:Y:S05]  /*39f0*/  @!P4 BRA `(.L_x_1420) ;  /* 0x000000000004c947 */ /* 0x000fea0003800000 */
[----:B------:R-:W-:Y:S01]  /*3a00*/  BPT.TRAP 0x1 ;  /* 0x000000040000795c */ /* 0x000fe20000300000 */
.L_x_1420:
[----:B------:R-:W2:Y:S01]  /*3a10*/  LDL R0, [R1+0x24] ;  /* 0x0000240001007983 */ /* 0x000ea20000100800 */
[----:B------:R-:W-:Y:S01]  /*3a20*/  IMAD R64, R157, 0x8, R22 ;  /* 0x000000089d407824 */ /* 0x000fe200078e0216 */
[----:B------:R-:W-:Y:S01]  /*3a30*/  BSSY B1, `(.L_x_1421) ;  /* 0x0000004000017945 */ /* 0x000fe20003800000 */
[----:B--2---:R-:W-:-:S04]  /*3a40*/  SHF.L.U32 R73, R0, 0x1f, RZ ;  /* 0x0000001f00497819 */ /* 0x004fc800000006ff */
[----:B------:R-:W0:Y:S02]  /*3a50*/  SYNCS.PHASECHK.TRANS64.TRYWAIT P6, [R64+URZ+0x13290], R73 ;  /* 0x01329049400075a7 */ /* 0x000e2400080c017f */
[----:B0-----:R-:W-:Y:S05]  /*3a60*/  @!P6 BRA `(.L_x_1422) ;  /* 0x000001e000fce947 */ /* 0x001fea0003800000 */
.L_x_1725:
[----:B------:R-:W-:Y:S05]  /*3a70*/  BSYNC B1 ;  /* 0x0000000000017941 */ /* 0x000fea0003800000 */
.L_x_1421:
[----:B------:R-:W-:-:S03]  /*3a80*/  UMOV UR4, 0xffffffff ;  /* 0xffffffff00047882 */ /* 0x000fc60000000000 */
[----:B------:R-:W-:Y:S05]  /*3a90*/  BRA.DIV UR4, `(.L_x_1423) ;  /* 0x000001e604047947 */ /* 0x000fea000b800000 */
[----:B------:R1:W2:Y:S04]  /*3aa0*/  SHFL.IDX PT, R0, R13, RZ, 0x1e1f ;  /* 0x001e1fff0d007589 */ /* 0x0002a800000e0000 */
[----:B------:R1:W3:Y:S02]  /*3ab0*/  SHFL.IDX PT, R14, R2, RZ, 0x1e1f ;  /* 0x001e1fff020e7589 */ /* 0x0002e400000e0000 */
.L_x_1729:
[----:B------:R-:W4:Y:S02]  /*3ac0*/  LDC R12, c[0x0][0x2f4] ;  /* 0x0000bd00ff0c7b82 */ /* 0x000f240000000800 */
[----:B----4-:R-:W-:-:S13]  /*3ad0*/  ISETP.GE.OR P3, PT, R18, R12, P3 ;  /* 0x0000000c1200720c */ /* 0x010fda0001f66670 */
[----:B------:R-:W-:Y:S05]  /*3ae0*/  @P3 BRA `(.L_x_1413) ;  /* 0x0000001000943947 */ /* 0x000fea0003800000 */
[----:B------:R-:W4:Y:S04]  /*3af0*/  LDL R11, [R1+0x48] ;  /* 0x00004800010b7983 */ /* 0x000f280000100800 */
[----:B------:R-:W5:Y:S01]  /*3b00*/  LDL R10, [R1+0x4c] ;  /* 0x00004c00010a7983 */ /* 0x000f620000100800 */
[----:B------:R-:W-:Y:S01]  /*3b10*/  IMAD.IADD R8, R12, 0x1, -R53 ;  /* 0x000000010c087824 */ /* 0x000fe200078e0a35 */
[----:B-1-3--:R-:W-:Y:S01]  /*3b20*/  IADD3 R2, P3, R59, R14, RZ ;  /* 0x0000000e3b027210 */ /* 0x00afe20007f7e0ff */
[----:B------:R-:W-:Y:S03]  /*3b30*/  BSSY B1, `(.L_x_1424) ;  /* 0x00000e0000017945 */ /* 0x000fe60003800000 */
[----:B------:R-:W-:-:S02]  /*3b40*/  SEL R8, R53, R8, !P1 ;  /* 0x0000000835087207 */ /* 0x000fc40004800000 */
[----:B--2---:R-:W-:Y:S02]  /*3b50*/  LEA.HI.X.SX32 R3, R59, R0, 0x1, P3 ;  /* 0x000000003b037211 */ /* 0x004fe400018f0eff */
[----:B------:R-:W-:-:S04]  /*3b60*/  SHF.R.S32.HI R9, RZ, 0x1f, R8 ;  /* 0x0000001fff097819 */ /* 0x000fc80000011408 */
[----:B------:R-:W-:-:S04]  /*3b70*/  LEA.HI R9, R9, R8, RZ, 0x5 ;  /* 0x0000000809097211 */ /* 0x000fc800078f28ff */
[----:B------:R-:W-:-:S04]  /*3b80*/  SHF.R.S32.HI R9, RZ, 0x5, R9 ;  /* 0x00000005ff097819 */ /* 0x000fc80000011409 */
[----:B------:R-:W-:-:S05]  /*3b90*/  LEA.HI.SX32 R9, R50, R9, 0x1c ;  /* 0x0000000932097211 */ /* 0x000fca00078fe2ff */
[----:B------:R-:W-:Y:S02]  /*3ba0*/  IMAD.SHL.U32 R13, R9, 0x10, RZ ;  /* 0x00000010090d7824 */ /* 0x000fe400078e00ff */
[----:B------:R-:W-:-:S04]  /*3bb0*/  IMAD R9, R157, 0x2800, R62 ;  /* 0x000028009d097824 */ /* 0x000fc800078e023e */
[----:B------:R-:W-:Y:S01]  /*3bc0*/  IMAD.IADD R9, R22, 0x1, R9 ;  /* 0x0000000116097824 */ /* 0x000fe200078e0209 */
[----:B----4-:R-:W-:-:S04]  /*3bd0*/  LOP3.LUT R8, R11, 0x30, R13, 0xf8, !PT ;  /* 0x000000300b087812 */ /* 0x010fc800078ef80d */
[----:B------:R-:W-:-:S05]  /*3be0*/  LOP3.LUT R8, R8, R51, RZ, 0x3c, !PT ;  /* 0x0000003308087212 */ /* 0x000fca00078e3cff */
[----:B-----5:R-:W-:-:S04]  /*3bf0*/  IMAD.IADD R8, R10, 0x1, R8 ;  /* 0x000000010a087824 */ /* 0x020fc800078e0208 */
[----:B------:R-:W-:-:S04]  /*3c00*/  IMAD R11, R157, 0x2800, R8 ;  /* 0x000028009d0b7824 */ /* 0x000fc800078e0208 */
[----:B------:R-:W-:Y:S02]  /*3c10*/  IMAD.IADD R28, R22, 0x1, R11 ;  /* 0x00000001161c7824 */ /* 0x000fe400078e020b */
[----:B------:R-:W1:Y:S04]  /*3c20*/  LDS.128 R8, [R9+0xe000] ;  /* 0x00e0000009087984 */ /* 0x000e680000000c00 */
[----:B------:R-:W2:Y:S01]  /*3c30*/  LDS.128 R28, [R28+0xe000] ;  /* 0x00e000001c1c7984 */ /* 0x000ea20000000c00 */
[----:B------:R-:W-:Y:S05]  /*3c40*/  @P5 BRA `(.L_x_1425) ;  /* 0x0000000c00385947 */ /* 0x000fea0003800000 */
[----:B------:R-:W-:Y:S01]  /*3c50*/  SHF.R.U32.HI R83, RZ, 0x8, R25 ;  /* 0x00000008ff537819 */ /* 0x000fe20000011619 */
[----:B-1----:R-:W-:Y:S01]  /*3c60*/  IMAD.MOV.U32 R24, RZ, RZ, R8 ;  /* 0x000000ffff187224 */ /* 0x002fe200078e0008 */
[--C-:B------:R-:W-:Y:S02]  /*3c70*/  SHF.R.U32.HI R80, RZ, 0x8, R27.reuse ;  /* 0x00000008ff507819 */ /* 0x100fe4000001161b */
[----:B------:R-:W-:Y:S02]  /*3c80*/  LOP3.LUT R6, R27, 0xff0000ff, RZ, 0xc0, !PT ;  /* 0xff0000ff1b067812 */ /* 0x000fe400078ec0ff */
[----:B------:R-:W-:Y:S02]  /*3c90*/  SHF.R.U32.HI R79, RZ, 0x10, R27 ;  /* 0x00000010ff4f7819 */ /* 0x000fe4000001161b */
[----:B------:R-:W-:Y:S02]  /*3ca0*/  SHF.R.U32.HI R27, RZ, 0x8, R5 ;  /* 0x00000008ff1b7819 */ /* 0x000fe40000011605 */
[----:B------:R-:W-:-:S02]  /*3cb0*/  LOP3.LUT R15, R5, 0xff0000ff, RZ, 0xc0, !PT ;  /* 0xff0000ff050f7812 */ /* 0x000fc400078ec0ff */
[----:B------:R-:W-:Y:S01]  /*3cc0*/  SHF.R.U32.HI R78, RZ, 0x10, R5 ;  /* 0x00000010ff4e7819 */ /* 0x000fe20000011605 */
[----:B------:R-:W-:Y:S01]  /*3cd0*/  IMAD.SHL.U32 R5, R83, 0x100, RZ ;  /* 0x0000010053057824 */ /* 0x000fe200078e00ff */
[----:B------:R-:W-:Y:S01]  /*3ce0*/  LOP3.LUT R4, R25, 0xff0000ff, RZ, 0xc0, !PT ;  /* 0xff0000ff19047812 */ /* 0x000fe200078ec0ff */
[----:B------:R-:W-:Y:S01]  /*3cf0*/  IMAD.SHL.U32 R8, R27, 0x100, RZ ;  /* 0x000001001b087824 */ /* 0x000fe200078e00ff */
[----:B------:R-:W-:Y:S02]  /*3d00*/  SHF.R.U32.HI R81, RZ, 0x10, R25 ;  /* 0x00000010ff517819 */ /* 0x000fe40000011619 */
[--C-:B------:R-:W-:Y:S02]  /*3d10*/  SHF.R.U32.HI R26, RZ, 0x8, R7.reuse ;  /* 0x00000008ff1a7819 */ /* 0x100fe40000011607 */
[----:B------:R-:W-:Y:S02]  /*3d20*/  LOP3.LUT R25, R7, 0xff0000ff, RZ, 0xc0, !PT ;  /* 0xff0000ff07197812 */ /* 0x000fe400078ec0ff */
[----:B------:R-:W-:Y:S01]  /*3d30*/  SHF.R.U32.HI R82, RZ, 0x10, R7 ;  /* 0x00000010ff527819 */ /* 0x000fe20000011607 */
[----:B------:R-:W-:Y:S01]  /*3d40*/  IMAD.SHL.U32 R7, R80, 0x100, RZ ;  /* 0x0000010050077824 */ /* 0x000fe200078e00ff */
[----:B------:R-:W-:Y:S01]  /*3d50*/  LOP3.LUT R4, R4, 0xff00, R5, 0xf8, !PT ;  /* 0x0000ff0004047812 */ /* 0x000fe200078ef805 */
[----:B------:R-:W-:Y:S01]  /*3d60*/  IMAD.U32 R5, R81, 0x10000, RZ ;  /* 0x0001000051057824 */ /* 0x000fe200078e00ff */
[----:B------:R-:W-:Y:S01]  /*3d70*/  LOP3.LUT R80, R15, 0xff00, R8, 0xf8, !PT ;  /* 0x0000ff000f507812 */ /* 0x000fe200078ef808 */
[----:B------:R-:W-:Y:S01]  /*3d80*/  IMAD.SHL.U32 R26, R26, 0x100, RZ ;  /* 0x000001001a1a7824 */ /* 0x000fe200078e00ff */
[----:B------:R-:W-:Y:S01]  /*3d90*/  LOP3.LUT R7, R6, 0xff00, R7, 0xf8, !PT ;  /* 0x0000ff0006077812 */ /* 0x000fe200078ef807 */
[----:B------:R-:W-:Y:S01]  /*3da0*/  IMAD.U32 R82, R82, 0x10000, RZ ;  /* 0x0001000052527824 */ /* 0x000fe200078e00ff */
[----:B------:R-:W-:Y:S01]  /*3db0*/  LOP3.LUT R6, R4, 0xff0000, R5, 0xf8, !PT ;  /* 0x00ff000004067812 */ /* 0x000fe200078ef805 */
[----:B------:R-:W-:Y:S01]  /*3dc0*/  IMAD.U32 R4, R79, 0x10000, RZ ;  /* 0x000100004f047824 */ /* 0x000fe200078e00ff */
[----:B------:R-:W-:-:S02]  /*3dd0*/  LOP3.LUT R81, R25, 0xff00, R26, 0xf8, !PT ;  /* 0x0000ff0019517812 */ /* 0x000fc400078ef81a */
[----:B------:R-:W-:Y:S02]  /*3de0*/  F2FP.F16.E4M3.UNPACK_B R79, R77.H1 ;  /* 0x0000004dff4f723e */ /* 0x000fe400030006ff */
[----:B--2---:R-:W-:Y:S02]  /*3df0*/  F2FP.F16.E4M3.UNPACK_B R26, R28.H1 ;  /* 0x0000001cff1a723e */ /* 0x004fe400030006ff */
[----:B------:R-:W-:Y:S01]  /*3e00*/  F2FP.F16.E4M3.UNPACK_B R25, R24.H1 ;  /* 0x00000018ff19723e */ /* 0x000fe200030006ff */
[----:B------:R-:W-:Y:S01]  /*3e10*/  HADD2.F32 R5, -RZ, R79.H0_H0 ;  /* 0x2000004fff057230 */ /* 0x000fe20000004100 */
[----:B------:R-:W-:Y:S01]  /*3e20*/  LOP3.LUT R4, R7, 0xff0000, R4, 0xf8, !PT ;  /* 0x00ff000007047812 */ /* 0x000fe200078ef804 */
[----:B------:R-:W-:Y:S01]  /*3e30*/  HADD2.F32 R15, -RZ, R26.H0_H0 ;  /* 0x2000001aff0f7230 */ /* 0x000fe20000004100 */
[----:B------:R-:W-:Y:S01]  /*3e40*/  F2FP.F16.E4M3.UNPACK_B R27, R76.H1 ;  /* 0x0000004cff1b723e */ /* 0x000fe200030006ff */
[----:B------:R-:W-:Y:S01]  /*3e50*/  HADD2.F32 R8, -RZ, R25.H0_H0 ;  /* 0x20000019ff087230 */ /* 0x000fe20000004100 */
[----:B------:R-:W-:Y:S01]  /*3e60*/  F2FP.F16.E4M3.UNPACK_B R28, R28 ;  /* 0x0000001cff1c723e */ /* 0x000fe200020006ff */
[----:B------:R-:W-:-:S02]  /*3e70*/  IMAD.U32 R7, R78, 0x10000, RZ ;  /* 0x000100004e077824 */ /* 0x000fc400078e00ff */
[-C--:B------:R-:W-:Y:S01]  /*3e80*/  FMUL.FTZ R83, R15, R5.reuse ;  /* 0x000000050f537220 */ /* 0x080fe20000410000 */
[----:B------:R-:W-:Y:S02]  /*3e90*/  HADD2.F32 R78, -RZ, R27.H0_H0 ;  /* 0x2000001bff4e7230 */ /* 0x000fe40000004100 */
[----:B------:R-:W-:Y:S01]  /*3ea0*/  FMUL.FTZ R84, R8, R5 ;  /* 0x0000000508547220 */ /* 0x000fe20000410000 */
[----:B------:R-:W-:Y:S01]  /*3eb0*/  LOP3.LUT R5, R81, 0xff0000, R82, 0xf8, !PT ;  /* 0x00ff000051057812 */ /* 0x000fe200078ef852 */
[----:B------:R-:W-:Y:S01]  /*3ec0*/  HADD2.F32 R82, -RZ, R79.H1_H1 ;  /* 0x3000004fff527230 */ /* 0x000fe20000004100 */
[----:B------:R-:W-:Y:S01]  /*3ed0*/  F2FP.F16.E4M3.UNPACK_B R79, R77 ;  /* 0x0000004dff4f723e */ /* 0x000fe200020006ff */
[----:B------:R-:W-:Y:S01]  /*3ee0*/  HADD2.F32 R77, -RZ, R26.H1_H1 ;  /* 0x3000001aff4d7230 */ /* 0x000fe20000004100 */
[----:B------:R-:W-:Y:S01]  /*3ef0*/  LOP3.LUT R7, R80, 0xff0000, R7, 0xf8, !PT ;  /* 0x00ff000050077812 */ /* 0x000fe200078ef807 */
[----:B------:R-:W-:Y:S01]  /*3f00*/  HADD2.F32 R80, -RZ, R27.H1_H1 ;  /* 0x3000001bff507230 */ /* 0x000fe20000004100 */
[----:B------:R-:W-:Y:S01]  /*3f10*/  F2FP.F16.E4M3.UNPACK_B R27, R24 ;  /* 0x00000018ff1b723e */ /* 0x000fe200020006ff */
[----:B------:R-:W-:-:S02]  /*3f20*/  HADD2.F32 R25, -RZ, R25.H1_H1 ;  /* 0x30000019ff197230 */ /* 0x000fc40000004100 */
[-C--:B------:R-:W-:Y:S01]  /*3f30*/  FFMA.FTZ R8, R8, R78.reuse, -R83 ;  /* 0x0000004e08087223 */ /* 0x080fe20000010853 */
[----:B------:R-:W-:Y:S01]  /*3f40*/  FFMA.FTZ R15, R15, R78, R84 ;  /* 0x0000004e0f0f7223 */ /* 0x000fe20000010054 */
[----:B------:R-:W-:Y:S01]  /*3f50*/  F2FP.F16.E4M3.UNPACK_B R78, R76 ;  /* 0x0000004cff4e723e */ /* 0x000fe200020006ff */
[-C--:B------:R-:W-:Y:S01]  /*3f60*/  FMUL.FTZ R24, R77, R82.reuse ;  /* 0x000000524d187220 */ /* 0x080fe20000410000 */
[----:B------:R-:W-:Y:S02]  /*3f70*/  HADD2.F32 R81, -RZ, R79.H0_H0 ;  /* 0x2000004fff517230 */ /* 0x000fe40000004100 */
[C---:B------:R-:W-:Y:S01]  /*3f80*/  FMUL.FTZ R82, R25.reuse, R82 ;  /* 0x0000005219527220 */ /* 0x040fe20000410000 */
[----:B------:R-:W-:Y:S02]  /*3f90*/  HADD2.F32 R76, -RZ, R28.H0_H0 ;  /* 0x2000001cff4c7230 */ /* 0x000fe40000004100 */
[----:B------:R-:W-:Y:S01]  /*3fa0*/  FFMA.FTZ R25, R25, R80, -R24 ;  /* 0x0000005019197223 */ /* 0x000fe20000010818 */
[----:B------:R-:W-:-:S02]  /*3fb0*/  HADD2.F32 R26, -RZ, R27.H0_H0 ;  /* 0x2000001bff1a7230 */ /* 0x000fc40000004100 */
[----:B------:R-:W-:Y:S01]  /*3fc0*/  FFMA.FTZ R24, R77, R80, R82 ;  /* 0x000000504d187223 */ /* 0x000fe20000010052 */
[----:B------:R-:W-:Y:S02]  /*3fd0*/  HADD2.F32 R77, -RZ, R78.H0_H0 ;  /* 0x2000004eff4d7230 */ /* 0x000fe40000004100 */
[-C--:B------:R-:W-:Y:S01]  /*3fe0*/  FMUL.FTZ R83, R76, R81.reuse ;  /* 0x000000514c537220 */ /* 0x080fe20000410000 */
[----:B------:R-:W-:Y:S02]  /*3ff0*/  HADD2.F32 R79, -RZ, R79.H1_H1 ;  /* 0x3000004fff4f7230 */ /* 0x000fe40000004100 */
[----:B------:R-:W-:Y:S01]  /*4000*/  FMUL.FTZ R81, R26, R81 ;  /* 0x000000511a517220 */ /* 0x000fe20000410000 */
[----:B------:R-:W-:Y:S01]  /*4010*/  HADD2.F32 R28, -RZ, R28.H1_H1 ;  /* 0x3000001cff1c7230 */ /* 0x000fe20000004100 */
[----:B------:R-:W-:Y:S01]  /*4020*/  F2FP.F16.E4M3.UNPACK_B R80, R75.H1 ;  /* 0x0000004bff50723e */ /* 0x000fe200030006ff */
[----:B------:R-:W-:Y:S02]  /*4030*/  HADD2.F32 R27, -RZ, R27.H1_H1 ;  /* 0x3000001bff1b7230 */ /* 0x000fe40000004100 */
[----:B------:R-:W-:Y:S01]  /*4040*/  FFMA.FTZ R82, R76, R77, R81 ;  /* 0x0000004d4c527223 */ /* 0x000fe20000010051 */
[----:B------:R-:W-:-:S02]  /*4050*/  HADD2.F32 R78, -RZ, R78.H1_H1 ;  /* 0x3000004eff4e7230 */ /* 0x000fc40000004100 */
[----:B------:R-:W-:Y:S01]  /*4060*/  FMUL.FTZ R84, R28, R79 ;  /* 0x0000004f1c547220 */ /* 0x000fe20000410000 */
[----:B------:R-:W-:Y:S01]  /*4070*/  F2FP.F16.E4M3.UNPACK_B R76, R30.H1 ;  /* 0x0000001eff4c723e */ /* 0x000fe200030006ff */
[----:B------:R-:W-:Y:S01]  /*4080*/  FFMA.FTZ R26, R26, R77, -R83 ;  /* 0x0000004d1a1a7223 */ /* 0x000fe20000010853 */
[C---:B------:R-:W-:Y:S01]  /*4090*/  FMUL.FTZ R85, R27.reuse, R79 ;  /* 0x0000004f1b557220 */ /* 0x040fe20000410000 */
[----:B------:R-:W-:Y:S01]  /*40a0*/  FFMA.FTZ R83, R27, R78, -R84 ;  /* 0x0000004e1b537223 */ /* 0x000fe20000010854 */
[----:B------:R-:W-:Y:S01]  /*40b0*/  F2FP.F16.E4M3.UNPACK_B R79, R72.H1 ;  /* 0x00000048ff4f723e */ /* 0x000fe200030006ff */
[----:B------:R-:W-:Y:S01]  /*40c0*/  HADD2.F32 R81, -RZ, R80.H0_H0 ;  /* 0x20000050ff517230 */ /* 0x000fe20000004100 */
[----:B------:R-:W-:Y:S01]  /*40d0*/  F2FP.F16.E4M3.UNPACK_B R27, R10.H1 ;  /* 0x0000000aff1b723e */ /* 0x000fe200030006ff */
[----:B------:R-:W-:Y:S02]  /*40e0*/  HADD2.F32 R77, -RZ, R76.H0_H0 ;  /* 0x2000004cff4d7230 */ /* 0x000fe40000004100 */
[----:B------:R-:W-:Y:S01]  /*40f0*/  FFMA.FTZ R85, R28, R78, R85 ;  /* 0x0000004e1c557223 */ /* 0x000fe20000010055 */
[----:B------:R-:W-:Y:S01]  /*4100*/  HADD2.F32 R78, -RZ, R79.H0_H0 ;  /* 0x2000004fff4e7230 */ /* 0x000fe20000004100 */
[----:B------:R-:W-:Y:S01]  /*4110*/  F2FP.F16.E4M3.UNPACK_B R30, R30 ;  /* 0x0000001eff1e723e */ /* 0x000fe200020006ff */
[----:B------:R-:W-:-:S02]  /*4120*/  HADD2.F32 R28, -RZ, R27.H0_H0 ;  /* 0x2000001bff1c7230 */ /* 0x000fc40000004100 */
[----:B------:R-:W-:Y:S01]  /*4130*/  FMUL.FTZ R87, R77, R81 ;  /* 0x000000514d577220 */ /* 0x000fe20000410000 */
[----:B------:R-:W-:Y:S01]  /*4140*/  HADD2.F32 R80, -RZ, R80.H1_H1 ;  /* 0x30000050ff507230 */ /* 0x000fe20000004100 */
[----:B------:R-:W-:Y:S01]  /*4150*/  F2FP.F16.E4M3.UNPACK_B R75, R75 ;  /* 0x0000004bff4b723e */ /* 0x000fe200020006ff */
[----:B------:R-:W-:Y:S02]  /*4160*/  HADD2.F32 R76, -RZ, R76.H1_H1 ;  /* 0x3000004cff4c7230 */ /* 0x000fe40000004100 */
[C---:B------:R-:W-:Y:S01]  /*4170*/  FMUL.FTZ R86, R28.reuse, R81 ;  /* 0x000000511c567220 */ /* 0x040fe20000410000 */
[----:B------:R-:W-:Y:S02]  /*4180*/  HADD2.F32 R27, -RZ, R27.H1_H1 ;  /* 0x3000001bff1b7230 */ /* 0x000fe40000004100 */
[----:B------:R-:W-:Y:S01]  /*4190*/  FFMA.FTZ R84, R28, R78, -R87 ;  /* 0x0000004e1c547223 */ /* 0x000fe20000010857 */
[----:B------:R-:W-:Y:S02]  /*41a0*/  HADD2.F32 R79, -RZ, R79.H1_H1 ;  /* 0x3000004fff4f7230 */ /* 0x000fe40000004100 */
[----:B------:R-:W-:Y:S01]  /*41b0*/  FMUL.FTZ R28, R76, R80 ;  /* 0x000000504c1c7220 */ /* 0x000fe20000410000 */
[----:B------:R-:W-:Y:S01]  /*41c0*/  F2FP.F16.E4M3.UNPACK_B R10, R10 ;  /* 0x0000000aff0a723e */ /* 0x000fe200020006ff */
[C---:B------:R-:W-:Y:S01]  /*41d0*/  FMUL.FTZ R81, R27.reuse, R80 ;  /* 0x000000501b517220 */ /* 0x040fe20000410000 */
[----:B------:R-:W-:Y:S01]  /*41e0*/  F2FP.F16.E4M3.UNPACK_B R72, R72 ;  /* 0x00000048ff48723e */ /* 0x000fe200020006ff */
[----:B------:R-:W-:Y:S01]  /*41f0*/  FFMA.FTZ R89, R27, R79, -R28 ;  /* 0x0000004f1b597223 */ /* 0x000fe2000001081c */
[----:B------:R-:W-:-:S02]  /*4200*/  HADD2.F32 R28, -RZ, R30.H0_H0 ;  /* 0x2000001eff1c7230 */ /* 0x000fc40000004100 */
[----:B------:R-:W-:Y:S01]  /*4210*/  FFMA.FTZ R91, R76, R79, R81 ;  /* 0x0000004f4c5b7223 */ /* 0x000fe20000010051 */
[--C-:B------:R-:W-:Y:S01]  /*4220*/  HADD2.F32 R76, -RZ, R75.reuse.H0_H0 ;  /* 0x2000004bff4c7230 */ /* 0x100fe20000004100 */
[----:B------:R-:W-:Y:S01]  /*4230*/  F2FP.SATFINITE.E4M3.F32.PACK_AB_MERGE_C R8, R25, R8, RZ ;  /* 0x000000081908723e */ /* 0x000fe200048070ff */
[----:B------:R-:W-:Y:S02]  /*4240*/  HADD2.F32 R79, -RZ, R75.H1_H1 ;  /* 0x3000004bff4f7230 */ /* 0x000fe40000004100 */
[----:B------:R-:W-:Y:S01]  /*4250*/  FFMA.FTZ R86, R77, R78, R86 ;  /* 0x0000004e4d567223 */ /* 0x000fe20000010056 */
[----:B------:R-:W-:Y:S01]  /*4260*/  HADD2.F32 R27, -RZ, R10.H0_H0 ;  /* 0x2000000aff1b7230 */ /* 0x000fe20000004100 */
[----:B------:R-:W-:Y:S01]  /*4270*/  F2FP.SATFINITE.E4M3.F32.PACK_AB_MERGE_C R8, R83, R26, R8 ;  /* 0x0000001a5308723e */ /* 0x000fe20004807008 */
[----:B------:R-:W-:Y:S01]  /*4280*/  HADD2.F32 R30, -RZ, R30.H1_H1 ;  /* 0x3000001eff1e7230 */ /* 0x000fe20000004100 */
[----:B------:R-:W-:Y:S01]  /*4290*/  F2FP.SATFINITE.E4M3.F32.PACK_AB_MERGE_C R15, R24, R15, RZ ;  /* 0x0000000f180f723e */ /* 0x000fe200048070ff */
[----:B------:R-:W-:-:S02]  /*42a0*/  HADD2.F32 R10, -RZ, R10.H1_H1 ;  /* 0x3000000aff0a7230 */ /* 0x000fc40000004100 */
[CC--:B------:R-:W-:Y:S01]  /*42b0*/  FMUL.FTZ R81, R27.reuse, R76.reuse ;  /* 0x0000004c1b517220 */ /* 0x0c0fe20000410000 */
[--C-:B------:R-:W-:Y:S02]  /*42c0*/  HADD2.F32 R75, -RZ, R72.reuse.H0_H0 ;  /* 0x20000048ff4b7230 */ /* 0x100fe40000004100 */
[----:B------:R-:W-:Y:S01]  /*42d0*/  FMUL.FTZ R87, R30, R79 ;  /* 0x0000004f1e577220 */ /* 0x000fe20000410000 */
[----:B------:R-:W-:Y:S02]  /*42e0*/  HADD2.F32 R77, -RZ, R72.H1_H1 ;  /* 0x30000048ff4d7230 */ /* 0x000fe40000004100 */
[----:B------:R-:W-:Y:S01]  /*42f0*/  FMUL.FTZ R72, R28, R76 ;  /* 0x0000004c1c487220 */ /* 0x000fe20000410000 */
[----:B------:R-:W-:Y:S01]  /*4300*/  F2FP.F16.E4M3.UNPACK_B R25, R29 ;  /* 0x0000001dff19723e */ /* 0x000fe200020006ff */
[----:B------:R-:W-:Y:S01]  /*4310*/  FMUL.FTZ R79, R10, R79 ;  /* 0x0000004f0a4f7220 */ /* 0x000fe20000410000 */
[----:B------:R-:W-:Y:S01]  /*4320*/  F2FP.F16.E4M3.UNPACK_B R26, R7 ;  /* 0x00000007ff1a723e */ /* 0x000fe200020006ff */
[----:B------:R-:W-:Y:S01]  /*4330*/  FFMA.FTZ R76, R27, R75, -R72 ;  /* 0x0000004b1b4c7223 */ /* 0x000fe20000010848 */
[----:B------:R-:W-:Y:S01]  /*4340*/  F2FP.F16.E4M3.UNPACK_B R24, R9 ;  /* 0x00000009ff18723e */ /* 0x000fe200020006ff */
[----:B------:R-:W-:Y:S01]  /*4350*/  FFMA.FTZ R81, R28, R75, R81 ;  /* 0x0000004b1c517223 */ /* 0x000fe20000010051 */
[----:B------:R-:W-:Y:S01]  /*4360*/  FFMA.FTZ R87, R10, R77, -R87 ;  /* 0x0000004d0a577223 */ /* 0x000fe20000010857 */
[----:B------:R-:W-:Y:S01]  /*4370*/  F2FP.SATFINITE.E4M3.F32.PACK_AB_MERGE_C R10, R89, R84, RZ ;  /* 0x00000054590a723e */ /* 0x000fe200048070ff */
[----:B------:R-:W-:Y:S01]  /*4380*/  HADD2.F32 R27, -RZ, R25.H0_H0 ;  /* 0x20000019ff1b7230 */ /* 0x000fe20000004100 */
[----:B------:R-:W-:Y:S01]  /*4390*/  F2FP.SATFINITE.E4M3.F32.PACK_AB_MERGE_C R28, R85, R82, R15 ;  /* 0x00000052551c723e */ /* 0x000fe2000480700f */
[----:B------:R-:W-:Y:S01]  /*43a0*/  HADD2.F32 R78, -RZ, R26.H0_H0 ;  /* 0x2000001aff4e7230 */ /* 0x000fe20000004100 */
[----:B------:R-:W-:Y:S01]  /*43b0*/  F2FP.F16.E4M3.UNPACK_B R72, R6 ;  /* 0x00000006ff48723e */ /* 0x000fe200020006ff */
[----:B------:R-:W-:Y:S01]  /*43c0*/  HADD2.F32 R15, -RZ, R24.H0_H0 ;  /* 0x20000018ff0f7230 */ /* 0x000fe20000004100 */
[----:B------:R-:W-:Y:S01]  /*43d0*/  F2FP.SATFINITE.E4M3.F32.PACK_AB_MERGE_C R10, R87, R76, R10 ;  /* 0x0000004c570a723e */ /* 0x000fe2000480700a */
[----:B------:R-:W-:-:S02]  /*43e0*/  HADD2.F32 R75, -RZ, R26.H1_H1 ;  /* 0x3000001aff4b7230 */ /* 0x000fc40000004100 */
[-C--:B------:R-:W-:Y:S01]  /*43f0*/  FMUL.FTZ R80, R27, R78.reuse ;  /* 0x0000004e1b507220 */ /* 0x080fe20000410000 */
[----:B------:R-:W-:Y:S02]  /*4400*/  HADD2.F32 R76, -RZ, R72.H0_H0 ;  /* 0x20000048ff4c7230 */ /* 0x000fe40000004100 */
[C---:B------:R-:W-:Y:S01]  /*4410*/  FMUL.FTZ R78, R15.reuse, R78 ;  /* 0x0000004e0f4e7220 */ /* 0x040fe20000410000 */
[----:B------:R-:W-:Y:S01]  /*4420*/  HADD2.F32 R25, -RZ, R25.H1_H1 ;  /* 0x30000019ff197230 */ /* 0x000fe20000004100 */
[----:B------:R-:W-:Y:S01]  /*4430*/  F2FP.F16.E4M3.UNPACK_B R9, R9.H1 ;  /* 0x00000009ff09723e */ /* 0x000fe200030006ff */
[----:B------:R-:W-:Y:S02]  /*4440*/  HADD2.F32 R26, -RZ, R24.H1_H1 ;  /* 0x30000018ff1a7230 */ /* 0x000fe40000004100 */
[-C--:B------:R-:W-:Y:S01]  /*4450*/  FFMA.FTZ R15, R15, R76.reuse, -R80 ;  /* 0x0000004c0f0f7223 */ /* 0x080fe20000010850 */
[----:B------:R-:W-:Y:S01]  /*4460*/  FFMA.FTZ R24, R27, R76, R78 ;  /* 0x0000004c1b187223 */ /* 0x000fe2000001004e */
[----:B------:R-:W-:-:S02]  /*4470*/  HADD2.F32 R72, -RZ, R72.H1_H1 ;  /* 0x30000048ff487230 */ /* 0x000fc40000004100 */
[CC--:B------:R-:W-:Y:S01]  /*4480*/  FMUL.FTZ R27, R25.reuse, R75.reuse ;  /* 0x0000004b191b7220 */ /* 0x0c0fe20000410000 */
[----:B------:R-:W-:Y:S01]  /*4490*/  FMUL.FTZ R76, R26, R75 ;  /* 0x0000004b1a4c7220 */ /* 0x000fe20000410000 */
[----:B------:R-:W-:Y:S01]  /*44a0*/  F2FP.F16.E4M3.UNPACK_B R29, R29.H1 ;  /* 0x0000001dff1d723e */ /* 0x000fe200030006ff */
[----:B------:R-:W-:Y:S01]  /*44b0*/  FFMA.FTZ R30, R30, R77, R79 ;  /* 0x0000004d1e1e7223 */ /* 0x000fe2000001004f */
[----:B------:R-:W-:Y:S01]  /*44c0*/  F2FP.F16.E4M3.UNPACK_B R75, R7.H1 ;  /* 0x00000007ff4b723e */ /* 0x000fe200030006ff */
[-C--:B------:R-:W-:Y:S01]  /*44d0*/  FFMA.FTZ R26, R26, R72.reuse, -R27 ;  /* 0x000000481a1a7223 */ /* 0x080fe2000001081b */
[----:B------:R-:W-:Y:S01]  /*44e0*/  FFMA.FTZ R7, R25, R72, R76 ;  /* 0x0000004819077223 */ /* 0x000fe2000001004c */
[----:B------:R-:W-:Y:S01]  /*44f0*/  HADD2.F32 R25, -RZ, R9.H0_H0 ;  /* 0x20000009ff197230 */ /* 0x000fe20000004100 */
[----:B------:R-:W-:Y:S01]  /*4500*/  F2FP.F16.E4M3.UNPACK_B R6, R6.H1 ;  /* 0x00000006ff06723e */ /* 0x000fe200030006ff */
[----:B------:R-:W-:Y:S01]  /*4510*/  HADD2.F32 R27, -RZ, R29.H0_H0 ;  /* 0x2000001dff1b7230 */ /* 0x000fe20000004100 */
[----:B------:R-:W-:Y:S01]  /*4520*/  F2FP.SATFINITE.E4M3.F32.PACK_AB_MERGE_C R86, R91, R86, RZ ;  /* 0x000000565b56723e */ /* 0x000fe200048070ff */
[----:B------:R-:W-:Y:S01]  /*4530*/  HADD2.F32 R76, -RZ, R75.H0_H0 ;  /* 0x2000004bff4c7230 */ /* 0x000fe20000004100 */
[----:B------:R-:W-:Y:S01]  /*4540*/  F2FP.F16.E4M3.UNPACK_B R77, R5 ;  /* 0x00000005ff4d723e */ /* 0x000fe200020006ff */
[----:B------:R-:W-:Y:S01]  /*4550*/  HADD2.F32 R29, -RZ, R29.H1_H1 ;  /* 0x3000001dff1d7230 */ /* 0x000fe20000004100 */
[----:B------:R-:W-:Y:S01]  /*4560*/  F2FP.SATFINITE.E4M3.F32.PACK_AB_MERGE_C R30, R30, R81, R86 ;  /* 0x000000511e1e723e */ /* 0x000fe20004807056 */
[----:B------:R-:W-:-:S02]  /*4570*/  HADD2.F32 R78, -RZ, R75.H1_H1 ;  /* 0x3000004bff4e7230 */ /* 0x000fc40000004100 */
[-C--:B------:R-:W-:Y:S01]  /*4580*/  FMUL.FTZ R80, R27, R76.reuse ;  /* 0x0000004c1b507220 */ /* 0x080fe20000410000 */
[----:B------:R-:W-:Y:S02]  /*4590*/  HADD2.F32 R9, -RZ, R9.H1_H1 ;  /* 0x30000009ff097230 */ /* 0x000fe40000004100 */
[----:B------:R-:W-:Y:S01]  /*45a0*/  FMUL.FTZ R82, R25, R76 ;  /* 0x0000004c19527220 */ /* 0x000fe20000410000 */
[--C-:B------:R-:W-:Y:S02]  /*45b0*/  HADD2.F32 R72, -RZ, R6.reuse.H0_H0 ;  /* 0x20000006ff487230 */ /* 0x100fe40000004100 */
[----:B------:R-:W-:Y:S02]  /*45c0*/  HADD2.F32 R76, -RZ, R6.H1_H1 ;  /* 0x30000006ff4c7230 */ /* 0x000fe40000004100 */
[-C--:B------:R-:W-:Y:S01]  /*45d0*/  FMUL.FTZ R6, R29, R78.reuse ;  /* 0x0000004e1d067220 */ /* 0x080fe20000410000 */
[----:B------:R-:W-:Y:S01]  /*45e0*/  FMUL.FTZ R78, R9, R78 ;  /* 0x0000004e094e7220 */ /* 0x000fe20000410000 */
[----:B------:R-:W-:Y:S01]  /*45f0*/  FFMA.FTZ R82, R27, R72, R82 ;  /* 0x000000481b527223 */ /* 0x000fe20000010052 */
[----:B------:R-:W-:Y:S01]  /*4600*/  F2FP.F16.E4M3.UNPACK_B R27, R31 ;  /* 0x0000001fff1b723e */ /* 0x000fe200020006ff */
[-C--:B------:R-:W-:Y:S01]  /*4610*/  FFMA.FTZ R84, R9, R76.reuse, -R6 ;  /* 0x0000004c09547223 */ /* 0x080fe20000010806 */
[----:B------:R-:W-:Y:S01]  /*4620*/  F2FP.F16.E4M3.UNPACK_B R6, R11 ;  /* 0x0000000bff06723e */ /* 0x000fe200020006ff */
[----:B------:R-:W-:Y:S01]  /*4630*/  FFMA.FTZ R83, R29, R76, R78 ;  /* 0x0000004c1d537223 */ /* 0x000fe2000001004e */
[----:B------:R-:W-:Y:S01]  /*4640*/  FFMA.FTZ R81, R25, R72, -R80 ;  /* 0x0000004819517223 */ /* 0x000fe20000010850 */
[----:B------:R-:W-:Y:S01]  /*4650*/  F2FP.F16.E4M3.UNPACK_B R78, R5.H1 ;  /* 0x00000005ff4e723e */ /* 0x000fe200030006ff */
[----:B------:R-:W-:Y:S01]  /*4660*/  HADD2.F32 R29, -RZ, R27.H0_H0 ;  /* 0x2000001bff1d7230 */ /* 0x000fe20000004100 */
[----:B------:R-:W-:Y:S01]  /*4670*/  F2FP.F16.E4M3.UNPACK_B R31, R31.H1 ;  /* 0x0000001fff1f723e */ /* 0x000fe200030006ff */
[----:B------:R-:W-:Y:S01]  /*4680*/  HADD2.F32 R80, -RZ, R77.H0_H0 ;  /* 0x2000004dff507230 */ /* 0x000fe20000004100 */
[-C--:B------:R-:W-:Y:S01]  /*4690*/  F2FP.F16.E4M3.UNPACK_B R5, R4.reuse ;  /* 0x00000004ff05723e */ /* 0x080fe200020006ff */
[----:B------:R-:W-:Y:S01]  /*46a0*/  HADD2.F32 R9, -RZ, R6.H0_H0 ;  /* 0x20000006ff097230 */ /* 0x000fe20000004100 */
[----:B------:R-:W-:Y:S01]  /*46b0*/  F2FP.F16.E4M3.UNPACK_B R11, R11.H1 ;  /* 0x0000000bff0b723e */ /* 0x000fe200030006ff */
[----:B------:R-:W-:Y:S01]  /*46c0*/  HADD2.F32 R79, -RZ, R78.H0_H0 ;  /* 0x2000004eff4f7230 */ /* 0x000fe20000004100 */
[----:B------:R-:W-:Y:S01]  /*46d0*/  F2FP.F16.E4M3.UNPACK_B R72, R4.H1 ;  /* 0x00000004ff48723e */ /* 0x000fe200030006ff */
[----:B------:R-:W-:-:S02]  /*46e0*/  HADD2.F32 R4, -RZ, R31.H0_H0 ;  /* 0x2000001fff047230 */ /* 0x000fc40000004100 */
[-C--:B------:R-:W-:Y:S01]  /*46f0*/  FMUL.FTZ R86, R29, R80.reuse ;  /* 0x000000501d567220 */ /* 0x080fe20000410000 */
[----:B------:R-:W-:Y:S02]  /*4700*/  HADD2.F32 R76, -RZ, R5.H0_H0 ;  /* 0x20000005ff4c7230 */ /* 0x000fe40000004100 */
[C---:B------:R-:W-:Y:S01]  /*4710*/  FMUL.FTZ R80, R9.reuse, R80 ;  /* 0x0000005009507220 */ /* 0x040fe20000410000 */
[----:B------:R-:W-:Y:S02]  /*4720*/  HADD2.F32 R25, -RZ, R11.H0_H0 ;  /* 0x2000000bff197230 */ /* 0x000fe40000004100 */
[----:B------:R-:W-:Y:S01]  /*4730*/  FMUL.FTZ R88, R4, R79 ;  /* 0x0000004f04587220 */ /* 0x000fe20000410000 */
[----:B------:R-:W-:Y:S02]  /*4740*/  HADD2.F32 R31, -RZ, R31.H1_H1 ;  /* 0x3000001fff1f7230 */ /* 0x000fe40000004100 */
[----:B------:R-:W-:Y:S01]  /*4750*/  FFMA.FTZ R86, R9, R76, -R86 ;  /* 0x0000004c09567223 */ /* 0x000fe20000010856 */
[----:B------:R-:W-:-:S02]  /*4760*/  HADD2.F32 R78, -RZ, R78.H1_H1 ;  /* 0x3000004eff4e7230 */ /* 0x000fc40000004100 */
[----:B------:R-:W-:Y:S01]  /*4770*/  FFMA.FTZ R80, R29, R76, R80 ;  /* 0x0000004c1d507223 */ /* 0x000fe20000010050 */
[----:B------:R-:W-:Y:S02]  /*4780*/  HADD2.F32 R11, -RZ, R11.H1_H1 ;  /* 0x3000000bff0b7230 */ /* 0x000fe40000004100 */
[----:B------:R-:W-:Y:S01]  /*4790*/  FMUL.FTZ R79, R25, R79 ;  /* 0x0000004f194f7220 */ /* 0x000fe20000410000 */
[----:B------:R-:W-:Y:S02]  /*47a0*/  HADD2.F32 R75, -RZ, R72.H0_H0 ;  /* 0x20000048ff4b7230 */ /* 0x000fe40000004100 */
[-C--:B------:R-:W-:Y:S01]  /*47b0*/  FMUL.FTZ R76, R31, R78.reuse ;  /* 0x0000004e1f4c7220 */ /* 0x080fe20000410000 */
[----:B------:R-:W-:Y:S02]  /*47c0*/  HADD2.F32 R27, -RZ, R27.H1_H1 ;  /* 0x3000001bff1b7230 */ /* 0x000fe40000004100 */
[----:B------:R-:W-:Y:S01]  /*47d0*/  FMUL.FTZ R78, R11, R78 ;  /* 0x0000004e0b4e7220 */ /* 0x000fe20000410000 */
[----:B------:R-:W-:-:S02]  /*47e0*/  HADD2.F32 R77, -RZ, R77.H1_H1 ;  /* 0x3000004dff4d7230 */ /* 0x000fc40000004100 */
[-C--:B------:R-:W-:Y:S01]  /*47f0*/  FFMA.FTZ R88, R25, R75.reuse, -R88 ;  /* 0x0000004b19587223 */ /* 0x080fe20000010858 */
[----:B------:R-:W-:Y:S02]  /*4800*/  HADD2.F32 R72, -RZ, R72.H1_H1 ;  /* 0x30000048ff487230 */ /* 0x000fe40000004100 */
[----:B------:R-:W-:Y:S01]  /*4810*/  FFMA.FTZ R79, R4, R75, R79 ;  /* 0x0000004b044f7223 */ /* 0x000fe2000001004f */
[----:B------:R-:W-:Y:S02]  /*4820*/  HADD2.F32 R6, -RZ, R6.H1_H1 ;  /* 0x30000006ff067230 */ /* 0x000fe40000004100 */
[-C--:B------:R-:W-:Y:S01]  /*4830*/  FMUL.FTZ R9, R27, R77.reuse ;  /* 0x0000004d1b097220 */ /* 0x080fe20000410000 */
[----:B------:R-:W-:Y:S02]  /*4840*/  HADD2.F32 R5, -RZ, R5.H1_H1 ;  /* 0x30000005ff057230 */ /* 0x000fe40000004100 */
[-C--:B------:R-:W-:Y:S01]  /*4850*/  FFMA.FTZ R11, R11, R72.reuse, -R76 ;  /* 0x000000480b0b7223 */ /* 0x080fe2000001084c */
[----:B------:R-:W-:Y:S01]  /*4860*/  FFMA.FTZ R78, R31, R72, R78 ;  /* 0x000000481f4e7223 */ /* 0x000fe2000001004e */
[----:B------:R-:W-:Y:S01]  /*4870*/  FMUL.FTZ R4, R6, R77 ;  /* 0x0000004d06047220 */ /* 0x000fe20000410000 */
[----:B------:R-:W-:Y:S01]  /*4880*/  F2FP.SATFINITE.E4M3.F32.PACK_AB_MERGE_C R81, R84, R81, RZ ;  /* 0x000000515451723e */ /* 0x000fe200048070ff */
[-C--:B------:R-:W-:Y:S01]  /*4890*/  FFMA.FTZ R9, R6, R5.reuse, -R9 ;  /* 0x0000000506097223 */ /* 0x080fe20000010809 */
[----:B------:R-:W-:Y:S01]  /*48a0*/  F2FP.SATFINITE.E4M3.F32.PACK_AB_MERGE_C R11, R11, R88, RZ ;  /* 0x000000580b0b723e */ /* 0x000fe200048070ff */
[----:B------:R-:W-:Y:S01]  /*48b0*/  FFMA.FTZ R5, R27, R5, R4 ;  /* 0x000000051b057223 */ /* 0x000fe20000010004 */
[----:B------:R-:W-:-:S02]  /*48c0*/  F2FP.SATFINITE.E4M3.F32.PACK_AB_MERGE_C R15, R26, R15, R81 ;  /* 0x0000000f1a0f723e */ /* 0x000fc40004807051 */
[----:B------:R-:W-:Y:S02]  /*48d0*/  F2FP.SATFINITE.E4M3.F32.PACK_AB_MERGE_C R82, R83, R82, RZ ;  /* 0x000000525352723e */ /* 0x000fe400048070ff */
[----:B------:R-:W-:Y:S02]  /*48e0*/  F2FP.SATFINITE.E4M3.F32.PACK_AB_MERGE_C R78, R78, R79, RZ ;  /* 0x0000004f4e4e723e */ /* 0x000fe400048070ff */
[----:B------:R-:W-:Y:S01]  /*48f0*/  F2FP.SATFINITE.E4M3.F32.PACK_AB_MERGE_C R11, R9, R86, R11 ;  /* 0x00000056090b723e */ /* 0x000fe2000480700b */
[----:B------:R-:W-:Y:S01]  /*4900*/  IMAD.MOV.U32 R9, RZ, RZ, R15 ;  /* 0x000000ffff097224 */ /* 0x000fe200078e000f */
[----:B------:R-:W-:Y:S02]  /*4910*/  F2FP.SATFINITE.E4M3.F32.PACK_AB_MERGE_C R29, R7, R24, R82 ;  /* 0x00000018071d723e */ /* 0x000fe40004807052 */
[----:B------:R-:W-:-:S07]  /*4920*/  F2FP.SATFINITE.E4M3.F32.PACK_AB_MERGE_C R31, R5, R80, R78 ;  /* 0x00000050051f723e */ /* 0x000fce000480704e */
.L_x_1425:
[----:B------:R-:W-:Y:S05]  /*4930*/  BSYNC B1 ;  /* 0x0000000000017941 */ /* 0x000fea0003800000 */
.L_x_1424:
[----:B-1----:R1:W-:Y:S01]  /*4940*/  ST.E.128 desc[UR40][R2.64], R8 ;  /* 0x0000000802007985 */ /* 0x0023e2000c101d28 */
[----:B------:R-:W-:-:S13]  /*4950*/  ISETP.GE.AND P3, PT, R13, R12, PT ;  /* 0x0000000c0d00720c */ /* 0x000fda0003f66270 */
[----:B------:R-:W-:Y:S05]  /*4960*/  @P3 BRA `(.L_x_1413) ;  /* 0x0000000000f43947 */ /* 0x000fea0003800000 */
[----:B------:R-:W-:-:S04]  /*4970*/  IADD3 R14, P3, R14, R13, RZ ;  /* 0x0000000d0e0e7210 */ /* 0x000fc80007f7e0ff */
[----:B------:R-:W-:-:S05]  /*4980*/  LEA.HI.X.SX32 R15, R13, R0, 0x1, P3 ;  /* 0x000000000d0f7211 */ /* 0x000fca00018f0eff */
[----:B--2---:R2:W-:Y:S01]  /*4990*/  ST.E.128 desc[UR40][R14.64], R28 ;  /* 0x0000001c0e007985 */ /* 0x0045e2000c101d28 */
[----:B------:R-:W-:Y:S05]  /*49a0*/  BRA `(.L_x_1413) ;  /* 0x0000000000e47947 */ /* 0x000fea0003800000 */
.L_x_1405:
[----:B------:R-:W2:Y:S02]  /*49b0*/  LDL R0, [R1+0x18] ;  /* 0x0000180001007983 */ /* 0x000ea40000100800 */
[----:B--2---:R-:W-:-:S13]  /*49c0*/  ISETP.NE.AND P4, PT, R0, 0x3, PT ;  /* 0x000000030000780c */ /* 0x004fda0003f85270 */
[----:B------:R-:W-:Y:S05]  /*49d0*/  @!P4 BRA `(.L_x_1426) ;  /* 0x000000000004c947 */ /* 0x000fea0003800000 */
[----:B------:R-:W-:Y:S01]  /*49e0*/  BPT.TRAP 0x1 ;  /* 0x000000040000795c */ /* 0x000fe20000300000 */
.L_x_1426:
[----:B------:R-:W2:Y:S01]  /*49f0*/  LDL R0, [R1+0x24] ;  /* 0x0000240001007983 */ /* 0x000ea20000100800 */
[----:B------:R-:W-:Y:S01]  /*4a00*/  IMAD R64, R157, 0x8, R22 ;  /* 0x000000089d407824 */ /* 0x000fe200078e0216 */
[----:B------:R-:W-:Y:S01]  /*4a10*/  BSSY B1, `(.L_x_1427) ;  /* 0x0000005000017945 */ /* 0x000fe20003800000 */
[----:B------:R-:W-:Y:S02]  /*4a20*/  SHF.R.S32.HI R69, RZ, 0x1f, R67 ;  /* 0x0000001fff457819 */ /* 0x000fe40000011443 */
[----:B--2---:R-:W-:-:S04]  /*4a30*/  SHF.L.U32 R73, R0, 0x1f, RZ ;  /* 0x0000001f00497819 */ /* 0x004fc800000006ff */
[----:B------:R-:W0:Y:S02]  /*4a40*/  SYNCS.PHASECHK.TRANS64.TRYWAIT P3, [R64+URZ+0x13290], R73 ;  /* 0x01329049400075a7 */ /* 0x000e24000806017f */
[----:B0-----:R-:W-:Y:S05]  /*4a50*/  @!P3 BRA `(.L_x_1428) ;  /* 0x000001d40058b947 */ /* 0x001fea0003800000 */
.L_x_1730:
[----:B------:R-:W-:Y:S05]  /*4a60*/  BSYNC B1 ;  /* 0x0000000000017941 */ /* 0x000fea0003800000 */
.L_x_1427:
        /* <DEDUP_REMOVED lines=10> */
[----:B------:R-:W-:Y:S02]  /*4b10*/  IMAD R7, R70, UR4, RZ ;  /* 0x0000000446077c24 */ /* 0x000fe4000f8e02ff */
[----:B------:R-:W-:Y:S01]  /*4b20*/  IMAD.IADD R3, R3, 0x1, R5 ;  /* 0x0000000103037824 */ /* 0x000fe200078e0205 */
[----:B------:R-:W-:Y:S01]  /*4b30*/  VIMNMX R71, R71, 0xa0, PT ;  /* 0x000000a047477848 */ /* 0x000fe20003fe0100 */
[C---:B------:R-:W-:Y:S02]  /*4b40*/  IMAD R7, R66.reuse, UR5, R7 ;  /* 0x0000000542077c24 */ /* 0x040fe4000f8e0207 */
[----:B------:R-:W-:Y:S01]  /*4b50*/  IMAD.WIDE.U32 R2, R66, UR4, R2 ;  /* 0x0000000442027c25 */ /* 0x000fe2000f8e0002 */
[----:B------:R-:W-:-:S03]  /*4b60*/  ULDC.64 UR4, c[0x0][0x308] ;  /* 0x0000c20000047ab9 */ /* 0x000fc60000000a00 */
[----:B------:R-:W-:Y:S02]  /*4b70*/  IMAD.IADD R3, R3, 0x1, R7 ;  /* 0x0000000103037824 */ /* 0x000fe400078e0207 */
[----:B------:R-:W-:Y:S02]  /*4b80*/  IMAD R0, R74, UR4, RZ ;  /* 0x000000044a007c24 */ /* 0x000fe4000f8e02ff */
[----:B--2---:R-:W-:Y:S01]  /*4b90*/  IMAD.WIDE.U32 R2, R6, UR4, R2 ;  /* 0x0000000406027c25 */ /* 0x004fe2000f8e0002 */
[----:B------:R-:W-:-:S03]  /*4ba0*/  UMOV UR4, 0xffffffff ;  /* 0xffffffff00047882 */ /* 0x000fc60000000000 */
[----:B------:R-:W-:Y:S01]  /*4bb0*/  IMAD R13, R6, UR5, R0 ;  /* 0x00000005060d7c24 */ /* 0x000fe2000f8e0200 */
[----:B------:R-:W-:Y:S01]  /*4bc0*/  IADD3 R0, P3, R2, UR6, RZ ;  /* 0x0000000602007c10 */ /* 0x000fe2000ff7e0ff */
[C---:B-1----:R-:W-:Y:S02]  /*4bd0*/  VIADD R6, R4.reuse, 0xffffff80 ;  /* 0xffffff8004067836 */ /* 0x042fe40000000000 */
[----:B------:R-:W-:Y:S01]  /*4be0*/  VIADD R4, R4, 0xffffff80 ;  /* 0xffffff8004047836 */ /* 0x000fe20000000000 */
[----:B------:R-:W-:-:S04]  /*4bf0*/  IADD3.X R13, R3, UR7, R13, P3, !PT ;  /* 0x00000007030d7c10 */ /* 0x000fc80009ffe40d */
[----:B------:R-:W-:-:S04]  /*4c00*/  LEA.HI R4, R4, R6, RZ, 0x1 ;  /* 0x0000000604047211 */ /* 0x000fc800078f08ff */
[----:B------:R-:W-:-:S04]  /*4c10*/  SHF.R.S32.HI R4, RZ, 0x1, R4 ;  /* 0x00000001ff047819 */ /* 0x000fc80000011404 */
[----:B------:R-:W-:Y:S01]  /*4c20*/  ISETP.GT.AND P3, PT, R71, R4, PT ;  /* 0x000000044700720c */ /* 0x000fe20003f64270 */
[----:B------:R-:W-:-:S12]  /*4c30*/  BRA.DIV UR4, `(.L_x_1429) ;  /* 0x000001d204f47947 */ /* 0x000fd8000b800000 */
[----:B------:R1:W2:Y:S04]  /*4c40*/  SHFL.IDX PT, R3, R13, RZ, 0x1e1f ;  /* 0x001e1fff0d037589 */ /* 0x0002a800000e0000 */
[----:B------:R1:W3:Y:S02]  /*4c50*/  SHFL.IDX PT, R14, R0, RZ, 0x1e1f ;  /* 0x001e1fff000e7589 */ /* 0x0002e400000e0000 */
.L_x_1734:
[----:B------:R-:W-:Y:S05]  /*4c60*/  @!P3 BRA `(.L_x_1413) ;  /* 0x000000000034b947 */ /* 0x000fea0003800000 */
[----:B------:R-:W4:Y:S01]  /*4c70*/  LDL R2, [R1+0x20] ;  /* 0x0000200001027983 */ /* 0x000f220000100800 */
[----:B------:R-:W-:-:S03]  /*4c80*/  ULDC UR4, c[0x0][0x2f4] ;  /* 0x0000bd0000047ab9 */ /* 0x000fc60000000800 */
[----:B-1----:R-:W5:Y:S01]  /*4c90*/  LDL R0, [R1+0x30] ;  /* 0x0000300001007983 */ /* 0x002f620000100800 */
[----:B------:R-:W-:-:S13]  /*4ca0*/  ISETP.GE.AND P3, PT, R18, UR4, PT ;  /* 0x0000000412007c0c */ /* 0x000fda000bf66270 */
[----:B------:R-:W1:Y:S01]  /*4cb0*/  @!P3 LDS.128 R4, [R68+0xe000] ;  /* 0x00e000004404b984 */ /* 0x000e620000000c00 */
[----:B---3--:R-:W-:-:S05]  /*4cc0*/  @!P3 IADD3 R12, P5, R18, R14, RZ ;  /* 0x0000000e120cb210 */ /* 0x008fca0007fbe0ff */
[----:B--2---:R-:W-:-:S05]  /*4cd0*/  @!P3 IMAD.X R13, R3, 0x1, R19, P5 ;  /* 0x00000001030db824 */ /* 0x004fca00028e0613 */
[----:B-1----:R-:W-:Y:S01]  /*4ce0*/  @!P3 ST.E.128 desc[UR40][R12.64], R4 ;  /* 0x000000040c00b985 */ /* 0x002fe2000c101d28 */
[----:B----4-:R-:W-:-:S13]  /*4cf0*/  ISETP.GE.AND P5, PT, R2, UR4, PT ;  /* 0x0000000402007c0c */ /* 0x010fda000bfa6270 */
[----:B------:R-:W1:Y:S01]  /*4d00*/  @!P5 LDS.128 R8, [R65+0xe000] ;  /* 0x00e000004108d984 */ /* 0x000e620000000c00 */
[----:B------:R-:W-:-:S05]  /*4d10*/  @!P5 IADD3 R14, P6, R2, R14, RZ ;  /* 0x0000000e020ed210 */ /* 0x000fca0007fde0ff */
[----:B-----5:R-:W-:-:S05]  /*4d20*/  @!P5 IMAD.X R15, R3, 0x1, R0, P6 ;  /* 0x00000001030fd824 */ /* 0x020fca00030e0600 */
[----:B-1----:R4:W-:Y:S03]  /*4d30*/  @!P5 ST.E.128 desc[UR40][R14.64], R8 ;  /* 0x000000080e00d985 */ /* 0x0029e6000c101d28 */
.L_x_1413:
[----:B------:R-:W-:Y:S05]  /*4d40*/  BSYNC B0 ;  /* 0x0000000000007941 */ /* 0x000fea0003800000 */
.L_x_1404:
[----:B-12---:R-:W1:Y:S01]  /*4d50*/  S2R R0, SR_TID.X ;  /* 0x0000000000007919 */ /* 0x006e620000002100 */
        /* <DEDUP_REMOVED lines=15> */
.L_x_1431:
[----:B------:R-:W-:Y:S05]  /*4e50*/  BSYNC B0 ;  /* 0x0000000000007941 */ /* 0x000fea0003800000 */
.L_x_1430:
[----:B------:R-:W1:Y:S01]  /*4e60*/  SYNCS.PHASECHK.TRANS64.TRYWAIT P4, [R64+URZ+0x132b0], R73 ;  /* 0x0132b049400075a7 */ /* 0x000e62000808017f */
[----:B------:R-:W-:Y:S04]  /*4e70*/  BSSY B0, `(.L_x_1432) ;  /* 0x0000002000007945 */ /* 0x000fe80003800000 */
[----:B-1----:R-:W-:Y:S05]  /*4e80*/  @!P4 BRA `(.L_x_1433) ;  /* 0x000001d000a4c947 */ /* 0x002fea0003800000 */
.L_x_1735:
[----:B------:R-:W-:Y:S05]  /*4e90*/  BSYNC B0 ;  /* 0x0000000000007941 */ /* 0x000fea0003800000 */
.L_x_1432:
[----:B0-----:R-:W5:Y:S01]  /*4ea0*/  LDL R6, [R1+0x8] ;  /* 0x0000080001067983 */ /* 0x001f620000100800 */
[----:B------:R-:W-:Y:S01]  /*4eb0*/  ULDC.64 UR4, c[0x0][0x328] ;  /* 0x0000ca0000047ab9 */ /* 0x000fe20000000a00 */
[----:B------:R-:W-:Y:S01]  /*4ec0*/  ULDC.64 UR6, c[0x0][0x318] ;  /* 0x0000c60000067ab9 */ /* 0x000fe20000000a00 */
[----:B--2---:R-:W-:Y:S01]  /*4ed0*/  IMAD R0, R69, UR4, RZ ;  /* 0x0000000445007c24 */ /* 0x004fe2000f8e02ff */
[----:B------:R-:W0:Y:S01]  /*4ee0*/  S2R R4, SR_TID.X ;  /* 0x0000000000047919 */ /* 0x000e220000002100 */
[C---:B---3--:R-:W-:Y:S01]  /*4ef0*/  IMAD.WIDE.U32 R2, R67.reuse, UR4, RZ ;  /* 0x0000000443027c25 */ /* 0x048fe2000f8e00ff */
        /* <DEDUP_REMOVED lines=10> */
[----:B-----5:R-:W-:-:S04]  /*4fa0*/  IMAD.WIDE.U32 R2, R6, UR4, R66 ;  /* 0x0000000406027c25 */ /* 0x020fc8000f8e0042 */
[----:B------:R-:W-:Y:S01]  /*4fb0*/  IMAD R5, R6, UR5, R0 ;  /* 0x0000000506057c24 */ /* 0x000fe2000f8e0200 */
[----:B------:R-:W-:Y:S01]  /*4fc0*/  IADD3 R0, P4, R2, UR6, RZ ;  /* 0x0000000602007c10 */ /* 0x000fe2000ff9e0ff */
[C---:B0-----:R-:W-:Y:S02]  /*4fd0*/  VIADD R6, R4.reuse, 0xffffff80 ;  /* 0xffffff8004067836 */ /* 0x041fe40000000000 */
[----:B------:R-:W-:Y:S01]  /*4fe0*/  VIADD R4, R4, 0xffffff80 ;  /* 0xffffff8004047836 */ /* 0x000fe20000000000 */
[----:B------:R-:W-:Y:S01]  /*4ff0*/  IADD3.X R2, R3, UR7, R5, P4, !PT ;  /* 0x0000000703027c10 */ /* 0x000fe2000a7fe405 */
[----:B------:R0:W2:Y:S03]  /*5000*/  SHFL.IDX PT, R13, R0, RZ, 0x1e1f ;  /* 0x001e1fff000d7589 */ /* 0x0000a600000e0000 */
[----:B------:R-:W-:Y:S01]  /*5010*/  LEA.HI R4, R4, R6, RZ, 0x1 ;  /* 0x0000000604047211 */ /* 0x000fe200078f08ff */
[----:B------:R0:W3:Y:S03]  /*5020*/  SHFL.IDX PT, R5, R2, RZ, 0x1e1f ;  /* 0x001e1fff02057589 */ /* 0x0000e600000e0000 */
[----:B------:R-:W-:-:S04]  /*5030*/  SHF.R.S32.HI R4, RZ, 0x1, R4 ;  /* 0x00000001ff047819 */ /* 0x000fc80000011404 */
[----:B------:R-:W-:-:S13]  /*5040*/  ISETP.GT.AND P4, PT, R71, R4, PT ;  /* 0x000000044700720c */ /* 0x000fda0003f84270 */
[----:B0-2---:R-:W-:Y:S05]  /*5050*/  @!P4 BRA `(.L_x_1435) ;  /* 0x000000000034c947 */ /* 0x005fea0003800000 */
[----:B------:R-:W2:Y:S01]  /*5060*/  LDL R6, [R1+0x20] ;  /* 0x0000200001067983 */ /* 0x000ea20000100800 */
[----:B------:R-:W-:-:S03]  /*5070*/  ULDC UR4, c[0x0][0x2f4] ;  /* 0x0000bd0000047ab9 */ /* 0x000fc60000000800 */
[----:B------:R-:W5:Y:S01]  /*5080*/  LDL R4, [R1+0x30] ;  /* 0x0000300001047983 */ /* 0x000f620000100800 */
[----:B------:R-:W-:-:S13]  /*5090*/  ISETP.GE.AND P4, PT, R18, UR4, PT ;  /* 0x0000000412007c0c */ /* 0x000fda000bf86270 */
[----:B------:R-:W-:-:S05]  /*50a0*/  @!P4 IADD3 R2, P5, R18, R13, RZ ;  /* 0x0000000d1202c210 */ /* 0x000fca0007fbe0ff */
[----:B---3--:R-:W-:Y:S01]  /*50b0*/  @!P4 IMAD.X R3, R5, 0x1, R19, P5 ;  /* 0x000000010503c824 */ /* 0x008fe200028e0613 */
[----:B--2---:R-:W-:-:S13]  /*50c0*/  ISETP.GE.AND P5, PT, R6, UR4, PT ;  /* 0x0000000406007c0c */ /* 0x004fda000bfa6270 */
[----:B------:R-:W-:-:S05]  /*50d0*/  @!P5 IADD3 R12, P6, R6, R13, RZ ;  /* 0x0000000d060cd210 */ /* 0x000fca0007fde0ff */
[----:B-----5:R-:W-:Y:S02]  /*50e0*/  @!P5 IMAD.X R13, R5, 0x1, R4, P6 ;  /* 0x00000001050dd824 */ /* 0x020fe400030e0604 */
[----:B------:R-:W0:Y:S04]  /*50f0*/  @!P4 LDS.128 R4, [R68+0x6000] ;  /* 0x006000004404c984 */ /* 0x000e280000000c00 */
[----:B0-----:R-:W-:Y:S04]  /*5100*/  @!P4 ST.E.128 desc[UR40][R2.64], R4 ;  /* 0x000000040200c985 */ /* 0x001fe8000c101d28 */
[----:B----4-:R-:W0:Y:S04]  /*5110*/  @!P5 LDS.128 R8, [R65+0x6000] ;  /* 0x006000004108d984 */ /* 0x010e280000000c00 */
[----:B0-----:R0:W-:Y:S02]  /*5120*/  @!P5 ST.E.128 desc[UR40][R12.64], R8 ;  /* 0x000000080c00d985 */ /* 0x0011e4000c101d28 */
.L_x_1435:
[----:B------:R-:W-:Y:S05]  /*5130*/  BSYNC B0 ;  /* 0x0000000000007941 */ /* 0x000fea0003800000 */
.L_x_1434:
[----:B------:R-:W2:Y:S01]  /*5140*/  LDL.LU R2, [R1+0x24] ;  /* 0x0000240001027983 */ /* 0x000ea20000300800 */
[----:B------:R-:W-:Y:S02]  /*5150*/  VIADD R157, R157, 0x1 ;  /* 0x000000019d9d7836 */ /* 0x000fe40000000000 */
[----:B-1----:R-:W-:Y:S01]  /*5160*/  @!P3 VIADD R64, R64, 0x132c0 ;  /* 0x000132c04040b836 */ /* 0x002fe20000000000 */
[----:B------:R-:W-:Y:S01]  /*5170*/  @!PT LDS RZ, [RZ] ;  /* 0x00000000fffff984 */ /* 0x000fe20000000800 */
[----:B------:R-:W-:Y:S01]  /*5180*/  @!PT LDS RZ, [RZ] ;  /* 0x00000000fffff984 */ /* 0x000fe20000000800 */
[----:B------:R-:W-:Y:S01]  /*5190*/  @!PT LDS RZ, [RZ] ;  /* 0x00000000fffff984 */ /* 0x000fe20000000800 */
[----:B------:R-:W-:Y:S01]  /*51a0*/  @!PT LDS RZ, [RZ] ;  /* 0x00000000fffff984 */ /* 0x000fe20000000800 */
[----:B------:R1:W-:Y:S06]  /*51b0*/  MEMBAR.ALL.CTA ;  /* 0x0000000000007992 */ /* 0x0003ec0000008000 */
[----:B-1----:R-:W1:Y:S02]  /*51c0*/  FENCE.VIEW.ASYNC.S ;  /* 0x00000000000073c6 */ /* 0x002e640000000000 */
[----:B-1----:R1:W-:Y:S01]  /*51d0*/  BAR.SYNC.DEFER_BLOCKING R52, 0x80 ;  /* 0x000200340000751d */ /* 0x0023e20000010000 */
[----:B------:R-:W-:-:S02]  /*51e0*/  ISETP.NE.AND P4, PT, R157, 0x2, PT ;  /* 0x000000029d00780c */ /* 0x000fc40003f85270 */
[----:B------:R-:W-:Y:S02]  /*51f0*/  @!P3 PRMT R64, RZ, 0x654, R64 ;  /* 0x00000654ff40b816 */ /* 0x000fe40000000040 */
[----:B------:R-:W-:Y:S02]  /*5200*/  SEL R0, RZ, 0x1, P4 ;  /* 0x00000001ff007807 */ /* 0x000fe40002000000 */
[----:B------:R-:W-:Y:S01]  /*5210*/  SEL R157, R157, RZ, P4 ;  /* 0x000000ff9d9d7207 */ /* 0x000fe20002000000 */
[----:B------:R1:W-:Y:S01]  /*5220*/  @!P3 SYNCS.ARRIVE.TRANS64.RED.A1T0 RZ, [R64+URZ], RZ ;  /* 0x000000ff40ffb9a7 */ /* 0x0003e2000810043f */
[----:B------:R-:W-:Y:S02]  /*5230*/  PLOP3.LUT P3, PT, PT, PT, PT, 0x8, 0x0 ;  /* 0x000000000000781c */ /* 0x000fe40003f6e170 */
[----:B--2---:R-:W-:-:S05]  /*5240*/  LOP3.LUT R2, R2, R0, RZ, 0x3c, !PT ;  /* 0x0000000002027212 */ /* 0x004fca00078e3cff */
[----:B------:R1:W-:Y:S01]  /*5250*/  STL [R1+0x24], R2 ;  /* 0x0000240201007387 */ /* 0x0003e20000100800 */
[----:B------:R-:W-:Y:S05]  /*5260*/  @P2 BRA `(.L_x_1436) ;  /* 0xffffffcc00e42947 */ /* 0x000fea000383ffff */
.L_x_1399:
[----:B------:R-:W-:Y:S04]  /*5270*/  BSSY B0, `(.L_x_1437) ;  /* 0x0000004000007945 */ /* 0x000fe80003800000 */
[----:B------:R-:W-:Y:S05]  /*5280*/  @P3 BRA `(.L_x_1438) ;  /* 0x0000000000083947 */ /* 0x000fea0003800000 */
[----:B------:R-:W2:Y:S02]  /*5290*/  FENCE.VIEW.ASYNC.G ;  /* 0x00000000000073c6 */ /* 0x000ea40000000100 */
[----:B--2---:R-:W-:Y:S06]  /*52a0*/  BAR.ARV 0xc, 0x200 ;  /* 0x0308000000007b1d */ /* 0x004fec0000002000 */
.L_x_1438:
[----:B------:R-:W-:Y:S05]  /*52b0*/  BSYNC B0 ;  /* 0x0000000000007941 */ /* 0x000fea0003800000 */
.L_x_1437:
[----:B------:R-:W2:Y:S01]  /*52c0*/  LDL R25, [R1+0xc] ;  /* 0x00000c0001197983 */ /* 0x000ea20000100800 */
[----:B------:R-:W-:Y:S01]  /*52d0*/  ULDC.64 UR4, c[0x0][0x990] ;  /* 0x0002640000047ab9 */ /* 0x000fe20000000a00 */
[----:B------:R-:W-:Y:S02]  /*52e0*/  ULDC.64 UR6, c[0x0][0x998] ;  /* 0x0002660000067ab9 */ /* 0x000fe40000000a00 */
[----:B------:R-:W3:Y:S01]  /*52f0*/  LDL R0, [R1+0x8] ;  /* 0x0000080001007983 */ /* 0x000ee20000100800 */
[----:B------:R-:W-:Y:S02]  /*5300*/  ISETP.NE.U32.AND P0, PT, RZ, UR4, PT ;  /* 0x00000004ff007c0c */ /* 0x000fe4000bf05070 */
[----:B------:R-:W-:Y:S01]  /*5310*/  ISETP.NE.U32.AND P1, PT, RZ, UR6, PT ;  /* 0x00000006ff007c0c */ /* 0x000fe2000bf25070 */
[----:B----4-:R-:W4:Y:S01]  /*5320*/  LDL R14, [R1+0x2c] ;  /* 0x00002c00010e7983 */ /* 0x010f220000100800 */
[----:B------:R-:W-:Y:S02]  /*5330*/  ISETP.NE.AND.EX P0, PT, RZ, UR5, PT, P0 ;  /* 0x00000005ff007c0c */ /* 0x000fe4000bf05300 */
[----:B------:R-:W-:Y:S01]  /*5340*/  ISETP.NE.AND.EX P1, PT, RZ, UR7, PT, P1 ;  /* 0x00000007ff007c0c */ /* 0x000fe2000bf25310 */
[----:B------:R-:W4:Y:S04]  /*5350*/  LDL R21, [R1+0x10] ;  /* 0x0000100001157983 */ /* 0x000f280000100800 */
[----:B------:R-:W4:Y:S06]  /*5360*/  LDL R20, [R1+0x14] ;  /* 0x0000140001147983 */ /* 0x000f2c0000100800 */
[----:B------:R-:W1:Y:S08]  /*5370*/  @P0 LDC.64 R6, c[0x0][0x9a8] ;  /* 0x00026a00ff060b82 */ /* 0x000e700000000a00 */
[----:B0-----:R-:W0:Y:S08]  /*5380*/  @P1 LDC.64 R8, c[0x0][0x9b8] ;  /* 0x00026e00ff081b82 */ /* 0x001e300000000a00 */
[----:B------:R-:W0:Y:S08]  /*5390*/  @P0 LDC.64 R10, c[0x0][0x9b0] ;  /* 0x00026c00ff0a0b82 */ /* 0x000e300000000a00 */
[----:B------:R-:W0:Y:S01]  /*53a0*/  @P1 LDC.64 R12, c[0x0][0x9c0] ;  /* 0x00027000ff0c1b82 */ /* 0x000e220000000a00 */
[----:B--2---:R-:W-:-:S02]  /*53b0*/  @P0 SHF.R.S32.HI R3, RZ, 0x1f, R25 ;  /* 0x0000001fff030819 */ /* 0x004fc40000011419 */
[----:B---3--:R-:W-:Y:S01]  /*53c0*/  @P1 SHF.R.S32.HI R5, RZ, 0x1f, R25 ;  /* 0x0000001fff051819 */ /* 0x008fe20000011419 */
[----:B------:R-:W-:Y:S02]  /*53d0*/  IMAD.MOV.U32 R24, RZ, RZ, R0 ;  /* 0x000000ffff187224 */ /* 0x000fe400078e0000 */
[-C--:B-1----:R-:W-:Y:S02]  /*53e0*/  @P0 IMAD R0, R3, R6.reuse, RZ ;  /* 0x0000000603000224 */ /* 0x082fe400078e02ff */
[----:B------:R-:W-:-:S04]  /*53f0*/  @P0 IMAD.WIDE.U32 R2, R25, R6, RZ ;  /* 0x0000000619020225 */ /* 0x000fc800078e00ff */
[----:B------:R-:W-:Y:S02]  /*5400*/  @P0 IMAD R7, R25, R7, R0 ;  /* 0x0000000719070224 */ /* 0x000fe400078e0200 */
[-C--:B0-----:R-:W-:Y:S01]  /*5410*/  @P1 IMAD R4, R5, R8.reuse, RZ ;  /* 0x0000000805041224 */ /* 0x081fe200078e02ff */
[--C-:B------:R-:W-:Y:S01]  /*5420*/  @P0 SHF.R.S32.HI R15, RZ, 0x1f, R24.reuse ;  /* 0x0000001fff0f0819 */ /* 0x100fe20000011418 */
[----:B------:R-:W-:Y:S01]  /*5430*/  @P0 IMAD.IADD R3, R3, 0x1, R7 ;  /* 0x0000000103030824 */ /* 0x000fe200078e0207 */
[----:B------:R-:W-:Y:S01]  /*5440*/  @P1 SHF.R.S32.HI R7, RZ, 0x1f, R24 ;  /* 0x0000001fff071819 */ /* 0x000fe20000011418 */
[C---:B------:R-:W-:Y:S02]  /*5450*/  @P1 IMAD R9, R25.reuse, R9, R4 ;  /* 0x0000000919091224 */ /* 0x040fe400078e0204 */
[----:B------:R-:W-:-:S04]  /*5460*/  @P1 IMAD.WIDE.U32 R4, R25, R8, RZ ;  /* 0x0000000819041225 */ /* 0x000fc800078e00ff */
[----:B------:R-:W-:Y:S02]  /*5470*/  @P0 IMAD R0, R15, R10, RZ ;  /* 0x0000000a0f000224 */ /* 0x000fe400078e02ff */
[----:B------:R-:W-:Y:S02]  /*5480*/  @P1 IMAD R6, R7, R12, RZ ;  /* 0x0000000c07061224 */ /* 0x000fe400078e02ff */
[----:B------:R-:W-:Y:S02]  /*5490*/  @P1 IMAD.IADD R5, R5, 0x1, R9 ;  /* 0x0000000105051824 */ /* 0x000fe400078e0209 */
[C---:B------:R-:W-:Y:S02]  /*54a0*/  @P0 IMAD R9, R24.reuse, R11, R0 ;  /* 0x0000000b18090224 */ /* 0x040fe400078e0200 */
[----:B------:R-:W-:-:S04]  /*54b0*/  @P0 IMAD.WIDE.U32 R2, R24, R10, R2 ;  /* 0x0000000a18020225 */ /* 0x000fc800078e0002 */
[C---:B------:R-:W-:Y:S02]  /*54c0*/  @P1 IMAD R11, R24.reuse, R13, R6 ;  /* 0x0000000d180b1224 */ /* 0x040fe400078e0206 */
[----:B------:R-:W-:-:S04]  /*54d0*/  @P1 IMAD.WIDE.U32 R6, R24, R12, R4 ;  /* 0x0000000c18061225 */ /* 0x000fc800078e0004 */
[----:B------:R-:W-:Y:S01]  /*54e0*/  @P0 IMAD.IADD R5, R3, 0x1, R9 ;  /* 0x0000000103050824 */ /* 0x000fe200078e0209 */
[----:B------:R-:W-:Y:S01]  /*54f0*/  @P1 LEA R8, P3, R6, UR6, 0x2 ;  /* 0x0000000606081c11 */ /* 0x000fe2000f8610ff */
[----:B------:R-:W-:Y:S01]  /*5500*/  @P1 IMAD.IADD R3, R7, 0x1, R11 ;  /* 0x0000000107031824 */ /* 0x000fe200078e020b */
[----:B------:R-:W-:Y:S01]  /*5510*/  @P0 LEA R4, P2, R2, UR4, 0x2 ;  /* 0x0000000402040c11 */ /* 0x000fe2000f8410ff */
[----:B------:R-:W-:Y:S01]  /*5520*/  IMAD.MOV.U32 R0, RZ, RZ, 0x3f800000 ;  /* 0x3f800000ff007424 */ /* 0x000fe200078e00ff */
[----:B------:R-:W0:Y:S01]  /*5530*/  LDC.64 R10, c[0x0][0x9e0] ;  /* 0x00027800ff0a7b82 */ /* 0x000e220000000a00 */
[----:B------:R-:W-:Y:S01]  /*5540*/  ULDC UR4, c[0x0][0x988] ;  /* 0x0002620000047ab9 */ /* 0x000fe20000000800 */
[----:B------:R-:W-:Y:S01]  /*5550*/  @P1 LEA.HI.X R9, R6, UR7, R3, 0x2, P3 ;  /* 0x0000000706091c11 */ /* 0x000fe200098f1403 */
[----:B------:R-:W-:Y:S01]  /*5560*/  IMAD.MOV.U32 R3, RZ, RZ, 0x3f800000 ;  /* 0x3f800000ff037424 */ /* 0x000fe200078e00ff */
[----:B------:R-:W-:-:S03]  /*5570*/  @P0 LEA.HI.X R5, R2, UR5, R5, 0x2, P2 ;  /* 0x0000000502050c11 */ /* 0x000fc600090f1405 */
[----:B------:R-:W2:Y:S01]  /*5580*/  @P1 LDG.E R0, desc[UR40][R8.64] ;  /* 0x0000002808001981 */ /* 0x000ea2000c1e1900 */
[----:B------:R-:W1:Y:S03]  /*5590*/  LDC R2, c[0x0][0x448] ;  /* 0x00011200ff027b82 */ /* 0x000e660000000800 */
[----:B------:R3:W2:Y:S01]  /*55a0*/  @P0 LDG.E R3, desc[UR40][R4.64] ;  /* 0x0000002804030981 */ /* 0x0006a2000c1e1900 */
[----:B-1----:R-:W-:-:S13]  /*55b0*/  ISETP.NE.AND P1, PT, R2, 0x1, PT ;  /* 0x000000010200780c */ /* 0x002fda0003f25270 */
[----:B------:R-:W1:Y:S08]  /*55c0*/  @P1 LDC R7, c[0x0][0x44c] ;  /* 0x00011300ff071b82 */ /* 0x000e700000000800 */
[----:B------:R-:W1:Y:S01]  /*55d0*/  @P1 LDC R6, c[0x0][0x450] ;  /* 0x00011400ff061b82 */ /* 0x000e620000000800 */
[----:B----4-:R-:W-:Y:S01]  /*55e0*/  VIADD R2, R14, 0xbf ;  /* 0x000000bf0e027836 */ /* 0x010fe20000000000 */
[----:B0-----:R-:W-:-:S02]  /*55f0*/  ISETP.GE.AND P2, PT, R11, 0x1, PT ;  /* 0x000000010b00780c */ /* 0x001fc40003f46270 */
[----:B---3--:R-:W-:Y:S01]  /*5600*/  IADD3 R5, R20, 0x1, -R21 ;  /* 0x0000000114057810 */ /* 0x008fe20007ffe815 */
[----:B-1----:R-:W-:-:S05]  /*5610*/  @P1 IMAD.HI.U32 R7, R2, R7, RZ ;  /* 0x0000000702071227 */ /* 0x002fca00078e00ff */
[----:B------:R-:W-:-:S05]  /*5620*/  @P1 SHF.R.U32.HI R2, RZ, R6, R7 ;  /* 0x00000006ff021219 */ /* 0x000fca0000011607 */
[----:B------:R-:W-:Y:S02]  /*5630*/  IMAD.IADD R5, R5, 0x1, R2 ;  /* 0x0000000105057824 */ /* 0x000fe400078e0202 */
[----:B--2---:R-:W-:Y:S02]  /*5640*/  FMUL.FTZ R0, R3, R0 ;  /* 0x0000000003007220 */ /* 0x004fe40000410000 */
[----:B------:R-:W-:Y:S02]  /*5650*/  IMAD.IADD R3, R5, 0x1, R10 ;  /* 0x0000000105037824 */ /* 0x000fe400078e020a */
[----:B------:R-:W-:Y:S01]  /*5660*/  FMUL.FTZ R2, R0, UR4 ;  /* 0x0000000400027c20 */ /* 0x000fe20008410000 */
[----:B------:R-:W-:Y:S06]  /*5670*/  @!P2 BRA `(.L_x_1439) ;  /* 0x000000000048a947 */ /* 0x000fec0003800000 */
        /* <DEDUP_REMOVED lines=11> */
.L_x_1441:
[----:B------:R-:W-:-:S13]  /*5730*/  ISETP.NE.AND P0, PT, R11, 0x1, PT ;  /* 0x000000010b00780c */ /* 0x000fda0003f05270 */
[----:B------:R-:W0:Y:S02]  /*5740*/  @P0 LDC.64 R4, c[0x0][0x9e8] ;  /* 0x00027a00ff040b82 */ /* 0x000e240000000a00 */
[----:B0-----:R-:W-:-:S05]  /*5750*/  @P0 IMAD.HI.U32 R4, R0, R4, RZ ;  /* 0x0000000400040227 */ /* 0x001fca00078e00ff */
[----:B------:R-:W-:-:S07]  /*5760*/  @P0 SHF.R.U32.HI R0, RZ, R5, R4 ;  /* 0x00000005ff000219 */ /* 0x000fce0000011604 */
.L_x_1442:
[----:B------:R-:W-:Y:S05]  /*5770*/  BSYNC B0 ;  /* 0x0000000000007941 */ /* 0x000fea0003800000 */
.L_x_1440:
[----:B------:R-:W-:-:S05]  /*5780*/  IMAD R0, R0, R11, R11 ;  /* 0x0000000b00007224 */ /* 0x000fca00078e020b */
[----:B------:R-:W-:-:S07]  /*5790*/  VIMNMX R3, R3, R0, PT ;  /* 0x0000000003037248 */ /* 0x000fce0003fe0100 */
.L_x_1439:
[----:B------:R-:W0:Y:S01]  /*57a0*/  @P1 LDC R0, c[0x0][0x44c] ;  /* 0x00011300ff001b82 */ /* 0x000e220000000800 */
[----:B------:R-:W-:Y:S01]  /*57b0*/  VIADD R3, R3, 0x9f ;  /* 0x0000009f03037836 */ /* 0x000fe20000000000 */
[----:B------:R-:W-:Y:S01]  /*57c0*/  ULDC UR4, c[0x0][0x9dc] ;  /* 0x0002770000047ab9 */ /* 0x000fe20000000800 */
[----:B------:R-:W-:Y:S02]  /*57d0*/  IMAD.MOV.U32 R5, RZ, RZ, R14 ;  /* 0x000000ffff057224 */ /* 0x000fe400078e000e */
[----:B------:R-:W-:-:S03]  /*57e0*/  IMAD.HI R3, R3, 0x66666667, RZ ;  /* 0x6666666703037827 */ /* 0x000fc600078e02ff */
[----:B------:R-:W1:Y:S01]  /*57f0*/  @P1 LDC R7, c[0x0][0x450] ;  /* 0x00011400ff071b82 */ /* 0x000e620000000800 */
[----:B0-----:R-:W-:Y:S01]  /*5800*/  @P1 IMAD.HI.U32 R4, R14, R0, RZ ;  /* 0x000000000e041227 */ /* 0x001fe200078e00ff */
[----:B------:R-:W-:-:S04]  /*5810*/  SHF.R.U32.HI R0, RZ, 0x1f, R3 ;  /* 0x0000001fff007819 */ /* 0x000fc80000011603 */
[----:B------:R-:W-:Y:S02]  /*5820*/  LEA.HI.SX32 R0, R3, R0, 0x1a ;  /* 0x0000000003007211 */ /* 0x000fe400078fd2ff */
[----:B-1----:R-:W-:Y:S02]  /*5830*/  @P1 SHF.R.U32.HI R5, RZ, R7, R4 ;  /* 0x00000007ff051219 */ /* 0x002fe40000011604 */
[----:B------:R-:W-:-:S03]  /*5840*/  VIMNMX R105, R105, R0, PT ;  /* 0x0000000069697248 */ /* 0x000fc60003fe0100 */
        /* <DEDUP_REMOVED lines=13> */
.L_x_1445:
[----:B------:R-:W-:-:S13]  /*5920*/  ISETP.NE.AND P0, PT, R11, 0x1, PT ;  /* 0x000000010b00780c */ /* 0x000fda0003f05270 */
[----:B------:R-:W0:Y:S02]  /*5930*/  @P0 LDC.64 R4, c[0x0][0x9e8] ;  /* 0x00027a00ff040b82 */ /* 0x000e240000000a00 */
[----:B0-----:R-:W-:-:S05]  /*5940*/  @P0 IMAD.HI.U32 R4, R3, R4, RZ ;  /* 0x0000000403040227 */ /* 0x001fca00078e00ff */
[----:B------:R-:W-:-:S07]  /*5950*/  @P0 SHF.R.U32.HI R3, RZ, R5, R4 ;  /* 0x00000005ff030219 */ /* 0x000fce0000011604 */
.L_x_1446:
[----:B------:R-:W-:Y:S05]  /*5960*/  BSYNC B0 ;  /* 0x0000000000007941 */ /* 0x000fea0003800000 */
.L_x_1444:
[----:B------:R-:W-:-:S05]  /*5970*/  IMAD R3, R3, R11, RZ ;  /* 0x0000000b03037224 */ /* 0x000fca00078e02ff */
[----:B------:R-:W-:-:S07]  /*5980*/  VIMNMX R0, R0, R3, !PT ;  /* 0x0000000300007248 */ /* 0x000fce0007fe0100 */
.L_x_1443:
[----:B------:R-:W-:Y:S01]  /*5990*/  IMAD.HI R0, R0, 0x66666667, RZ ;  /* 0x6666666700007827 */ /* 0x000fe200078e02ff */
[----:B------:R-:W-:Y:S02]  /*59a0*/  PLOP3.LUT P0, PT, PT, PT, PT, 0x80, 0x0 ;  /* 0x000000000000781c */ /* 0x000fe40003f0f070 */
[----:B------:R-:W-:Y:S02]  /*59b0*/  CS2R R56, SRZ ;  /* 0x0000000000387805 */ /* 0x000fe4000001ff00 */
[----:B------:R-:W-:Y:S01]  /*59c0*/  CS2R R54, SRZ ;  /* 0x0000000000367805 */ /* 0x000fe2000001ff00 */
[----:B------:R-:W-:Y:S01]  /*59d0*/  IMAD.MOV.U32 R20, RZ, RZ, RZ ;  /* 0x000000ffff147224 */ /* 0x000fe200078e00ff */
[----:B------:R-:W-:Y:S02]  /*59e0*/  SHF.R.U32.HI R3, RZ, 0x1f, R0 ;  /* 0x0000001fff037819 */ /* 0x000fe40000011600 */
[----:B------:R-:W-:Y:S02]  /*59f0*/  CS2R R6, SRZ ;  /* 0x0000000000067805 */ /* 0x000fe4000001ff00 */
[----:B------:R-:W-:-:S02]  /*5a00*/  CS2R R52, SRZ ;  /* 0x0000000000347805 */ /* 0x000fc4000001ff00 */
[----:B------:R-:W-:Y:S02]  /*5a10*/  CS2R R8, SRZ ;  /* 0x0000000000087805 */ /* 0x000fe4000001ff00 */
[----:B------:R-:W-:Y:S02]  /*5a20*/  LEA.HI.SX32 R3, R0, R3, 0x1a ;  /* 0x0000000300037211 */ /* 0x000fe400078fd2ff */
[----:B------:R-:W-:Y:S02]  /*5a30*/  CS2R R46, SRZ ;  /* 0x00000000002e7805 */ /* 0x000fe4000001ff00 */
[----:B------:R-:W-:Y:S02]  /*5a40*/  CS2R R10, SRZ ;  /* 0x00000000000a7805 */ /* 0x000fe4000001ff00 */
[----:B------:R-:W-:Y:S02]  /*5a50*/  CS2R R12, SRZ ;  /* 0x00000000000c7805 */ /* 0x000fe4000001ff00 */
[----:B------:R-:W-:Y:S01]  /*5a60*/  VIMNMX R4, RZ, R3, !PT ;  /* 0x00000003ff047248 */ /* 0x000fe20007fe0100 */
[----:B------:R-:W-:Y:S01]  /*5a70*/  IMAD.MOV.U32 R44, RZ, RZ, RZ ;  /* 0x000000ffff2c7224 */ /* 0x000fe200078e00ff */
[----:B------:R-:W-:-:S02]  /*5a80*/  CS2R R14, SRZ ;  /* 0x00000000000e7805 */ /* 0x000fc4000001ff00 */
[----:B------:R-:W-:Y:S02]  /*5a90*/  CS2R R38, SRZ ;  /* 0x0000000000267805 */ /* 0x000fe4000001ff00 */
[----:B------:R-:W-:Y:S01]  /*5aa0*/  ISETP.GT.AND P1, PT, R105, R4, PT ;  /* 0x000000046900720c */ /* 0x000fe20003f24270 */
[----:B------:R0:W-:Y:S01]  /*5ab0*/  STL [R1+0x44], R4 ;  /* 0x0000440401007387 */ /* 0x0001e20000100800 */
[----:B------:R-:W-:Y:S02]  /*5ac0*/  CS2R R36, SRZ ;  /* 0x0000000000247805 */ /* 0x000fe4000001ff00 */
[----:B------:R-:W-:Y:S02]  /*5ad0*/  CS2R R24, SRZ ;  /* 0x0000000000187805 */ /* 0x000fe4000001ff00 */
[----:B------:R-:W-:Y:S02]  /*5ae0*/  CS2R R28, SRZ ;  /* 0x00000000001c7805 */ /* 0x000fe4000001ff00 */
[----:B------:R-:W-:-:S02]  /*5af0*/  CS2R R26, SRZ ;  /* 0x00000000001a7805 */ /* 0x000fc4000001ff00 */
[----:B------:R-:W-:Y:S02]  /*5b00*/  CS2R R32, SRZ ;  /* 0x0000000000207805 */ /* 0x000fe4000001ff00 */
[----:B------:R-:W-:Y:S01]  /*5b10*/  CS2R R58, SRZ ;  /* 0x00000000003a7805 */ /* 0x000fe2000001ff00 */
[----:B0-----:R-:W-:Y:S06]  /*5b20*/  @!P1 BRA `(.L_x_1447) ;  /* 0x0000012400ec9947 */ /* 0x001fec0003800000 */
[----:B------:R-:W0:Y:S01]  /*5b30*/  S2R R4, SR_TID.X ;  /* 0x0000000000047919 */ /* 0x000e220000002100 */
[----:B------:R-:W-:Y:S01]  /*5b40*/  VIADD R26, R22, 0xb000 ;  /* 0x0000b000161a7836 */ /* 0x000fe20000000000 */
[----:B------:R-:W-:Y:S04]  /*5b50*/  BSSY B6, `(.L_x_1448) ;  /* 0x000001e000067945 */ /* 0x000fe80003800000 */
[----:B------:R-:W-:Y:S01]  /*5b60*/  LOP3.LUT P0, RZ, R26, 0x9f, RZ, 0xc0, !PT ;  /* 0x0000009f1aff7812 */ /* 0x000fe2000780c0ff */
[----:B0-----:R-:W-:-:S05]  /*5b70*/  VIADD R24, R4, 0xffffff80 ;  /* 0xffffff8004187836 */ /* 0x001fca0000000000 */
[----:B------:R-:W-:-:S04]  /*5b80*/  SHF.R.S32.HI R25, RZ, 0x1f, R24 ;  /* 0x0000001fff197819 */ /* 0x000fc80000011418 */
[----:B------:R-:W-:-:S04]  /*5b90*/  LEA.HI R0, R25, R24, RZ, 0x7 ;  /* 0x0000001819007211 */ /* 0x000fc800078f38ff */
[----:B------:R-:W-:-:S06]  /*5ba0*/  SHF.R.S32.HI R0, RZ, 0x7, R0 ;  /* 0x00000007ff007819 */ /* 0x000fcc0000011400 */
        /* <DEDUP_REMOVED lines=24> */
.L_x_1449:
[----:B------:R-:W-:Y:S05]  /*5d30*/  BSYNC B6 ;  /* 0x0000000000067941 */ /* 0x000fea0003800000 */
.L_x_1448:
        /* <DEDUP_REMOVED lines=13> */
.L_x_1453:
[----:B-1----:R1:W2:Y:S02]  /*5e10*/  SYNCS.PHASECHK.TRANS64.TRYWAIT P0, [R22+URZ+0x13200], R3 ;  /* 0x01320003160075a7 */ /* 0x0022a4000800017f */
[----:B--2---:R-:W-:Y:S05]  /*5e20*/  @!P0 NANOSLEEP.SYNCS 0x989680 ;  /* 0x009896800000895d */ /* 0x004fea0003900000 */
[----:B------:R-:W2:Y:S02]  /*5e30*/  @!P0 SYNCS.PHASECHK.TRANS64 P0, [R22+URZ+0x13200], R3 ;  /* 0x01320003160085a7 */ /* 0x000ea4000800007f */
[----:B--2---:R-:W-:Y:S05]  /*5e40*/  @!P0 BRA `(.L_x_1453) ;  /* 0xfffffffc00f08947 */ /* 0x004fea000383ffff */
.L_x_1452:
[----:B------:R-:W-:Y:S05]  /*5e50*/  BSYNC B0 ;  /* 0x0000000000007941 */ /* 0x000fea0003800000 */
.L_x_1451:
[----:B------:R-:W-:Y:S05]  /*5e60*/  BRA `(.L_x_1454) ;  /* 0x0000002c00387947 */ /* 0x000fea0003800000 */
.L_x_1450:
[----:B------:R-:W-:Y:S01]  /*5e70*/  LOP3.LUT P0, RZ, R26, 0x1bf, RZ, 0xc0, !PT ;  /* 0x000001bf1aff7812 */ /* 0x000fe2000780c0ff */
[----:B------:R-:W-:Y:S01]  /*5e80*/  ULDC.64 UR4, c[0x0][0x3f8] ;  /* 0x0000fe0000047ab9 */ /* 0x000fe20000000a00 */
[----:B-----5:R-:W-:Y:S01]  /*5e90*/  SHF.R.S32.HI R0, RZ, 0x1f, R45 ;  /* 0x0000001fff007819 */ /* 0x020fe2000001142d */
[----:B------:R-:W-:Y:S01]  /*5ea0*/  ULDC.64 UR6, c[0x0][0x408] ;  /* 0x0001020000067ab9 */ /* 0x000fe20000000a00 */
[----:B------:R-:W-:Y:S01]  /*5eb0*/  IMAD.WIDE.U32 R26, R45, UR4, RZ ;  /* 0x000000042d1a7c25 */ /* 0x000fe2000f8e00ff */
[----:B------:R-:W-:Y:S03]  /*5ec0*/  BSSY B6, `(.L_x_1455) ;  /* 0x0000019000067945 */ /* 0x000fe60003800000 */
[C---:B------:R-:W-:Y:S02]  /*5ed0*/  IMAD R4, R0.reuse, UR4, RZ ;  /* 0x0000000400047c24 */ /* 0x040fe4000f8e02ff */
[----:B------:R-:W-:-:S02]  /*5ee0*/  IMAD R0, R0, UR6, RZ ;  /* 0x0000000600007c24 */ /* 0x000fc4000f8e02ff */
[C---:B------:R-:W-:Y:S02]  /*5ef0*/  IMAD R29, R45.reuse, UR5, R4 ;  /* 0x000000052d1d7c24 */ /* 0x040fe4000f8e0204 */
[C---:B------:R-:W-:Y:S02]  /*5f00*/  IMAD R33, R45.reuse, UR7, R0 ;  /* 0x000000072d217c24 */ /* 0x040fe4000f8e0200 */
[----:B------:R-:W-:-:S04]  /*5f10*/  IMAD.WIDE.U32 R30, R45, UR6, RZ ;  /* 0x000000062d1e7c25 */ /* 0x000fc8000f8e00ff */
        /* <DEDUP_REMOVED lines=19> */
.L_x_1456:
[----:B------:R-:W-:Y:S05]  /*6050*/  BSYNC B6 ;  /* 0x0000000000067941 */ /* 0x000fea0003800000 */
.L_x_1455:
[----:B------:R-:W2:Y:S01]  /*6060*/  LDL R20, [R1+0x2c] ;  /* 0x00002c0001147983 */ /* 0x000ea20000100800 */
[----:B------:R-:W-:Y:S01]  /*6070*/  ULDC.U8 UR4, c[0x0][0x410] ;  /* 0x0001040000047ab9 */ /* 0x000fe20000000000 */
[----:B------:R-:W0:Y:S01]  /*6080*/  S2R R21, SR_TID.X ;  /* 0x0000000000157919 */ /* 0x000e220000002100 */
[----:B------:R-:W-:Y:S01]  /*6090*/  ISETP.NE.AND P0, PT, RZ, UR4, PT ;  /* 0x00000004ff007c0c */ /* 0x000fe2000bf05270 */
[----:B------:R-:W-:Y:S01]  /*60a0*/  BSSY B0, `(.L_x_1457) ;  /* 0x00002a2000007945 */ /* 0x000fe20003800000 */
[C---:B0-----:R-:W-:Y:S02]  /*60b0*/  VIADD R36, R21.reuse, 0xffffff80 ;  /* 0xffffff8015247836 */ /* 0x041fe40000000000 */
[----:B------:R-:W-:-:S05]  /*60c0*/  VIADD R32, R21, 0xffffff80 ;  /* 0xffffff8015207836 */ /* 0x000fca0000000000 */
[----:B------:R-:W-:-:S04]  /*60d0*/  LEA.HI R32, R32, R36, RZ, 0x1 ;  /* 0x0000002420207211 */ /* 0x000fc800078f08ff */
[----:B------:R-:W-:-:S05]  /*60e0*/  SHF.R.S32.HI R32, RZ, 0x1, R32 ;  /* 0x00000001ff207819 */ /* 0x000fca0000011420 */
[----:B--2---:R-:W-:Y:S01]  /*60f0*/  IMAD.IADD R10, R32, 0x1, R20 ;  /* 0x00000001200a7824 */ /* 0x004fe200078e0214 */
[----:B------:R-:W-:Y:S06]  /*6100*/  @!P0 BRA `(.L_x_1458) ;  /* 0x0000001400588947 */ /* 0x000fec0003800000 */
[----:B------:R-:W0:Y:S01]  /*6110*/  LDC R20, c[0x0][0x448] ;  /* 0x00011200ff147b82 */ /* 0x000e220000000800 */
[----:B------:R-:W-:Y:S01]  /*6120*/  ULDC.64 UR4, c[0x0][0x3f8] ;  /* 0x0000fe0000047ab9 */ /* 0x000fe20000000a00 */
[----:B------:R-:W-:Y:S01]  /*6130*/  ULDC.64 UR6, c[0x0][0x408] ;  /* 0x0001020000067ab9 */ /* 0x000fe20000000a00 */
[----:B------:R-:W-:Y:S02]  /*6140*/  IMAD.MOV.U32 R6, RZ, RZ, R26 ;  /* 0x000000ffff067224 */ /* 0x000fe400078e001a */
[----:B------:R-:W-:Y:S02]  /*6150*/  IMAD.MOV.U32 R7, RZ, RZ, R29 ;  /* 0x000000ffff077224 */ /* 0x000fe400078e001d */
[----:B------:R-:W-:Y:S02]  /*6160*/  IMAD.MOV.U32 R8, RZ, RZ, R30 ;  /* 0x000000ffff087224 */ /* 0x000fe400078e001e */
[----:B------:R-:W-:Y:S01]  /*6170*/  IMAD.MOV.U32 R9, RZ, RZ, R33 ;  /* 0x000000ffff097224 */ /* 0x000fe200078e0021 */
[----:B0-----:R-:W-:-:S13]  /*6180*/  ISETP.NE.AND P0, PT, R20, 0x1, PT ;  /* 0x000000011400780c */ /* 0x001fda0003f05270 */
[----:B------:R-:W0:Y:S08]  /*6190*/  @P0 LDC R3, c[0x0][0x44c] ;  /* 0x00011300ff030b82 */ /* 0x000e300000000800 */
[----:B------:R-:W1:Y:S01]  /*61a0*/  @P0 LDC R5, c[0x0][0x450] ;  /* 0x00011400ff050b82 */ /* 0x000e620000000800 */
[----:B0-----:R-:W-:-:S04]  /*61b0*/  @P0 IMAD.HI.U32 R0, R10, R3, RZ ;  /* 0x000000030a000227 */ /* 0x001fc800078e00ff */
[----:B------:R-:W-:Y:S01]  /*61c0*/  IMAD.MOV.U32 R3, RZ, RZ, R10 ;  /* 0x000000ffff037224 */ /* 0x000fe200078e000a */
[----:B-1----:R-:W-:-:S04]  /*61d0*/  @P0 SHF.R.U32.HI R3, RZ, R5, R0 ;  /* 0x00000005ff030219 */ /* 0x002fc80000011600 */
[----:B------:R-:W-:Y:S01]  /*61e0*/  SHF.R.S32.HI R0, RZ, 0x1f, R3 ;  /* 0x0000001fff007819 */ /* 0x000fe20000011403 */
[----:B------:R-:W-:-:S04]  /*61f0*/  IMAD.WIDE.U32 R6, R3, UR4, R6 ;  /* 0x0000000403067c25 */ /* 0x000fc8000f8e0006 */
[C---:B------:R-:W-:Y:S02]  /*6200*/  IMAD R4, R0.reuse, UR4, RZ ;  /* 0x0000000400047c24 */ /* 0x040fe4000f8e02ff */
[----:B------:R-:W-:Y:S02]  /*6210*/  IMAD R0, R0, UR6, RZ ;  /* 0x0000000600007c24 */ /* 0x000fe4000f8e02ff */
[----:B------:R-:W-:-:S04]  /*6220*/  IMAD.WIDE.U32 R8, R3, UR6, R8 ;  /* 0x0000000603087c25 */ /* 0x000fc8000f8e0008 */
[C---:B------:R-:W-:Y:S01]  /*6230*/  IMAD R11, R3.reuse, UR7, R0 ;  /* 0x00000007030b7c24 */ /* 0x040fe2000f8e0200 */
[----:B------:R-:W-:Y:S01]  /*6240*/  LEA.HI R0, R24, R24, RZ, 0x1 ;  /* 0x0000001818007211 */ /* 0x000fe200078f08ff */
[----:B------:R-:W-:Y:S01]  /*6250*/  IMAD R13, R3, UR5, R4 ;  /* 0x00000005030d7c24 */ /* 0x000fe2000f8e0204 */
[----:B------:R-:W-:Y:S01]  /*6260*/  ULDC.64 UR4, c[0x0][0x3e8] ;  /* 0x0000fa0000047ab9 */ /* 0x000fe20000000a00 */
[----:B------:R-:W-:Y:S01]  /*6270*/  ULDC.64 UR6, c[0x0][0x400] ;  /* 0x0001000000067ab9 */ /* 0x000fe20000000a00 */
[----:B------:R-:W-:Y:S02]  /*6280*/  LOP3.LUT R15, R0, 0xfffffffe, RZ, 0xc0, !PT ;  /* 0xfffffffe000f7812 */ /* 0x000fe400078ec0ff */
[----:B------:R-:W-:Y:S01]  /*6290*/  IADD3 R3, P0, R6, UR4, RZ ;  /* 0x0000000406037c10 */ /* 0x000fe2000ff1e0ff */
[----:B------:R-:W-:Y:S01]  /*62a0*/  UMOV UR4, 0xffffffff ;  /* 0xffffffff00047882 */ /* 0x000fe20000000000 */
[----:B------:R-:W-:Y:S01]  /*62b0*/  IADD3 R5, P1, R8, UR6, RZ ;  /* 0x0000000608057c10 */ /* 0x000fe2000ff3e0ff */
[----:B------:R-:W-:Y:S01]  /*62c0*/  IMAD.IADD R15, R24, 0x1, -R15 ;  /* 0x00000001180f7824 */ /* 0x000fe200078e0a0f */
[----:B------:R-:W-:-:S02]  /*62d0*/  IADD3.X R13, R7, UR5, R13, P0, !PT ;  /* 0x00000005070d7c10 */ /* 0x000fc400087fe40d */
[----:B------:R-:W-:Y:S01]  /*62e0*/  IADD3.X R4, R9, UR7, R11, P1, !PT ;  /* 0x0000000709047c10 */ /* 0x000fe20008ffe40b */
[----:B------:R-:W-:-:S04]  /*62f0*/  IMAD.SHL.U32 R31, R15, 0x8, RZ ;  /* 0x000000080f1f7824 */ /* 0x000fc800078e00ff */
[----:B------:R-:W-:Y:S01]  /*6300*/  VIADD R33, R31, 0x10 ;  /* 0x000000101f217836 */ /* 0x000fe20000000000 */
[----:B------:R-:W-:Y:S06]  /*6310*/  BRA.DIV UR4, `(.L_x_1459) ;  /* 0x000001be04947947 */ /* 0x000fec000b800000 */
[----:B------:R0:W1:Y:S04]  /*6320*/  SHFL.IDX PT, R0, R13, RZ, 0x1e1f ;  /* 0x001e1fff0d007589 */ /* 0x00006800000e0000 */
[----:B------:R-:W2:Y:S04]  /*6330*/  SHFL.IDX PT, R3, R3, RZ, 0x1e1f ;  /* 0x001e1fff03037589 */ /* 0x000ea800000e0000 */
[----:B------:R-:W3:Y:S04]  /*6340*/  SHFL.IDX PT, R4, R4, RZ, 0x1e1f ;  /* 0x001e1fff04047589 */ /* 0x000ee800000e0000 */
[----:B------:R0:W4:Y:S02]  /*6350*/  SHFL.IDX PT, R14, R5, RZ, 0x1e1f ;  /* 0x001e1fff050e7589 */ /* 0x00012400000e0000 */
.L_x_1741:
[----:B0-----:R-:W5:Y:S04]  /*6360*/  LDL R5, [R1+0x10] ;  /* 0x0000100001057983 */ /* 0x001f680000100800 */
[----:B------:R-:W2:Y:S01]  /*6370*/  LDL R6, [R1+0x58] ;  /* 0x0000580001067983 */ /* 0x000ea20000100800 */
[----:B------:R-:W-:Y:S01]  /*6380*/  BSSY B1, `(.L_x_1460) ;  /* 0x0000021000017945 */ /* 0x000fe20003800000 */
[----:B------:R-:W-:Y:S02]  /*6390*/  CS2R R12, SRZ ;  /* 0x00000000000c7805 */ /* 0x000fe4000001ff00 */
[----:B------:R-:W-:Y:S01]  /*63a0*/  CS2R R8, SRZ ;  /* 0x0000000000087805 */ /* 0x000fe2000001ff00 */
[----:B-----5:R-:W-:Y:S01]  /*63b0*/  IMAD R29, R5, R20, RZ ;  /* 0x00000014051d7224 */ /* 0x020fe200078e02ff */
[----:B------:R-:W-:-:S02]  /*63c0*/  CS2R R20, SRZ ;  /* 0x0000000000147805 */ /* 0x000fc4000001ff00 */
[----:B--2---:R-:W-:Y:S02]  /*63d0*/  LEA.HI R5, R6, R6, RZ, 0x1 ;  /* 0x0000000606057211 */ /* 0x004fe400078f08ff */
[----:B------:R-:W-:Y:S02]  /*63e0*/  ISETP.GE.AND P0, PT, R10, R29, PT ;  /* 0x0000001d0a00720c */ /* 0x000fe40003f06270 */
[----:B------:R-:W-:Y:S02]  /*63f0*/  CS2R R10, SRZ ;  /* 0x00000000000a7805 */ /* 0x000fe4000001ff00 */
[----:B------:R-:W-:-:S05]  /*6400*/  LOP3.LUT R5, R5, 0xfffffffe, RZ, 0xc0, !PT ;  /* 0xfffffffe05057812 */ /* 0x000fca00078ec0ff */
[----:B------:R-:W-:-:S05]  /*6410*/  IMAD.IADD R5, R6, 0x1, -R5 ;  /* 0x0000000106057824 */ /* 0x000fca00078e0a05 */
[----:B------:R-:W-:Y:S01]  /*6420*/  SHF.L.U32 R5, R5, 0x1f, RZ ;  /* 0x0000001f05057819 */ /* 0x000fe200000006ff */
[----:B------:R-:W-:Y:S06]  /*6430*/  @P0 BRA `(.L_x_1461) ;  /* 0x0000000000540947 */ /* 0x000fec0003800000 */
[----:B------:R-:W-:Y:S01]  /*6440*/  ULDC UR4, c[0x0][0x3f4] ;  /* 0x0000fd0000047ab9 */ /* 0x000fe20000000800 */
[----:B------:R-:W-:Y:S02]  /*6450*/  SHF.R.S32.HI R9, RZ, 0x1f, R33 ;  /* 0x0000001fff097819 */ /* 0x000fe40000011421 */
[----:B------:R-:W-:Y:S02]  /*6460*/  CS2R R10, SRZ ;  /* 0x00000000000a7805 */ /* 0x000fe4000001ff00 */
[----:B------:R-:W-:Y:S02]  /*6470*/  ISETP.GE.AND P4, PT, R31, UR4, PT ;  /* 0x000000041f007c0c */ /* 0x000fe4000bf86270 */
[----:B------:R-:W-:Y:S02]  /*6480*/  ISETP.GE.AND P5, PT, R33, UR4, PT ;  /* 0x0000000421007c0c */ /* 0x000fe4000bfa6270 */
[----:B------:R-:W-:Y:S02]  /*6490*/  CS2R R20, SRZ ;  /* 0x0000000000147805 */ /* 0x000fe4000001ff00 */
[----:B------:R-:W-:-:S07]  /*64a0*/  CS2R R12, SRZ ;  /* 0x00000000000c7805 */ /* 0x000fce000001ff00 */
[-C--:B----4-:R-:W-:Y:S02]  /*64b0*/  @!P4 IADD3 R34, P1, R31, R14.reuse, RZ ;  /* 0x0000000e1f22c210 */ /* 0x090fe40007f3e0ff */
[CC--:B------:R-:W-:Y:S02]  /*64c0*/  @!P5 IADD3 R26, P2, R33.reuse, R3.reuse, RZ ;  /* 0x00000003211ad210 */ /* 0x0c0fe40007f5e0ff */
[----:B------:R-:W-:Y:S02]  /*64d0*/  @!P5 IADD3 R14, P3, R33, R14, RZ ;  /* 0x0000000e210ed210 */ /* 0x000fe40007f7e0ff */
[----:B------:R-:W-:Y:S01]  /*64e0*/  @!P4 IADD3 R6, P0, R31, R3, RZ ;  /* 0x000000031f06c210 */ /* 0x000fe20007f1e0ff */
[----:B-1----:R-:W-:Y:S01]  /*64f0*/  @!P5 IMAD.X R27, R0, 0x1, R9, P2 ;  /* 0x00000001001bd824 */ /* 0x002fe200010e0609 */
[----:B------:R-:W-:Y:S01]  /*6500*/  @!P4 SHF.R.S32.HI R3, RZ, 0x1f, R31 ;  /* 0x0000001fff03c819 */ /* 0x000fe2000001141f */
[----:B---3--:R-:W-:Y:S01]  /*6510*/  @!P5 IMAD.X R15, R4, 0x1, R9, P3 ;  /* 0x00000001040fd824 */ /* 0x008fe200018e0609 */
[----:B------:R-:W-:-:S02]  /*6520*/  CS2R R8, SRZ ;  /* 0x0000000000087805 */ /* 0x000fc4000001ff00 */
[----:B------:R0:W5:Y:S01]  /*6530*/  @!P5 LD.E.64 R10, desc[UR40][R26.64] ;  /* 0x000000281a0ad980 */ /* 0x000162000c101b00 */
[--C-:B------:R-:W-:Y:S02]  /*6540*/  @!P4 IMAD.X R7, R0, 0x1, R3.reuse, P0 ;  /* 0x000000010007c824 */ /* 0x100fe400000e0603 */
[----:B------:R-:W-:Y:S01]  /*6550*/  @!P4 IMAD.X R35, R4, 0x1, R3, P1 ;  /* 0x000000010423c824 */ /* 0x000fe200008e0603 */
[----:B------:R0:W5:Y:S04]  /*6560*/  @!P5 LD.E.64 R8, desc[UR40][R14.64] ;  /* 0x000000280e08d980 */ /* 0x000168000c101b00 */
[----:B------:R0:W5:Y:S04]  /*6570*/  @!P4 LD.E.64 R20, desc[UR40][R6.64] ;  /* 0x000000280614c980 */ /* 0x000168000c101b00 */
[----:B------:R0:W5:Y:S02]  /*6580*/  @!P4 LD.E.64 R12, desc[UR40][R34.64] ;  /* 0x00000028220cc980 */ /* 0x000164000c101b00 */
.L_x_1461:
[----:B------:R-:W-:Y:S05]  /*6590*/  BSYNC B1 ;  /* 0x0000000000017941 */ /* 0x000fea0003800000 */
.L_x_1460:
[----:B-1----:R-:W2:Y:S01]  /*65a0*/  LDL.LU R0, [R1+0x4] ;  /* 0x0000040001007983 */ /* 0x002ea20000300800 */
[----:B------:R-:W1:Y:S01]  /*65b0*/  SYNCS.PHASECHK.TRANS64.TRYWAIT P0, [R22+URZ+0x13200], R5 ;  /* 0x01320005160075a7 */ /* 0x000e62000800017f */
[----:B------:R-:W-:Y:S01]  /*65c0*/  BSSY B1, `(.L_x_1462) ;  /* 0x0000005000017945 */ /* 0x000fe20003800000 */
[----:B--2---:R-:W-:-:S05]  /*65d0*/  IMAD R0, R0, -0xc0, R29 ;  /* 0xffffff4000007824 */ /* 0x004fca00078e021d */
[----:B------:R-:W-:-:S04]  /*65e0*/  VIMNMX R0, R0, 0xc0, PT ;  /* 0x000000c000007848 */ /* 0x000fc80003fe0100 */
[----:B------:R-:W-:Y:S01]  /*65f0*/  ISETP.GE.AND P1, PT, R32, R0, PT ;  /* 0x000000002000720c */ /* 0x000fe20003f26270 */
[----:B-1----:R-:W-:-:S12]  /*6600*/  @!P0 BRA `(.L_x_1463) ;  /* 0x000001bc00448947 */ /* 0x002fd80003800000 */
.L_x_1742:
[----:B------:R-:W-:Y:S05]  /*6610*/  BSYNC B1 ;  /* 0x0000000000017941 */ /* 0x000fea0003800000 */
.L_x_1462:
[----:B------:R-:W-:Y:S05]  /*6620*/  @P1 BRA `(.L_x_1464) ;  /* 0x0000002400241947 */ /* 0x000fea0003800000 */
[----:B------:R2:W5:Y:S01]  /*6630*/  LDL R39, [R1+0x38] ;  /* 0x0000380001277983 */ /* 0x0005620000100800 */
[----:B------:R-:W0:Y:S01]  /*6640*/  LDC R0, c[0x0][0x3f4] ;  /* 0x0000fd00ff007b82 */ /* 0x000e220000000800 */
[----:B------:R-:W-:Y:S01]  /*6650*/  BSSY B1, `(.L_x_1465) ;  /* 0x000007b000017945 */ /* 0x000fe20003800000 */
[-C--:B0-----:R-:W-:Y:S02]  /*6660*/  ISETP.GE.AND P0, PT, R31, R0.reuse, PT ;  /* 0x000000001f00720c */ /* 0x081fe40003f06270 */
[----:B------:R-:W-:-:S11]  /*6670*/  ISETP.GE.AND P1, PT, R33, R0, PT ;  /* 0x000000002100720c */ /* 0x000fd60003f26270 */
[----:B--2---:R-:W-:Y:S05]  /*6680*/  @P0 BRA `(.L_x_1466) ;  /* 0x0000000400dc0947 */ /* 0x004fea0003800000 */
[----:B-----5:R-:W-:Y:S01]  /*6690*/  IMAD.IADD R0, R22, 0x1, R39 ;  /* 0x0000000116007824 */ /* 0x020fe200078e0227 */
[----:B----4-:R-:W-:Y:S02]  /*66a0*/  SHF.R.U32.HI R14, RZ, 0x8, R20 ;  /* 0x00000008ff0e7819 */ /* 0x010fe40000011614 */
[----:B------:R-:W-:Y:S02]  /*66b0*/  LOP3.LUT R3, R20, 0xff, RZ, 0xc0, !PT ;  /* 0x000000ff14037812 */ /* 0x000fe400078ec0ff */
[----:B-1-3--:R-:W0:Y:S01]  /*66c0*/  LDS.128 R4, [R0+0xb000] ;  /* 0x00b0000000047984 */ /* 0x00ae220000000c00 */
        /* <DEDUP_REMOVED lines=8> */
[----:B------:R-:W-:-:S02]  /*6750*/  SHF.R.U32.HI R31, RZ, 0x10, R13 ;  /* 0x00000010ff1f7819 */ /* 0x000fc4000001160d */
        /* <DEDUP_REMOVED lines=106> */
.L_x_1466:
[----:B------:R-:W-:Y:S05]  /*6e00*/  BSYNC B1 ;  /* 0x0000000000017941 */ /* 0x000fea0003800000 */
.L_x_1465:
[----:B------:R-:W-:Y:S05]  /*6e10*/  @P1 BRA `(.L_x_1464) ;  /* 0x0000001c00281947 */ /* 0x000fea0003800000 */
[----:B------:R-:W-:Y:S02]  /*6e20*/  LEA.HI R24, R25, R24, RZ, 0x2 ;  /* 0x0000001819187211 */ /* 0x000fe400078f10ff */
[----:B-----5:R-:W-:Y:S02]  /*6e30*/  SHF.R.U32.HI R13, RZ, 0x8, R11 ;  /* 0x00000008ff0d7819 */ /* 0x020fe4000001160b */
[--C-:B0-----:R-:W-:Y:S02]  /*6e40*/  SHF.R.S32.HI R0, RZ, 0x2, R24.reuse ;  /* 0x00000002ff007819 */ /* 0x101fe40000011418 */
[----:B------:R-:W-:Y:S02]  /*6e50*/  SHF.R.S32.HI R3, RZ, 0x1f, R24 ;  /* 0x0000001fff037819 */ /* 0x000fe40000011418 */
[----:B------:R-:W-:Y:S02]  /*6e60*/  SHF.R.U32.HI R24, RZ, 0x8, R9 ;  /* 0x00000008ff187819 */ /* 0x000fe40000011609 */
[----:B------:R-:W-:-:S02]  /*6e70*/  LEA.HI R3, R3, R0, RZ, 0x2 ;  /* 0x0000000003037211 */ /* 0x000fc400078f10ff */
[----:B------:R-:W-:Y:S02]  /*6e80*/  SHF.R.U32.HI R15, RZ, 0x8, R8 ;  /* 0x00000008ff0f7819 */ /* 0x000fe40000011608 */
[----:B------:R-:W-:Y:S02]  /*6e90*/  LOP3.LUT R3, R3, 0xfffffffc, RZ, 0xc0, !PT ;  /* 0xfffffffc03037812 */ /* 0x000fe400078ec0ff */
[----:B----4-:R-:W-:Y:S02]  /*6ea0*/  LOP3.LUT R14, R11, 0xff, RZ, 0xc0, !PT ;  /* 0x000000ff0b0e7812 */ /* 0x010fe400078ec0ff */
[----:B------:R-:W-:Y:S01]  /*6eb0*/  LOP3.LUT R25, R9, 0xff, RZ, 0xc0, !PT ;  /* 0x000000ff09197812 */ /* 0x000fe200078ec0ff */
[----:B------:R-:W-:Y:S01]  /*6ec0*/  IMAD.IADD R3, R0, 0x1, -R3 ;  /* 0x0000000100037824 */ /* 0x000fe200078e0a03 */
[----:B------:R-:W-:Y:S02]  /*6ed0*/  LOP3.LUT R13, R13, 0xff, RZ, 0xc0, !PT ;  /* 0x000000ff0d0d7812 */ /* 0x000fe400078ec0ff */
[----:B------:R-:W-:-:S02]  /*6ee0*/  LOP3.LUT R24, R24, 0xff, RZ, 0xc0, !PT ;  /* 0x000000ff18187812 */ /* 0x000fc400078ec0ff */
[----:B------:R-:W-:Y:S01]  /*6ef0*/  LOP3.LUT P0, RZ, R3, 0x2, RZ, 0xc0, !PT ;  /* 0x0000000203ff7812 */ /* 0x000fe2000780c0ff */
[----:B------:R-:W-:Y:S01]  /*6f00*/  IMAD.IADD R3, R22, 0x1, R39 ;  /* 0x0000000116037824 */ /* 0x000fe200078e0227 */
[----:B------:R-:W-:Y:S02]  /*6f10*/  LOP3.LUT R20, R8, 0xff, RZ, 0xc0, !PT ;  /* 0x000000ff08147812 */ /* 0x000fe400078ec0ff */
[----:B------:R-:W-:Y:S01]  /*6f20*/  LOP3.LUT R15, R15, 0xff, RZ, 0xc0, !PT ;  /* 0x000000ff0f0f7812 */ /* 0x000fe200078ec0ff */
[----:B------:R-:W-:Y:S01]  /*6f30*/  VIADD R0, R3, 0x20 ;  /* 0x0000002003007836 */ /* 0x000fe20000000000 */
[----:B------:R-:W-:Y:S02]  /*6f40*/  PRMT R14, R13, 0x7604, R14 ;  /* 0x000076040d0e7816 */ /* 0x000fe4000000000e */
[----:B------:R-:W-:Y:S02]  /*6f50*/  PRMT R25, R24, 0x7604, R25 ;  /* 0x0000760418197816 */ /* 0x000fe40000000019 */
[----:B------:R-:W-:-:S02]  /*6f60*/  SHF.R.U32.HI R13, RZ, 0x10, R11 ;  /* 0x00000010ff0d7819 */ /* 0x000fc4000001160b */
[----:B------:R-:W-:Y:S01]  /*6f70*/  SHF.R.U32.HI R24, RZ, 0x10, R9 ;  /* 0x00000010ff187819 */ /* 0x000fe20000011609 */
[----:B------:R-:W-:Y:S01]  /*6f80*/  @P0 VIADD R0, R3, 0xffffffe0 ;  /* 0xffffffe003000836 */ /* 0x000fe20000000000 */
[----:B------:R-:W-:Y:S02]  /*6f90*/  SHF.R.U32.HI R3, RZ, 0x8, R10 ;  /* 0x00000008ff037819 */ /* 0x000fe4000001160a */
[----:B------:R-:W-:Y:S02]  /*6fa0*/  LOP3.LUT R12, R10, 0xff, RZ, 0xc0, !PT ;  /* 0x000000ff0a0c7812 */ /* 0x000fe400078ec0ff */
[----:B-1-3--:R-:W0:Y:S01]  /*6fb0*/  LDS.128 R4, [R0+0xb000] ;  /* 0x00b0000000047984 */ /* 0x00ae220000000c00 */
[----:B------:R-:W-:Y:S02]  /*6fc0*/  LOP3.LUT R3, R3, 0xff, RZ, 0xc0, !PT ;  /* 0x000000ff03037812 */ /* 0x000fe400078ec0ff */
[----:B------:R-:W-:Y:S02]  /*6fd0*/  PRMT R21, R15, 0x7604, R20 ;  /* 0x000076040f157816 */ /* 0x000fe40000000014 */
[----:B------:R-:W-:-:S02]  /*6fe0*/  SHF.R.U32.HI R15, RZ, 0x10, R8 ;  /* 0x00000010ff0f7819 */ /* 0x000fc40000011608 */
[----:B------:R-:W-:Y:S02]  /*6ff0*/  LOP3.LUT R13, R13, 0xff, RZ, 0xc0, !PT ;  /* 0x000000ff0d0d7812 */ /* 0x000fe400078ec0ff */
[----:B------:R-:W-:Y:S02]  /*7000*/  LOP3.LUT R24, R24, 0xff, RZ, 0xc0, !PT ;  /* 0x000000ff18187812 */ /* 0x000fe400078ec0ff */
[----:B------:R-:W-:Y:S02]  /*7010*/  PRMT R12, R3, 0x7604, R12 ;  /* 0x00007604030c7816 */ /* 0x000fe4000000000c */
[----:B------:R-:W-:Y:S02]  /*7020*/  SHF.R.U32.HI R3, RZ, 0x10, R10 ;  /* 0x00000010ff037819 */ /* 0x000fe4000001160a */
[----:B------:R-:W-:Y:S02]  /*7030*/  LOP3.LUT R20, R15, 0xff, RZ, 0xc0, !PT ;  /* 0x000000ff0f147812 */ /* 0x000fe400078ec0ff */
[----:B------:R-:W-:-:S02]  /*7040*/  PRMT R15, R13, 0x7054, R14 ;  /* 0x000070540d0f7816 */ /* 0x000fc4000000000e */
[----:B------:R-:W-:Y:S02]  /*7050*/  PRMT R25, R24, 0x7054, R25 ;  /* 0x0000705418197816 */ /* 0x000fe40000000019 */
[----:B------:R-:W-:Y:S02]  /*7060*/  LOP3.LUT R3, R3, 0xff, RZ, 0xc0, !PT ;  /* 0x000000ff03037812 */ /* 0x000fe400078ec0ff */
[----:B------:R-:W-:Y:S02]  /*7070*/  LOP3.LUT R15, R15, 0xff000000, R11, 0xf8, !PT ;  /* 0xff0000000f0f7812 */ /* 0x000fe400078ef80b */
[----:B------:R-:W-:Y:S02]  /*7080*/  LOP3.LUT R25, R25, 0xff000000, R9, 0xf8, !PT ;  /* 0xff00000019197812 */ /* 0x000fe400078ef809 */
[----:B------:R-:W-:Y:S02]  /*7090*/  PRMT R13, R3, 0x7054, R12 ;  /* 0x00007054030d7816 */ /* 0x000fe4000000000c */
[----:B------:R-:W-:-:S02]  /*70a0*/  PRMT R21, R20, 0x7054, R21 ;  /* 0x0000705414157816 */ /* 0x000fc40000000015 */
[----:B------:R-:W-:Y:S02]  /*70b0*/  F2FP.F16.E4M3.UNPACK_B R12, R15 ;  /* 0x0000000fff0c723e */ /* 0x000fe400020006ff */
[-C--:B------:R-:W-:Y:S02]  /*70c0*/  F2FP.F16.E4M3.UNPACK_B R20, R25.reuse ;  /* 0x00000019ff14723e */ /* 0x080fe400020006ff */
[----:B------:R-:W-:Y:S01]  /*70d0*/  LOP3.LUT R21, R21, 0xff000000, R8, 0xf8, !PT ;  /* 0xff00000015157812 */ /* 0x000fe200078ef808 */
[----:B------:R-:W-:Y:S01]  /*70e0*/  HADD2.F32 R14, -RZ, R12.H1_H1 ;  /* 0x3000000cff0e7230 */ /* 0x000fe20000004100 */
[----:B------:R-:W-:Y:S01]  /*70f0*/  LOP3.LUT R13, R13, 0xff000000, R10, 0xf8, !PT ;  /* 0xff0000000d0d7812 */ /* 0x000fe200078ef80a */
[--C-:B------:R-:W-:Y:S01]  /*7100*/  HADD2.F32 R24, -RZ, R20.reuse.H1_H1 ;  /* 0x30000014ff187230 */ /* 0x100fe20000004100 */
[----:B------:R-:W-:Y:S01]  /*7110*/  F2FP.F16.E4M3.UNPACK_B R25, R25.H1 ;  /* 0x00000019ff19723e */ /* 0x000fe200030006ff */
[----:B------:R-:W-:Y:S01]  /*7120*/  HADD2.F32 R20, -RZ, R20.H0_H0 ;  /* 0x20000014ff147230 */ /* 0x000fe20000004100 */
[-C--:B0-----:R-:W-:Y:S01]  /*7130*/  F2FP.F16.E4M3.UNPACK_B R3, R6.reuse.H1 ;  /* 0x00000006ff03723e */ /* 0x081fe200030006ff */
[----:B------:R-:W-:Y:S01]  /*7140*/  HADD2.F32 R12, -RZ, R12.H0_H0 ;  /* 0x2000000cff0c7230 */ /* 0x000fe20000004100 */
[----:B------:R-:W-:-:S02]  /*7150*/  F2FP.F16.E4M3.UNPACK_B R6, R6 ;  /* 0x00000006ff06723e */ /* 0x000fc400020006ff */
[-C--:B------:R-:W-:Y:S01]  /*7160*/  F2FP.F16.E4M3.UNPACK_B R10, R7.reuse ;  /* 0x00000007ff0a723e */ /* 0x080fe200020006ff */
[--C-:B------:R-:W-:Y:S01]  /*7170*/  HADD2.F32 R8, -RZ, R3.reuse.H1_H1 ;  /* 0x30000003ff087230 */ /* 0x100fe20000004100 */
[----:B------:R-:W-:Y:S01]  /*7180*/  F2FP.F16.E4M3.UNPACK_B R11, R7.H1 ;  /* 0x00000007ff0b723e */ /* 0x000fe200030006ff */
[----:B------:R-:W-:Y:S01]  /*7190*/  HADD2.F32 R9, -RZ, R3.H0_H0 ;  /* 0x20000003ff097230 */ /* 0x000fe20000004100 */
[-C--:B------:R-:W-:Y:S02]  /*71a0*/  F2FP.F16.E4M3.UNPACK_B R7, R5.reuse ;  /* 0x00000005ff07723e */ /* 0x080fe400020006ff */
[C---:B------:R-:W-:Y:S01]  /*71b0*/  FMUL.FTZ R26, R8.reuse, R24 ;  /* 0x00000018081a7220 */ /* 0x040fe20000410000 */
[-C--:B------:R-:W-:Y:S01]  /*71c0*/  FMUL.FTZ R27, R8, R14.reuse ;  /* 0x0000000e081b7220 */ /* 0x080fe20000410000 */
[----:B------:R-:W-:Y:S01]  /*71d0*/  F2FP.F16.E4M3.UNPACK_B R8, R5.H1 ;  /* 0x00000005ff08723e */ /* 0x000fe200030006ff */
[--C-:B------:R-:W-:Y:S02]  /*71e0*/  HADD2.F32 R5, -RZ, R6.reuse.H1_H1 ;  /* 0x30000006ff057230 */ /* 0x100fe40000004100 */
[C---:B------:R-:W-:Y:S01]  /*71f0*/  FFMA.FTZ R29, R9.reuse, R14, -R26 ;  /* 0x0000000e091d7223 */ /* 0x040fe2000001081a */
[----:B------:R-:W-:Y:S01]  /*7200*/  FFMA.FTZ R30, R9, R24, R27 ;  /* 0x00000018091e7223 */ /* 0x000fe2000001001b */
[----:B------:R-:W-:Y:S01]  /*7210*/  HADD2.F32 R6, -RZ, R6.H0_H0 ;  /* 0x20000006ff067230 */ /* 0x000fe20000004100 */
[----:B------:R-:W-:Y:S01]  /*7220*/  F2FP.F16.E4M3.UNPACK_B R15, R15.H1 ;  /* 0x0000000fff0f723e */ /* 0x000fe200030006ff */
[C---:B------:R-:W-:Y:S01]  /*7230*/  FMUL.FTZ R9, R5.reuse, R20 ;  /* 0x0000001405097220 */ /* 0x040fe20000410000 */
[----:B------:R-:W-:Y:S01]  /*7240*/  FMUL.FTZ R27, R5, R12 ;  /* 0x0000000c051b7220 */ /* 0x000fe20000410000 */
[----:B------:R-:W-:Y:S01]  /*7250*/  HADD2.F32 R14, -RZ, R25.H0_H0 ;  /* 0x20000019ff0e7230 */ /* 0x000fe20000004100 */
[----:B------:R-:W-:Y:S01]  /*7260*/  F2FP.F16.E4M3.UNPACK_B R3, R4 ;  /* 0x00000004ff03723e */ /* 0x000fe200020006ff */
[----:B------:R-:W-:-:S02]  /*7270*/  HADD2.F32 R5, -RZ, R10.H1_H1 ;  /* 0x3000000aff057230 */ /* 0x000fc40000004100 */
[C---:B------:R-:W-:Y:S01]  /*7280*/  FFMA.FTZ R26, R6.reuse, R12, -R9 ;  /* 0x0000000c061a7223 */ /* 0x040fe20000010809 */
[----:B------:R-:W-:Y:S02]  /*7290*/  HADD2.F32 R9, -RZ, R15.H0_H0 ;  /* 0x2000000fff097230 */ /* 0x000fe40000004100 */
[----:B------:R-:W-:Y:S01]  /*72a0*/  FFMA.FTZ R27, R6, R20, R27 ;  /* 0x00000014061b7223 */ /* 0x000fe2000001001b */
[----:B------:R-:W-:Y:S02]  /*72b0*/  HADD2.F32 R10, -RZ, R10.H0_H0 ;  /* 0x2000000aff0a7230 */ /* 0x000fe40000004100 */
[C---:B------:R-:W-:Y:S01]  /*72c0*/  FMUL.FTZ R31, R5.reuse, R14 ;  /* 0x0000000e051f7220 */ /* 0x040fe20000410000 */
[----:B------:R-:W-:Y:S02]  /*72d0*/  HADD2.F32 R6, -RZ, R11.H1_H1 ;  /* 0x3000000bff067230 */ /* 0x000fe40000004100 */
[----:B------:R-:W-:Y:S01]  /*72e0*/  FMUL.FTZ R5, R5, R9 ;  /* 0x0000000905057220 */ /* 0x000fe20000410000 */
[----:B------:R-:W-:-:S02]  /*72f0*/  HADD2.F32 R15, -RZ, R15.H1_H1 ;  /* 0x3000000fff0f7230 */ /* 0x000fc40000004100 */
[C---:B------:R-:W-:Y:S01]  /*7300*/  FFMA.FTZ R31, R10.reuse, R9, -R31 ;  /* 0x000000090a1f7223 */ /* 0x040fe2000001081f */
[----:B------:R-:W-:Y:S02]  /*7310*/  HADD2.F32 R25, -RZ, R25.H1_H1 ;  /* 0x30000019ff197230 */ /* 0x000fe40000004100 */
[----:B------:R-:W-:Y:S01]  /*7320*/  FFMA.FTZ R32, R10, R14, R5 ;  /* 0x0000000e0a207223 */ /* 0x000fe20000010005 */
[----:B------:R-:W-:Y:S01]  /*7330*/  HADD2.F32 R11, -RZ, R11.H0_H0 ;  /* 0x2000000bff0b7230 */ /* 0x000fe20000004100 */
[----:B------:R-:W-:Y:S01]  /*7340*/  F2FP.F16.E4M3.UNPACK_B R5, R13 ;  /* 0x0000000dff05723e */ /* 0x000fe200020006ff */
[C---:B------:R-:W-:Y:S01]  /*7350*/  FMUL.FTZ R10, R6.reuse, R15 ;  /* 0x0000000f060a7220 */ /* 0x040fe20000410000 */
[----:B------:R-:W-:Y:S01]  /*7360*/  F2FP.F16.E4M3.UNPACK_B R4, R4.H1 ;  /* 0x00000004ff04723e */ /* 0x000fe200030006ff */
[----:B------:R-:W-:Y:S01]  /*7370*/  FMUL.FTZ R20, R6, R25 ;  /* 0x0000001906147220 */ /* 0x000fe20000410000 */
[----:B------:R-:W-:Y:S01]  /*7380*/  F2FP.F16.E4M3.UNPACK_B R12, R21 ;  /* 0x00000015ff0c723e */ /* 0x000fe200020006ff */
[----:B------:R-:W-:Y:S01]  /*7390*/  FFMA.FTZ R34, R11, R25, R10 ;  /* 0x000000190b227223 */ /* 0x000fe2000001000a */
[----:B------:R-:W-:-:S02]  /*73a0*/  HADD2.F32 R10, -RZ, R5.H1_H1 ;  /* 0x30000005ff0a7230 */ /* 0x000fc40000004100 */
[----:B------:R-:W-:Y:S01]  /*73b0*/  FFMA.FTZ R33, R11, R15, -R20 ;  /* 0x0000000f0b217223 */ /* 0x000fe20000010814 */
[----:B------:R-:W-:Y:S01]  /*73c0*/  HADD2.F32 R9, -RZ, R5.H0_H0 ;  /* 0x20000005ff097230 */ /* 0x000fe20000004100 */
[----:B------:R-:W-:Y:S01]  /*73d0*/  F2FP.F16.E4M3.UNPACK_B R13, R13.H1 ;  /* 0x0000000dff0d723e */ /* 0x000fe200030006ff */
[----:B------:R-:W-:Y:S01]  /*73e0*/  HADD2.F32 R14, -RZ, R12.H1_H1 ;  /* 0x3000000cff0e7230 */ /* 0x000fe20000004100 */
[----:B------:R-:W-:Y:S01]  /*73f0*/  F2FP.F16.E4M3.UNPACK_B R21, R21.H1 ;  /* 0x00000015ff15723e */ /* 0x000fe200030006ff */
[--C-:B------:R-:W-:Y:S02]  /*7400*/  HADD2.F32 R6, -RZ, R4.reuse.H1_H1 ;  /* 0x30000004ff067230 */ /* 0x100fe40000004100 */
[----:B------:R-:W-:Y:S02]  /*7410*/  HADD2.F32 R5, -RZ, R4.H0_H0 ;  /* 0x20000004ff057230 */ /* 0x000fe40000004100 */
[----:B------:R-:W-:Y:S02]  /*7420*/  HADD2.F32 R12, -RZ, R12.H0_H0 ;  /* 0x2000000cff0c7230 */ /* 0x000fe40000004100 */
[----:B------:R-:W-:Y:S01]  /*7430*/  FMUL.FTZ R20, R6, R14 ;  /* 0x0000000e06147220 */ /* 0x000fe20000410000 */
[----:B------:R-:W-:-:S02]  /*7440*/  HADD2.F32 R4, -RZ, R3.H1_H1 ;  /* 0x30000003ff047230 */ /* 0x000fc40000004100 */
[-C--:B------:R-:W-:Y:S01]  /*7450*/  FMUL.FTZ R24, R6, R10.reuse ;  /* 0x0000000a06187220 */ /* 0x080fe20000410000 */
[----:B------:R-:W-:Y:S02]  /*7460*/  HADD2.F32 R3, -RZ, R3.H0_H0 ;  /* 0x20000003ff037230 */ /* 0x000fe40000004100 */
[C---:B------:R-:W-:Y:S01]  /*7470*/  FFMA.FTZ R20, R5.reuse, R10, -R20 ;  /* 0x0000000a05147223 */ /* 0x040fe20000010814 */
[----:B------:R-:W-:Y:S02]  /*7480*/  HADD2.F32 R10, -RZ, R21.H0_H0 ;  /* 0x20000015ff0a7230 */ /* 0x000fe40000004100 */
[C---:B------:R-:W-:Y:S01]  /*7490*/  FMUL.FTZ R6, R4.reuse, R12 ;  /* 0x0000000c04067220 */ /* 0x040fe20000410000 */
[-C--:B------:R-:W-:Y:S01]  /*74a0*/  FMUL.FTZ R15, R4, R9.reuse ;  /* 0x00000009040f7220 */ /* 0x080fe20000410000 */
[----:B------:R-:W-:Y:S01]  /*74b0*/  FFMA.FTZ R25, R5, R14, R24 ;  /* 0x0000000e05197223 */ /* 0x000fe20000010018 */
[----:B------:R-:W-:Y:S02]  /*74c0*/  HADD2.F32 R5, -RZ, R13.H1_H1 ;  /* 0x3000000dff057230 */ /* 0x000fe40000004100 */
[----:B------:R-:W-:Y:S01]  /*74d0*/  FFMA.FTZ R11, R3, R9, -R6 ;  /* 0x00000009030b7223 */ /* 0x000fe20000010806 */
[----:B------:R-:W-:-:S02]  /*74e0*/  HADD2.F32 R9, -RZ, R21.H1_H1 ;  /* 0x30000015ff097230 */ /* 0x000fc40000004100 */
[----:B------:R-:W-:Y:S01]  /*74f0*/  FFMA.FTZ R12, R3, R12, R15 ;  /* 0x0000000c030c7223 */ /* 0x000fe2000001000f */
[--C-:B------:R-:W-:Y:S02]  /*7500*/  HADD2.F32 R4, -RZ, R8.reuse.H1_H1 ;  /* 0x30000008ff047230 */ /* 0x100fe40000004100 */
[----:B------:R-:W-:Y:S02]  /*7510*/  HADD2.F32 R3, -RZ, R7.H1_H1 ;  /* 0x30000007ff037230 */ /* 0x000fe40000004100 */
[----:B------:R-:W-:Y:S02]  /*7520*/  HADD2.F32 R6, -RZ, R13.H0_H0 ;  /* 0x2000000dff067230 */ /* 0x000fe40000004100 */
[C---:B------:R-:W-:Y:S01]  /*7530*/  FMUL.FTZ R13, R4.reuse, R9 ;  /* 0x00000009040d7220 */ /* 0x040fe20000410000 */
[----:B------:R-:W-:Y:S02]  /*7540*/  HADD2.F32 R8, -RZ, R8.H0_H0 ;  /* 0x20000008ff087230 */ /* 0x000fe40000004100 */
[----:B------:R-:W-:Y:S01]  /*7550*/  FMUL.FTZ R14, R4, R5 ;  /* 0x00000005040e7220 */ /* 0x000fe20000410000 */
[----:B------:R-:W-:-:S02]  /*7560*/  HADD2.F32 R7, -RZ, R7.H0_H0 ;  /* 0x20000007ff077230 */ /* 0x000fc40000004100 */
[C---:B------:R-:W-:Y:S01]  /*7570*/  FMUL.FTZ R4, R3.reuse, R10 ;  /* 0x0000000a03047220 */ /* 0x040fe20000410000 */
[-C--:B------:R-:W-:Y:S01]  /*7580*/  FMUL.FTZ R3, R3, R6.reuse ;  /* 0x0000000603037220 */ /* 0x080fe20000410000 */
[C---:B------:R-:W-:Y:S01]  /*7590*/  FFMA.FTZ R13, R8.reuse, R5, -R13 ;  /* 0x00000005080d7223 */ /* 0x040fe2000001080d */
[----:B------:R-:W-:Y:S01]  /*75a0*/  FFMA.FTZ R14, R8, R9, R14 ;  /* 0x00000009080e7223 */ /* 0x000fe2000001000e */
[C---:B------:R-:W-:Y:S01]  /*75b0*/  FFMA.FTZ R5, R7.reuse, R6, -R4 ;  /* 0x0000000607057223 */ /* 0x040fe20000010804 */
[----:B------:R-:W-:Y:S01]  /*75c0*/  FFMA.FTZ R10, R7, R10, R3 ;  /* 0x0000000a070a7223 */ /* 0x000fe20000010003 */
[----:B------:R-:W-:Y:S02]  /*75d0*/  F2FP.SATFINITE.E4M3.F32.PACK_AB_MERGE_C R6, R30, R29, RZ ;  /* 0x0000001d1e06723e */ /* 0x000fe400048070ff */
[----:B------:R-:W-:Y:S02]  /*75e0*/  F2FP.SATFINITE.E4M3.F32.PACK_AB_MERGE_C R7, R34, R33, RZ ;  /* 0x000000212207723e */ /* 0x000fe400048070ff */
[----:B------:R-:W-:-:S02]  /*75f0*/  F2FP.SATFINITE.E4M3.F32.PACK_AB_MERGE_C R4, R25, R20, RZ ;  /* 0x000000141904723e */ /* 0x000fc400048070ff */
[----:B------:R-:W-:Y:S02]  /*7600*/  F2FP.SATFINITE.E4M3.F32.PACK_AB_MERGE_C R13, R14, R13, RZ ;  /* 0x0000000d0e0d723e */ /* 0x000fe400048070ff */
[----:B------:R-:W-:Y:S02]  /*7610*/  F2FP.SATFINITE.E4M3.F32.PACK_AB_MERGE_C R6, R27, R26, R6 ;  /* 0x0000001a1b06723e */ /* 0x000fe40004807006 */
[----:B------:R-:W-:Y:S02]  /*7620*/  F2FP.SATFINITE.E4M3.F32.PACK_AB_MERGE_C R7, R32, R31, R7 ;  /* 0x0000001f2007723e */ /* 0x000fe40004807007 */
[----:B------:R-:W-:Y:S02]  /*7630*/  F2FP.SATFINITE.E4M3.F32.PACK_AB_MERGE_C R4, R12, R11, R4 ;  /* 0x0000000b0c04723e */ /* 0x000fe40004807004 */
[----:B------:R-:W-:-:S05]  /*7640*/  F2FP.SATFINITE.E4M3.F32.PACK_AB_MERGE_C R5, R10, R5, R13 ;  /* 0x000000050a05723e */ /* 0x000fca000480700d */
[----:B------:R2:W-:Y:S01]  /*7650*/  STS.128 [R0+0xb000], R4 ;  /* 0x00b0000400007388 */ /* 0x0005e20000000c00 */
[----:B------:R-:W-:Y:S05]  /*7660*/  BRA `(.L_x_1464) ;  /* 0x0000001400147947 */ /* 0x000fea0003800000 */
.L_x_1458:
[----:B------:R-:W0:Y:S01]  /*7670*/  LDC R20, c[0x0][0x448] ;  /* 0x00011200ff147b82 */ /* 0x000e220000000800 */
[----:B------:R-:W-:Y:S01]  /*7680*/  IMAD.MOV.U32 R6, RZ, RZ, R26 ;  /* 0x000000ffff067224 */ /* 0x000fe200078e001a */
[----:B------:R-:W-:Y:S01]  /*7690*/  ULDC.64 UR4, c[0x0][0x3f8] ;  /* 0x0000fe0000047ab9 */ /* 0x000fe20000000a00 */
[----:B------:R-:W-:Y:S01]  /*76a0*/  IMAD.MOV.U32 R7, RZ, RZ, R29 ;  /* 0x000000ffff077224 */ /* 0x000fe200078e001d */
[----:B------:R-:W-:Y:S01]  /*76b0*/  ULDC.64 UR6, c[0x0][0x408] ;  /* 0x0001020000067ab9 */ /* 0x000fe20000000a00 */
[----:B------:R-:W-:Y:S01]  /*76c0*/  IMAD.MOV.U32 R8, RZ, RZ, R30 ;  /* 0x000000ffff087224 */ /* 0x000fe200078e001e */
[----:B------:R-:W-:Y:S01]  /*76d0*/  ULDC.64 UR8, c[0x0][0x400] ;  /* 0x0001000000087ab9 */ /* 0x000fe20000000a00 */
        /* <DEDUP_REMOVED lines=9> */
[----:B------:R-:W-:Y:S02]  /*7770*/  IMAD R4, R0, UR4, RZ ;  /* 0x0000000400047c24 */ /* 0x000fe4000f8e02ff */
[----:B------:R-:W-:-:S04]  /*7780*/  IMAD.WIDE.U32 R8, R3, UR6, R8 ;  /* 0x0000000603087c25 */ /* 0x000fc8000f8e0008 */
[----:B------:R-:W-:Y:S02]  /*7790*/  IMAD R0, R0, UR6, RZ ;  /* 0x0000000600007c24 */ /* 0x000fe4000f8e02ff */
[C---:B------:R-:W-:Y:S01]  /*77a0*/  IMAD R13, R3.reuse, UR5, R4 ;  /* 0x00000005030d7c24 */ /* 0x040fe2000f8e0204 */
[----:B------:R-:W-:Y:S01]  /*77b0*/  ULDC.64 UR4, c[0x0][0x3e8] ;  /* 0x0000fa0000047ab9 */ /* 0x000fe20000000a00 */
[----:B------:R-:W-:Y:S01]  /*77c0*/  IMAD R3, R3, UR7, R0 ;  /* 0x0000000703037c24 */ /* 0x000fe2000f8e0200 */
[----:B------:R-:W-:Y:S01]  /*77d0*/  IADD3 R5, P0, R6, UR4, RZ ;  /* 0x0000000406057c10 */ /* 0x000fe2000ff1e0ff */
[----:B------:R-:W-:Y:S01]  /*77e0*/  UMOV UR4, 0xffffffff ;  /* 0xffffffff00047882 */ /* 0x000fe20000000000 */
[----:B------:R-:W-:Y:S02]  /*77f0*/  IADD3 R0, P1, R8, UR8, RZ ;  /* 0x0000000808007c10 */ /* 0x000fe4000ff3e0ff */
[----:B------:R-:W-:Y:S02]  /*7800*/  IADD3.X R13, R7, UR5, R13, P0, !PT ;  /* 0x00000005070d7c10 */ /* 0x000fe400087fe40d */
[----:B------:R-:W-:Y:S01]  /*7810*/  IADD3.X R7, R9, UR9, R3, P1, !PT ;  /* 0x0000000909077c10 */ /* 0x000fe20008ffe403 */
[----:B------:R-:W-:Y:S08]  /*7820*/  BRA.DIV UR4, `(.L_x_1467) ;  /* 0x000001aa04d07947 */ /* 0x000ff0000b800000 */
[----:B------:R0:W1:Y:S04]  /*7830*/  SHFL.IDX PT, R3, R13, RZ, 0x1e1f ;  /* 0x001e1fff0d037589 */ /* 0x00006800000e0000 */
[----:B------:R-:W2:Y:S04]  /*7840*/  SHFL.IDX PT, R5, R5, RZ, 0x1e1f ;  /* 0x001e1fff05057589 */ /* 0x000ea800000e0000 */
[----:B------:R-:W3:Y:S04]  /*7850*/  SHFL.IDX PT, R7, R7, RZ, 0x1e1f ;  /* 0x001e1fff07077589 */ /* 0x000ee800000e0000 */
[----:B------:R0:W4:Y:S02]  /*7860*/  SHFL.IDX PT, R14, R0, RZ, 0x1e1f ;  /* 0x001e1fff000e7589 */ /* 0x00012400000e0000 */
.L_x_1748:
[----:B0-----:R-:W5:Y:S01]  /*7870*/  LDL R0, [R1+0x10] ;  /* 0x0000100001007983 */ /* 0x001f620000100800 */
[----:B------:R-:W0:Y:S03]  /*7880*/  LDC R29, c[0x0][0x3f4] ;  /* 0x0000fd00ff1d7b82 */ /* 0x000e260000000800 */
[----:B------:R-:W2:Y:S01]  /*7890*/  LDL R4, [R1+0x58] ;  /* 0x0000580001047983 */ /* 0x000ea20000100800 */
[----:B------:R-:W-:Y:S01]  /*78a0*/  BSSY B1, `(.L_x_1468) ;  /* 0x0000016000017945 */ /* 0x000fe20003800000 */
[----:B------:R-:W-:Y:S02]  /*78b0*/  CS2R R24, SRZ ;  /* 0x0000000000187805 */ /* 0x000fe4000001ff00 */
[----:B------:R-:W-:Y:S02]  /*78c0*/  CS2R R26, SRZ ;  /* 0x00000000001a7805 */ /* 0x000fe4000001ff00 */
[----:B------:R-:W-:Y:S01]  /*78d0*/  CS2R R8, SRZ ;  /* 0x0000000000087805 */ /* 0x000fe2000001ff00 */
[----:B-----5:R-:W-:Y:S01]  /*78e0*/  IMAD R21, R0, R20, RZ ;  /* 0x0000001400157224 */ /* 0x020fe200078e02ff */
[----:B--2---:R-:W-:-:S04]  /*78f0*/  LEA.HI R0, R4, R4, RZ, 0x1 ;  /* 0x0000000404007211 */ /* 0x004fc800078f08ff */
[----:B------:R-:W-:Y:S02]  /*7900*/  ISETP.GE.AND P0, PT, R10, R21, PT ;  /* 0x000000150a00720c */ /* 0x000fe40003f06270 */
[----:B------:R-:W-:Y:S02]  /*7910*/  CS2R R10, SRZ ;  /* 0x00000000000a7805 */ /* 0x000fe4000001ff00 */
[----:B------:R-:W-:-:S05]  /*7920*/  LOP3.LUT R0, R0, 0xfffffffe, RZ, 0xc0, !PT ;  /* 0xfffffffe00007812 */ /* 0x000fca00078ec0ff */
[----:B------:R-:W-:-:S05]  /*7930*/  IMAD.IADD R0, R4, 0x1, -R0 ;  /* 0x0000000104007824 */ /* 0x000fca00078e0a00 */
[----:B------:R-:W-:Y:S01]  /*7940*/  SHF.L.U32 R13, R0, 0x1f, RZ ;  /* 0x0000001f000d7819 */ /* 0x000fe200000006ff */
[----:B0-----:R-:W-:Y:S06]  /*7950*/  @P0 BRA `(.L_x_1469) ;  /* 0x0000000000280947 */ /* 0x001fec0003800000 */
[----:B------:R-:W-:Y:S01]  /*7960*/  ULDC UR4, c[0x0][0x3f4] ;  /* 0x0000fd0000047ab9 */ /* 0x000fe20000000800 */
[C---:B------:R-:W-:Y:S02]  /*7970*/  IADD3 R4, P0, R18.reuse, R5, RZ ;  /* 0x0000000512047210 */ /* 0x040fe40007f1e0ff */
[----:B------:R-:W-:Y:S02]  /*7980*/  CS2R R24, SRZ ;  /* 0x0000000000187805 */ /* 0x000fe4000001ff00 */
[C---:B------:R-:W-:Y:S02]  /*7990*/  ISETP.GE.AND P2, PT, R18.reuse, UR4, PT ;  /* 0x0000000412007c0c */ /* 0x040fe4000bf46270 */
[----:B----4-:R-:W-:Y:S01]  /*79a0*/  IADD3 R14, P1, R18, R14, RZ ;  /* 0x0000000e120e7210 */ /* 0x010fe20007f3e0ff */
[----:B-1----:R-:W-:-:S04]  /*79b0*/  IMAD.X R5, R3, 0x1, R19, P0 ;  /* 0x0000000103057824 */ /* 0x002fc800000e0613 */
[----:B---3--:R-:W-:-:S06]  /*79c0*/  IMAD.X R15, R7, 0x1, R19, P1 ;  /* 0x00000001070f7824 */ /* 0x008fcc00008e0613 */
[----:B------:R-:W-:Y:S05]  /*79d0*/  @P2 BRA `(.L_x_1469) ;  /* 0x0000000000082947 */ /* 0x000fea0003800000 */
[----:B------:R0:W5:Y:S04]  /*79e0*/  LD.E.128 R24, desc[UR40][R4.64] ;  /* 0x0000002804187980 */ /* 0x000168000c101d00 */
[----:B------:R0:W5:Y:S02]  /*79f0*/  LD.E.128 R8, desc[UR40][R14.64] ;  /* 0x000000280e087980 */ /* 0x000164000c101d00 */
.L_x_1469:
[----:B------:R-:W-:Y:S05]  /*7a00*/  BSYNC B1 ;  /* 0x0000000000017941 */ /* 0x000fea0003800000 */
.L_x_1468:
[----:B------:R-:W2:Y:S01]  /*7a10*/  LDL.LU R0, [R1+0x4] ;  /* 0x0000040001007983 */ /* 0x000ea20000300800 */
[----:B------:R-:W3:Y:S01]  /*7a20*/  SYNCS.PHASECHK.TRANS64.TRYWAIT P1, [R22+URZ+0x13200], R13 ;  /* 0x0132000d160075a7 */ /* 0x000ee2000802017f */
[----:B-1----:R-:W0:Y:S01]  /*7a30*/  S2R R3, SR_TID.X ;  /* 0x0000000000037919 */ /* 0x002e220000002100 */
[----:B------:R-:W-:Y:S01]  /*7a40*/  ISETP.GE.AND P0, PT, R18, R29, PT ;  /* 0x0000001d1200720c */ /* 0x000fe20003f06270 */
[----:B------:R-:W-:Y:S01]  /*7a50*/  BSSY B1, `(.L_x_1470) ;  /* 0x0000009000017945 */ /* 0x000fe20003800000 */
[C---:B0-----:R-:W-:Y:S02]  /*7a60*/  VIADD R4, R3.reuse, 0xffffff80 ;  /* 0xffffff8003047836 */ /* 0x041fe40000000000 */
[----:B------:R-:W-:-:S05]  /*7a70*/  VIADD R3, R3, 0xffffff80 ;  /* 0xffffff8003037836 */ /* 0x000fca0000000000 */
[----:B------:R-:W-:-:S04]  /*7a80*/  LEA.HI R3, R3, R4, RZ, 0x1 ;  /* 0x0000000403037211 */ /* 0x000fc800078f08ff */
[----:B------:R-:W-:Y:S01]  /*7a90*/  SHF.R.S32.HI R3, RZ, 0x1, R3 ;  /* 0x00000001ff037819 */ /* 0x000fe20000011403 */
[----:B--2---:R-:W-:-:S05]  /*7aa0*/  IMAD R0, R0, -0xc0, R21 ;  /* 0xffffff4000007824 */ /* 0x004fca00078e0215 */
[----:B------:R-:W-:-:S04]  /*7ab0*/  VIMNMX R0, R0, 0xc0, PT ;  /* 0x000000c000007848 */ /* 0x000fc80003fe0100 */
[----:B------:R-:W-:Y:S01]  /*7ac0*/  ISETP.GE.OR P0, PT, R3, R0, P0 ;  /* 0x000000000300720c */ /* 0x000fe20000706670 */
[----:B---3--:R-:W-:-:S12]  /*7ad0*/  @!P1 BRA `(.L_x_1471) ;  /* 0x000001a800909947 */ /* 0x008fd80003800000 */
.L_x_1749:
[----:B------:R-:W-:Y:S05]  /*7ae0*/  BSYNC B1 ;  /* 0x0000000000017941 */ /* 0x000fea0003800000 */
.L_x_1470:
[----:B------:R-:W-:Y:S05]  /*7af0*/  @P0 BRA `(.L_x_1464) ;  /* 0x0000000c00f00947 */ /* 0x000fea0003800000 */
[----:B----4-:R-:W0:Y:S04]  /*7b00*/  LDL R14, [R1+0x48] ;  /* 0x00004800010e7983 */ /* 0x010e280000100800 */
[----:B------:R-:W2:Y:S04]  /*7b10*/  LDL R31, [R1+0x4c] ;  /* 0x00004c00011f7983 */ /* 0x000ea80000100800 */
[----:B------:R-:W3:Y:S01]  /*7b20*/  LDL R51, [R1+0x5c] ;  /* 0x00005c0001337983 */ /* 0x000ee20000100800 */
[----:B-----5:R-:W-:Y:S02]  /*7b30*/  SHF.R.U32.HI R0, RZ, 0x8, R24 ;  /* 0x00000008ff007819 */ /* 0x020fe40000011618 */
[----:B------:R-:W-:-:S02]  /*7b40*/  SHF.R.U32.HI R4, RZ, 0x8, R25 ;  /* 0x00000008ff047819 */ /* 0x000fc40000011619 */
[----:B------:R-:W-:Y:S02]  /*7b50*/  LOP3.LUT R3, R24, 0xff, RZ, 0xc0, !PT ;  /* 0x000000ff18037812 */ /* 0x000fe400078ec0ff */
[----:B------:R-:W-:Y:S02]  /*7b60*/  LOP3.LUT R0, R0, 0xff, RZ, 0xc0, !PT ;  /* 0x000000ff00007812 */ /* 0x000fe400078ec0ff */
[----:B------:R-:W-:Y:S02]  /*7b70*/  LOP3.LUT R5, R25, 0xff, RZ, 0xc0, !PT ;  /* 0x000000ff19057812 */ /* 0x000fe400078ec0ff */
[----:B------:R-:W-:Y:S02]  /*7b80*/  LOP3.LUT R4, R4, 0xff, RZ, 0xc0, !PT ;  /* 0x000000ff04047812 */ /* 0x000fe400078ec0ff */
[----:B------:R-:W-:Y:S01]  /*7b90*/  PRMT R20, R0, 0x7604, R3 ;  /* 0x0000760400147816 */ /* 0x000fe20000000003 */
[----:B------:R-:W-:Y:S01]  /*7ba0*/  IMAD.IADD R0, R18, 0x1, R29 ;  /* 0x0000000112007824 */ /* 0x000fe200078e021d */
[----:B------:R-:W-:-:S02]  /*7bb0*/  SHF.R.U32.HI R3, RZ, 0x8, R26 ;  /* 0x00000008ff037819 */ /* 0x000fc4000001161a */
[----:B------:R-:W-:Y:S02]  /*7bc0*/  PRMT R30, R4, 0x7604, R5 ;  /* 0x00007604041e7816 */ /* 0x000fe40000000005 */
[----:B------:R-:W-:Y:S02]  /*7bd0*/  LOP3.LUT R4, R26, 0xff, RZ, 0xc0, !PT ;  /* 0x000000ff1a047812 */ /* 0x000fe400078ec0ff */
[----:B------:R-:W-:Y:S02]  /*7be0*/  LOP3.LUT R3, R3, 0xff, RZ, 0xc0, !PT ;  /* 0x000000ff03037812 */ /* 0x000fe400078ec0ff */
[----:B------:R-:W-:Y:S02]  /*7bf0*/  SHF.R.U32.HI R7, RZ, 0x8, R8 ;  /* 0x00000008ff077819 */ /* 0x000fe40000011608 */
[----:B------:R-:W-:Y:S02]  /*7c00*/  PRMT R32, R3, 0x7604, R4 ;  /* 0x0000760403207816 */ /* 0x000fe40000000004 */
[----:B------:R-:W-:-:S02]  /*7c10*/  LOP3.LUT R12, R8, 0xff, RZ, 0xc0, !PT ;  /* 0x000000ff080c7812 */ /* 0x000fc400078ec0ff */
[----:B------:R-:W-:Y:S02]  /*7c20*/  LOP3.LUT R7, R7, 0xff, RZ, 0xc0, !PT ;  /* 0x000000ff07077812 */ /* 0x000fe400078ec0ff */
[----:B------:R-:W-:Y:S02]  /*7c30*/  SHF.R.U32.HI R5, RZ, 0x8, R27 ;  /* 0x00000008ff057819 */ /* 0x000fe4000001161b */
[----:B------:R-:W-:Y:S02]  /*7c40*/  PRMT R35, R7, 0x7604, R12 ;  /* 0x0000760407237816 */ /* 0x000fe4000000000c */
[----:B------:R-:W-:Y:S02]  /*7c50*/  SHF.R.U32.HI R12, RZ, 0x8, R10 ;  /* 0x00000008ff0c7819 */ /* 0x000fe4000001160a */
[----:B------:R-:W-:Y:S02]  /*7c60*/  LOP3.LUT R15, R10, 0xff, RZ, 0xc0, !PT ;  /* 0x000000ff0a0f7812 */ /* 0x000fe400078ec0ff */
[----:B------:R-:W-:-:S02]  /*7c70*/  LOP3.LUT R12, R12, 0xff, RZ, 0xc0, !PT ;  /* 0x000000ff0c0c7812 */ /* 0x000fc400078ec0ff */
[----:B------:R-:W-:Y:S02]  /*7c80*/  LOP3.LUT R21, R11, 0xff, RZ, 0xc0, !PT ;  /* 0x000000ff0b157812 */ /* 0x000fe400078ec0ff */
[----:B------:R-:W-:Y:S02]  /*7c90*/  LOP3.LUT R6, R27, 0xff, RZ, 0xc0, !PT ;  /* 0x000000ff1b067812 */ /* 0x000fe400078ec0ff */
[----:B------:R-:W-:Y:S02]  /*7ca0*/  LOP3.LUT R5, R5, 0xff, RZ, 0xc0, !PT ;  /* 0x000000ff05057812 */ /* 0x000fe400078ec0ff */
[----:B------:R-:W-:Y:S02]  /*7cb0*/  PRMT R37, R12, 0x7604, R15 ;  /* 0x000076040c257816 */ /* 0x000fe4000000000f */
[----:B------:R-:W-:Y:S02]  /*7cc0*/  PRMT R34, R5, 0x7604, R6 ;  /* 0x0000760405227816 */ /* 0x000fe40000000006 */
[----:B------:R-:W-:-:S02]  /*7cd0*/  SHF.R.U32.HI R29, RZ, 0x10, R26 ;  /* 0x00000010ff1d7819 */ /* 0x000fc4000001161a */
[----:B------:R-:W-:-:S04]  /*7ce0*/  SHF.R.U32.HI R33, RZ, 0x10, R27 ;  /* 0x00000010ff217819 */ /* 0x000fc8000001161b */
[----:B------:R-:W-:-:S04]  /*7cf0*/  LOP3.LUT R33, R33, 0xff, RZ, 0xc0, !PT ;  /* 0x000000ff21217812 */ /* 0x000fc800078ec0ff */
[----:B------:R-:W-:Y:S02]  /*7d00*/  PRMT R33, R33, 0x7054, R34 ;  /* 0x0000705421217816 */ /* 0x000fe40000000022 */
[----:B0-----:R-:W-:Y:S02]  /*7d10*/  SHF.R.U32.HI R13, RZ, 0x3, R14 ;  /* 0x00000003ff0d7819 */ /* 0x001fe4000001160e */
[----:B------:R-:W-:Y:S02]  /*7d20*/  LOP3.LUT R0, R14, 0x30, R0, 0xf8, !PT ;  /* 0x000000300e007812 */ /* 0x000fe400078ef800 */
[----:B------:R-:W-:Y:S02]  /*7d30*/  SHF.R.U32.HI R14, RZ, 0x8, R11 ;  /* 0x00000008ff0e7819 */ /* 0x000fe4000001160b */
[----:B------:R-:W-:Y:S02]  /*7d40*/  LOP3.LUT R3, R0, R13, RZ, 0x3c, !PT ;  /* 0x0000000d00037212 */ /* 0x000fe400078e3cff */
[----:B------:R-:W-:Y:S01]  /*7d50*/  SHF.R.U32.HI R0, RZ, 0x8, R9 ;  /* 0x00000008ff007819 */ /* 0x000fe20000011609 */
[----:B---3--:R-:W-:Y:S01]  /*7d60*/  LDS.128 R4, [R51+0xb000] ;  /* 0x00b0000033047984 */ /* 0x008fe20000000c00 */
[----:B------:R-:W-:-:S02]  /*7d70*/  LOP3.LUT R13, R9, 0xff, RZ, 0xc0, !PT ;  /* 0x000000ff090d7812 */ /* 0x000fc400078ec0ff */
[----:B------:R-:W-:Y:S02]  /*7d80*/  LOP3.LUT R0, R0, 0xff, RZ, 0xc0, !PT ;  /* 0x000000ff00007812 */ /* 0x000fe400078ec0ff */
[----:B------:R-:W-:Y:S02]  /*7d90*/  LOP3.LUT R14, R14, 0xff, RZ, 0xc0, !PT ;  /* 0x000000ff0e0e7812 */ /* 0x000fe400078ec0ff */
[----:B------:R-:W-:Y:S02]  /*7da0*/  PRMT R36, R0, 0x7604, R13 ;  /* 0x0000760400247816 */ /* 0x000fe4000000000d */
[----:B--2---:R-:W-:Y:S02]  /*7db0*/  IADD3 R0, R22, R31, R3 ;  /* 0x0000001f16007210 */ /* 0x004fe40007ffe003 */
[----:B------:R-:W-:Y:S02]  /*7dc0*/  PRMT R43, R14, 0x7604, R21 ;  /* 0x000076040e2b7816 */ /* 0x000fe40000000015 */
[----:B------:R-:W-:Y:S01]  /*7dd0*/  SHF.R.U32.HI R21, RZ, 0x10, R25 ;  /* 0x00000010ff157819 */ /* 0x000fe20000011619 */
[----:B------:R-:W0:Y:S01]  /*7de0*/  LDS.128 R12, [R0+0xb000] ;  /* 0x00b00000000c7984 */ /* 0x000e220000000c00 */
[----:B------:R-:W-:-:S02]  /*7df0*/  SHF.R.U32.HI R3, RZ, 0x10, R24 ;  /* 0x00000010ff037819 */ /* 0x000fc40000011618 */
[----:B------:R-:W-:Y:S02]  /*7e00*/  LOP3.LUT R21, R21, 0xff, RZ, 0xc0, !PT ;  /* 0x000000ff15157812 */ /* 0x000fe400078ec0ff */
[----:B------:R-:W-:Y:S02]  /*7e10*/  LOP3.LUT R31, R29, 0xff, RZ, 0xc0, !PT ;  /* 0x000000ff1d1f7812 */ /* 0x000fe400078ec0ff */
[----:B------:R-:W-:Y:S02]  /*7e20*/  PRMT R29, R21, 0x7054, R30 ;  /* 0x00007054151d7816 */ /* 0x000fe4000000001e */
[----:B------:R-:W-:Y:S02]  /*7e30*/  SHF.R.U32.HI R21, RZ, 0x10, R9 ;  /* 0x00000010ff157819 */ /* 0x000fe40000011609 */
[----:B------:R-:W-:Y:S02]  /*7e40*/  LOP3.LUT R3, R3, 0xff, RZ, 0xc0, !PT ;  /* 0x000000ff03037812 */ /* 0x000fe400078ec0ff */
[----:B------:R-:W-:-:S02]  /*7e50*/  PRMT R31, R31, 0x7054, R32 ;  /* 0x000070541f1f7816 */ /* 0x000fc40000000020 */
[----:B------:R-:W-:Y:S02]  /*7e60*/  SHF.R.U32.HI R32, RZ, 0x10, R11 ;  /* 0x00000010ff207819 */ /* 0x000fe4000001160b */
[----:B------:R-:W-:Y:S02]  /*7e70*/  LOP3.LUT R21, R21, 0xff, RZ, 0xc0, !PT ;  /* 0x000000ff15157812 */ /* 0x000fe400078ec0ff */
[----:B------:R-:W-:Y:S02]  /*7e80*/  PRMT R3, R3, 0x7054, R20 ;  /* 0x0000705403037816 */ /* 0x000fe40000000014 */
[----:B------:R-:W-:Y:S02]  /*7e90*/  SHF.R.U32.HI R20, RZ, 0x10, R8 ;  /* 0x00000010ff147819 */ /* 0x000fe40000011608 */
[----:B------:R-:W-:Y:S02]  /*7ea0*/  SHF.R.U32.HI R30, RZ, 0x10, R10 ;  /* 0x00000010ff1e7819 */ /* 0x000fe4000001160a */
[----:B------:R-:W-:-:S02]  /*7eb0*/  LOP3.LUT R32, R32, 0xff, RZ, 0xc0, !PT ;  /* 0x000000ff20207812 */ /* 0x000fc400078ec0ff */
[----:B------:R-:W-:Y:S02]  /*7ec0*/  PRMT R39, R21, 0x7054, R36 ;  /* 0x0000705415277816 */ /* 0x000fe40000000024 */
[----:B------:R-:W-:Y:S02]  /*7ed0*/  LOP3.LUT R20, R20, 0xff, RZ, 0xc0, !PT ;  /* 0x000000ff14147812 */ /* 0x000fe400078ec0ff */
[----:B------:R-:W-:Y:S02]  /*7ee0*/  LOP3.LUT R30, R30, 0xff, RZ, 0xc0, !PT ;  /* 0x000000ff1e1e7812 */ /* 0x000fe400078ec0ff */
[----:B------:R-:W-:Y:S02]  /*7ef0*/  PRMT R43, R32, 0x7054, R43 ;  /* 0x00007054202b7816 */ /* 0x000fe4000000002b */
[----:B------:R-:W-:Y:S02]  /*7f00*/  LOP3.LUT R39, R39, 0xff000000, R9, 0xf8, !PT ;  /* 0xff00000027277812 */ /* 0x000fe400078ef809 */
[----:B------:R-:W-:-:S02]  /*7f10*/  PRMT R35, R20, 0x7054, R35 ;  /* 0x0000705414237816 */ /* 0x000fc40000000023 */
[----:B------:R-:W-:Y:S02]  /*7f20*/  LOP3.LUT R21, R3, 0xff000000, R24, 0xf8, !PT ;  /* 0xff00000003157812 */ /* 0x000fe400078ef818 */
[----:B------:R-:W-:Y:S02]  /*7f30*/  PRMT R41, R30, 0x7054, R37 ;  /* 0x000070541e297816 */ /* 0x000fe40000000025 */
[----:B------:R-:W-:Y:S02]  /*7f40*/  LOP3.LUT R24, R29, 0xff000000, R25, 0xf8, !PT ;  /* 0xff0000001d187812 */ /* 0x000fe400078ef819 */
[----:B------:R-:W-:Y:S02]  /*7f50*/  LOP3.LUT R43, R43, 0xff000000, R11, 0xf8, !PT ;  /* 0xff0000002b2b7812 */ /* 0x000fe400078ef80b */
[----:B------:R-:W-:Y:S02]  /*7f60*/  F2FP.F16.E4M3.UNPACK_B R40, R39 ;  /* 0x00000027ff28723e */ /* 0x000fe400020006ff */
[----:B0-----:R-:W-:-:S02]  /*7f70*/  F2FP.F16.E4M3.UNPACK_B R11, R13 ;  /* 0x0000000dff0b723e */ /* 0x001fc400020006ff */
[----:B------:R-:W-:Y:S01]  /*7f80*/  LOP3.LUT R3, R31, 0xff000000, R26, 0xf8, !PT ;  /* 0xff0000001f037812 */ /* 0x000fe200078ef81a */
[--C-:B------:R-:W-:Y:S01]  /*7f90*/  HADD2.F32 R42, -RZ, R40.reuse.H0_H0 ;  /* 0x20000028ff2a7230 */ /* 0x100fe20000004100 */
[----:B------:R-:W-:Y:S01]  /*7fa0*/  LOP3.LUT R29, R35, 0xff000000, R8, 0xf8, !PT ;  /* 0xff000000231d7812 */ /* 0x000fe200078ef808 */
[----:B------:R-:W-:Y:S01]  /*7fb0*/  HADD2.F32 R40, -RZ, R40.H1_H1 ;  /* 0x30000028ff287230 */ /* 0x000fe20000004100 */
[----:B------:R-:W-:Y:S02]  /*7fc0*/  LOP3.LUT R8, R41, 0xff000000, R10, 0xf8, !PT ;  /* 0xff00000029087812 */ /* 0x000fe400078ef80a */
[----:B------:R-:W-:Y:S02]  /*7fd0*/  F2FP.F16.E4M3.UNPACK_B R31, R24 ;  /* 0x00000018ff1f723e */ /* 0x000fe400020006ff */
[-C--:B------:R-:W-:Y:S02]  /*7fe0*/  F2FP.F16.E4M3.UNPACK_B R10, R5.reuse ;  /* 0x00000005ff0a723e */ /* 0x080fe400020006ff */
[----:B------:R-:W-:Y:S01]  /*7ff0*/  F2FP.F16.E4M3.UNPACK_B R20, R5.H1 ;  /* 0x00000005ff14723e */ /* 0x000fe200030006ff */
[----:B------:R-:W-:Y:S01]  /*8000*/  HADD2.F32 R5, -RZ, R11.H0_H0 ;  /* 0x2000000bff057230 */ /* 0x000fe20000004100 */
[----:B------:R-:W-:Y:S01]  /*8010*/  LOP3.LUT R37, R33, 0xff000000, R27, 0xf8, !PT ;  /* 0xff00000021257812 */ /* 0x000fe200078ef81b */
[----:B------:R-:W-:Y:S01]  /*8020*/  HADD2.F32 R38, -RZ, R31.H0_H0 ;  /* 0x2000001fff267230 */ /* 0x000fe20000004100 */
[-C--:B------:R-:W-:Y:S01]  /*8030*/  F2FP.F16.E4M3.UNPACK_B R27, R12.reuse ;  /* 0x0000000cff1b723e */ /* 0x080fe200020006ff */
[--C-:B------:R-:W-:Y:S01]  /*8040*/  HADD2.F32 R9, -RZ, R10.reuse.H0_H0 ;  /* 0x2000000aff097230 */ /* 0x100fe20000004100 */
[----:B------:R-:W-:Y:S01]  /*8050*/  F2FP.F16.E4M3.UNPACK_B R35, R12.H1 ;  /* 0x0000000cff23723e */ /* 0x000fe200030006ff */
[C---:B------:R-:W-:Y:S01]  /*8060*/  FMUL.FTZ R12, R5.reuse, R42 ;  /* 0x0000002a050c7220 */ /* 0x040fe20000410000 */
[----:B------:R-:W-:Y:S01]  /*8070*/  F2FP.F16.E4M3.UNPACK_B R26, R13.H1 ;  /* 0x0000000dff1a723e */ /* 0x000fe200030006ff */
[-C--:B------:R-:W-:Y:S01]  /*8080*/  FMUL.FTZ R13, R5, R38.reuse ;  /* 0x00000026050d7220 */ /* 0x080fe20000410000 */
[----:B------:R-:W-:Y:S01]  /*8090*/  F2FP.F16.E4M3.UNPACK_B R39, R39.H1 ;  /* 0x00000027ff27723e */ /* 0x000fe200030006ff */
[----:B------:R-:W-:Y:S01]  /*80a0*/  FFMA.FTZ R5, R9, R38, -R12 ;  /* 0x0000002609057223 */ /* 0x000fe2000001080c */
[----:B------:R-:W-:Y:S01]  /*80b0*/  F2FP.F16.E4M3.UNPACK_B R24, R24.H1 ;  /* 0x00000018ff18723e */ /* 0x000fe200030006ff */
[----:B------:R-:W-:Y:S01]  /*80c0*/  HADD2.F32 R11, -RZ, R11.H1_H1 ;  /* 0x3000000bff0b7230 */ /* 0x000fe20000004100 */
[-C--:B------:R-:W-:Y:S01]  /*80d0*/  F2FP.F16.E4M3.UNPACK_B R34, R15.reuse ;  /* 0x0000000fff22723e */ /* 0x080fe200020006ff */
[----:B------:R-:W-:Y:S01]  /*80e0*/  HADD2.F32 R31, -RZ, R31.H1_H1 ;  /* 0x3000001fff1f7230 */ /* 0x000fe20000004100 */
[----:B------:R-:W-:Y:S01]  /*80f0*/  F2FP.F16.E4M3.UNPACK_B R36, R15.H1 ;  /* 0x0000000fff24723e */ /* 0x000fe200030006ff */
[----:B------:R-:W-:-:S02]  /*8100*/  HADD2.F32 R12, -RZ, R10.H1_H1 ;  /* 0x3000000aff0c7230 */ /* 0x000fc40000004100 */
[----:B------:R-:W-:Y:S01]  /*8110*/  FFMA.FTZ R9, R9, R42, R13 ;  /* 0x0000002a09097223 */ /* 0x000fe2000001000d */
[--C-:B------:R-:W-:Y:S02]  /*8120*/  HADD2.F32 R38, -RZ, R39.reuse.H0_H0 ;  /* 0x20000027ff267230 */ /* 0x100fe40000004100 */
[C---:B------:R-:W-:Y:S01]  /*8130*/  FMUL.FTZ R41, R11.reuse, R40 ;  /* 0x000000280b297220 */ /* 0x040fe20000410000 */
[----:B------:R-:W-:Y:S02]  /*8140*/  HADD2.F32 R10, -RZ, R26.H0_H0 ;  /* 0x2000001aff0a7230 */ /* 0x000fe40000004100 */
[----:B------:R-:W-:Y:S01]  /*8150*/  FMUL.FTZ R11, R11, R31 ;  /* 0x0000001f0b0b7220 */ /* 0x000fe20000410000 */
[----:B------:R-:W-:Y:S01]  /*8160*/  HADD2.F32 R15, -RZ, R24.H0_H0 ;  /* 0x20000018ff0f7230 */ /* 0x000fe20000004100 */
[-C--:B------:R-:W-:Y:S01]  /*8170*/  F2FP.F16.E4M3.UNPACK_B R30, R7.reuse ;  /* 0x00000007ff1e723e */ /* 0x080fe200020006ff */
[----:B------:R-:W-:Y:S02]  /*8180*/  HADD2.F32 R13, -RZ, R20.H0_H0 ;  /* 0x20000014ff0d7230 */ /* 0x000fe40000004100 */
[C---:B------:R-:W-:Y:S01]  /*8190*/  FMUL.FTZ R42, R10.reuse, R38 ;  /* 0x000000260a2a7220 */ /* 0x040fe20000410000 */
[----:B------:R-:W-:Y:S01]  /*81a0*/  F2FP.F16.E4M3.UNPACK_B R33, R7.H1 ;  /* 0x00000007ff21723e */ /* 0x000fe200030006ff */
[----:B------:R-:W-:Y:S01]  /*81b0*/  FMUL.FTZ R45, R10, R15 ;  /* 0x0000000f0a2d7220 */ /* 0x000fe20000410000 */
[C---:B------:R-:W-:Y:S01]  /*81c0*/  FFMA.FTZ R10, R12.reuse, R31, -R41 ;  /* 0x0000001f0c0a7223 */ /* 0x040fe20000010829 */
[----:B------:R-:W-:Y:S01]  /*81d0*/  FFMA.FTZ R12, R12, R40, R11 ;  /* 0x000000280c0c7223 */ /* 0x000fe2000001000b */
[C---:B------:R-:W-:Y:S01]  /*81e0*/  FFMA.FTZ R11, R13.reuse, R15, -R42 ;  /* 0x0000000f0d0b7223 */ /* 0x040fe2000001082a */
[----:B------:R-:W-:Y:S01]  /*81f0*/  FFMA.FTZ R13, R13, R38, R45 ;  /* 0x000000260d0d7223 */ /* 0x000fe2000001002d */
[----:B------:R-:W-:Y:S01]  /*8200*/  F2FP.F16.E4M3.UNPACK_B R41, R43 ;  /* 0x0000002bff29723e */ /* 0x000fe200020006ff */
[----:B------:R-:W-:Y:S01]  /*8210*/  HADD2.F32 R31, -RZ, R24.H1_H1 ;  /* 0x30000018ff1f7230 */ /* 0x000fe20000004100 */
[----:B------:R-:W-:Y:S01]  /*8220*/  F2FP.F16.E4M3.UNPACK_B R38, R37 ;  /* 0x00000025ff26723e */ /* 0x000fe200020006ff */
[----:B------:R-:W-:Y:S01]  /*8230*/  HADD2.F32 R40, -RZ, R39.H1_H1 ;  /* 0x30000027ff287230 */ /* 0x000fe20000004100 */
[----:B------:R-:W-:Y:S01]  /*8240*/  F2FP.F16.E4M3.UNPACK_B R43, R43.H1 ;  /* 0x0000002bff2b723e */ /* 0x000fe200030006ff */
[----:B------:R-:W-:Y:S01]  /*8250*/  HADD2.F32 R15, -RZ, R26.H1_H1 ;  /* 0x3000001aff0f7230 */ /* 0x000fe20000004100 */
[-C--:B------:R-:W-:Y:S01]  /*8260*/  F2FP.F16.E4M3.UNPACK_B R32, R4.reuse.H1 ;  /* 0x00000004ff20723e */ /* 0x080fe200030006ff */
[----:B------:R-:W-:Y:S01]  /*8270*/  HADD2.F32 R24, -RZ, R20.H1_H1 ;  /* 0x30000014ff187230 */ /* 0x000fe20000004100 */
[----:B------:R-:W-:Y:S01]  /*8280*/  F2FP.F16.E4M3.UNPACK_B R25, R4 ;  /* 0x00000004ff19723e */ /* 0x000fe200020006ff */
[----:B------:R-:W-:-:S02]  /*8290*/  HADD2.F32 R45, -RZ, R41.H0_H0 ;  /* 0x20000029ff2d7230 */ /* 0x000fc40000004100 */
[C---:B------:R-:W-:Y:S01]  /*82a0*/  FMUL.FTZ R47, R15.reuse, R40 ;  /* 0x000000280f2f7220 */ /* 0x040fe20000410000 */
[----:B------:R-:W-:Y:S02]  /*82b0*/  HADD2.F32 R20, -RZ, R34.H0_H0 ;  /* 0x20000022ff147230 */ /* 0x000fe40000004100 */
[----:B------:R-:W-:Y:S01]  /*82c0*/  FMUL.FTZ R15, R15, R31 ;  /* 0x0000001f0f0f7220 */ /* 0x000fe20000410000 */
[----:B------:R-:W-:Y:S01]  /*82d0*/  HADD2.F32 R39, -RZ, R38.H0_H0 ;  /* 0x20000026ff277230 */ /* 0x000fe20000004100 */
[----:B------:R-:W-:Y:S01]  /*82e0*/  F2FP.F16.E4M3.UNPACK_B R4, R6 ;  /* 0x00000006ff04723e */ /* 0x000fe200020006ff */
[----:B------:R-:W-:Y:S02]  /*82f0*/  HADD2.F32 R26, -RZ, R30.H0_H0 ;  /* 0x2000001eff1a7230 */ /* 0x000fe40000004100 */
[C---:B------:R-:W-:Y:S01]  /*8300*/  FMUL.FTZ R49, R20.reuse, R45 ;  /* 0x0000002d14317220 */ /* 0x040fe20000410000 */
[----:B------:R-:W-:Y:S02]  /*8310*/  HADD2.F32 R41, -RZ, R41.H1_H1 ;  /* 0x30000029ff297230 */ /* 0x000fe40000004100 */
[----:B------:R-:W-:Y:S01]  /*8320*/  FMUL.FTZ R42, R20, R39 ;  /* 0x00000027142a7220 */ /* 0x000fe20000410000 */
[C---:B------:R-:W-:Y:S01]  /*8330*/  FFMA.FTZ R20, R24.reuse, R31, -R47 ;  /* 0x0000001f18147223 */ /* 0x040fe2000001082f */
[----:B------:R-:W-:Y:S01]  /*8340*/  FFMA.FTZ R24, R24, R40, R15 ;  /* 0x0000002818187223 */ /* 0x000fe2000001000f */
[C---:B------:R-:W-:Y:S01]  /*8350*/  FFMA.FTZ R15, R26.reuse, R39, -R49 ;  /* 0x000000271a0f7223 */ /* 0x040fe20000010831 */
[----:B------:R-:W-:Y:S01]  /*8360*/  HADD2.F32 R39, -RZ, R38.H1_H1 ;  /* 0x30000026ff277230 */ /* 0x000fe20000004100 */
[----:B------:R-:W-:Y:S01]  /*8370*/  F2FP.F16.E4M3.UNPACK_B R38, R37.H1 ;  /* 0x00000025ff26723e */ /* 0x000fe200030006ff */
[----:B------:R-:W-:Y:S01]  /*8380*/  FFMA.FTZ R26, R26, R45, R42 ;  /* 0x0000002d1a1a7223 */ /* 0x000fe2000001002a */
[----:B------:R-:W-:Y:S01]  /*8390*/  HADD2.F32 R31, -RZ, R30.H1_H1 ;  /* 0x3000001eff1f7230 */ /* 0x000fe20000004100 */
[----:B------:R-:W-:Y:S01]  /*83a0*/  F2FP.F16.E4M3.UNPACK_B R7, R6.H1 ;  /* 0x00000006ff07723e */ /* 0x000fe200030006ff */
[----:B------:R-:W-:Y:S01]  /*83b0*/  HADD2.F32 R30, -RZ, R34.H1_H1 ;  /* 0x30000022ff1e7230 */ /* 0x000fe20000004100 */
[-C--:B------:R-:W-:Y:S01]  /*83c0*/  F2FP.F16.E4M3.UNPACK_B R6, R14.reuse ;  /* 0x0000000eff06723e */ /* 0x080fe200020006ff */
[----:B------:R-:W-:Y:S01]  /*83d0*/  HADD2.F32 R42, -RZ, R43.H0_H0 ;  /* 0x2000002bff2a7230 */ /* 0x000fe20000004100 */
[----:B------:R-:W-:Y:S01]  /*83e0*/  F2FP.F16.E4M3.UNPACK_B R14, R14.H1 ;  /* 0x0000000eff0e723e */ /* 0x000fe200030006ff */
[----:B------:R-:W-:-:S02]  /*83f0*/  HADD2.F32 R37, -RZ, R36.H0_H0 ;  /* 0x20000024ff257230 */ /* 0x000fc40000004100 */
[C---:B------:R-:W-:Y:S01]  /*8400*/  FMUL.FTZ R44, R30.reuse, R41 ;  /* 0x000000291e2c7220 */ /* 0x040fe20000410000 */
[--C-:B------:R-:W-:Y:S02]  /*8410*/  HADD2.F32 R40, -RZ, R38.reuse.H0_H0 ;  /* 0x20000026ff287230 */ /* 0x100fe40000004100 */
[-C--:B------:R-:W-:Y:S01]  /*8420*/  FMUL.FTZ R46, R30, R39.reuse ;  /* 0x000000271e2e7220 */ /* 0x080fe20000410000 */
[----:B------:R-:W-:Y:S02]  /*8430*/  HADD2.F32 R34, -RZ, R33.H0_H0 ;  /* 0x20000021ff227230 */ /* 0x000fe40000004100 */
[----:B------:R-:W-:Y:S01]  /*8440*/  FMUL.FTZ R45, R37, R42 ;  /* 0x0000002a252d7220 */ /* 0x000fe20000410000 */
[----:B------:R-:W-:Y:S01]  /*8450*/  FFMA.FTZ R30, R31, R39, -R44 ;  /* 0x000000271f1e7223 */ /* 0x000fe2000001082c */
[-C--:B------:R-:W-:Y:S01]  /*8460*/  FMUL.FTZ R37, R37, R40.reuse ;  /* 0x0000002825257220 */ /* 0x080fe20000410000 */
[----:B------:R-:W-:Y:S01]  /*8470*/  FFMA.FTZ R31, R31, R41, R46 ;  /* 0x000000291f1f7223 */ /* 0x000fe2000001002e */
[C---:B------:R-:W-:Y:S01]  /*8480*/  FFMA.FTZ R45, R34.reuse, R40, -R45 ;  /* 0x00000028222d7223 */ /* 0x040fe2000001082d */
[----:B------:R-:W-:Y:S01]  /*8490*/  HADD2.F32 R40, -RZ, R38.H1_H1 ;  /* 0x30000026ff287230 */ /* 0x000fe20000004100 */
[----:B------:R-:W-:Y:S01]  /*84a0*/  F2FP.F16.E4M3.UNPACK_B R41, R29.H1 ;  /* 0x0000001dff29723e */ /* 0x000fe200030006ff */
[----:B------:R-:W-:Y:S01]  /*84b0*/  FFMA.FTZ R47, R34, R42, R37 ;  /* 0x0000002a222f7223 */ /* 0x000fe20000010025 */
[----:B------:R-:W-:Y:S01]  /*84c0*/  F2FP.F16.E4M3.UNPACK_B R38, R21.H1 ;  /* 0x00000015ff26723e */ /* 0x000fe200030006ff */
[----:B------:R-:W-:Y:S01]  /*84d0*/  HADD2.F32 R43, -RZ, R43.H1_H1 ;  /* 0x3000002bff2b7230 */ /* 0x000fe20000004100 */
[----:B------:R-:W-:Y:S01]  /*84e0*/  F2FP.SATFINITE.E4M3.F32.PACK_AB_MERGE_C R11, R20, R11, RZ ;  /* 0x0000000b140b723e */ /* 0x000fe200048070ff */
[----:B------:R-:W-:Y:S01]  /*84f0*/  HADD2.F32 R37, -RZ, R36.H1_H1 ;  /* 0x30000024ff257230 */ /* 0x000fe20000004100 */
[----:B------:R-:W-:Y:S01]  /*8500*/  F2FP.SATFINITE.E4M3.F32.PACK_AB_MERGE_C R13, R24, R13, RZ ;  /* 0x0000000d180d723e */ /* 0x000fe200048070ff */
[----:B------:R-:W-:Y:S01]  /*8510*/  HADD2.F32 R42, -RZ, R41.H0_H0 ;  /* 0x20000029ff2a7230 */ /* 0x000fe20000004100 */
[----:B------:R-:W-:Y:S01]  /*8520*/  F2FP.SATFINITE.E4M3.F32.PACK_AB_MERGE_C R5, R10, R5, R11 ;  /* 0x000000050a05723e */ /* 0x000fe2000480700b */
        /* <DEDUP_REMOVED lines=11> */
[----:B------:R-:W-:Y:S01]  /*85e0*/  HADD2.F32 R35, -RZ, R35.H1_H1 ;  /* 0x30000023ff237230 */ /* 0x000fe20000004100 */
[----:B------:R-:W-:Y:S01]  /*85f0*/  F2FP.F16.E4M3.UNPACK_B R34, R29 ;  /* 0x0000001dff22723e */ /* 0x000fe200020006ff */
[----:B------:R-:W-:Y:S02]  /*8600*/  HADD2.F32 R38, -RZ, R38.H1_H1 ;  /* 0x30000026ff267230 */ /* 0x000fe40000004100 */
[C---:B------:R-:W-:Y:S01]  /*8610*/  FFMA.FTZ R44, R33.reuse, R39, -R44 ;  /* 0x00000027212c7223 */ /* 0x040fe2000001082c */
[----:B------:R-:W-:Y:S01]  /*8620*/  FFMA.FTZ R37, R33, R42, R37 ;  /* 0x0000002a21257223 */ /* 0x000fe20000010025 */
[----:B------:R-:W-:Y:S01]  /*8630*/  HADD2.F32 R32, -RZ, R32.H1_H1 ;  /* 0x30000020ff207230 */ /* 0x000fe20000004100 */
[----:B------:R-:W-:Y:S01]  /*8640*/  F2FP.F16.E4M3.UNPACK_B R33, R21 ;  /* 0x00000015ff21723e */ /* 0x000fe200020006ff */
[C---:B------:R-:W-:Y:S01]  /*8650*/  FMUL.FTZ R21, R35.reuse, R41 ;  /* 0x0000002923157220 */ /* 0x040fe20000410000 */
[----:B------:R-:W-:Y:S01]  /*8660*/  FMUL.FTZ R40, R35, R38 ;  /* 0x0000002623287220 */ /* 0x000fe20000410000 */
[----:B------:R-:W-:Y:S01]  /*8670*/  HADD2.F32 R36, -RZ, R34.H0_H0 ;  /* 0x20000022ff247230 */ /* 0x000fe20000004100 */
[----:B------:R-:W-:Y:S01]  /*8680*/  F2FP.SATFINITE.E4M3.F32.PACK_AB_MERGE_C R47, R50, R47, RZ ;  /* 0x0000002f322f723e */ /* 0x000fe200048070ff */
[----:B------:R-:W-:-:S02]  /*8690*/  HADD2.F32 R29, -RZ, R27.H0_H0 ;  /* 0x2000001bff1d7230 */ /* 0x000fc40000004100 */
[C---:B------:R-:W-:Y:S01]  /*86a0*/  FFMA.FTZ R39, R32.reuse, R38, -R21 ;  /* 0x0000002620277223 */ /* 0x040fe20000010815 */
[----:B------:R-:W-:Y:S01]  /*86b0*/  FFMA.FTZ R46, R32, R41, R40 ;  /* 0x00000029202e7223 */ /* 0x000fe20000010028 */
[----:B------:R-:W-:Y:S01]  /*86c0*/  HADD2.F32 R32, -RZ, R33.H0_H0 ;  /* 0x20000021ff207230 */ /* 0x000fe20000004100 */
[----:B------:R-:W-:Y:S01]  /*86d0*/  F2FP.SATFINITE.E4M3.F32.PACK_AB_MERGE_C R9, R12, R9, R13 ;  /* 0x000000090c09723e */ /* 0x000fe2000480700d */
[----:B------:R-:W-:Y:S02]  /*86e0*/  HADD2.F32 R21, -RZ, R25.H0_H0 ;  /* 0x20000019ff157230 */ /* 0x000fe40000004100 */
[C---:B------:R-:W-:Y:S01]  /*86f0*/  FMUL.FTZ R38, R29.reuse, R36 ;  /* 0x000000241d267220 */ /* 0x040fe20000410000 */
[----:B------:R-:W-:Y:S02]  /*8700*/  HADD2.F32 R34, -RZ, R34.H1_H1 ;  /* 0x30000022ff227230 */ /* 0x000fe40000004100 */
[----:B------:R-:W-:Y:S01]  /*8710*/  FMUL.FTZ R40, R29, R32 ;  /* 0x000000201d287220 */ /* 0x000fe20000410000 */
[----:B------:R-:W-:-:S02]  /*8720*/  HADD2.F32 R27, -RZ, R27.H1_H1 ;  /* 0x3000001bff1b7230 */ /* 0x000fc40000004100 */
[C---:B------:R-:W-:Y:S01]  /*8730*/  FFMA.FTZ R38, R21.reuse, R32, -R38 ;  /* 0x0000002015267223 */ /* 0x040fe20000010826 */
[----:B------:R-:W-:Y:S01]  /*8740*/  HADD2.F32 R32, -RZ, R33.H1_H1 ;  /* 0x30000021ff207230 */ /* 0x000fe20000004100 */
[----:B------:R-:W-:Y:S01]  /*8750*/  F2FP.F16.E4M3.UNPACK_B R29, R8.H1 ;  /* 0x00000008ff1d723e */ /* 0x000fe200030006ff */
[----:B------:R-:W-:Y:S02]  /*8760*/  HADD2.F32 R25, -RZ, R25.H1_H1 ;  /* 0x30000019ff197230 */ /* 0x000fe40000004100 */
[----:B------:R-:W-:Y:S01]  /*8770*/  FFMA.FTZ R40, R21, R36, R40 ;  /* 0x0000002415287223 */ /* 0x000fe20000010028 */
[C---:B------:R-:W-:Y:S01]  /*8780*/  FMUL.FTZ R42, R27.reuse, R34 ;  /* 0x000000221b2a7220 */ /* 0x040fe20000410000 */
[----:B------:R-:W-:Y:S01]  /*8790*/  F2FP.F16.E4M3.UNPACK_B R21, R3.H1 ;  /* 0x00000003ff15723e */ /* 0x000fe200030006ff */
[-C--:B------:R-:W-:Y:S01]  /*87a0*/  FMUL.FTZ R35, R27, R32.reuse ;  /* 0x000000201b237220 */ /* 0x080fe20000410000 */
[----:B------:R-:W-:Y:S02]  /*87b0*/  HADD2.F32 R36, -RZ, R29.H0_H0 ;  /* 0x2000001dff247230 */ /* 0x000fe40000004100 */
[----:B------:R-:W-:Y:S01]  /*87c0*/  FFMA.FTZ R33, R25, R32, -R42 ;  /* 0x0000002019217223 */ /* 0x000fe2000001082a */
[----:B------:R-:W-:-:S02]  /*87d0*/  HADD2.F32 R27, -RZ, R14.H0_H0 ;  /* 0x2000000eff1b7230 */ /* 0x000fc40000004100 */
[----:B------:R-:W-:Y:S01]  /*87e0*/  FFMA.FTZ R35, R25, R34, R35 ;  /* 0x0000002219237223 */ /* 0x000fe20000010023 */
[--C-:B------:R-:W-:Y:S01]  /*87f0*/  HADD2.F32 R32, -RZ, R21.reuse.H0_H0 ;  /* 0x20000015ff207230 */ /* 0x100fe20000004100 */
[----:B------:R-:W-:Y:S01]  /*8800*/  F2FP.F16.E4M3.UNPACK_B R3, R3 ;  /* 0x00000003ff03723e */ /* 0x000fe200020006ff */
[----:B------:R-:W-:Y:S02]  /*8810*/  HADD2.F32 R25, -RZ, R21.H1_H1 ;  /* 0x30000015ff197230 */ /* 0x000fe40000004100 */
[C---:B------:R-:W-:Y:S01]  /*8820*/  FMUL.FTZ R34, R27.reuse, R36 ;  /* 0x000000241b227220 */ /* 0x040fe20000410000 */
[----:B------:R-:W-:Y:S02]  /*8830*/  HADD2.F32 R21, -RZ, R7.H0_H0 ;  /* 0x20000007ff157230 */ /* 0x000fe40000004100 */
[----:B------:R-:W-:Y:S01]  /*8840*/  FMUL.FTZ R42, R27, R32 ;  /* 0x000000201b2a7220 */ /* 0x000fe20000410000 */
[----:B------:R-:W-:Y:S01]  /*8850*/  HADD2.F32 R29, -RZ, R29.H1_H1 ;  /* 0x3000001dff1d7230 */ /* 0x000fe20000004100 */
[----:B------:R-:W-:Y:S01]  /*8860*/  F2FP.SATFINITE.E4M3.F32.PACK_AB_MERGE_C R11, R31, R26, R47 ;  /* 0x0000001a1f0b723e */ /* 0x000fe2000480702f */
[----:B------:R-:W-:-:S02]  /*8870*/  HADD2.F32 R14, -RZ, R14.H1_H1 ;  /* 0x3000000eff0e7230 */ /* 0x000fc40000004100 */
[C---:B------:R-:W-:Y:S01]  /*8880*/  FFMA.FTZ R41, R21.reuse, R32, -R34 ;  /* 0x0000002015297223 */ /* 0x040fe20000010822 */
[----:B------:R-:W-:Y:S02]  /*8890*/  HADD2.F32 R7, -RZ, R7.H1_H1 ;  /* 0x30000007ff077230 */ /* 0x000fe40000004100 */
[----:B------:R-:W-:Y:S01]  /*88a0*/  FFMA.FTZ R42, R21, R36, R42 ;  /* 0x00000024152a7223 */ /* 0x000fe2000001002a */
[--C-:B------:R-:W-:Y:S02]  /*88b0*/  HADD2.F32 R21, -RZ, R3.reuse.H1_H1 ;  /* 0x30000003ff157230 */ /* 0x100fe40000004100 */
[C---:B------:R-:W-:Y:S01]  /*88c0*/  FMUL.FTZ R32, R14.reuse, R29 ;  /* 0x0000001d0e207220 */ /* 0x040fe20000410000 */
[-C--:B------:R-:W-:Y:S01]  /*88d0*/  FMUL.FTZ R34, R14, R25.reuse ;  /* 0x000000190e227220 */ /* 0x080fe20000410000 */
[----:B------:R-:W-:Y:S01]  /*88e0*/  F2FP.F16.E4M3.UNPACK_B R14, R8 ;  /* 0x00000008ff0e723e */ /* 0x000fe200020006ff */
[----:B------:R-:W-:Y:S02]  /*88f0*/  HADD2.F32 R8, -RZ, R3.H0_H0 ;  /* 0x20000003ff087230 */ /* 0x000fe40000004100 */
[C---:B------:R-:W-:Y:S01]  /*8900*/  FFMA.FTZ R36, R7.reuse, R25, -R32 ;  /* 0x0000001907247223 */ /* 0x040fe20000010820 */
[----:B------:R-:W-:Y:S01]  /*8910*/  FFMA.FTZ R29, R7, R29, R34 ;  /* 0x0000001d071d7223 */ /* 0x000fe20000010022 */
[----:B------:R-:W-:-:S02]  /*8920*/  HADD2.F32 R7, -RZ, R6.H0_H0 ;  /* 0x20000006ff077230 */ /* 0x000fc40000004100 */
[--C-:B------:R-:W-:Y:S01]  /*8930*/  HADD2.F32 R32, -RZ, R14.reuse.H0_H0 ;  /* 0x2000000eff207230 */ /* 0x100fe20000004100 */
[----:B------:R-:W-:Y:S01]  /*8940*/  F2FP.SATFINITE.E4M3.F32.PACK_AB_MERGE_C R36, R36, R41, RZ ;  /* 0x000000292424723e */ /* 0x000fe200048070ff */
[----:B------:R-:W-:Y:S01]  /*8950*/  HADD2.F32 R25, -RZ, R14.H1_H1 ;  /* 0x3000000eff197230 */ /* 0x000fe20000004100 */
[----:B------:R-:W-:Y:S01]  /*8960*/  F2FP.SATFINITE.E4M3.F32.PACK_AB_MERGE_C R29, R29, R42, RZ ;  /* 0x0000002a1d1d723e */ /* 0x000fe200048070ff */
[----:B------:R-:W-:Y:S02]  /*8970*/  HADD2.F32 R6, -RZ, R6.H1_H1 ;  /* 0x30000006ff067230 */ /* 0x000fe40000004100 */
[C---:B------:R-:W-:Y:S01]  /*8980*/  FMUL.FTZ R14, R7.reuse, R32 ;  /* 0x00000020070e7220 */ /* 0x040fe20000410000 */
[--C-:B------:R-:W-:Y:S02]  /*8990*/  HADD2.F32 R3, -RZ, R4.reuse.H0_H0 ;  /* 0x20000004ff037230 */ /* 0x100fe40000004100 */
[----:B------:R-:W-:Y:S01]  /*89a0*/  FMUL.FTZ R7, R7, R8 ;  /* 0x0000000807077220 */ /* 0x000fe20000410000 */
[----:B------:R-:W-:-:S02]  /*89b0*/  HADD2.F32 R4, -RZ, R4.H1_H1 ;  /* 0x30000004ff047230 */ /* 0x000fc40000004100 */
        /* <DEDUP_REMOVED lines=9> */
[----:B------:R-:W-:Y:S02]  /*8a50*/  F2FP.SATFINITE.E4M3.F32.PACK_AB_MERGE_C R7, R30, R15, R7 ;  /* 0x0000000f1e07723e */ /* 0x000fe40004807007 */
[----:B------:R-:W-:Y:S02]  /*8a60*/  F2FP.SATFINITE.E4M3.F32.PACK_AB_MERGE_C R4, R33, R38, R4 ;  /* 0x000000262104723e */ /* 0x000fe40004807004 */
[----:B------:R-:W-:Y:S02]  /*8a70*/  F2FP.SATFINITE.E4M3.F32.PACK_AB_MERGE_C R6, R27, R6, R36 ;  /* 0x000000061b06723e */ /* 0x000fe40004807024 */
[----:B------:R-:W-:Y:S02]  /*8a80*/  F2FP.SATFINITE.E4M3.F32.PACK_AB_MERGE_C R8, R35, R40, R8 ;  /* 0x000000282308723e */ /* 0x000fe40004807008 */
[----:B------:R-:W-:Y:S01]  /*8a90*/  F2FP.SATFINITE.E4M3.F32.PACK_AB_MERGE_C R10, R34, R3, R29 ;  /* 0x00000003220a723e */ /* 0x000fe2000480701d */
[----:B------:R0:W-:Y:S04]  /*8aa0*/  STS.128 [R51+0xb000], R4 ;  /* 0x00b0000433007388 */ /* 0x0001e80000000c00 */
[----:B------:R0:W-:Y:S02]  /*8ab0*/  STS.128 [R0+0xb000], R8 ;  /* 0x00b0000800007388 */ /* 0x0001e40000000c00 */
.L_x_1464:
[----:B------:R-:W-:Y:S05]  /*8ac0*/  BSYNC B0 ;  /* 0x0000000000007941 */ /* 0x000fea0003800000 */
.L_x_1457:
        /* <DEDUP_REMOVED lines=8> */
.L_x_1454:
[----:B0-2---:R-:W2:Y:S02]  /*8b50*/  LDL R0, [R1+0x18] ;  /* 0x0000180001007983 */ /* 0x005ea40000100800 */
[----:B--2---:R-:W-:-:S13]  /*8b60*/  ISETP.NE.AND P0, PT, R0, 0x3, PT ;  /* 0x000000030000780c */ /* 0x004fda0003f05270 */
[----:B------:R-:W-:Y:S05]  /*8b70*/  @!P0 BRA `(.L_x_1472) ;  /* 0x0000000000048947 */ /* 0x000fea0003800000 */
[----:B------:R-:W-:Y:S01]  /*8b80*/  BPT.TRAP 0x1 ;  /* 0x000000040000795c */ /* 0x000fe20000300000 */
.L_x_1472:
[----:B-----5:R-:W-:Y:S01]  /*8b90*/  IMAD R12, R23, 0x8, R22 ;  /* 0x00000008170c7824 */ /* 0x020fe200078e0216 */
[----:B-1----:R-:W-:-:S04]  /*8ba0*/  SHF.L.U32 R3, R156, 0x1f, RZ ;  /* 0x0000001f9c037819 */ /* 0x002fc800000006ff */
[----:B------:R0:W1:Y:S01]  /*8bb0*/  SYNCS.PHASECHK.TRANS64.TRYWAIT P1, [R12+URZ+0x13230], R3 ;  /* 0x013230030c0075a7 */ /* 0x000062000802017f */
[----:B------:R-:W-:Y:S05]  /*8bc0*/  @!P0 BRA `(.L_x_1473) ;  /* 0x0000000000048947 */ /* 0x000fea0003800000 */
[----:B------:R-:W-:Y:S01]  /*8bd0*/  BPT.TRAP 0x1 ;  /* 0x000000040000795c */ /* 0x000fe20000300000 */
.L_x_1473:
[----:B------:R-:W-:-:S05]  /*8be0*/  VIADD R0, R22, 0xe000 ;  /* 0x0000e00016007836 */ /* 0x000fca0000000000 */
[----:B------:R-:W-:-:S04]  /*8bf0*/  SHF.R.U32.HI R0, RZ, 0x4, R0 ;  /* 0x00000004ff007819 */ /* 0x000fc80000011600 */
[----:B------:R-:W-:-:S04]  /*8c00*/  LOP3.LUT R0, R0, 0x3fff, RZ, 0xc0, !PT ;  /* 0x00003fff00007812 */ /* 0x000fc800078ec0ff */
[----:B---3--:R-:W-:-:S05]  /*8c10*/  LOP3.LUT R4, R0, 0x10000, RZ, 0xfc, !PT ;  /* 0x0001000000047812 */ /* 0x008fca00078efcff */
[----:B------:R2:W-:Y:S01]  /*8c20*/  STL [R1+0x4], R4 ;  /* 0x0000040401007387 */ /* 0x0005e20000100800 */
[----:B------:R-:W-:Y:S01]  /*8c30*/  IMAD R8, R23, 0x280, R4 ;  /* 0x0000028017087824 */ /* 0x000fe200078e0204 */
[----:B-1----:R-:W-:Y:S06]  /*8c40*/  @P1 BRA `(.L_x_1474) ;  /* 0x0000000000081947 */ /* 0x002fec0003800000 */
[----:B------:R-:W1:Y:S02]  /*8c50*/  SYNCS.PHASECHK.TRANS64.TRYWAIT P1, [R12+URZ+0x13230], R3 ;  /* 0x013230030c0075a7 */ /* 0x000e64000802017f */
[----:B-1----:R-:W-:Y:S05]  /*8c60*/  @!P1 BRA `(.L_x_1475) ;  /* 0x0000019800409947 */ /* 0x002fea0003800000 */
.L_x_1474:
[----:B--2---:R-:W-:Y:S01]  /*8c70*/  IMAD.MOV.U32 R4, RZ, RZ, R8 ;  /* 0x000000ffff047224 */ /* 0x004fe200078e0008 */
[----:B------:R-:W-:Y:S05]  /*8c80*/  WARPSYNC.ALL ;  /* 0x0000000000007948 */ /* 0x000fea0003800000 */
[----:B------:R-:W-:Y:S01]  /*8c90*/  IMAD.MOV.U32 R5, RZ, RZ, -0x7fffffe0 ;  /* 0x80000020ff057424 */ /* 0x000fe200078e00ff */
[----:B------:R-:W-:Y:S01]  /*8ca0*/  R2UR UR6, R4 ;  /* 0x00000000040672ca */ /* 0x000fe200000e0000 */
[----:B------:R-:W-:Y:S01]  /*8cb0*/  WARPGROUP.ARRIVE ;  /* 0x00000000000079c5 */ /* 0x000fe20000000000 */
[----:B------:R-:W-:Y:S01]  /*8cc0*/  LOP3.LUT R4, R28, 0x10000, RZ, 0xfc, !PT ;  /* 0x000100001c047812 */ /* 0x000fe200078efcff */
[----:B------:R-:W-:Y:S01]  /*8cd0*/  VIADD R6, R8, 0x80 ;  /* 0x0000008008067836 */ /* 0x000fe20000000000 */
[C---:B------:R-:W-:Y:S01]  /*8ce0*/  R2UR UR7, R5.reuse ;  /* 0x00000000050772ca */ /* 0x040fe200000e0000 */
[----:B------:R-:W-:Y:S01]  /*8cf0*/  IMAD.MOV.U32 R7, RZ, RZ, -0x7fffffe0 ;  /* 0x80000020ff077424 */ /* 0x000fe200078e00ff */
[----:B------:R-:W-:Y:S01]  /*8d00*/  R2UR UR4, R4 ;  /* 0x00000000040472ca */ /* 0x000fe200000e0000 */
[----:B------:R-:W-:Y:S01]  /*8d10*/  VIADD R10, R8, 0x100 ;  /* 0x00000100080a7836 */ /* 0x000fe20000000000 */
[----:B------:R-:W-:Y:S01]  /*8d20*/  R2UR UR5, R5 ;  /* 0x00000000050572ca */ /* 0x000fe200000e0000 */
[----:B------:R-:W-:Y:S01]  /*8d30*/  IMAD.MOV.U32 R11, RZ, RZ, -0x7fffffe0 ;  /* 0x80000020ff0b7424 */ /* 0x000fe200078e00ff */
[----:B------:R-:W-:Y:S01]  /*8d40*/  R2UR UR10, R6 ;  /* 0x00000000060a72ca */ /* 0x000fe200000e0000 */
[C---:B------:R-:W-:Y:S01]  /*8d50*/  VIADD R6, R8.reuse, 0x180 ;  /* 0x0000018008067836 */ /* 0x040fe20000000000 */
[----:B------:R-:W-:Y:S01]  /*8d60*/  R2UR UR11, R7 ;  /* 0x00000000070b72ca */ /* 0x000fe200000e0000 */
[----:B----4-:R-:W-:Y:S01]  /*8d70*/  VIADD R14, R8, 0x200 ;  /* 0x00000200080e7836 */ /* 0x010fe20000000000 */
[----:B------:R-:W-:Y:S01]  /*8d80*/  R2UR UR8, R4 ;  /* 0x00000000040872ca */ /* 0x000fe200000e0000 */
[----:B------:R-:W-:Y:S01]  /*8d90*/  IMAD.MOV.U32 R15, RZ, RZ, -0x7fffffe0 ;  /* 0x80000020ff0f7424 */ /* 0x000fe200078e00ff */
[----:B------:R-:W-:Y:S01]  /*8da0*/  R2UR UR9, R5 ;  /* 0x00000000050972ca */ /* 0x000fe200000e0000 */
[----:B------:R-:W-:Y:S01]  /*8db0*/  IMAD.MOV.U32 R9, RZ, RZ, -0x7fffffe0 ;  /* 0x80000020ff097424 */ /* 0x000fe200078e00ff */
[----:B------:R-:W-:Y:S01]  /*8dc0*/  R2UR UR14, R10 ;  /* 0x000000000a0e72ca */ /* 0x000fe200000e0000 */
[----:B------:R-:W-:Y:S01]  /*8dd0*/  VIADD R10, R8, 0x82 ;  /* 0x00000082080a7836 */ /* 0x000fe20000000000 */
[----:B------:R-:W-:Y:S01]  /*8de0*/  R2UR UR15, R11 ;  /* 0x000000000b0f72ca */ /* 0x000fe200000e0000 */
[----:B------:R-:W-:Y:S01]  /*8df0*/  QGMMA.64x32x32.F32.E4M3.E4M3 R88, gdesc[UR4], RZ, !UPT, gsb0 ;  /* 0x00600000045879f3 */ /* 0x000fe2000c0008ff */
[----:B------:R-:W-:Y:S01]  /*8e00*/  R2UR UR12, R4 ;  /* 0x00000000040c72ca */ /* 0x000fe200000e0000 */
[----:B------:R-:W-:Y:S01]  /*8e10*/  IMAD.MOV.U32 R11, RZ, RZ, -0x7fffffe0 ;  /* 0x80000020ff0b7424 */ /* 0x000fe200078e00ff */
[----:B------:R-:W-:-:S02]  /*8e20*/  R2UR UR13, R5 ;  /* 0x00000000050d72ca */ /* 0x000fc400000e0000 */
[----:B------:R-:W-:Y:S01]  /*8e30*/  R2UR UR18, R6 ;  /* 0x00000000061272ca */ /* 0x000fe200000e0000 */
[----:B------:R-:W-:Y:S01]  /*8e40*/  VIADD R6, R8, 0x2 ;  /* 0x0000000208067836 */ /* 0x000fe20000000000 */
[----:B------:R-:W-:Y:S01]  /*8e50*/  R2UR UR19, R7 ;  /* 0x00000000071372ca */ /* 0x000fe200000e0000 */
[----:B------:R-:W-:Y:S01]  /*8e60*/  IMAD.MOV.U32 R7, RZ, RZ, -0x7fffffe0 ;  /* 0x80000020ff077424 */ /* 0x000fe200078e00ff */
[----:B------:R-:W-:Y:S02]  /*8e70*/  R2UR UR16, R4 ;  /* 0x00000000041072ca */ /* 0x000fe400000e0000 */
[----:B------:R-:W-:Y:S02]  /*8e80*/  R2UR UR17, R5 ;  /* 0x00000000051172ca */ /* 0x000fe400000e0000 */
[----:B------:R-:W-:Y:S02]  /*8e90*/  R2UR UR22, R14 ;  /* 0x000000000e1672ca */ /* 0x000fe400000e0000 */
[----:B------:R-:W-:-:S02]  /*8ea0*/  R2UR UR23, R15 ;  /* 0x000000000f1772ca */ /* 0x000fc400000e0000 */
[----:B------:R-:W-:Y:S02]  /*8eb0*/  R2UR UR20, R4 ;  /* 0x00000000041472ca */ /* 0x000fe400000e0000 */
[----:B------:R-:W-:Y:S02]  /*8ec0*/  R2UR UR21, R5 ;  /* 0x00000000051572ca */ /* 0x000fe400000e0000 */
[----:B------:R-:W-:Y:S01]  /*8ed0*/  R2UR UR6, R6 ;  /* 0x00000000060672ca */ /* 0x000fe200000e0000 */
[----:B------:R-:W-:Y:S01]  /*8ee0*/  VIADD R6, R8, 0x102 ;  /* 0x0000010208067836 */ /* 0x000fe20000000000 */
[----:B------:R-:W-:Y:S01]  /*8ef0*/  R2UR UR7, R7 ;  /* 0x00000000070772ca */ /* 0x000fe200000e0000 */
[----:B------:R-:W-:Y:S01]  /*8f00*/  IMAD.MOV.U32 R7, RZ, RZ, -0x7fffffe0 ;  /* 0x80000020ff077424 */ /* 0x000fe200078e00ff */
        /* <DEDUP_REMOVED lines=53> */
.L_x_1476:
[----:B------:R-:W2:Y:S01]  /*9260*/  LDL R8, [R1+0x40] ;  /* 0x0000400001087983 */ /* 0x000ea20000100800 */
[----:B------:R-:W3:Y:S03]  /*9270*/  LDC R110, c[0x0][0x448] ;  /* 0x00011200ff6e7b82 */ /* 0x000ee60000000800 */
[----:B------:R-:W2:Y:S04]  /*9280*/  LDL R108, [R1+0x2c] ;  /* 0x00002c00016c7983 */ /* 0x000ea80000100800 */
[----:B------:R-:W4:Y:S01]  /*9290*/  LDL R13, [R1+0x1c] ;  /* 0x00001c00010d7983 */ /* 0x000f220000100800 */
[----:B------:R-:W5:Y:S03]  /*92a0*/  LDC.64 R10, c[0x0][0x9e0] ;  /* 0x00027800ff0a7b82 */ /* 0x000f660000000a00 */
[----:B------:R-:W5:Y:S04]  /*92b0*/  LDL R9, [R1+0x3c] ;  /* 0x00003c0001097983 */ /* 0x000f680000100800 */
[----:B------:R-:W5:Y:S04]  /*92c0*/  LDL R114, [R1+0x14] ;  /* 0x0000140001727983 */ /* 0x000f680000100800 */
[----:B------:R-:W5:Y:S01]  /*92d0*/  LDL R112, [R1+0x10] ;  /* 0x0000100001707983 */ /* 0x000f620000100800 */
[----:B------:R-:W-:Y:S01]  /*92e0*/  LOP3.LUT R17, R17, 0xffffffef, RZ, 0xc0, !PT ;  /* 0xffffffef11117812 */ /* 0x000fe200078ec0ff */
[----:B------:R-:W-:Y:S01]  /*92f0*/  ULDC UR4, c[0x0][0x9dc] ;  /* 0x0002770000047ab9 */ /* 0x000fe20000000800 */
[----:B---3--:R-:W-:-:S13]  /*9300*/  ISETP.NE.AND P1, PT, R110, 0x1, PT ;  /* 0x000000016e00780c */ /* 0x008fda0003f25270 */
[----:B------:R-:W3:Y:S08]  /*9310*/  @P1 LDC R0, c[0x0][0x44c] ;  /* 0x00011300ff001b82 */ /* 0x000ef00000000800 */
[----:B01----:R-:W0:Y:S01]  /*9320*/  @P1 LDC R3, c[0x0][0x450] ;  /* 0x00011400ff031b82 */ /* 0x003e220000000800 */
[----:B------:R-:W-:-:S04]  /*9330*/  @P1 LOP3.LUT R17, R17, 0x10, RZ, 0xfc, !PT ;  /* 0x0000001011111812 */ /* 0x000fc800078efcff */
[----:B------:R-:W-:Y:S01]  /*9340*/  LOP3.LUT R17, R17, 0xfffffff7, RZ, 0xc0, !PT ;  /* 0xfffffff711117812 */ /* 0x000fe200078ec0ff */
[----:B--2---:R-:W-:-:S04]  /*9350*/  IMAD.IADD R21, R8, 0x1, R108 ;  /* 0x0000000108157824 */ /* 0x004fc800078e026c */
[----:B---3--:R-:W-:-:S05]  /*9360*/  @P1 IMAD.HI.U32 R0, R21, R0, RZ ;  /* 0x0000000015001227 */ /* 0x008fca00078e00ff */
[----:B0-----:R-:W-:Y:S01]  /*9370*/  @P1 SHF.R.U32.HI R21, RZ, R3, R0 ;  /* 0x00000003ff151219 */ /* 0x001fe20000011600 */
[----:B------:R-:W-:Y:S02]  /*9380*/  VIADD R0, R12, 0x13240 ;  /* 0x000132400c007836 */ /* 0x000fe40000000000 */
[----:B------:R-:W-:Y:S02]  /*9390*/  IMAD.MOV.U32 R8, RZ, RZ, -0xa0 ;  /* 0xffffff60ff087424 */ /* 0x000fe400078e00ff */
[----:B------:R-:W0:Y:S01]  /*93a0*/  SHFL.IDX PT, R107, R21, RZ, 0x1c1f ;  /* 0x001c1fff156b7589 */ /* 0x000e2200000e0000 */
[----:B----4-:R-:W-:Y:S01]  /*93b0*/  PRMT R0, R13, 0x654, R0 ;  /* 0x000006540d007816 */ /* 0x010fe20000000000 */
[----:B------:R-:W-:Y:S01]  /*93c0*/  IMAD R13, R105, R8, 0xa1 ;  /* 0x000000a1690d7424 */ /* 0x000fe200078e0208 */
[----:B-----5:R-:W-:Y:S01]  /*93d0*/  ISETP.GE.AND P1, PT, R11, 0x1, PT ;  /* 0x000000010b00780c */ /* 0x020fe20003f26270 */
[----:B------:R-:W-:Y:S01]  /*93e0*/  IMAD.U32 R12, RZ, RZ, UR4 ;  /* 0x00000004ff0c7e24 */ /* 0x000fe2000f8e00ff */
[----:B------:R1:W-:Y:S01]  /*93f0*/  SYNCS.ARRIVE.TRANS64.RED.A1T0 RZ, [R0+URZ], RZ ;  /* 0x000000ff00ff79a7 */ /* 0x0003e2000810043f */
[----:B------:R-:W-:-:S03]  /*9400*/  IMAD R3, R9, -0x2, R13 ;  /* 0xfffffffe09037824 */ /* 0x000fc600078e020d */
[----:B------:R-:W-:Y:S02]  /*9410*/  LOP3.LUT R20, RZ, R12, RZ, 0x33, !PT ;  /* 0x0000000cff147212 */ /* 0x000fe400078e33ff */
[--C-:B------:R-:W-:Y:S01]  /*9420*/  IADD3 R15, -R112, R3, R114.reuse ;  /* 0x00000003700f7210 */ /* 0x100fe20007ffe172 */
[----:B-1----:R-:W-:-:S04]  /*9430*/  IMAD R0, R105, -0xa0, R114 ;  /* 0xffffff6069007824 */ /* 0x002fc800078e0272 */
[----:B------:R-:W-:Y:S02]  /*9440*/  VIADD R0, R0, 0xa0 ;  /* 0x000000a000007836 */ /* 0x000fe40000000000 */
[----:B------:R-:W-:Y:S02]  /*9450*/  IMAD.IADD R20, R15, 0x1, R20 ;  /* 0x000000010f147824 */ /* 0x000fe400078e0214 */
[----:B------:R-:W-:Y:S02]  /*9460*/  IMAD R106, R9, -0x2, R0 ;  /* 0xfffffffe096a7824 */ /* 0x000fe400078e0200 */
[----:B------:R-:W-:Y:S01]  /*9470*/  IMAD.IADD R15, R15, 0x1, R10 ;  /* 0x000000010f0f7824 */ /* 0x000fe200078e020a */
[----:B------:R-:W-:Y:S01]  /*9480*/  @P1 LOP3.LUT R17, R17, 0x8, RZ, 0xfc, !PT ;  /* 0x0000000811111812 */ /* 0x000fe200078efcff */
[----:B------:R-:W-:Y:S02]  /*9490*/  VIADD R0, R3, 0xffffffff ;  /* 0xffffffff03007836 */ /* 0x000fe40000000000 */
[----:B------:R-:W-:Y:S01]  /*94a0*/  VIADD R13, R13, 0xffffffff ;  /* 0xffffffff0d0d7836 */ /* 0x000fe20000000000 */
[----:B0-----:R-:W-:Y:S01]  /*94b0*/  VIADDMNMX R14, R107, R15, R106, PT ;  /* 0x0000000f6b0e7246 */ /* 0x001fe2000380016a */
[----:B------:R-:W-:Y:S01]  /*94c0*/  IMAD.IADD R3, R20, 0x1, R107 ;  /* 0x0000000114037824 */ /* 0x000fe200078e026b */
[----:B------:R-:W-:Y:S06]  /*94d0*/  @!P1 BRA `(.L_x_1477) ;  /* 0x00000000004c9947 */ /* 0x000fec0003800000 */
[----:B------:R-:W-:Y:S01]  /*94e0*/  IADD3 R107, -R112, R114, R107 ;  /* 0x00000072706b7210 */ /* 0x000fe20007ffe16b */
[----:B------:R-:W-:Y:S03]  /*94f0*/  BSSY B0, `(.L_x_1478) ;  /* 0x000000e000007945 */ /* 0x000fe60003800000 */
        /* <DEDUP_REMOVED lines=9> */
.L_x_1479:
[----:B------:R-:W-:-:S13]  /*9590*/  ISETP.NE.AND P1, PT, R11, 0x1, PT ;  /* 0x000000010b00780c */ /* 0x000fda0003f25270 */
[----:B------:R-:W0:Y:S02]  /*95a0*/  @P1 LDC.64 R8, c[0x0][0x9e8] ;  /* 0x00027a00ff081b82 */ /* 0x000e240000000a00 */
[----:B0-----:R-:W-:-:S05]  /*95b0*/  @P1 IMAD.HI.U32 R8, R107, R8, RZ ;  /* 0x000000086b081227 */ /* 0x001fca00078e00ff */
[----:B------:R-:W-:-:S07]  /*95c0*/  @P1 SHF.R.U32.HI R107, RZ, R9, R8 ;  /* 0x00000009ff6b1219 */ /* 0x000fce0000011608 */
.L_x_1480:
[----:B------:R-:W-:Y:S05]  /*95d0*/  BSYNC B0 ;  /* 0x0000000000007941 */ /* 0x000fea0003800000 */
.L_x_1478:
[----:B------:R-:W-:-:S05]  /*95e0*/  IMAD R8, R107, R11, R0 ;  /* 0x0000000b6b087224 */ /* 0x000fca00078e0200 */
[----:B------:R-:W-:Y:S02]  /*95f0*/  VIMNMX R3, R3, R8, !PT ;  /* 0x0000000803037248 */ /* 0x000fe40007fe0100 */
[----:B------:R-:W-:-:S07]  /*9600*/  VIADDMNMX R14, R8, R11, R14, PT ;  /* 0x0000000b080e7246 */ /* 0x000fce000380010e */
.L_x_1477:
[C---:B------:R-:W-:Y:S02]  /*9610*/  ISETP.GE.AND P2, PT, R13.reuse, 0x2, PT ;  /* 0x000000020d00780c */ /* 0x040fe40003f46270 */
[C---:B------:R-:W-:Y:S02]  /*9620*/  ISETP.GE.AND P1, PT, R13.reuse, 0x9, PT ;  /* 0x000000090d00780c */ /* 0x040fe40003f26270 */
[----:B------:R-:W-:Y:S02]  /*9630*/  LOP3.LUT R16, R16, 0xefffffff, RZ, 0xc0, !PT ;  /* 0xefffffff10107812 */ /* 0x000fe400078ec0ff */
[----:B------:R-:W-:Y:S02]  /*9640*/  ISETP.GE.AND P3, PT, R13, 0xa, PT ;  /* 0x0000000a0d00780c */ /* 0x000fe40003f66270 */
        /* <DEDUP_REMOVED lines=45> */
[----:B------:R-:W-:Y:S02]  /*9920*/  ISETP.GE.AND P2, PT, R13, 0x22, PT ;  /* 0x000000220d00780c */ /* 0x000fe40003f46270 */
[----:B------:R-:W-:Y:S02]  /*9930*/  LOP3.LUT R16, R16, 0xffefffff, RZ, 0xc0, !PT ;  /* 0xffefffff10107812 */ /* 0x000fe400078ec0ff */
[----:B------:R-:W-:-:S04]  /*9940*/  ISETP.GT.AND P3, PT, R3, 0x21, !P2 ;  /* 0x000000210300780c */ /* 0x000fc80005764270 */
[----:B------:R-:W-:-:S04]  /*9950*/  ISETP.LT.OR P3, PT, R14, 0x22, P3 ;  /* 0x000000220e00780c */ /* 0x000fc80001f61670 */
[----:B------:R-:W-:Y:S02]  /*9960*/  FSEL R73, R73, -INF , !P3 ;  /* 0xff80000049497808 */ /* 0x000fe40005800000 */
[----:B------:R-:W-:-:S04]  /*9970*/  ISETP.GE.AND P3, PT, R13, 0x29, PT ;  /* 0x000000290d00780c */ /* 0x000fc80003f66270 */
        /* <DEDUP_REMOVED lines=176> */
[----:B------:R-:W-:Y:S02]  /*a480*/  ISETP.GE.AND P6, PT, R11, 0x1, PT ;  /* 0x000000010b00780c */ /* 0x000fe40003fc6270 */
[----:B0-----:R-:W-:Y:S01]  /*a490*/  VIADDMNMX R106, R3, R15, R106, PT ;  /* 0x0000000f036a7246 */ /* 0x001fe2000380016a */
[----:B------:R-:W-:-:S10]  /*a4a0*/  IMAD.IADD R20, R20, 0x1, R3 ;  /* 0x0000000114147824 */ /* 0x000fd400078e0203 */
[----:B------:R-:W-:Y:S05]  /*a4b0*/  @!P6 BRA `(.L_x_1481) ;  /* 0x00000000004ce947 */ /* 0x000fea0003800000 */
        /* <DEDUP_REMOVED lines=11> */
.L_x_1483:
[----:B------:R-:W-:-:S13]  /*a570*/  ISETP.NE.AND P6, PT, R11, 0x1, PT ;  /* 0x000000010b00780c */ /* 0x000fda0003fc5270 */
[----:B------:R-:W0:Y:S02]  /*a580*/  @P6 LDC.64 R8, c[0x0][0x9e8] ;  /* 0x00027a00ff086b82 */ /* 0x000e240000000a00 */
[----:B0-----:R-:W-:-:S05]  /*a590*/  @P6 IMAD.HI.U32 R8, R3, R8, RZ ;  /* 0x0000000803086227 */ /* 0x001fca00078e00ff */
[----:B------:R-:W-:-:S07]  /*a5a0*/  @P6 SHF.R.U32.HI R3, RZ, R9, R8 ;  /* 0x00000009ff036219 */ /* 0x000fce0000011608 */
.L_x_1484:
[----:B------:R-:W-:Y:S05]  /*a5b0*/  BSYNC B0 ;  /* 0x0000000000007941 */ /* 0x000fea0003800000 */
.L_x_1482:
[----:B------:R-:W-:-:S05]  /*a5c0*/  IMAD R3, R3, R11, R0 ;  /* 0x0000000b03037224 */ /* 0x000fca00078e0200 */
[----:B------:R-:W-:Y:S02]  /*a5d0*/  VIMNMX R20, R20, R3, !PT ;  /* 0x0000000314147248 */ /* 0x000fe40007fe0100 */
[----:B------:R-:W-:-:S07]  /*a5e0*/  VIADDMNMX R106, R3, R11, R106, PT ;  /* 0x0000000b036a7246 */ /* 0x000fce000380016a */
.L_x_1481:
[----:B------:R-:W-:Y:S02]  /*a5f0*/  ISETP.GT.AND P1, PT, R20, 0x20, !P1 ;  /* 0x000000201400780c */ /* 0x000fe40004f24270 */
        /* <DEDUP_REMOVED lines=9> */
[----:B------:R-:W-:Y:S02]  /*a690*/  LOP3.LUT P1, RZ, R16, 0x100000, RZ, 0xc0, !PT ;  /* 0x0010000010ff7812 */ /* 0x000fe4000782c0ff */
[----:B------:R-:W-:-:S02]  /*a6a0*/  ISETP.GT.AND P2, PT, R20, 0x21, !P2 ;  /* 0x000000211400780c */ /* 0x000fc40005744270 */
[----:B------:R-:W-:Y:S02]  /*a6b0*/  ISETP.GT.AND P1, PT, R20, 0x30, !P1 ;  /* 0x000000301400780c */ /* 0x000fe40004f24270 */
[----:B------:R-:W-:Y:S02]  /*a6c0*/  LOP3.LUT P3, RZ, R16, 0x2000, RZ, 0xc0, !PT ;  /* 0x0000200010ff7812 */ /* 0x000fe4000786c0ff */
[C---:B------:R-:W-:Y:S02]  /*a6d0*/  ISETP.LT.OR P1, PT, R106.reuse, 0x31, P1 ;  /* 0x000000316a00780c */ /* 0x040fe40000f21670 */
[----:B------:R-:W-:Y:S02]  /*a6e0*/  ISETP.LT.OR P2, PT, R106, 0x22, P2 ;  /* 0x000000226a00780c */ /* 0x000fe40001741670 */
[----:B------:R-:W-:Y:S02]  /*a6f0*/  FSEL R15, R82, -INF , !P1 ;  /* 0xff800000520f7808 */ /* 0x000fe40004800000 */
[----:B------:R-:W-:-:S02]  /*a700*/  LOP3.LUT P1, RZ, R16, 0x80000, RZ, 0xc0, !PT ;  /* 0x0008000010ff7812 */ /* 0x000fc4000782c0ff */
[----:B------:R-:W-:Y:S02]  /*a710*/  FSEL R75, R75, -INF , !P2 ;  /* 0xff8000004b4b7808 */ /* 0x000fe40005000000 */
[----:B------:R-:W-:Y:S02]  /*a720*/  ISETP.GT.AND P1, PT, R20, 0x31, !P1 ;  /* 0x000000311400780c */ /* 0x000fe40004f24270 */
[----:B------:R-:W-:Y:S02]  /*a730*/  LOP3.LUT P2, RZ, R16, 0x1000, RZ, 0xc0, !PT ;  /* 0x0000100010ff7812 */ /* 0x000fe4000784c0ff */
[----:B------:R-:W-:Y:S02]  /*a740*/  ISETP.LT.OR P1, PT, R106, 0x32, P1 ;  /* 0x000000326a00780c */ /* 0x000fe40000f21670 */
[----:B------:R-:W-:Y:S02]  /*a750*/  LOP3.LUT P6, RZ, R16, 0x800, RZ, 0xc0, !PT ;  /* 0x0000080010ff7812 */ /* 0x000fe400078cc0ff */
        /* <DEDUP_REMOVED lines=41> */
[----:B------:R-:W-:Y:S02]  /*a9f0*/  ISETP.GT.AND P1, PT, R20, 0x50, !P2 ;  /* 0x000000501400780c */ /* 0x000fe40005724270 */
[----:B------:R-:W-:-:S02]  /*aa00*/  LOP3.LUT P2, RZ, R16, 0x4, RZ, 0xc0, !PT ;  /* 0x0000000410ff7812 */ /* 0x000fc4000784c0ff */
[----:B------:R-:W-:Y:S02]  /*aa10*/  ISETP.LT.OR P1, PT, R106, 0x51, P1 ;  /* 0x000000516a00780c */ /* 0x000fe40000f21670 */
[----:B------:R-:W-:Y:S02]  /*aa20*/  FMNMX.FTZ R0, R57, R0, !PT ;  /* 0x0000000039007209 */ /* 0x000fe40007810000 */
[----:B------:R-:W-:Y:S02]  /*aa30*/  FSEL R149, R66, -INF , !P1 ;  /* 0xff80000042957808 */ /* 0x000fe40004800000 */
[----:B------:R-:W-:Y:S02]  /*aa40*/  ISETP.GT.AND P1, PT, R20, 0x51, !P6 ;  /* 0x000000511400780c */ /* 0x000fe40007724270 */
[----:B------:R-:W-:Y:S02]  /*aa50*/  FMNMX.FTZ R0, R123, R0, !PT ;  /* 0x000000007b007209 */ /* 0x000fe40007810000 */
[----:B------:R-:W-:-:S02]  /*aa60*/  ISETP.LT.OR P1, PT, R106, 0x52, P1 ;  /* 0x000000526a00780c */ /* 0x000fc40000f21670 */
[C---:B------:R-:W-:Y:S02]  /*aa70*/  LOP3.LUT P6, RZ, R16.reuse, 0x2, RZ, 0xc0, !PT ;  /* 0x0000000210ff7812 */ /* 0x040fe400078cc0ff */
        /* <DEDUP_REMOVED lines=50> */
[----:B------:R-:W-:Y:S01]  /*ada0*/  ISETP.GT.AND P1, PT, R20, 0x71, !P3 ;  /* 0x000000711400780c */ /* 0x000fe20005f24270 */
[----:B------:R-:W0:Y:S01]  /*adb0*/  SHFL.BFLY PT, R3, R0, 0x2, 0x1f ;  /* 0x0c401f0000037f89 */ /* 0x000e2200000e0000 */
[----:B------:R-:W-:Y:S02]  /*adc0*/  LOP3.LUT P3, RZ, R16, 0x2000000, RZ, 0xc0, !PT ;  /* 0x0200000010ff7812 */ /* 0x000fe4000786c0ff */
[----:B------:R-:W-:-:S02]  /*add0*/  ISETP.LT.OR P1, PT, R106, 0x72, P1 ;  /* 0x000000726a00780c */ /* 0x000fc40000f21670 */
[C---:B------:R-:W-:Y:S02]  /*ade0*/  ISETP.GT.AND P4, PT, R20.reuse, 0x91, !P4 ;  /* 0x000000911400780c */ /* 0x040fe40006784270 */
[----:B------:R-:W-:Y:S02]  /*adf0*/  FSEL R51, R51, -INF , !P1 ;  /* 0xff80000033337808 */ /* 0x000fe40004800000 */
[----:B------:R-:W-:Y:S02]  /*ae00*/  ISETP.GT.AND P1, PT, R20, 0x78, !P2 ;  /* 0x000000781400780c */ /* 0x000fe40005724270 */
[----:B------:R-:W-:Y:S02]  /*ae10*/  LOP3.LUT P2, RZ, R16, 0x1000000, RZ, 0xc0, !PT ;  /* 0x0100000010ff7812 */ /* 0x000fe4000784c0ff */
[----:B------:R-:W-:Y:S02]  /*ae20*/  ISETP.LT.OR P1, PT, R106, 0x79, P1 ;  /* 0x000000796a00780c */ /* 0x000fe40000f21670 */
[----:B------:R-:W-:-:S02]  /*ae30*/  ISETP.GT.AND P5, PT, R20, 0x98, !P5 ;  /* 0x000000981400780c */ /* 0x000fc40006fa4270 */
[----:B------:R-:W-:Y:S02]  /*ae40*/  FSEL R54, R54, -INF , !P1 ;  /* 0xff80000036367808 */ /* 0x000fe40004800000 */
[----:B------:R-:W-:Y:S02]  /*ae50*/  ISETP.GT.AND P1, PT, R20, 0x79, !P6 ;  /* 0x000000791400780c */ /* 0x000fe40007724270 */
[----:B------:R-:W-:Y:S02]  /*ae60*/  LOP3.LUT P6, RZ, R16, 0x800000, RZ, 0xc0, !PT ;  /* 0x0080000010ff7812 */ /* 0x000fe400078cc0ff */
[----:B------:R-:W-:Y:S02]  /*ae70*/  ISETP.LT.OR P1, PT, R106, 0x7a, P1 ;  /* 0x0000007a6a00780c */ /* 0x000fe40000f21670 */
[----:B0-----:R-:W-:Y:S02]  /*ae80*/  FMNMX.FTZ R24, R0, R3, !PT ;  /* 0x0000000300187209 */ /* 0x001fe40007810000 */
[----:B------:R-:W-:-:S02]  /*ae90*/  FSEL R55, R55, -INF , !P1 ;  /* 0xff80000037377808 */ /* 0x000fc40004800000 */
[----:B------:R-:W-:Y:S01]  /*aea0*/  LOP3.LUT P1, RZ, R16, 0x10000000, RZ, 0xc0, !PT ;  /* 0x1000000010ff7812 */ /* 0x000fe2000782c0ff */
[----:B------:R-:W0:Y:S01]  /*aeb0*/  SHFL.BFLY PT, R3, R24, 0x1, 0x1f ;  /* 0x0c201f0018037f89 */ /* 0x000e2200000e0000 */
[----:B------:R-:W-:Y:S02]  /*aec0*/  ISETP.LT.OR P4, PT, R106, 0x92, P4 ;  /* 0x000000926a00780c */ /* 0x000fe40002781670 */
[----:B------:R-:W-:Y:S02]  /*aed0*/  ISETP.GT.AND P1, PT, R20, 0x1, !P1 ;  /* 0x000000011400780c */ /* 0x000fe40004f24270 */
[C---:B------:R-:W-:Y:S02]  /*aee0*/  ISETP.LT.OR P5, PT, R106.reuse, 0x99, P5 ;  /* 0x000000996a00780c */ /* 0x040fe40002fa1670 */
[----:B------:R-:W-:Y:S02]  /*aef0*/  ISETP.LT.OR P1, PT, R106, 0x2, P1 ;  /* 0x000000026a00780c */ /* 0x000fe40000f21670 */
[----:B------:R-:W-:-:S02]  /*af00*/  FSEL R35, R35, -INF , !P4 ;  /* 0xff80000023237808 */ /* 0x000fc40006000000 */
[----:B------:R-:W-:Y:S02]  /*af10*/  FSEL R91, R91, -INF , !P1 ;  /* 0xff8000005b5b7808 */ /* 0x000fe40004800000 */
[----:B------:R-:W-:-:S04]  /*af20*/  LOP3.LUT P1, RZ, R16, 0x20000000, RZ, 0xc0, !PT ;  /* 0x2000000010ff7812 */ /* 0x000fc8000782c0ff */
[----:B------:R-:W-:-:S04]  /*af30*/  ISETP.GT.AND P1, PT, R20, 0x8, !P1 ;  /* 0x000000081400780c */ /* 0x000fc80004f24270 */
[----:B------:R-:W-:Y:S02]  /*af40*/  ISETP.LT.OR P1, PT, R106, 0x9, P1 ;  /* 0x000000096a00780c */ /* 0x000fe40000f21670 */
[----:B0-----:R-:W-:Y:S02]  /*af50*/  FMNMX.FTZ R3, R24, R3, !PT ;  /* 0x0000000318037209 */ /* 0x001fe40007810000 */
[----:B------:R-:W-:Y:S02]  /*af60*/  FSEL R94, R94, -INF , !P1 ;  /* 0xff8000005e5e7808 */ /* 0x000fe40004800000 */
[----:B------:R-:W-:Y:S01]  /*af70*/  LOP3.LUT P1, RZ, R16, 0x40000000, RZ, 0xc0, !PT ;  /* 0x4000000010ff7812 */ /* 0x000fe2000782c0ff */
[----:B------:R-:W-:-:S03]  /*af80*/  FFMA.FTZ R8, R2, R3, -8 ;  /* 0xc100000002087423 */ /* 0x000fc60000010003 */
        /* <DEDUP_REMOVED lines=20> */
[----:B------:R-:W-:-:S04]  /*b0d0*/  ISETP.GT.AND P1, PT, R20, RZ, !P1 ;  /* 0x000000ff1400720c */ /* 0x000fc80004f24270 */
[----:B------:R-:W-:-:S04]  /*b0e0*/  ISETP.LT.OR P1, PT, R106, 0x1, P1 ;  /* 0x000000016a00780c */ /* 0x000fc80000f21670 */
[----:B------:R-:W-:Y:S02]  /*b0f0*/  FSEL R90, R90, -INF , !P1 ;  /* 0xff8000005a5a7808 */ /* 0x000fe40004800000 */
        /* <DEDUP_REMOVED lines=15> */
[----:B------:R-:W-:-:S01]  /*b1f0*/  FFMA.FTZ R24, R2, R107, -R8 ;  /* 0x0000006b02187223 */ /* 0x000fc20000010808 */
[----:B------:R-:W-:Y:S01]  /*b200*/  FMNMX.FTZ R107, R90, R91, !PT ;  /* 0x0000005b5a6b7209 */ /* 0x000fe20007810000 */
[----:B------:R-:W-:-:S01]  /*b210*/  FFMA.FTZ R28, R2, R109, -R8 ;  /* 0x0000006d021c7223 */ /* 0x000fc20000010808 */
[----:B------:R-:W-:Y:S01]  /*b220*/  ISETP.LT.OR P1, PT, R106, 0x8a, P1 ;  /* 0x0000008a6a00780c */ /* 0x000fe20000f21670 */
[----:B------:R-:W-:-:S01]  /*b230*/  FFMA.FTZ R109, R2, R41, -R8 ;  /* 0x00000029026d7223 */ /* 0x000fc20000010808 */
[----:B------:R-:W-:Y:S01]  /*b240*/  FMNMX.FTZ R0, R94, R107, !PT ;  /* 0x0000006b5e007209 */ /* 0x000fe20007810000 */
[----:B------:R-:W-:-:S01]  /*b250*/  FFMA.FTZ R32, R2, R111, -R8 ;  /* 0x0000006f02207223 */ /* 0x000fc20000010808 */
[----:B------:R-:W-:Y:S01]  /*b260*/  FSEL R31, R31, -INF , !P1 ;  /* 0xff8000001f1f7808 */ /* 0x000fe20004800000 */
[----:B------:R-:W-:-:S01]  /*b270*/  FFMA.FTZ R36, R2, R113, -R8 ;  /* 0x0000007102247223 */ /* 0x000fc20000010808 */
[----:B------:R-:W-:Y:S01]  /*b280*/  FMNMX.FTZ R107, R95, R0, !PT ;  /* 0x000000005f6b7209 */ /* 0x000fe20007810000 */
[----:B------:R-:W-:-:S01]  /*b290*/  FFMA.FTZ R14, R2, R88, -R8 ;  /* 0x00000058020e7223 */ /* 0x000fc20000010808 */
[----:B------:R-:W-:Y:S01]  /*b2a0*/  ISETP.GT.AND P1, PT, R20, 0x90, !P2 ;  /* 0x000000901400780c */ /* 0x000fe20005724270 */
[----:B------:R-:W-:-:S01]  /*b2b0*/  FFMA.FTZ R89, R2, R89, -R8 ;  /* 0x0000005902597223 */ /* 0x000fc20000010808 */
[----:B------:R-:W-:Y:S01]  /*b2c0*/  FMNMX.FTZ R0, R98, R107, !PT ;  /* 0x0000006b62007209 */ /* 0x000fe20007810000 */
[----:B------:R-:W-:-:S01]  /*b2d0*/  FFMA.FTZ R93, R2, R93, -R8 ;  /* 0x0000005d025d7223 */ /* 0x000fc20000010808 */
[----:B------:R-:W-:Y:S01]  /*b2e0*/  ISETP.LT.OR P1, PT, R106, 0x91, P1 ;  /* 0x000000916a00780c */ /* 0x000fe20000f21670 */
[----:B------:R-:W-:Y:S01]  /*b2f0*/  MUFU.EX2 R14, R14 ;  /* 0x0000000e000e7308 */ /* 0x000fe20000000800 */
[----:B------:R-:W-:Y:S01]  /*b300*/  FMNMX.FTZ R107, R99, R0, !PT ;  /* 0x00000000636b7209 */ /* 0x000fe20007810000 */
[--C-:B------:R-:W-:Y:S01]  /*b310*/  FFMA.FTZ R97, R2, R97, -R8.reuse ;  /* 0x0000006102617223 */ /* 0x100fe20000010808 */
[----:B------:R-:W-:Y:S01]  /*b320*/  ISETP.GT.AND P2, PT, R20, 0x99, !P6 ;  /* 0x000000991400780c */ /* 0x000fe20007744270 */
[--C-:B------:R-:W-:Y:S01]  /*b330*/  FFMA.FTZ R101, R2, R101, -R8.reuse ;  /* 0x0000006502657223 */ /* 0x100fe20000010808 */
[----:B------:R-:W-:Y:S01]  /*b340*/  FMNMX.FTZ R0, R102, R107, !PT ;  /* 0x0000006b66007209 */ /* 0x000fe20007810000 */
[--C-:B------:R-:W-:Y:S01]  /*b350*/  FFMA.FTZ R73, R2, R73, -R8.reuse ;  /* 0x0000004902497223 */ /* 0x100fe20000010808 */
[----:B------:R-:W-:Y:S01]  /*b360*/  ISETP.LT.OR P2, PT, R106, 0x9a, P2 ;  /* 0x0000009a6a00780c */ /* 0x000fe20001741670 */
[----:B------:R-:W-:Y:S01]  /*b370*/  MUFU.EX2 R89, R89 ;  /* 0x0000005900597308 */ /* 0x000fe20000000800 */
[----:B------:R-:W-:Y:S01]  /*b380*/  FMNMX.FTZ R0, R103, R0, !PT ;  /* 0x0000000067007209 */ /* 0x000fe20007810000 */
[--C-:B------:R-:W-:Y:S01]  /*b390*/  FFMA.FTZ R40, R2, R115, -R8.reuse ;  /* 0x0000007302287223 */ /* 0x100fe20000010808 */
[----:B------:R-:W-:Y:S01]  /*b3a0*/  FSEL R41, R38, -INF , !P5 ;  /* 0xff80000026297808 */ /* 0x000fe20006800000 */
[C-C-:B------:R-:W-:Y:S01]  /*b3b0*/  FFMA.FTZ R77, R2.reuse, R77, -R8.reuse ;  /* 0x0000004d024d7223 */ /* 0x140fe20000010808 */
[----:B------:R-:W-:Y:S01]  /*b3c0*/  FMNMX.FTZ R0, R9, R0, !PT ;  /* 0x0000000009007209 */ /* 0x000fe20007810000 */
[C-C-:B------:R-:W-:Y:S01]  /*b3d0*/  FFMA.FTZ R42, R2.reuse, R117, -R8.reuse ;  /* 0x00000075022a7223 */ /* 0x140fe20000010808 */
[----:B------:R-:W-:Y:S01]  /*b3e0*/  FSEL R39, R39, -INF , !P2 ;  /* 0xff80000027277808 */ /* 0x000fe20005000000 */
[----:B------:R-:W-:Y:S01]  /*b3f0*/  MUFU.EX2 R24, R24 ;  /* 0x0000001800187308 */ /* 0x000fe20000000800 */
[----:B------:R-:W-:Y:S01]  /*b400*/  FMNMX.FTZ R0, R75, R0, !PT ;  /* 0x000000004b007209 */ /* 0x000fe20007810000 */
[C-C-:B------:R-:W-:Y:S01]  /*b410*/  FFMA.FTZ R81, R2.reuse, R81, -R8.reuse ;  /* 0x0000005102517223 */ /* 0x140fe20000010808 */
[----:B------:R-:W-:-:S01]  /*b420*/  FFMA.FTZ R44, R2, R119, -R8 ;  /* 0x00000077022c7223 */ /* 0x000fc20000010808 */
[C-C-:B------:R-:W-:Y:S01]  /*b430*/  FFMA.FTZ R85, R2.reuse, R85, -R8.reuse ;  /* 0x0000005502557223 */ /* 0x140fe20000010808 */
        /* <DEDUP_REMOVED lines=27> */
[----:B------:R-:W0:Y:S01]  /*b5f0*/  MUFU.EX2 R93, R93 ;  /* 0x0000005d005d7308 */ /* 0x000e220000000800 */
[----:B------:R-:W-:-:S02]  /*b600*/  FMNMX.FTZ R0, R59, R0, !PT ;  /* 0x000000003b007209 */ /* 0x000fc40007810000 */
[----:B------:R-:W-:Y:S02]  /*b610*/  ISETP.NE.AND P6, PT, R110, 0x1, PT ;  /* 0x000000016e00780c */ /* 0x000fe40003fc5270 */
[----:B------:R-:W-:-:S03]  /*b620*/  FMNMX.FTZ R0, R147, R0, !PT ;  /* 0x0000000093007209 */ /* 0x000fc60007810000 */
[----:B------:R-:W-:Y:S01]  /*b630*/  MUFU.EX2 R28, R28 ;  /* 0x0000001c001c7308 */ /* 0x000fe20000000800 */
[----:B------:R-:W-:-:S04]  /*b640*/  FMNMX.FTZ R0, R63, R0, !PT ;  /* 0x000000003f007209 */ /* 0x000fc80007810000 */
[----:B------:R-:W-:-:S03]  /*b650*/  FMNMX.FTZ R0, R149, R0, !PT ;  /* 0x0000000095007209 */ /* 0x000fc60007810000 */
[----:B------:R-:W-:Y:S01]  /*b660*/  MUFU.EX2 R97, R97 ;  /* 0x0000006100617308 */ /* 0x000fe20000000800 */
[----:B------:R-:W-:Y:S02]  /*b670*/  FMNMX.FTZ R0, R67, R0, !PT ;  /* 0x0000000043007209 */ /* 0x000fe40007810000 */
[----:B0-----:R-:W-:Y:S02]  /*b680*/  F2FP.SATFINITE.E4M3.F32.PACK_AB_MERGE_C R152, R93, R24, RZ ;  /* 0x000000185d98723e */ /* 0x001fe400048070ff */
[----:B------:R-:W-:Y:S02]  /*b690*/  FMNMX.FTZ R0, R151, R0, !PT ;  /* 0x0000000097007209 */ /* 0x000fe40007810000 */
[----:B------:R-:W-:Y:S01]  /*b6a0*/  F2FP.SATFINITE.E4M3.F32.PACK_AB_MERGE_C R152, R89, R14, R152 ;  /* 0x0000000e5998723e */ /* 0x000fe20004807098 */
        /* <DEDUP_REMOVED lines=19> */
[----:B------:R-:W-:Y:S02]  /*b7e0*/  FMNMX.FTZ R0, R30, R107, !PT ;  /* 0x0000006b1e007209 */ /* 0x000fe40007810000 */
[----:B------:R-:W-:Y:S01]  /*b7f0*/  FSEL R107, R34, -INF , !P1 ;  /* 0xff800000226b7808 */ /* 0x000fe20004800000 */
[----:B------:R-:W-:Y:S01]  /*b800*/  FFMA.FTZ R34, R2, R131, -R8 ;  /* 0x0000008302227223 */ /* 0x000fe20000010808 */
[----:B------:R-:W-:Y:S01]  /*b810*/  FMNMX.FTZ R0, R31, R0, !PT ;  /* 0x000000001f007209 */ /* 0x000fe20007810000 */
[----:B------:R-:W-:Y:S03]  /*b820*/  MUFU.EX2 R42, R42 ;  /* 0x0000002a002a7308 */ /* 0x000fe60000000800 */
[----:B------:R-:W-:-:S04]  /*b830*/  FMNMX.FTZ R0, R107, R0, !PT ;  /* 0x000000006b007209 */ /* 0x000fc80007810000 */
[----:B------:R-:W-:Y:S01]  /*b840*/  FMNMX.FTZ R0, R35, R0, !PT ;  /* 0x0000000023007209 */ /* 0x000fe20007810000 */
[----:B------:R-:W-:Y:S01]  /*b850*/  MUFU.EX2 R81, R81 ;  /* 0x0000005100517308 */ /* 0x000fe20000000800 */
[----:B0-----:R-:W-:Y:S02]  /*b860*/  F2FP.SATFINITE.E4M3.F32.PACK_AB_MERGE_C R148, R77, R40, RZ ;  /* 0x000000284d94723e */ /* 0x001fe400048070ff */
[----:B------:R-:W-:Y:S02]  /*b870*/  FMNMX.FTZ R0, R41, R0, !PT ;  /* 0x0000000029007209 */ /* 0x000fe40007810000 */
[----:B------:R-:W-:Y:S02]  /*b880*/  F2FP.SATFINITE.E4M3.F32.PACK_AB_MERGE_C R148, R73, R36, R148 ;  /* 0x000000244994723e */ /* 0x000fe40004807094 */
[----:B------:R-:W-:Y:S01]  /*b890*/  FMNMX.FTZ R0, R39, R0, !PT ;  /* 0x0000000027007209 */ /* 0x000fe20007810000 */
[----:B------:R-:W-:Y:S04]  /*b8a0*/  MUFU.EX2 R44, R44 ;  /* 0x0000002c002c7308 */ /* 0x000fe80000000800 */
[----:B------:R-:W0:Y:S04]  /*b8b0*/  SHFL.BFLY PT, R111, R0, 0x2, 0x1f ;  /* 0x0c401f00006f7f89 */ /* 0x000e2800000e0000 */
[----:B------:R-:W1:Y:S08]  /*b8c0*/  MUFU.EX2 R85, R85 ;  /* 0x0000005500557308 */ /* 0x000e700000000800 */
[----:B------:R-:W-:Y:S08]  /*b8d0*/  MUFU.EX2 R46, R46 ;  /* 0x0000002e002e7308 */ /* 0x000ff00000000800 */
[----:B------:R-:W-:Y:S01]  /*b8e0*/  MUFU.EX2 R57, R57 ;  /* 0x0000003900397308 */ /* 0x000fe20000000800 */
[----:B-1----:R-:W-:-:S02]  /*b8f0*/  F2FP.SATFINITE.E4M3.F32.PACK_AB_MERGE_C R150, R85, R44, RZ ;  /* 0x0000002c5596723e */ /* 0x002fc400048070ff */
[----:B0-----:R-:W-:Y:S01]  /*b900*/  FMNMX.FTZ R66, R0, R111, !PT ;  /* 0x0000006f00427209 */ /* 0x001fe20007810000 */
[----:B------:R-:W-:-:S01]  /*b910*/  FFMA.FTZ R111, R2, R143, -R8 ;  /* 0x0000008f026f7223 */ /* 0x000fc20000010808 */
[----:B------:R-:W-:-:S03]  /*b920*/  F2FP.SATFINITE.E4M3.F32.PACK_AB_MERGE_C R150, R81, R42, R150 ;  /* 0x0000002a5196723e */ /* 0x000fc60004807096 */
[----:B------:R-:W-:Y:S01]  /*b930*/  MUFU.EX2 R48, R48 ;  /* 0x0000003000307308 */ /* 0x000fe20000000800 */
[----:B------:R-:W0:Y:S07]  /*b940*/  SHFL.BFLY PT, R113, R66, 0x1, 0x1f ;  /* 0x0c201f0042717f89 */ /* 0x000e2e00000e0000 */
[----:B------:R-:W1:Y:S08]  /*b950*/  MUFU.EX2 R61, R61 ;  /* 0x0000003d003d7308 */ /* 0x000e700000000800 */
[----:B------:R-:W-:Y:S08]  /*b960*/  MUFU.EX2 R56, R56 ;  /* 0x0000003800387308 */ /* 0x000ff00000000800 */
[----:B------:R-:W-:Y:S01]  /*b970*/  MUFU.EX2 R69, R69 ;  /* 0x0000004500457308 */ /* 0x000fe20000000800 */
[----:B0-----:R-:W-:Y:S01]  /*b980*/  FMNMX.FTZ R0, R66, R113, !PT ;  /* 0x0000007142007209 */ /* 0x001fe20007810000 */
[----:B------:R-:W-:Y:S01]  /*b990*/  FFMA.FTZ R66, R2, R37, -R8 ;  /* 0x0000002502427223 */ /* 0x000fe20000010808 */
[----:B-1----:R-:W-:-:S02]  /*b9a0*/  F2FP.SATFINITE.E4M3.F32.PACK_AB_MERGE_C R144, R61, R48, RZ ;  /* 0x000000303d90723e */ /* 0x002fc400048070ff */
[----:B------:R-:W-:Y:S01]  /*b9b0*/  FSETP.NEU.FTZ.AND P1, PT, R0, -INF , PT ;  /* 0xff8000000000780b */ /* 0x000fe20003f3d000 */
[----:B------:R-:W-:-:S01]  /*b9c0*/  FFMA.FTZ R68, R2, R0, -8 ;  /* 0xc100000002447423 */ /* 0x000fc20000010000 */
[----:B------:R-:W-:Y:S01]  /*b9d0*/  F2FP.SATFINITE.E4M3.F32.PACK_AB_MERGE_C R144, R57, R46, R144 ;  /* 0x0000002e3990723e */ /* 0x000fe20004807090 */
[----:B------:R-:W-:Y:S03]  /*b9e0*/  MUFU.EX2 R52, R52 ;  /* 0x0000003400347308 */ /* 0x000fe60000000800 */
[----:B------:R-:W-:-:S05]  /*b9f0*/  FSEL R8, R68, RZ, P1 ;  /* 0x000000ff44087208 */ /* 0x000fca0000800000 */
[C-C-:B------:R-:W-:Y:S01]  /*ba00*/  FFMA.FTZ R37, R2.reuse, R90, -R8.reuse ;  /* 0x0000005a02257223 */ /* 0x140fe20000010808 */
[----:B------:R-:W-:-:S01]  /*ba10*/  FFMA.FTZ R68, R2, R91, -R8 ;  /* 0x0000005b02447223 */ /* 0x000fc20000010808 */
[C-C-:B------:R-:W-:Y:S01]  /*ba20*/  FFMA.FTZ R70, R2.reuse, R94, -R8.reuse ;  /* 0x0000005e02467223 */ /* 0x140fe20000010808 */
[----:B------:R-:W-:-:S01]  /*ba30*/  FFMA.FTZ R88, R2, R67, -R8 ;  /* 0x0000004302587223 */ /* 0x000fc20000010808 */
[----:B------:R-:W-:Y:S01]  /*ba40*/  FADD.FTZ R67, R14, R89 ;  /* 0x000000590e437221 */ /* 0x000fe20000010000 */
[----:B------:R-:W-:-:S01]  /*ba50*/  FFMA.FTZ R91, R2, R95, -R8 ;  /* 0x0000005f025b7223 */ /* 0x000fc20000010808 */
[----:B------:R-:W-:Y:S01]  /*ba60*/  MUFU.EX2 R37, R37 ;  /* 0x0000002500257308 */ /* 0x000fe20000000800 */
[----:B------:R-:W-:-:S01]  /*ba70*/  FFMA.FTZ R72, R2, R98, -R8 ;  /* 0x0000006202487223 */ /* 0x000fc20000010808 */
[----:B------:R-:W-:Y:S01]  /*ba80*/  FADD.FTZ R90, R24, R67 ;  /* 0x00000043185a7221 */ /* 0x000fe20000010000 */
[----:B------:R-:W-:-:S01]  /*ba90*/  FFMA.FTZ R78, R2, R79, -R8 ;  /* 0x0000004f024e7223 */ /* 0x000fc20000010808 */
[C-C-:B------:R-:W-:Y:S01]  /*baa0*/  FFMA.FTZ R95, R2.reuse, R99, -R8.reuse ;  /* 0x00000063025f7223 */ /* 0x140fe20000010808 */
[----:B------:R-:W-:-:S01]  /*bab0*/  FFMA.FTZ R74, R2, R102, -R8 ;  /* 0x00000066024a7223 */ /* 0x000fc20000010808 */
[----:B------:R-:W-:Y:S01]  /*bac0*/  FADD.FTZ R79, R93, R90 ;  /* 0x0000005a5d4f7221 */ /* 0x000fe20000010000 */
[----:B------:R-:W-:-:S01]  /*bad0*/  FFMA.FTZ R90, R2, R71, -R8 ;  /* 0x00000047025a7223 */ /* 0x000fc20000010808 */
[----:B------:R-:W0:Y:S01]  /*bae0*/  MUFU.EX2 R68, R68 ;  /* 0x0000004400447308 */ /* 0x000e220000000800 */
[----:B------:R-:W-:-:S01]  /*baf0*/  FFMA.FTZ R99, R2, R103, -R8 ;  /* 0x0000006702637223 */ /* 0x000fc20000010808 */
[----:B------:R-:W-:Y:S01]  /*bb00*/  FADD.FTZ R92, R28, R79 ;  /* 0x0000004f1c5c7221 */ /* 0x000fe20000010000 */
[----:B------:R-:W-:-:S01]  /*bb10*/  FFMA.FTZ R9, R2, R9, -R8 ;  /* 0x0000000902097223 */ /* 0x000fc20000010808 */
[C-C-:B------:R-:W-:Y:S01]  /*bb20*/  FFMA.FTZ R80, R2.reuse, R83, -R8.reuse ;  /* 0x0000005302507223 */ /* 0x140fe20000010808 */
[----:B------:R-:W-:-:S01]  /*bb30*/  FFMA.FTZ R76, R2, R75, -R8 ;  /* 0x0000004b024c7223 */ /* 0x000fc20000010808 */
[----:B------:R-:W-:Y:S01]  /*bb40*/  FADD.FTZ R79, R97, R92 ;  /* 0x0000005c614f7221 */ /* 0x000fe20000010000 */
[----:B------:R-:W-:-:S01]  /*bb50*/  FFMA.FTZ R13, R2, R13, -R8 ;  /* 0x0000000d020d7223 */ /* 0x000fc20000010808 */
[----:B------:R-:W1:Y:S01]  /*bb60*/  MUFU.EX2 R70, R70 ;  /* 0x0000004600467308 */ /* 0x000e620000000800 */
[----:B------:R-:W-:-:S01]  /*bb70*/  FFMA.FTZ R15, R2, R15, -R8 ;  /* 0x0000000f020f7223 */ /* 0x000fc20000010808 */
[----:B------:R-:W-:Y:S01]  /*bb80*/  FADD.FTZ R94, R32, R79 ;  /* 0x0000004f205e7221 */ /* 0x000fe20000010000 */
[----:B------:R-:W-:-:S01]  /*bb90*/  FFMA.FTZ R43, R2, R43, -R8 ;  /* 0x0000002b022b7223 */ /* 0x000fc20000010808 */
[C-C-:B------:R-:W-:Y:S01]  /*bba0*/  FFMA.FTZ R21, R2.reuse, R21, -R8.reuse ;  /* 0x0000001502157223 */ /* 0x140fe20000010808 */
[----:B------:R-:W-:-:S01]  /*bbb0*/  FFMA.FTZ R82, R2, R87, -R8 ;  /* 0x0000005702527223 */ /* 0x000fc20000010808 */
[----:B------:R-:W-:Y:S01]  /*bbc0*/  FADD.FTZ R83, R101, R94 ;  /* 0x0000005e65537221 */ /* 0x000fe20000010000 */
[----:B------:R-:W-:-:S01]  /*bbd0*/  FFMA.FTZ R75, R2, R145, -R8 ;  /* 0x00000091024b7223 */ /* 0x000fc20000010808 */
[----:B------:R-:W2:Y:S01]  /*bbe0*/  MUFU.EX2 R91, R91 ;  /* 0x0000005b005b7308 */ /* 0x000ea20000000800 */
[----:B0-----:R-:W-:-:S01]  /*bbf0*/  FADD.FTZ R71, R37, R68 ;  /* 0x0000004425477221 */ /* 0x001fc20000010000 */
[----:B------:R-:W-:Y:S01]  /*bc00*/  FADD.FTZ R94, R36, R83 ;  /* 0x00000053245e7221 */ /* 0x000fe20000010000 */
[----:B------:R-:W-:-:S01]  /*bc10*/  FFMA.FTZ R84, R2, R59, -R8 ;  /* 0x0000003b02547223 */ /* 0x000fc20000010808 */
[C-C-:B------:R-:W-:Y:S01]  /*bc20*/  FFMA.FTZ R59, R2.reuse, R147, -R8.reuse ;  /* 0x00000093023b7223 */ /* 0x140fe20000010808 */
[----:B------:R-:W-:-:S01]  /*bc30*/  FFMA.FTZ R86, R2, R63, -R8 ;  /* 0x0000003f02567223 */ /* 0x000fc20000010808 */
[----:B------:R-:W-:Y:S01]  /*bc40*/  FADD.FTZ R83, R73, R94 ;  /* 0x0000005e49537221 */ /* 0x000fe20000010000 */
[----:B------:R-:W-:-:S01]  /*bc50*/  FFMA.FTZ R63, R2, R149, -R8 ;  /* 0x00000095023f7223 */ /* 0x000fc20000010808 */
[----:B------:R-:W0:Y:S01]  /*bc60*/  MUFU.EX2 R72, R72 ;  /* 0x0000004800487308 */ /* 0x000e220000000800 */
[----:B-1----:R-:W-:-:S01]  /*bc70*/  FADD.FTZ R92, R70, R71 ;  /* 0x00000047465c7221 */ /* 0x002fc20000010000 */
[----:B------:R-:W-:Y:S01]  /*bc80*/  FADD.FTZ R94, R40, R83 ;  /* 0x00000053285e7221 */ /* 0x000fe20000010000 */
[----:B------:R-:W-:-:S01]  /*bc90*/  FFMA.FTZ R67, R2, R151, -R8 ;  /* 0x0000009702437223 */ /* 0x000fc20000010808 */
[C-C-:B------:R-:W-:Y:S01]  /*bca0*/  FFMA.FTZ R71, R2.reuse, R153, -R8.reuse ;  /* 0x0000009902477223 */ /* 0x140fe20000010808 */
[----:B------:R-:W-:Y:S01]  /*bcb0*/  F2FP.SATFINITE.E4M3.F32.PACK_AB_MERGE_C R146, R69, R56, RZ ;  /* 0x000000384592723e */ /* 0x000fe200048070ff */
[C-C-:B------:R-:W-:Y:S01]  /*bcc0*/  FFMA.FTZ R32, R2.reuse, R155, -R8.reuse ;  /* 0x0000009b02207223 */ /* 0x140fe20000010808 */
[----:B------:R-:W-:-:S01]  /*bcd0*/  FFMA.FTZ R26, R2, R26, -R8 ;  /* 0x0000001a021a7223 */ /* 0x000fc20000010808 */
[----:B------:R-:W1:Y:S01]  /*bce0*/  MUFU.EX2 R95, R95 ;  /* 0x0000005f005f7308 */ /* 0x000e620000000800 */
[----:B--2---:R-:W-:-:S01]  /*bcf0*/  FADD.FTZ R79, R91, R92 ;  /* 0x0000005c5b4f7221 */ /* 0x004fc20000010000 */
[C-C-:B------:R-:W-:Y:S01]  /*bd00*/  FFMA.FTZ R27, R2.reuse, R27, -R8.reuse ;  /* 0x0000001b021b7223 */ /* 0x140fe20000010808 */
[----:B------:R-:W-:-:S01]  /*bd10*/  FFMA.FTZ R30, R2, R30, -R8 ;  /* 0x0000001e021e7223 */ /* 0x000fc20000010808 */
[C-C-:B------:R-:W-:Y:S01]  /*bd20*/  FFMA.FTZ R31, R2.reuse, R31, -R8.reuse ;  /* 0x0000001f021f7223 */ /* 0x140fe20000010808 */
[----:B------:R-:W-:-:S01]  /*bd30*/  FFMA.FTZ R107, R2, R107, -R8 ;  /* 0x0000006b026b7223 */ /* 0x000fc20000010808 */
[C-C-:B------:R-:W-:Y:S01]  /*bd40*/  FFMA.FTZ R35, R2.reuse, R35, -R8.reuse ;  /* 0x0000002302237223 */ /* 0x140fe20000010808 */
[----:B------:R-:W-:-:S01]  /*bd50*/  FFMA.FTZ R41, R2, R41, -R8 ;  /* 0x0000002902297223 */ /* 0x000fc20000010808 */
[----:B------:R-:W2:Y:S01]  /*bd60*/  MUFU.EX2 R74, R74 ;  /* 0x0000004a004a7308 */ /* 0x000ea20000000800 */
[----:B0-----:R-:W-:-:S01]  /*bd70*/  FADD.FTZ R92, R72, R79 ;  /* 0x0000004f485c7221 */ /* 0x001fc20000010000 */
[----:B------:R-:W-:-:S04]  /*bd80*/  F2FP.SATFINITE.E4M3.F32.PACK_AB_MERGE_C R70, R91, R70, RZ ;  /* 0x000000465b46723e */ /* 0x000fc800048070ff */
[----:B------:R-:W-:Y:S02]  /*bd90*/  F2FP.SATFINITE.E4M3.F32.PACK_AB_MERGE_C R153, R68, R37, R70 ;  /* 0x000000254499723e */ /* 0x000fe40004807046 */
        /* <DEDUP_REMOVED lines=8> */
[----:B------:R-:W-:-:S04]  /*be20*/  F2FP.SATFINITE.E4M3.F32.PACK_AB_MERGE_C R74, R99, R74, RZ ;  /* 0x0000004a634a723e */ /* 0x000fc800048070ff */
[----:B------:R-:W-:Y:S02]  /*be30*/  F2FP.SATFINITE.E4M3.F32.PACK_AB_MERGE_C R155, R95, R72, R74 ;  /* 0x000000485f9b723e */ /* 0x000fe4000480704a */
[----:B------:R-:W0:Y:S01]  /*be40*/  MUFU.EX2 R13, R13 ;  /* 0x0000000d000d7308 */ /* 0x000e220000000800 */
[----:B-1----:R-:W-:-:S07]  /*be50*/  FADD.FTZ R77, R9, R92 ;  /* 0x0000005c094d7221 */ /* 0x002fce0000010000 */
[----:B------:R-:W1:Y:S01]  /*be60*/  MUFU.EX2 R78, R78 ;  /* 0x0000004e004e7308 */ /* 0x000e620000000800 */
[----:B--2---:R-:W-:-:S07]  /*be70*/  FADD.FTZ R14, R76, R77 ;  /* 0x0000004d4c0e7221 */ /* 0x004fce0000010000 */
[----:B------:R-:W2:Y:S08]  /*be80*/  MUFU.EX2 R15, R15 ;  /* 0x0000000f000f7308 */ /* 0x000eb00000000800 */
[----:B------:R3:W-:Y:S08]  /*be90*/  MUFU.EX2 R24, R43 ;  /* 0x0000002b00187308 */ /* 0x0007f00000000800 */
[----:B------:R-:W4:Y:S01]  /*bea0*/  MUFU.EX2 R80, R80 ;  /* 0x0000005000507308 */ /* 0x000f220000000800 */
[----:B---3--:R-:W-:-:S01]  /*beb0*/  FFMA.FTZ R43, R2, R47, -R8 ;  /* 0x0000002f022b7223 */ /* 0x008fc20000010808 */
[----:B------:R-:W-:-:S04]  /*bec0*/  FADD.FTZ R47, R81, R40 ;  /* 0x00000028512f7221 */ /* 0x000fc80000010000 */
[----:B------:R-:W-:Y:S01]  /*bed0*/  FADD.FTZ R28, R44, R47 ;  /* 0x0000002f2c1c7221 */ /* 0x000fe20000010000 */
[----:B0-----:R-:W-:-:S01]  /*bee0*/  FADD.FTZ R47, R13, R14 ;  /* 0x0000000e0d2f7221 */ /* 0x001fc20000010000 */
[----:B------:R-:W0:Y:S01]  /*bef0*/  MUFU.EX2 R21, R21 ;  /* 0x0000001500157308 */ /* 0x000e220000000800 */
[----:B------:R-:W-:-:S01]  /*bf00*/  FFMA.FTZ R14, R2, R50, -R8 ;  /* 0x00000032020e7223 */ /* 0x000fc20000010808 */
[----:B------:R-:W-:Y:S01]  /*bf10*/  FADD.FTZ R85, R85, R28 ;  /* 0x0000001c55557221 */ /* 0x000fe20000010000 */
[----:B-1----:R-:W-:-:S01]  /*bf20*/  FADD.FTZ R28, R78, R47 ;  /* 0x0000002f4e1c7221 */ /* 0x002fc20000010000 */
[----:B------:R-:W-:Y:S01]  /*bf30*/  FFMA.FTZ R47, R2, R51, -R8 ;  /* 0x00000033022f7223 */ /* 0x000fe20000010808 */
[----:B------:R-:W-:Y:S01]  /*bf40*/  F2FP.SATFINITE.E4M3.F32.PACK_AB_MERGE_C R78, R78, R13, RZ ;  /* 0x0000000d4e4e723e */ /* 0x000fe200048070ff */
[----:B------:R-:W-:Y:S01]  /*bf50*/  FADD.FTZ R36, R46, R85 ;  /* 0x000000552e247221 */ /* 0x000fe20000010000 */
[----:B--2---:R-:W-:-:S01]  /*bf60*/  FADD.FTZ R73, R15, R28 ;  /* 0x0000001c0f497221 */ /* 0x004fc20000010000 */
[----:B------:R-:W1:Y:S01]  /*bf70*/  MUFU.EX2 R82, R82 ;  /* 0x0000005200527308 */ /* 0x000e620000000800 */
[----:B------:R-:W-:Y:S01]  /*bf80*/  F2FP.SATFINITE.E4M3.F32.PACK_AB_MERGE_C R149, R76, R9, R78 ;  /* 0x000000094c95723e */ /* 0x000fe2000480704e */
[----:B------:R-:W-:Y:S01]  /*bf90*/  FADD.FTZ R51, R57, R36 ;  /* 0x0000002439337221 */ /* 0x000fe20000010000 */
[----:B----4-:R-:W-:-:S03]  /*bfa0*/  FADD.FTZ R28, R80, R73 ;  /* 0x00000049501c7221 */ /* 0x010fc60000010000 */
[----:B------:R-:W-:Y:S02]  /*bfb0*/  FADD.FTZ R48, R48, R51 ;  /* 0x0000003330307221 */ /* 0x000fe40000010000 */
[----:B------:R-:W2:Y:S01]  /*bfc0*/  MUFU.EX2 R75, R75 ;  /* 0x0000004b004b7308 */ /* 0x000ea20000000800 */
[----:B0-----:R-:W-:-:S01]  /*bfd0*/  FADD.FTZ R51, R21, R28 ;  /* 0x0000001c15337221 */ /* 0x001fc20000010000 */
[----:B------:R-:W-:Y:S01]  /*bfe0*/  FADD.FTZ R61, R61, R48 ;  /* 0x000000303d3d7221 */ /* 0x000fe20000010000 */
[----:B------:R-:W-:-:S03]  /*bff0*/  FFMA.FTZ R28, R2, R54, -R8 ;  /* 0x00000036021c7223 */ /* 0x000fc60000010808 */
[----:B------:R-:W-:Y:S02]  /*c000*/  FADD.FTZ R40, R52, R61 ;  /* 0x0000003d34287221 */ /* 0x000fe40000010000 */
[----:B------:R-:W0:Y:S01]  /*c010*/  MUFU.EX2 R84, R84 ;  /* 0x0000005400547308 */ /* 0x000e220000000800 */
[----:B-1----:R-:W-:-:S01]  /*c020*/  FADD.FTZ R36, R82, R51 ;  /* 0x0000003352247221 */ /* 0x002fc20000010000 */
[C-C-:B------:R-:W-:Y:S01]  /*c030*/  FFMA.FTZ R51, R2.reuse, R55, -R8.reuse ;  /* 0x0000003702337223 */ /* 0x140fe20000010808 */
[----:B------:R-:W-:-:S01]  /*c040*/  FFMA.FTZ R8, R2, R39, -R8 ;  /* 0x0000002702087223 */ /* 0x000fc20000010808 */
[----:B------:R-:W-:-:S04]  /*c050*/  F2FP.SATFINITE.E4M3.F32.PACK_AB_MERGE_C R21, R82, R21, RZ ;  /* 0x000000155215723e */ /* 0x000fc800048070ff */
[----:B------:R-:W1:Y:S01]  /*c060*/  MUFU.EX2 R59, R59 ;  /* 0x0000003b003b7308 */ /* 0x000e620000000800 */
[----:B--2---:R-:W-:-:S01]  /*c070*/  FADD.FTZ R57, R75, R36 ;  /* 0x000000244b397221 */ /* 0x004fc20000010000 */
[----:B------:R-:W-:Y:S02]  /*c080*/  F2FP.SATFINITE.E4M3.F32.PACK_AB_MERGE_C R151, R80, R15, R21 ;  /* 0x0000000f5097723e */ /* 0x000fe40004807015 */
[----:B------:R-:W2:Y:S04]  /*c090*/  @P6 LDC R21, c[0x0][0x44c] ;  /* 0x00011300ff156b82 */ /* 0x000ea80000000800 */
[----:B------:R-:W3:Y:S01]  /*c0a0*/  MUFU.EX2 R86, R86 ;  /* 0x0000005600567308 */ /* 0x000ee20000000800 */
[----:B0-----:R-:W-:-:S07]  /*c0b0*/  FADD.FTZ R36, R84, R57 ;  /* 0x0000003954247221 */ /* 0x001fce0000010000 */
[----:B------:R-:W0:Y:S01]  /*c0c0*/  MUFU.EX2 R65, R65 ;  /* 0x0000004100417308 */ /* 0x000e220000000800 */
[----:B-1----:R-:W-:-:S07]  /*c0d0*/  FADD.FTZ R55, R59, R36 ;  /* 0x000000243b377221 */ /* 0x002fce0000010000 */
[----:B------:R-:W1:Y:S01]  /*c0e0*/  MUFU.EX2 R63, R63 ;  /* 0x0000003f003f7308 */ /* 0x000e620000000800 */
[----:B---3--:R-:W-:-:S01]  /*c0f0*/  FADD.FTZ R36, R86, R55 ;  /* 0x0000003756247221 */ /* 0x008fc20000010000 */
[----:B------:R-:W-:Y:S01]  /*c100*/  F2FP.SATFINITE.E4M3.F32.PACK_AB_MERGE_C R59, R86, R59, RZ ;  /* 0x0000003b563b723e */ /* 0x000fe200048070ff */
[----:B--2---:R-:W-:-:S03]  /*c110*/  @P6 IMAD.HI.U32 R21, R108, R21, RZ ;  /* 0x000000156c156227 */ /* 0x004fc600078e00ff */
[----:B------:R-:W-:Y:S02]  /*c120*/  F2FP.SATFINITE.E4M3.F32.PACK_AB_MERGE_C R145, R84, R75, R59 ;  /* 0x0000004b5491723e */ /* 0x000fe4000480703b */
[----:B------:R-:W2:Y:S01]  /*c130*/  MUFU.EX2 R88, R88 ;  /* 0x0000005800587308 */ /* 0x000ea20000000800 */
[C---:B0-----:R-:W-:Y:S01]  /*c140*/  F2FP.SATFINITE.E4M3.F32.PACK_AB_MERGE_C R146, R65.reuse, R52, R146 ;  /* 0x000000344192723e */ /* 0x041fe20004807092 */
[----:B------:R-:W-:-:S04]  /*c150*/  FADD.FTZ R65, R65, R40 ;  /* 0x0000002841417221 */ /* 0x000fc80000010000 */
[----:B------:R-:W-:Y:S02]  /*c160*/  FADD.FTZ R56, R56, R65 ;  /* 0x0000004138387221 */ /* 0x000fe40000010000 */
[----:B------:R-:W-:Y:S01]  /*c170*/  MUFU.EX2 R34, R34 ;  /* 0x0000002200227308 */ /* 0x000fe20000000800 */
[----:B-1----:R-:W-:-:S01]  /*c180*/  FADD.FTZ R39, R63, R36 ;  /* 0x000000243f277221 */ /* 0x002fc20000010000 */
[----:B------:R-:W-:-:S06]  /*c190*/  FADD.FTZ R69, R69, R56 ;  /* 0x0000003845457221 */ /* 0x000fcc0000010000 */
        /* <DEDUP_REMOVED lines=8> */
[----:B--2---:R-:W-:-:S07]  /*c220*/  FADD.FTZ R36, R20, R69 ;  /* 0x0000004514247221 */ /* 0x004fce0000010000 */
[----:B------:R-:W2:Y:S01]  /*c230*/  MUFU.EX2 R71, R71 ;  /* 0x0000004700477308 */ /* 0x000ea20000000800 */
[C---:B0-----:R-:W-:Y:S01]  /*c240*/  F2FP.SATFINITE.E4M3.F32.PACK_AB_MERGE_C R140, R109.reuse, R20, R140 ;  /* 0x000000146d8c723e */ /* 0x041fe2000480708c */
[----:B------:R-:W-:-:S04]  /*c250*/  FADD.FTZ R109, R109, R36 ;  /* 0x000000246d6d7221 */ /* 0x000fc80000010000 */
[----:B------:R-:W-:Y:S02]  /*c260*/  FADD.FTZ R34, R34, R109 ;  /* 0x0000006d22227221 */ /* 0x000fe40000010000 */
[----:B------:R-:W0:Y:S01]  /*c270*/  MUFU.EX2 R32, R32 ;  /* 0x0000002000207308 */ /* 0x000e220000000800 */
[----:B-1----:R-:W-:-:S01]  /*c280*/  FADD.FTZ R20, R90, R39 ;  /* 0x000000275a147221 */ /* 0x002fc20000010000 */
[----:B------:R-:W-:Y:S01]  /*c290*/  FADD.FTZ R45, R45, R34 ;  /* 0x000000222d2d7221 */ /* 0x000fe20000010000 */
[----:B------:R-:W-:-:S04]  /*c2a0*/  F2FP.SATFINITE.E4M3.F32.PACK_AB_MERGE_C R67, R90, R67, RZ ;  /* 0x000000435a43723e */ /* 0x000fc800048070ff */
[----:B------:R-:W-:Y:S01]  /*c2b0*/  F2FP.SATFINITE.E4M3.F32.PACK_AB_MERGE_C R147, R88, R63, R67 ;  /* 0x0000003f5893723e */ /* 0x000fe20004807043 */
[----:B------:R-:W-:Y:S01]  /*c2c0*/  MUFU.EX2 R58, R58 ;  /* 0x0000003a003a7308 */ /* 0x000fe20000000800 */
[----:B--2---:R-:W-:-:S04]  /*c2d0*/  FADD.FTZ R13, R71, R20 ;  /* 0x00000014470d7221 */ /* 0x004fc80000010000 */
[----:B------:R-:W-:-:S03]  /*c2e0*/  FADD.FTZ R13, R24, R13 ;  /* 0x0000000d180d7221 */ /* 0x000fc60000010000 */
        /* <DEDUP_REMOVED lines=8> */
[----:B------:R-:W-:Y:S01]  /*c370*/  F2FP.SATFINITE.E4M3.F32.PACK_AB_MERGE_C R141, R24, R71, R13 ;  /* 0x00000047188d723e */ /* 0x000fe2000480700d */
[----:B------:R-:W-:Y:S02]  /*c380*/  IMAD.MOV.U32 R13, RZ, RZ, R108 ;  /* 0x000000ffff0d7224 */ /* 0x000fe400078e006c */
[----:B------:R-:W0:Y:S08]  /*c390*/  MUFU.EX2 R14, R14 ;  /* 0x0000000e000e7308 */ /* 0x000e300000000800 */
[----:B------:R-:W2:Y:S01]  /*c3a0*/  MUFU.EX2 R47, R47 ;  /* 0x0000002f002f7308 */ /* 0x000ea20000000800 */
[----:B-1----:R-:W-:Y:S01]  /*c3b0*/  F2FP.SATFINITE.E4M3.F32.PACK_AB_MERGE_C R142, R49, R38, R142 ;  /* 0x00000026318e723e */ /* 0x002fe2000480708e */
[----:B------:R-:W-:-:S04]  /*c3c0*/  FADD.FTZ R38, R38, R45 ;  /* 0x0000002d26267221 */ /* 0x000fc80000010000 */
[----:B------:R-:W-:Y:S02]  /*c3d0*/  FADD.FTZ R49, R49, R38 ;  /* 0x0000002631317221 */ /* 0x000fe40000010000 */
[----:B------:R-:W1:Y:S01]  /*c3e0*/  MUFU.EX2 R28, R28 ;  /* 0x0000001c001c7308 */ /* 0x000e620000000800 */
[----:B0-----:R-:W-:-:S01]  /*c3f0*/  FADD.FTZ R20, R14, R43 ;  /* 0x0000002b0e147221 */ /* 0x001fc20000010000 */
[----:B------:R-:W-:-:S04]  /*c400*/  FADD.FTZ R58, R58, R49 ;  /* 0x000000313a3a7221 */ /* 0x000fc80000010000 */
[----:B------:R-:W-:Y:S02]  /*c410*/  FADD.FTZ R53, R53, R58 ;  /* 0x0000003a35357221 */ /* 0x000fe40000010000 */
[----:B------:R-:W-:Y:S01]  /*c420*/  MUFU.EX2 R62, R62 ;  /* 0x0000003e003e7308 */ /* 0x000fe20000000800 */
[----:B--2---:R-:W-:-:S07]  /*c430*/  FADD.FTZ R9, R47, R20 ;  /* 0x000000142f097221 */ /* 0x004fce0000010000 */
[----:B------:R-:W0:Y:S01]  /*c440*/  MUFU.EX2 R29, R29 ;  /* 0x0000001d001d7308 */ /* 0x000e220000000800 */
[----:B-1----:R-:W-:-:S07]  /*c450*/  FADD.FTZ R32, R28, R9 ;  /* 0x000000091c207221 */ /* 0x002fce0000010000 */
[----:B------:R-:W1:Y:S08]  /*c460*/  MUFU.EX2 R51, R51 ;  /* 0x0000003300337308 */ /* 0x000e700000000800 */
[----:B------:R-:W-:Y:S01]  /*c470*/  MUFU.EX2 R60, R60 ;  /* 0x0000003c003c7308 */ /* 0x000fe20000000800 */
[----:B0-----:R-:W-:-:S07]  /*c480*/  F2FP.SATFINITE.E4M3.F32.PACK_AB_MERGE_C R9, R29, R62, RZ ;  /* 0x0000003e1d09723e */ /* 0x001fce00048070ff */
[----:B------:R-:W0:Y:S01]  /*c490*/  MUFU.EX2 R25, R25 ;  /* 0x0000001900197308 */ /* 0x000e220000000800 */
[C---:B-1----:R-:W-:Y:S01]  /*c4a0*/  F2FP.SATFINITE.E4M3.F32.PACK_AB_MERGE_C R15, R51.reuse, R28, RZ ;  /* 0x0000001c330f723e */ /* 0x042fe200048070ff */
[----:B------:R-:W-:Y:S02]  /*c4b0*/  FADD.FTZ R51, R51, R32 ;  /* 0x0000002033337221 */ /* 0x000fe40000010000 */
[----:B------:R-:W1:Y:S01]  /*c4c0*/  @P6 LDC R32, c[0x0][0x450] ;  /* 0x00011400ff206b82 */ /* 0x000e620000000800 */
[----:B------:R-:W-:-:S03]  /*c4d0*/  F2FP.SATFINITE.E4M3.F32.PACK_AB_MERGE_C R143, R47, R14, R15 ;  /* 0x0000000e2f8f723e */ /* 0x000fc6000480700f */
[----:B------:R-:W2:Y:S08]  /*c4e0*/  MUFU.EX2 R26, R26 ;  /* 0x0000001a001a7308 */ /* 0x000eb00000000800 */
[----:B------:R-:W3:Y:S01]  /*c4f0*/  MUFU.EX2 R27, R27 ;  /* 0x0000001b001b7308 */ /* 0x000ee20000000800 */
[----:B0-----:R-:W-:Y:S01]  /*c500*/  F2FP.SATFINITE.E4M3.F32.PACK_AB_MERGE_C R136, R25, R60, R9 ;  /* 0x0000003c1988723e */ /* 0x001fe20004807009 */
[----:B------:R-:W-:-:S04]  /*c510*/  FADD.FTZ R60, R60, R53 ;  /* 0x000000353c3c7221 */ /* 0x000fc80000010000 */
[----:B------:R-:W-:Y:S02]  /*c520*/  FADD.FTZ R25, R25, R60 ;  /* 0x0000003c19197221 */ /* 0x000fe40000010000 */
[----:B------:R-:W0:Y:S01]  /*c530*/  MUFU.EX2 R30, R30 ;  /* 0x0000001e001e7308 */ /* 0x000e220000000800 */
[----:B--2---:R-:W-:-:S01]  /*c540*/  FADD.FTZ R28, R26, R51 ;  /* 0x000000331a1c7221 */ /* 0x004fc20000010000 */
[----:B------:R-:W-:Y:S01]  /*c550*/  FADD.FTZ R62, R62, R25 ;  /* 0x000000193e3e7221 */ /* 0x000fe20000010000 */
[----:B-1----:R-:W-:-:S03]  /*c560*/  @P6 SHF.R.U32.HI R13, RZ, R32, R21 ;  /* 0x00000020ff0d6219 */ /* 0x002fc60000011615 */
[----:B------:R-:W-:Y:S01]  /*c570*/  FADD.FTZ R29, R29, R62 ;  /* 0x0000003e1d1d7221 */ /* 0x000fe20000010000 */
[----:B------:R-:W-:Y:S01]  /*c580*/  ISETP.GE.AND P6, PT, R11, 0x1, PT ;  /* 0x000000010b00780c */ /* 0x000fe20003fc6270 */
[----:B------:R-:W-:Y:S01]  /*c590*/  MUFU.EX2 R33, R33 ;  /* 0x0000002100217308 */ /* 0x000fe20000000800 */
[----:B---3--:R-:W-:-:S01]  /*c5a0*/  FADD.FTZ R9, R27, R28 ;  /* 0x0000001c1b097221 */ /* 0x008fc20000010000 */
[----:B------:R-:W-:-:S04]  /*c5b0*/  IMAD.IADD R13, R104, 0x1, R13 ;  /* 0x00000001680d7824 */ /* 0x000fc800078e020d */
[----:B------:R-:W-:Y:S02]  /*c5c0*/  IMAD.IADD R10, R13, 0x1, R10 ;  /* 0x000000010d0a7824 */ /* 0x000fe400078e020a */
[----:B------:R-:W1:Y:S01]  /*c5d0*/  MUFU.EX2 R66, R66 ;  /* 0x0000004200427308 */ /* 0x000e620000000800 */
[----:B0-----:R-:W-:-:S07]  /*c5e0*/  FADD.FTZ R14, R30, R9 ;  /* 0x000000091e0e7221 */ /* 0x001fce0000010000 */
[----:B------:R-:W0:Y:S08]  /*c5f0*/  MUFU.EX2 R31, R31 ;  /* 0x0000001f001f7308 */ /* 0x000e300000000800 */
[----:B------:R-:W-:Y:S01]  /*c600*/  MUFU.EX2 R64, R64 ;  /* 0x0000004000407308 */ /* 0x000fe20000000800 */
[----:B-1----:R-:W-:-:S07]  /*c610*/  F2FP.SATFINITE.E4M3.F32.PACK_AB_MERGE_C R9, R66, R33, RZ ;  /* 0x000000214209723e */ /* 0x002fce00048070ff */
[----:B------:R-:W1:Y:S01]  /*c620*/  MUFU.EX2 R111, R111 ;  /* 0x0000006f006f7308 */ /* 0x000e620000000800 */
[----:B0-----:R-:W-:-:S01]  /*c630*/  FADD.FTZ R14, R31, R14 ;  /* 0x0000000e1f0e7221 */ /* 0x001fc20000010000 */
[----:B------:R-:W-:-:S04]  /*c640*/  F2FP.SATFINITE.E4M3.F32.PACK_AB_MERGE_C R30, R31, R30, RZ ;  /* 0x0000001e1f1e723e */ /* 0x000fc800048070ff */
[----:B------:R-:W-:Y:S02]  /*c650*/  F2FP.SATFINITE.E4M3.F32.PACK_AB_MERGE_C R137, R27, R26, R30 ;  /* 0x0000001a1b89723e */ /* 0x000fe4000480701e */
        /* <DEDUP_REMOVED lines=11> */
[----:B0-----:R-:W-:-:S03]  /*c710*/  F2FP.SATFINITE.E4M3.F32.PACK_AB_MERGE_C R9, R8, R41, RZ ;  /* 0x000000290809723e */ /* 0x001fc600048070ff */
[----:B------:R-:W-:Y:S01]  /*c720*/  FADD.FTZ R21, R8, R21 ;  /* 0x0000001508157221 */ /* 0x000fe20000010000 */
[----:B------:R-:W-:Y:S01]  /*c730*/  VIADD R8, R105, 0xfffffffe ;  /* 0xfffffffe69087836 */ /* 0x000fe20000000000 */
[----:B------:R-:W-:Y:S01]  /*c740*/  F2FP.SATFINITE.E4M3.F32.PACK_AB_MERGE_C R139, R20, R107, R9 ;  /* 0x0000006b148b723e */ /* 0x000fe20004807009 */
[----:B------:R-:W-:-:S05]  /*c750*/  FADD.FTZ R9, R66, R33 ;  /* 0x0000002142097221 */ /* 0x000fca0000010000 */
[----:B------:R0:W-:Y:S01]  /*c760*/  STL [R1], R9 ;  /* 0x0000000901007387 */ /* 0x0001e20000100800 */
[----:B------:R-:W-:Y:S05]  /*c770*/  @!P6 BRA `(.L_x_1485) ;  /* 0x000000000048e947 */ /* 0x000fea0003800000 */
[C---:B------:R-:W-:Y:S01]  /*c780*/  ISETP.GT.AND P1, PT, R13.reuse, RZ, PT ;  /* 0x000000ff0d00720c */ /* 0x040fe20003f24270 */
[----:B------:R-:W-:Y:S01]  /*c790*/  BSSY B0, `(.L_x_1486) ;  /* 0x000000e000007945 */ /* 0x000fe20003800000 */
[----:B0-----:R-:W-:-:S11]  /*c7a0*/  VIADD R9, R13, 0xffffffff ;  /* 0xffffffff0d097836 */ /* 0x001fd60000000000 */
        /* <DEDUP_REMOVED lines=8> */
.L_x_1487:
[----:B------:R-:W-:-:S13]  /*c830*/  ISETP.NE.AND P1, PT, R11, 0x1, PT ;  /* 0x000000010b00780c */ /* 0x000fda0003f25270 */
[----:B------:R-:W0:Y:S02]  /*c840*/  @P1 LDC.64 R14, c[0x0][0x9e8] ;  /* 0x00027a00ff0e1b82 */ /* 0x000e240000000a00 */
[----:B0-----:R-:W-:-:S05]  /*c850*/  @P1 IMAD.HI.U32 R14, R9, R14, RZ ;  /* 0x0000000e090e1227 */ /* 0x001fca00078e00ff */
[----:B------:R-:W-:-:S07]  /*c860*/  @P1 SHF.R.U32.HI R9, RZ, R15, R14 ;  /* 0x0000000fff091219 */ /* 0x000fce000001160e */
.L_x_1488:
[----:B------:R-:W-:Y:S05]  /*c870*/  BSYNC B0 ;  /* 0x0000000000007941 */ /* 0x000fea0003800000 */
.L_x_1486:
[----:B------:R-:W-:-:S05]  /*c880*/  IMAD R9, R9, R11, R11 ;  /* 0x0000000b09097224 */ /* 0x000fca00078e020b */
[----:B------:R-:W-:-:S07]  /*c890*/  VIMNMX R10, R10, R9, PT ;  /* 0x000000090a0a7248 */ /* 0x000fce0003fe0100 */
.L_x_1485:
[----:B------:R-:W2:Y:S01]  /*c8a0*/  LDL R11, [R1+0x44] ;  /* 0x00004400010b7983 */ /* 0x000ea20000100800 */
[----:B------:R-:W-:Y:S01]  /*c8b0*/  IMAD.HI R10, R10, 0x66666667, RZ ;  /* 0x666666670a0a7827 */ /* 0x000fe200078e02ff */
[----:B------:R-:W-:Y:S01]  /*c8c0*/  ULDC UR37, c[0x0][0x9e4] ;  /* 0x0002790000257ab9 */ /* 0x000fe20000000800 */
[----:B------:R-:W-:Y:S01]  /*c8d0*/  ULDC UR36, c[0x0][0x9e4] ;  /* 0x0002790000247ab9 */ /* 0x000fe20000000800 */
[----:B------:R-:W-:Y:S01]  /*c8e0*/  ULDC UR38, c[0x0][0x9dc] ;  /* 0x0002770000267ab9 */ /* 0x000fe20000000800 */
[----:B------:R-:W-:Y:S01]  /*c8f0*/  ULDC UR42, c[0x0][0x9dc] ;  /* 0x00027700002a7ab9 */ /* 0x000fe20000000800 */
[----:B0-----:R-:W-:Y:S01]  /*c900*/  SHF.R.U32.HI R9, RZ, 0x1f, R10 ;  /* 0x0000001fff097819 */ /* 0x001fe2000001160a */
[----:B------:R-:W-:Y:S01]  /*c910*/  ULDC UR43, c[0x0][0x9e0] ;  /* 0x00027800002b7ab9 */ /* 0x000fe20000000800 */
[----:B------:R-:W-:Y:S01]  /*c920*/  ULDC UR39, c[0x0][0x9e0] ;  /* 0x0002780000277ab9 */ /* 0x000fe20000000800 */
[----:B------:R-:W-:Y:S01]  /*c930*/  BSSY B1, `(.L_x_1489) ;  /* 0x0000449000017945 */ /* 0x000fe20003800000 */
[----:B------:R-:W-:-:S02]  /*c940*/  LEA.HI.SX32 R9, R10, R9, 0x1a ;  /* 0x000000090a097211 */ /* 0x000fc400078fd2ff */
        /* <DEDUP_REMOVED lines=16> */
[----:B--2---:R-:W-:-:S04]  /*ca50*/  VIMNMX R11, R11, R9, !PT ;  /* 0x000000090b0b7248 */ /* 0x004fc80007fe0100 */
[----:B------:R-:W-:Y:S01]  /*ca60*/  ISETP.GE.AND P1, PT, R8, R11, PT ;  /* 0x0000000b0800720c */ /* 0x000fe20003f26270 */
[----:B------:R0:W-:-:S12]  /*ca70*/  STL [R1+0x34], R11 ;  /* 0x0000340b01007387 */ /* 0x0001d80000100800 */
[----:B0-----:R-:W-:Y:S05]  /*ca80*/  @!P1 BRA `(.L_x_1490) ;  /* 0x0000004000cc9947 */ /* 0x001fea0003800000 */
[----:B------:R-:W-:Y:S01]  /*ca90*/  BSSY B0, `(.L_x_1491) ;  /* 0x000042e000007945 */ /* 0x000fe20003800000 */
[----:B------:R-:W-:-:S07]  /*caa0*/  IMAD.MOV.U32 R55, RZ, RZ, RZ ;  /* 0x000000ffff377224 */ /* 0x000fce00078e00ff */
.L_x_1512:
[----:B------:R-:W-:-:S05]  /*cab0*/  VIADD R9, R23, 0x1 ;  /* 0x0000000117097836 */ /* 0x000fca0000000000 */
[----:B------:R-:W-:-:S04]  /*cac0*/  ISETP.NE.AND P1, PT, R9, 0x2, PT ;  /* 0x000000020900780c */ /* 0x000fc80003f25270 */
[----:B------:R-:W-:Y:S02]  /*cad0*/  SEL R11, RZ, 0x1, P1 ;  /* 0x00000001ff0b7807 */ /* 0x000fe40000800000 */
[----:B------:R-:W-:Y:S02]  /*cae0*/  SEL R9, R9, RZ, P1 ;  /* 0x000000ff09097207 */ /* 0x000fe40000800000 */
[----:B------:R-:W-:Y:S01]  /*caf0*/  LOP3.LUT R20, R156, R11, RZ, 0x3c, !PT ;  /* 0x0000000b9c147212 */ /* 0x000fe200078e3cff */
[----:B------:R-:W-:Y:S06]  /*cb00*/  @!P0 BRA `(.L_x_1492) ;  /* 0x0000000000048947 */ /* 0x000fec0003800000 */
[----:B------:R-:W-:Y:S01]  /*cb10*/  BPT.TRAP 0x1 ;  /* 0x000000040000795c */ /* 0x000fe20000300000 */
.L_x_1492:
[----:B------:R-:W-:Y:S01]  /*cb20*/  IMAD R14, R9, 0x8, R22 ;  /* 0x00000008090e7824 */ /* 0x000fe200078e0216 */
[----:B------:R-:W-:-:S04]  /*cb30*/  SHF.L.U32 R11, R20, 0x1f, RZ ;  /* 0x0000001f140b7819 */ /* 0x000fc800000006ff */
[----:B------:R0:W1:Y:S01]  /*cb40*/  SYNCS.PHASECHK.TRANS64.TRYWAIT P1, [R14+URZ+0x13230], R11 ;  /* 0x0132300b0e0075a7 */ /* 0x000062000802017f */
[----:B------:R-:W-:Y:S05]  /*cb50*/  @!P0 BRA `(.L_x_1493) ;  /* 0x0000000000048947 */ /* 0x000fea0003800000 */
[----:B------:R-:W-:Y:S01]  /*cb60*/  BPT.TRAP 0x1 ;  /* 0x000000040000795c */ /* 0x000fe20000300000 */
.L_x_1493:
[----:B------:R-:W2:Y:S01]  /*cb70*/  LDL R10, [R1+0x4] ;  /* 0x00000400010a7983 */ /* 0x000ea20000100800 */
[----:B------:R-:W-:Y:S01]  /*cb80*/  BSSY B2, `(.L_x_1494) ;  /* 0x0000007000027945 */ /* 0x000fe20003800000 */
[----:B--2---:R-:W-:-:S04]  /*cb90*/  IMAD R15, R9, 0x280, R10 ;  /* 0x00000280090f7824 */ /* 0x004fc800078e020a */
[C---:B------:R-:W-:Y:S02]  /*cba0*/  VIADD R12, R15.reuse, 0x80 ;  /* 0x000000800f0c7836 */ /* 0x040fe40000000000 */
[----:B------:R-:W-:Y:S01]  /*cbb0*/  VIADD R56, R15, 0x100 ;  /* 0x000001000f387836 */ /* 0x000fe20000000000 */
[----:B-1----:R-:W-:Y:S06]  /*cbc0*/  @P1 BRA `(.L_x_1495) ;  /* 0x0000000000081947 */ /* 0x002fec0003800000 */
[----:B------:R-:W1:Y:S02]  /*cbd0*/  SYNCS.PHASECHK.TRANS64.TRYWAIT P1, [R14+URZ+0x13230], R11 ;  /* 0x0132300b0e0075a7 */ /* 0x000e64000802017f */
[----:B-1----:R-:W-:Y:S05]  /*cbe0*/  @!P1 BRA `(.L_x_1496) ;  /* 0x0000015800749947 */ /* 0x002fea0003800000 */
.L_x_1495:
[----:B------:R-:W-:Y:S05]  /*cbf0*/  BSYNC B2 ;  /* 0x0000000000027941 */ /* 0x000fea0003800000 */
.L_x_1494:
[----:B------:R-:W-:Y:S01]  /*cc00*/  IMAD.MOV.U32 R10, RZ, RZ, R15 ;  /* 0x000000ffff0a7224 */ /* 0x000fe200078e000f */
[----:B------:R-:W-:Y:S01]  /*cc10*/  R2UR UR16, R4 ;  /* 0x00000000041072ca */ /* 0x000fe200000e0000 */
[----:B01----:R-:W-:Y:S01]  /*cc20*/  IMAD.MOV.U32 R11, RZ, RZ, -0x7fffffe0 ;  /* 0x80000020ff0b7424 */ /* 0x003fe200078e00ff */
[----:B------:R-:W-:Y:S01]  /*cc30*/  R2UR UR17, R5 ;  /* 0x00000000051172ca */ /* 0x000fe200000e0000 */
[----:B------:R-:W-:Y:S01]  /*cc40*/  WARPGROUP.ARRIVE ;  /* 0x00000000000079c5 */ /* 0x000fe20000000000 */
[----:B------:R-:W-:Y:S01]  /*cc50*/  R2UR UR18, R10 ;  /* 0x000000000a1272ca */ /* 0x000fe200000e0000 */
[----:B------:R-:W-:Y:S01]  /*cc60*/  IMAD.MOV.U32 R13, RZ, RZ, -0x7fffffe0 ;  /* 0x80000020ff0d7424 */ /* 0x000fe200078e00ff */
[----:B------:R-:W-:Y:S01]  /*cc70*/  R2UR UR19, R11 ;  /* 0x000000000b1372ca */ /* 0x000fe200000e0000 */
[----:B------:R-:W-:Y:S01]  /*cc80*/  IMAD.MOV.U32 R10, RZ, RZ, R56 ;  /* 0x000000ffff0a7224 */ /* 0x000fe200078e0038 */
[----:B------:R-:W-:Y:S01]  /*cc90*/  R2UR UR22, R12 ;  /* 0x000000000c1672ca */ /* 0x000fe200000e0000 */
[----:B------:R-:W-:Y:S01]  /*cca0*/  VIADD R12, R15, 0x180 ;  /* 0x000001800f0c7836 */ /* 0x000fe20000000000 */
[----:B------:R-:W-:Y:S01]  /*ccb0*/  R2UR UR23, R13 ;  /* 0x000000000d1772ca */ /* 0x000fe200000e0000 */
[----:B------:R-:W-:Y:S01]  /*ccc0*/  VIADD R56, R15, 0x182 ;  /* 0x000001820f387836 */ /* 0x000fe20000000000 */
[----:B------:R-:W-:Y:S01]  /*ccd0*/  R2UR UR20, R4 ;  /* 0x00000000041472ca */ /* 0x000fe200000e0000 */
[----:B------:R-:W-:Y:S01]  /*cce0*/  IMAD.MOV.U32 R57, RZ, RZ, -0x7fffffe0 ;  /* 0x80000020ff397424 */ /* 0x000fe200078e00ff */
[----:B------:R-:W-:-:S02]  /*ccf0*/  R2UR UR21, R5 ;  /* 0x00000000051572ca */ /* 0x000fc400000e0000 */
[----:B------:R-:W-:Y:S01]  /*cd00*/  R2UR UR26, R10 ;  /* 0x000000000a1a72ca */ /* 0x000fe200000e0000 */
[----:B------:R-:W-:Y:S01]  /*cd10*/  VIADD R10, R15, 0x200 ;  /* 0x000002000f0a7836 */ /* 0x000fe20000000000 */
        /* <DEDUP_REMOVED lines=9> */
[----:B------:R-:W-:Y:S01]  /*cdb0*/  R2UR UR6, R10 ;  /* 0x000000000a0672ca */ /* 0x000fe200000e0000 */
[----:B------:R-:W-:Y:S01]  /*cdc0*/  VIADD R10, R15, 0x82 ;  /* 0x000000820f0a7836 */ /* 0x000fe20000000000 */
[----:B------:R-:W-:Y:S01]  /*cdd0*/  R2UR UR7, R11 ;  /* 0x000000000b0772ca */ /* 0x000fe200000e0000 */
[----:B------:R-:W-:Y:S01]  /*cde0*/  IMAD.MOV.U32 R11, RZ, RZ, -0x7fffffe0 ;  /* 0x80000020ff0b7424 */ /* 0x000fe200078e00ff */
[----:B------:R-:W-:Y:S02]  /*cdf0*/  R2UR UR4, R4 ;  /* 0x00000000040472ca */ /* 0x000fe400000e0000 */
[----:B------:R-:W-:-:S02]  /*ce00*/  R2UR UR5, R5 ;  /* 0x00000000050572ca */ /* 0x000fc400000e0000 */
[----:B------:R-:W-:Y:S01]  /*ce10*/  R2UR UR14, R12 ;  /* 0x000000000c0e72ca */ /* 0x000fe200000e0000 */
[----:B------:R-:W-:Y:S01]  /*ce20*/  VIADD R12, R15, 0x102 ;  /* 0x000001020f0c7836 */ /* 0x000fe20000000000 */
[----:B------:R-:W-:Y:S01]  /*ce30*/  R2UR UR15, R13 ;  /* 0x000000000d0f72ca */ /* 0x000fe200000e0000 */
[----:B------:R-:W-:Y:S01]  /*ce40*/  IMAD.MOV.U32 R13, RZ, RZ, -0x7fffffe0 ;  /* 0x80000020ff0d7424 */ /* 0x000fe200078e00ff */
        /* <DEDUP_REMOVED lines=50> */
.L_x_1497:
[----:B------:R-:W-:Y:S01]  /*d170*/  SHF.L.U32 R10, R156, 0x1f, RZ ;  /* 0x0000001f9c0a7819 */ /* 0x000fe200000006ff */
[----:B------:R-:W-:-:S04]  /*d180*/  IMAD R15, R23, 0x8, R22 ;  /* 0x00000008170f7824 */ /* 0x000fc800078e0216 */
[----:B------:R0:W1:Y:S01]  /*d190*/  SYNCS.PHASECHK.TRANS64.TRYWAIT P1, [R15+URZ+0x13250], R10 ;  /* 0x0132500a0f0075a7 */ /* 0x000062000802017f */
[----:B------:R-:W-:Y:S05]  /*d1a0*/  @!P0 BRA `(.L_x_1498) ;  /* 0x0000000000048947 */ /* 0x000fea0003800000 */
[----:B------:R-:W-:Y:S01]  /*d1b0*/  BPT.TRAP 0x1 ;  /* 0x000000040000795c */ /* 0x000fe20000300000 */
.L_x_1498:
[----:B------:R-:W-:Y:S04]  /*d1c0*/  BSSY B2, `(.L_x_1499) ;  /* 0x0000004000027945 */ /* 0x000fe80003800000 */
[----:B-1----:R-:W-:Y:S05]  /*d1d0*/  @P1 BRA `(.L_x_1500) ;  /* 0x0000000000081947 */ /* 0x002fea0003800000 */
[----:B------:R-:W1:Y:S02]  /*d1e0*/  SYNCS.PHASECHK.TRANS64.TRYWAIT P1, [R15+URZ+0x13250], R10 ;  /* 0x0132500a0f0075a7 */ /* 0x000e64000802017f */
[----:B-1----:R-:W-:Y:S05]  /*d1f0*/  @!P1 BRA `(.L_x_1501) ;  /* 0x0000015400049947 */ /* 0x002fea0003800000 */
.L_x_1500:
[----:B------:R-:W-:Y:S05]  /*d200*/  BSYNC B2 ;  /* 0x0000000000027941 */ /* 0x000fea0003800000 */
.L_x_1499:
[----:B01----:R-:W-:Y:S01]  /*d210*/  VIADD R10, R22, 0x1000 ;  /* 0x00001000160a7836 */ /* 0x003fe20000000000 */
[----:B------:R-:W-:Y:S01]  /*d220*/  WARPGROUP.ARRIVE ;  /* 0x00000000000079c5 */ /* 0x000fe20000000000 */
[----:B------:R-:W-:Y:S02]  /*d230*/  IMAD.MOV.U32 R11, RZ, RZ, -0x3ffffff0 ;  /* 0xc0000010ff0b7424 */ /* 0x000fe400078e00ff */
[----:B------:R-:W-:Y:S01]  /*d240*/  IMAD.MOV.U32 R13, RZ, RZ, -0x3ffffff0 ;  /* 0xc0000010ff0d7424 */ /* 0x000fe200078e00ff */
[----:B------:R-:W-:Y:S02]  /*d250*/  SHF.R.U32.HI R10, RZ, 0x4, R10 ;  /* 0x00000004ff0a7819 */ /* 0x000fe4000001160a */
[----:B------:R-:W-:Y:S01]  /*d260*/  R2UR UR7, R11 ;  /* 0x000000000b0772ca */ /* 0x000fe200000e0000 */
[----:B------:R-:W-:Y:S01]  /*d270*/  IMAD.MOV.U32 R11, RZ, RZ, -0x3ffffff0 ;  /* 0xc0000010ff0b7424 */ /* 0x000fe200078e00ff */
[----:B------:R-:W-:-:S04]  /*d280*/  LOP3.LUT R10, R10, 0x3fff, RZ, 0xc0, !PT ;  /* 0x00003fff0a0a7812 */ /* 0x000fc800078ec0ff */
[----:B------:R-:W-:-:S05]  /*d290*/  LOP3.LUT R10, R10, 0x10000, RZ, 0xfc, !PT ;  /* 0x000100000a0a7812 */ /* 0x000fca00078efcff */
[----:B------:R-:W-:-:S04]  /*d2a0*/  IMAD R10, R23, 0x280, R10 ;  /* 0x00000280170a7824 */ /* 0x000fc800078e020a */
[C---:B------:R-:W-:Y:S01]  /*d2b0*/  VIADD R12, R10.reuse, 0x80 ;  /* 0x000000800a0c7836 */ /* 0x040fe20000000000 */
[----:B------:R-:W-:-:S13]  /*d2c0*/  R2UR UR6, R10 ;  /* 0x000000000a0672ca */ /* 0x000fda00000e0000 */
[----:B------:R-:W-:Y:S01]  /*d2d0*/  QGMMA.64x64x32.F32.E4M3.E4M3 R24, R152, gdesc[UR4], R24, gsb0 ;  /* 0x00e0000498187df3 */ /* 0x000fe20008000818 */
[----:B------:R-:W-:Y:S01]  /*d2e0*/  R2UR UR6, R12 ;  /* 0x000000000c0672ca */ /* 0x000fe200000e0000 */
[----:B------:R-:W-:Y:S01]  /*d2f0*/  VIADD R12, R10, 0x100 ;  /* 0x000001000a0c7836 */ /* 0x000fe20000000000 */
[----:B------:R-:W-:Y:S01]  /*d300*/  R2UR UR7, R13 ;  /* 0x000000000d0772ca */ /* 0x000fe200000e0000 */
[----:B------:R-:W-:Y:S01]  /*d310*/  IMAD.MOV.U32 R13, RZ, RZ, -0x3ffffff0 ;  /* 0xc0000010ff0d7424 */ /* 0x000fe200078e00ff */
[----:B------:R-:W-:Y:S02]  /*d320*/  WARPGROUP.DEPBAR.LE gsb0, 0x0 ;  /* 0x00008000000079c5 */ /* 0x000fe40000010000 */
[----:B------:R-:W-:-:S09]  /*d330*/  WARPGROUP.ARRIVE ;  /* 0x00000000000079c5 */ /* 0x000fd20000000000 */
        /* <DEDUP_REMOVED lines=22> */
.L_x_1502:
[----:B------:R-:W2:Y:S01]  /*d4a0*/  LDL R23, [R1+0x2c] ;  /* 0x00002c0001177983 */ /* 0x000ea20000100800 */
[----:B------:R-:W0:Y:S03]  /*d4b0*/  LDC R10, c[0x0][0x448] ;  /* 0x00011200ff0a7b82 */ /* 0x000e260000000800 */
[----:B------:R-:W2:Y:S04]  /*d4c0*/  LDL R13, [R1+0x40] ;  /* 0x00004000010d7983 */ /* 0x000ea80000100800 */
[----:B------:R-:W3:Y:S04]  /*d4d0*/  LDL R142, [R1+0x1c] ;  /* 0x00001c00018e7983 */ /* 0x000ee80000100800 */
[----:B------:R-:W4:Y:S04]  /*d4e0*/  LDL R12, [R1+0x3c] ;  /* 0x00003c00010c7983 */ /* 0x000f280000100800 */
[----:B------:R-:W5:Y:S04]  /*d4f0*/  LDL R144, [R1+0x14] ;  /* 0x0000140001907983 */ /* 0x000f680000100800 */
[----:B------:R-:W5:Y:S01]  /*d500*/  LDL R143, [R1+0x10] ;  /* 0x00001000018f7983 */ /* 0x000f620000100800 */
[----:B0-----:R-:W-:-:S13]  /*d510*/  ISETP.NE.AND P2, PT, R10, 0x1, PT ;  /* 0x000000010a00780c */ /* 0x001fda0003f45270 */
[----:B------:R-:W0:Y:S08]  /*d520*/  @P2 LDC R11, c[0x0][0x44c] ;  /* 0x00011300ff0b2b82 */ /* 0x000e300000000800 */
[----:B------:R-:W1:Y:S01]  /*d530*/  @P2 LDC R10, c[0x0][0x450] ;  /* 0x00011400ff0a2b82 */ /* 0x000e620000000800 */
[----:B------:R-:W-:Y:S01]  /*d540*/  VIADD R14, R14, 0x13240 ;  /* 0x000132400e0e7836 */ /* 0x000fe20000000000 */
[----:B------:R-:W-:Y:S01]  /*d550*/  LOP3.LUT P1, RZ, R17, 0x8, RZ, 0xc0, !PT ;  /* 0x0000000811ff7812 */ /* 0x000fe2000782c0ff */
[----:B--2---:R-:W-:-:S04]  /*d560*/  IMAD.IADD R13, R13, 0x1, R23 ;  /* 0x000000010d0d7824 */ /* 0x004fc800078e0217 */
[----:B0-----:R-:W-:Y:S01]  /*d570*/  @P2 IMAD.HI.U32 R11, R13, R11, RZ ;  /* 0x0000000b0d0b2227 */ /* 0x001fe200078e00ff */
[----:B---3--:R-:W-:-:S04]  /*d580*/  PRMT R14, R142, 0x654, R14 ;  /* 0x000006548e0e7816 */ /* 0x008fc8000000000e */
[----:B-1----:R-:W-:Y:S01]  /*d590*/  @P2 SHF.R.U32.HI R13, RZ, R10, R11 ;  /* 0x0000000aff0d2219 */ /* 0x002fe2000001160b */
[----:B------:R0:W-:Y:S04]  /*d5a0*/  SYNCS.ARRIVE.TRANS64.RED.A1T0 RZ, [R14+URZ], RZ ;  /* 0x000000ff0eff79a7 */ /* 0x0001e8000810043f */
[----:B------:R-:W1:Y:S01]  /*d5b0*/  SHFL.IDX PT, R140, R13, RZ, 0x1c1f ;  /* 0x001c1fff0d8c7589 */ /* 0x000e6200000e0000 */
[----:B0-----:R-:W-:-:S04]  /*d5c0*/  IMAD R14, R8, -0xa0, RZ ;  /* 0xffffff60080e7824 */ /* 0x001fc800078e02ff */
[----:B------:R-:W-:-:S04]  /*d5d0*/  VIADD R137, R14, 0x1 ;  /* 0x000000010e897836 */ /* 0x000fc80000000000 */
[----:B----4-:R-:W-:Y:S02]  /*d5e0*/  IMAD R137, R12, -0x2, R137 ;  /* 0xfffffffe0c897824 */ /* 0x010fe400078e0289 */
[----:B------:R-:W-:-:S03]  /*d5f0*/  IMAD.U32 R12, RZ, RZ, UR38 ;  /* 0x00000026ff0c7e24 */ /* 0x000fc6000f8e00ff */
[----:B-----5:R-:W-:Y:S02]  /*d600*/  IADD3 R136, -R143, R137, R144 ;  /* 0x000000898f887210 */ /* 0x020fe40007ffe190 */
[----:B------:R-:W-:-:S05]  /*d610*/  LOP3.LUT R23, RZ, R12, RZ, 0x33, !PT ;  /* 0x0000000cff177212 */ /* 0x000fca00078e33ff */
[----:B------:R-:W-:Y:S02]  /*d620*/  IMAD.IADD R23, R23, 0x1, R136 ;  /* 0x0000000117177824 */ /* 0x000fe400078e0288 */
[----:B------:R-:W-:Y:S02]  /*d630*/  VIADD R136, R136, UR43 ;  /* 0x0000002b88887c36 */ /* 0x000fe40008000000 */
[----:B------:R-:W-:Y:S02]  /*d640*/  VIADD R137, R137, 0xffffffff ;  /* 0xffffffff89897836 */ /* 0x000fe40000000000 */
[--C-:B-1----:R-:W-:Y:S02]  /*d650*/  IMAD.IADD R138, R136, 0x1, R140.reuse ;  /* 0x00000001888a7824 */ /* 0x102fe400078e028c */
        /* <DEDUP_REMOVED lines=14> */
.L_x_1505:
[----:B------:R-:W-:-:S05]  /*d740*/  IMAD.U32 R141, RZ, RZ, UR37 ;  /* 0x00000025ff8d7e24 */ /* 0x000fca000f8e00ff */
[----:B------:R-:W-:-:S13]  /*d750*/  ISETP.NE.AND P1, PT, R141, 0x1, PT ;  /* 0x000000018d00780c */ /* 0x000fda0003f25270 */
[----:B------:R-:W0:Y:S02]  /*d760*/  @P1 LDC.64 R10, c[0x0][0x9e8] ;  /* 0x00027a00ff0a1b82 */ /* 0x000e240000000a00 */
[----:B0-----:R-:W-:-:S05]  /*d770*/  @P1 IMAD.HI.U32 R10, R140, R10, RZ ;  /* 0x0000000a8c0a1227 */ /* 0x001fca00078e00ff */
[----:B------:R-:W-:-:S07]  /*d780*/  @P1 SHF.R.U32.HI R140, RZ, R11, R10 ;  /* 0x0000000bff8c1219 */ /* 0x000fce000001160a */
.L_x_1506:
[----:B------:R-:W-:Y:S05]  /*d790*/  BSYNC B2 ;  /* 0x0000000000027941 */ /* 0x000fea0003800000 */
.L_x_1504:
[----:B------:R-:W-:-:S05]  /*d7a0*/  IMAD R140, R140, R141, R137 ;  /* 0x0000008d8c8c7224 */ /* 0x000fca00078e0289 */
[----:B------:R-:W-:Y:S02]  /*d7b0*/  VIMNMX R139, R139, R140, !PT ;  /* 0x0000008c8b8b7248 */ /* 0x000fe40007fe0100 */
[----:B------:R-:W-:-:S07]  /*d7c0*/  VIADDMNMX R138, R140, R141, R138, PT ;  /* 0x0000008d8c8a7246 */ /* 0x000fce000380018a */
.L_x_1503:
[C---:B------:R-:W-:Y:S01]  /*d7d0*/  ISETP.GE.AND P2, PT, R14.reuse, 0x2, PT ;  /* 0x000000020e00780c */ /* 0x040fe20003f46270 */
[----:B------:R-:W0:Y:S01]  /*d7e0*/  SHFL.IDX PT, R13, R13, 0x1, 0x1c1f ;  /* 0x003c1f000d0d7f89 */ /* 0x000e2200000e0000 */
[----:B------:R-:W-:Y:S02]  /*d7f0*/  ISETP.GE.AND P1, PT, R14, 0x9, PT ;  /* 0x000000090e00780c */ /* 0x000fe40003f26270 */
[----:B------:R-:W-:Y:S02]  /*d800*/  LOP3.LUT R16, R16, 0xefffffff, RZ, 0xc0, !PT ;  /* 0xefffffff10107812 */ /* 0x000fe400078ec0ff */
[----:B------:R-:W-:Y:S02]  /*d810*/  ISETP.GE.AND P3, PT, R14, 0xa, PT ;  /* 0x0000000a0e00780c */ /* 0x000fe40003f66270 */
[----:B------:R-:W-:-:S05]  /*d820*/  LOP3.LUT R17, R17, 0xfffffffe, RZ, 0xc0, !PT ;  /* 0xfffffffe11117812 */ /* 0x000fca00078ec0ff */
[----:B------:R-:W-:Y:S02]  /*d830*/  @P2 LOP3.LUT R16, R16, 0x10000000, RZ, 0xfc, !PT ;  /* 0x1000000010102812 */ /* 0x000fe400078efcff */
[C---:B------:R-:W-:Y:S02]  /*d840*/  ISETP.GT.AND P2, PT, R139.reuse, 0x1, !P2 ;  /* 0x000000018b00780c */ /* 0x040fe40005744270 */
[----:B------:R-:W-:Y:S02]  /*d850*/  LOP3.LUT R16, R16, 0xdfffffff, RZ, 0xc0, !PT ;  /* 0xdfffffff10107812 */ /* 0x000fe400078ec0ff */
[----:B------:R-:W-:Y:S02]  /*d860*/  ISETP.LT.OR P2, PT, R138, 0x2, P2 ;  /* 0x000000028a00780c */ /* 0x000fe40001741670 */
[----:B------:R-:W-:Y:S02]  /*d870*/  @P1 LOP3.LUT R16, R16, 0x20000000, RZ, 0xfc, !PT ;  /* 0x2000000010101812 */ /* 0x000fe400078efcff */
[----:B------:R-:W-:-:S02]  /*d880*/  ISETP.GT.AND P1, PT, R139, 0x8, !P1 ;  /* 0x000000088b00780c */ /* 0x000fc40004f24270 */
[----:B------:R-:W-:Y:S01]  /*d890*/  FSEL R121, R121, -INF , !P2 ;  /* 0xff80000079797808 */ /* 0x000fe20005000000 */
[--C-:B0-----:R-:W-:Y:S01]  /*d8a0*/  IMAD.IADD R136, R136, 0x1, R13.reuse ;  /* 0x0000000188887824 */ /* 0x101fe200078e020d */
[----:B------:R-:W-:Y:S01]  /*d8b0*/  ISETP.LT.OR P1, PT, R138, 0x9, P1 ;  /* 0x000000098a00780c */ /* 0x000fe20000f21670 */
[----:B------:R-:W-:Y:S01]  /*d8c0*/  IMAD.IADD R23, R23, 0x1, R13 ;  /* 0x0000000117177824 */ /* 0x000fe200078e020d */
        /* <DEDUP_REMOVED lines=10> */
[----:B------:R-:W-:Y:S02]  /*d970*/  ISETP.GE.AND P2, PT, R14, 0x12, PT ;  /* 0x000000120e00780c */ /* 0x000fe40003f46270 */
[----:B------:R-:W-:Y:S02]  /*d980*/  ISETP.LT.OR P1, PT, R138, 0x11, P1 ;  /* 0x000000118a00780c */ /* 0x000fe40000f21670 */
[----:B------:R-:W-:Y:S02]  /*d990*/  LOP3.LUT R16, R16, 0xff7fffff, RZ, 0xc0, !PT ;  /* 0xff7fffff10107812 */ /* 0x000fe400078ec0ff */
[----:B------:R-:W-:Y:S02]  /*d9a0*/  FSEL R128, R128, -INF , !P1 ;  /* 0xff80000080807808 */ /* 0x000fe40004800000 */
[----:B------:R-:W-:-:S04]  /*d9b0*/  ISETP.GT.AND P1, PT, R139, 0x11, !P2 ;  /* 0x000000118b00780c */ /* 0x000fc80005724270 */
[----:B------:R-:W-:Y:S02]  /*d9c0*/  ISETP.LT.OR P1, PT, R138, 0x12, P1 ;  /* 0x000000128a00780c */ /* 0x000fe40000f21670 */
        /* <DEDUP_REMOVED lines=36> */
[----:B------:R-:W-:Y:S02]  /*dc10*/  ISETP.GT.AND P6, PT, R139, 0x31, !P6 ;  /* 0x000000318b00780c */ /* 0x000fe400077c4270 */
[----:B------:R-:W-:Y:S02]  /*dc20*/  LOP3.LUT R16, R16, 0xffbfffff, RZ, 0xc0, !PT ;  /* 0xffbfffff10107812 */ /* 0x000fe400078ec0ff */
        /* <DEDUP_REMOVED lines=177> */
.L_x_1509:
[----:B------:R-:W-:-:S05]  /*e740*/  IMAD.U32 R14, RZ, RZ, UR37 ;  /* 0x00000025ff0e7e24 */ /* 0x000fca000f8e00ff */
[----:B------:R-:W-:-:S13]  /*e750*/  ISETP.NE.AND P6, PT, R14, 0x1, PT ;  /* 0x000000010e00780c */ /* 0x000fda0003fc5270 */
[----:B------:R-:W0:Y:S02]  /*e760*/  @P6 LDC.64 R10, c[0x0][0x9e8] ;  /* 0x00027a00ff0a6b82 */ /* 0x000e240000000a00 */
[----:B0-----:R-:W-:-:S05]  /*e770*/  @P6 IMAD.HI.U32 R10, R13, R10, RZ ;  /* 0x0000000a0d0a6227 */ /* 0x001fca00078e00ff */
[----:B------:R-:W-:-:S07]  /*e780*/  @P6 SHF.R.U32.HI R13, RZ, R11, R10 ;  /* 0x0000000bff0d6219 */ /* 0x000fce000001160a */
.L_x_1510:
[----:B------:R-:W-:Y:S05]  /*e790*/  BSYNC B2 ;  /* 0x0000000000027941 */ /* 0x000fea0003800000 */
.L_x_1508:
[----:B------:R-:W-:-:S05]  /*e7a0*/  IMAD R13, R13, R14, R137 ;  /* 0x0000000e0d0d7224 */ /* 0x000fca00078e0289 */
[----:B------:R-:W-:Y:S02]  /*e7b0*/  VIMNMX R23, R23, R13, !PT ;  /* 0x0000000d17177248 */ /* 0x000fe40007fe0100 */
[----:B------:R-:W-:-:S07]  /*e7c0*/  VIADDMNMX R136, R13, R14, R136, PT ;  /* 0x0000000e0d887246 */ /* 0x000fce0003800188 */
.L_x_1507:
[C---:B------:R-:W-:Y:S01]  /*e7d0*/  ISETP.GT.AND P1, PT, R23.reuse, 0x20, !P1 ;  /* 0x000000201700780c */ /* 0x040fe20004f24270 */
[----:B------:R-:W2:Y:S01]  /*e7e0*/  LDL.LU R137, [R1] ;  /* 0x0000000001897983 */ /* 0x000ea20000300800 */
[----:B------:R-:W-:Y:S02]  /*e7f0*/  LOP3.LUT P6, RZ, R16, 0x800000, RZ, 0xc0, !PT ;  /* 0x0080000010ff7812 */ /* 0x000fe400078cc0ff */
[----:B------:R-:W-:Y:S02]  /*e800*/  ISETP.LT.OR P1, PT, R136, 0x21, P1 ;  /* 0x000000218800780c */ /* 0x000fe40000f21670 */
[C---:B------:R-:W-:Y:S02]  /*e810*/  ISETP.GT.AND P5, PT, R23.reuse, 0x30, !P5 ;  /* 0x000000301700780c */ /* 0x040fe40006fa4270 */
        /* <DEDUP_REMOVED lines=15> */
[C---:B------:R-:W-:Y:S02]  /*e910*/  ISETP.GT.AND P1, PT, R23.reuse, 0x39, !P1 ;  /* 0x000000391700780c */ /* 0x040fe40004f24270 */
[----:B------:R-:W-:Y:S02]  /*e920*/  ISETP.GT.AND P3, PT, R23, 0x28, !P3 ;  /* 0x000000281700780c */ /* 0x000fe40005f64270 */
[----:B------:R-:W-:Y:S02]  /*e930*/  ISETP.LT.OR P1, PT, R136, 0x3a, P1 ;  /* 0x0000003a8800780c */ /* 0x000fe40000f21670 */
[----:B------:R-:W-:Y:S02]  /*e940*/  LOP3.LUT P4, RZ, R16, 0x40000, RZ, 0xc0, !PT ;  /* 0x0004000010ff7812 */ /* 0x000fe4000788c0ff */
[----:B------:R-:W-:-:S02]  /*e950*/  FSEL R119, R119, -INF , !P1 ;  /* 0xff80000077777808 */ /* 0x000fc40004800000 */
[----:B------:R-:W-:Y:S02]  /*e960*/  LOP3.LUT P1, RZ, R16, 0x100000, RZ, 0xc0, !PT ;  /* 0x0010000010ff7812 */ /* 0x000fe4000782c0ff */
[----:B------:R-:W-:Y:S02]  /*e970*/  ISETP.LT.OR P3, PT, R136, 0x29, P3 ;  /* 0x000000298800780c */ /* 0x000fe40001f61670 */
[C---:B------:R-:W-:Y:S02]  /*e980*/  ISETP.GT.AND P1, PT, R23.reuse, 0x40, !P1 ;  /* 0x000000401700780c */ /* 0x040fe40004f24270 */
[----:B------:R-:W-:Y:S02]  /*e990*/  FSEL R110, R110, -INF , !P3 ;  /* 0xff8000006e6e7808 */ /* 0x000fe40005800000 */
[----:B------:R-:W-:Y:S02]  /*e9a0*/  ISETP.LT.OR P1, PT, R136, 0x41, P1 ;  /* 0x000000418800780c */ /* 0x000fe40000f21670 */
[----:B------:R-:W-:-:S02]  /*e9b0*/  ISETP.GT.AND P2, PT, R23, 0x21, !P2 ;  /* 0x000000211700780c */ /* 0x000fc40005744270 */
[----:B------:R-:W-:Y:S02]  /*e9c0*/  FSEL R90, R90, -INF , !P1 ;  /* 0xff8000005a5a7808 */ /* 0x000fe40004800000 */
[----:B------:R-:W-:Y:S02]  /*e9d0*/  ISETP.GT.AND P1, PT, R23, 0x41, !P5 ;  /* 0x000000411700780c */ /* 0x000fe40006f24270 */
[----:B------:R-:W-:Y:S02]  /*e9e0*/  LOP3.LUT P3, RZ, R16, 0x20000, RZ, 0xc0, !PT ;  /* 0x0002000010ff7812 */ /* 0x000fe4000786c0ff */
[C---:B------:R-:W-:Y:S02]  /*e9f0*/  ISETP.LT.OR P1, PT, R136.reuse, 0x42, P1 ;  /* 0x000000428800780c */ /* 0x040fe40000f21670 */
[----:B------:R-:W-:Y:S02]  /*ea00*/  ISETP.LT.OR P2, PT, R136, 0x22, P2 ;  /* 0x000000228800780c */ /* 0x000fe40001741670 */
[----:B------:R-:W-:-:S02]  /*ea10*/  FSEL R91, R91, -INF , !P1 ;  /* 0xff8000005b5b7808 */ /* 0x000fc40004800000 */
[----:B------:R-:W-:Y:S02]  /*ea20*/  ISETP.GT.AND P1, PT, R23, 0x48, !P4 ;  /* 0x000000481700780c */ /* 0x000fe40006724270 */
[----:B------:R-:W-:Y:S02]  /*ea30*/  FSEL R107, R107, -INF , !P2 ;  /* 0xff8000006b6b7808 */ /* 0x000fe40005000000 */
[----:B------:R-:W-:Y:S02]  /*ea40*/  ISETP.LT.OR P1, PT, R136, 0x49, P1 ;  /* 0x000000498800780c */ /* 0x000fe40000f21670 */
[----:B------:R-:W-:Y:S02]  /*ea50*/  LOP3.LUT P2, RZ, R16, 0x10000, RZ, 0xc0, !PT ;  /* 0x0001000010ff7812 */ /* 0x000fe4000784c0ff */
[----:B------:R-:W-:Y:S02]  /*ea60*/  FSEL R94, R94, -INF , !P1 ;  /* 0xff8000005e5e7808 */ /* 0x000fe40004800000 */
[----:B------:R-:W-:-:S02]  /*ea70*/  ISETP.GT.AND P1, PT, R23, 0x49, !P3 ;  /* 0x000000491700780c */ /* 0x000fc40005f24270 */
[----:B------:R-:W-:Y:S02]  /*ea80*/  LOP3.LUT R17, R17, 0xffffffdf, RZ, 0xc0, !PT ;  /* 0xffffffdf11117812 */ /* 0x000fe400078ec0ff */
[----:B------:R-:W-:Y:S02]  /*ea90*/  ISETP.LT.OR P1, PT, R136, 0x4a, P1 ;  /* 0x0000004a8800780c */ /* 0x000fe40000f21670 */
[----:B------:R-:W-:Y:S02]  /*eaa0*/  @P0 LOP3.LUT R17, R17, 0x20, RZ, 0xfc, !PT ;  /* 0x0000002011110812 */ /* 0x000fe400078efcff */
[----:B------:R-:W-:Y:S02]  /*eab0*/  FSEL R95, R95, -INF , !P1 ;  /* 0xff8000005f5f7808 */ /* 0x000fe40004800000 */
[----:B------:R-:W-:Y:S02]  /*eac0*/  ISETP.GT.AND P1, PT, R23, 0x50, !P2 ;  /* 0x000000501700780c */ /* 0x000fe40005724270 */
[----:B------:R-:W-:-:S02]  /*ead0*/  LOP3.LUT P0, RZ, R16, 0x8000, RZ, 0xc0, !PT ;  /* 0x0000800010ff7812 */ /* 0x000fc4000780c0ff */
[----:B------:R-:W-:Y:S02]  /*eae0*/  ISETP.LT.OR P1, PT, R136, 0x51, P1 ;  /* 0x000000518800780c */ /* 0x000fe40000f21670 */
[----:B------:R-:W-:Y:S02]  /*eaf0*/  LOP3.LUT P6, RZ, R16, 0x4000, RZ, 0xc0, !PT ;  /* 0x0000400010ff7812 */ /* 0x000fe400078cc0ff */
[----:B------:R-:W-:Y:S02]  /*eb00*/  FSEL R98, R98, -INF , !P1 ;  /* 0xff80000062627808 */ /* 0x000fe40004800000 */
[----:B------:R-:W-:Y:S02]  /*eb10*/  ISETP.GT.AND P1, PT, R23, 0x51, !P0 ;  /* 0x000000511700780c */ /* 0x000fe40004724270 */
[----:B------:R-:W-:Y:S02]  /*eb20*/  LOP3.LUT P5, RZ, R16, 0x200, RZ, 0xc0, !PT ;  /* 0x0000020010ff7812 */ /* 0x000fe400078ac0ff */
[----:B------:R-:W-:-:S02]  /*eb30*/  ISETP.LT.OR P1, PT, R136, 0x52, P1 ;  /* 0x000000528800780c */ /* 0x000fc40000f21670 */
[C---:B------:R-:W-:Y:S02]  /*eb40*/  LOP3.LUT P4, RZ, R16.reuse, 0x100, RZ, 0xc0, !PT ;  /* 0x0000010010ff7812 */ /* 0x040fe4000788c0ff */
[----:B------:R-:W-:Y:S02]  /*eb50*/  FSEL R99, R99, -INF , !P1 ;  /* 0xff80000063637808 */ /* 0x000fe40004800000 */
[----:B------:R-:W-:Y:S02]  /*eb60*/  ISETP.GT.AND P1, PT, R23, 0x58, !P6 ;  /* 0x000000581700780c */ /* 0x000fe40007724270 */
[----:B------:R-:W-:Y:S02]  /*eb70*/  LOP3.LUT P3, RZ, R16, 0x80, RZ, 0xc0, !PT ;  /* 0x0000008010ff7812 */ /* 0x000fe4000786c0ff */
[----:B------:R-:W-:Y:S02]  /*eb80*/  ISETP.LT.OR P1, PT, R136, 0x59, P1 ;  /* 0x000000598800780c */ /* 0x000fe40000f21670 */
[----:B------:R-:W-:-:S02]  /*eb90*/  LOP3.LUT P2, RZ, R16, 0x40, RZ, 0xc0, !PT ;  /* 0x0000004010ff7812 */ /* 0x000fc4000784c0ff */
[----:B------:R-:W-:Y:S02]  /*eba0*/  FSEL R102, R102, -INF , !P1 ;  /* 0xff80000066667808 */ /* 0x000fe40004800000 */
[C---:B------:R-:W-:Y:S02]  /*ebb0*/  LOP3.LUT P1, RZ, R16.reuse, 0x2000, RZ, 0xc0, !PT ;  /* 0x0000200010ff7812 */ /* 0x040fe4000782c0ff */
[----:B------:R-:W-:Y:S02]  /*ebc0*/  LOP3.LUT P0, RZ, R16, 0x20, RZ, 0xc0, !PT ;  /* 0x0000002010ff7812 */ /* 0x000fe4000780c0ff */
        /* <DEDUP_REMOVED lines=27> */
[----:B------:R-:W-:Y:S02]  /*ed80*/  FMNMX.FTZ R10, R108, R10, !PT ;  /* 0x0000000a6c0a7209 */ /* 0x000fe40007810000 */
[----:B------:R-:W-:Y:S02]  /*ed90*/  ISETP.LT.OR P1, PT, R136, 0x6a, P1 ;  /* 0x0000006a8800780c */ /* 0x000fe40000f21670 */
[----:B------:R-:W-:Y:S02]  /*eda0*/  FMNMX.FTZ R10, R109, R10, !PT ;  /* 0x0000000a6d0a7209 */ /* 0x000fe40007810000 */
[----:B------:R-:W-:Y:S02]  /*edb0*/  FSEL R79, R79, -INF , !P1 ;  /* 0xff8000004f4f7808 */ /* 0x000fe40004800000 */
[----:B------:R-:W-:Y:S02]  /*edc0*/  ISETP.GT.AND P1, PT, R23, 0x70, !P4 ;  /* 0x000000701700780c */ /* 0x000fe40006724270 */
[----:B------:R-:W-:-:S02]  /*edd0*/  FMNMX.FTZ R10, R112, R10, !PT ;  /* 0x0000000a700a7209 */ /* 0x000fc40007810000 */
[----:B------:R-:W-:Y:S02]  /*ede0*/  ISETP.LT.OR P1, PT, R136, 0x71, P1 ;  /* 0x000000718800780c */ /* 0x000fe40000f21670 */
[----:B------:R-:W-:Y:S02]  /*edf0*/  FMNMX.FTZ R10, R113, R10, !PT ;  /* 0x0000000a710a7209 */ /* 0x000fe40007810000 */
[----:B------:R-:W-:Y:S02]  /*ee00*/  FSEL R82, R82, -INF , !P1 ;  /* 0xff80000052527808 */ /* 0x000fe40004800000 */
[----:B------:R-:W-:Y:S02]  /*ee10*/  ISETP.GT.AND P1, PT, R23, 0x71, !P3 ;  /* 0x000000711700780c */ /* 0x000fe40005f24270 */
[----:B------:R-:W-:Y:S02]  /*ee20*/  FMNMX.FTZ R10, R116, R10, !PT ;  /* 0x0000000a740a7209 */ /* 0x000fe40007810000 */
[----:B------:R-:W-:-:S02]  /*ee30*/  ISETP.LT.OR P1, PT, R136, 0x72, P1 ;  /* 0x000000728800780c */ /* 0x000fc40000f21670 */
[----:B------:R-:W-:Y:S02]  /*ee40*/  FMNMX.FTZ R10, R117, R10, !PT ;  /* 0x0000000a750a7209 */ /* 0x000fe40007810000 */
[----:B------:R-:W-:Y:S02]  /*ee50*/  FSEL R83, R83, -INF , !P1 ;  /* 0xff80000053537808 */ /* 0x000fe40004800000 */
[----:B------:R-:W-:Y:S02]  /*ee60*/  ISETP.GT.AND P1, PT, R23, 0x78, !P2 ;  /* 0x000000781700780c */ /* 0x000fe40005724270 */
[----:B------:R-:W-:Y:S02]  /*ee70*/  FMNMX.FTZ R10, R88, R10, !PT ;  /* 0x0000000a580a7209 */ /* 0x000fe40007810000 */
[----:B------:R-:W-:Y:S02]  /*ee80*/  ISETP.LT.OR P1, PT, R136, 0x79, P1 ;  /* 0x000000798800780c */ /* 0x000fe40000f21670 */
[----:B------:R-:W-:-:S02]  /*ee90*/  FMNMX.FTZ R10, R89, R10, !PT ;  /* 0x0000000a590a7209 */ /* 0x000fc40007810000 */
[----:B------:R-:W-:Y:S02]  /*eea0*/  FSEL R86, R86, -INF , !P1 ;  /* 0xff80000056567808 */ /* 0x000fe40004800000 */
[----:B------:R-:W-:Y:S02]  /*eeb0*/  ISETP.GT.AND P1, PT, R23, 0x79, !P0 ;  /* 0x000000791700780c */ /* 0x000fe40004724270 */
[----:B------:R-:W-:Y:S02]  /*eec0*/  FMNMX.FTZ R10, R92, R10, !PT ;  /* 0x0000000a5c0a7209 */ /* 0x000fe40007810000 */
[----:B------:R-:W-:Y:S02]  /*eed0*/  ISETP.LT.OR P1, PT, R136, 0x7a, P1 ;  /* 0x0000007a8800780c */ /* 0x000fe40000f21670 */
[----:B------:R-:W-:Y:S02]  /*eee0*/  FMNMX.FTZ R10, R93, R10, !PT ;  /* 0x0000000a5d0a7209 */ /* 0x000fe40007810000 */
[----:B------:R-:W-:-:S02]  /*eef0*/  FSEL R87, R87, -INF , !P1 ;  /* 0xff80000057577808 */ /* 0x000fc40004800000 */
        /* <DEDUP_REMOVED lines=41> */
[----:B------:R-:W-:-:S02]  /*f190*/  LOP3.LUT P0, RZ, R16, 0x4000000, RZ, 0xc0, !PT ;  /* 0x0400000010ff7812 */ /* 0x000fc4000780c0ff */
[----:B------:R-:W-:Y:S02]  /*f1a0*/  ISETP.GT.AND P1, PT, R23, 0x19, !P1 ;  /* 0x000000191700780c */ /* 0x000fe40004f24270 */
[----:B------:R-:W-:Y:S02]  /*f1b0*/  FMNMX.FTZ R10, R65, R10, !PT ;  /* 0x0000000a410a7209 */ /* 0x000fe40007810000 */
[----:B------:R-:W-:Y:S02]  /*f1c0*/  ISETP.LT.OR P1, PT, R136, 0x1a, P1 ;  /* 0x0000001a8800780c */ /* 0x000fe40000f21670 */
[----:B------:R-:W-:Y:S02]  /*f1d0*/  ISETP.GT.AND P0, PT, R23, 0x80, !P0 ;  /* 0x000000801700780c */ /* 0x000fe40004704270 */
[----:B------:R-:W-:Y:S02]  /*f1e0*/  FSEL R135, R135, -INF , !P1 ;  /* 0xff80000087877808 */ /* 0x000fe40004800000 */
[----:B------:R-:W-:-:S02]  /*f1f0*/  LOP3.LUT P1, RZ, R16, 0x1, RZ, 0xc0, !PT ;  /* 0x0000000110ff7812 */ /* 0x000fc4000782c0ff */
[----:B------:R-:W-:Y:S02]  /*f200*/  FMNMX.FTZ R10, R68, R10, !PT ;  /* 0x0000000a440a7209 */ /* 0x000fe40007810000 */
[----:B------:R-:W-:Y:S02]  /*f210*/  ISETP.GT.AND P1, PT, R23, RZ, !P1 ;  /* 0x000000ff1700720c */ /* 0x000fe40004f24270 */
[----:B------:R-:W-:Y:S02]  /*f220*/  FMNMX.FTZ R10, R69, R10, !PT ;  /* 0x0000000a450a7209 */ /* 0x000fe40007810000 */
[----:B------:R-:W-:Y:S02]  /*f230*/  ISETP.LT.OR P1, PT, R136, 0x1, P1 ;  /* 0x000000018800780c */ /* 0x000fe40000f21670 */
[----:B------:R-:W-:Y:S01]  /*f240*/  LOP3.LUT R17, R17, 0xffffff7f, RZ, 0xc0, !PT ;  /* 0xffffff7f11117812 */ /* 0x000fe200078ec0ff */
[----:B------:R-:W0:Y:S01]  /*f250*/  SHFL.BFLY PT, R11, R10, 0x2, 0x1f ;  /* 0x0c401f000a0b7f89 */ /* 0x000e2200000e0000 */
[----:B------:R-:W-:-:S02]  /*f260*/  FSEL R122, R122, -INF , !P1 ;  /* 0xff8000007a7a7808 */ /* 0x000fc40004800000 */
[----:B------:R-:W-:Y:S02]  /*f270*/  @P0 LOP3.LUT R17, R17, 0x80, RZ, 0xfc, !PT ;  /* 0x0000008011110812 */ /* 0x000fe400078efcff */
[----:B------:R-:W-:Y:S02]  /*f280*/  FMNMX.FTZ R13, R122, R0, !PT ;  /* 0x000000007a0d7209 */ /* 0x000fe40007810000 */
[----:B------:R-:W-:Y:S02]  /*f290*/  LOP3.LUT P0, RZ, R16, 0x8000000, RZ, 0xc0, !PT ;  /* 0x0800000010ff7812 */ /* 0x000fe4000780c0ff */
[----:B------:R-:W-:Y:S02]  /*f2a0*/  FMNMX.FTZ R13, R123, R13, !PT ;  /* 0x0000000d7b0d7209 */ /* 0x000fe40007810000 */
[----:B------:R-:W-:Y:S02]  /*f2b0*/  ISETP.GT.AND P0, PT, R23, 0x99, !P0 ;  /* 0x000000991700780c */ /* 0x000fe40004704270 */
[----:B------:R-:W-:-:S02]  /*f2c0*/  FMNMX.FTZ R13, R126, R13, !PT ;  /* 0x0000000d7e0d7209 */ /* 0x000fc40007810000 */
[C---:B------:R-:W-:Y:S02]  /*f2d0*/  LOP3.LUT P2, RZ, R16.reuse, 0x1000000, RZ, 0xc0, !PT ;  /* 0x0100000010ff7812 */ /* 0x040fe4000784c0ff */
[----:B------:R-:W-:Y:S02]  /*f2e0*/  FMNMX.FTZ R13, R127, R13, !PT ;  /* 0x0000000d7f0d7209 */ /* 0x000fe40007810000 */
[----:B------:R-:W-:Y:S02]  /*f2f0*/  LOP3.LUT P3, RZ, R16, 0x10, RZ, 0xc0, !PT ;  /* 0x0000001010ff7812 */ /* 0x000fe4000786c0ff */
[----:B------:R-:W-:Y:S02]  /*f300*/  FMNMX.FTZ R13, R130, R13, !PT ;  /* 0x0000000d820d7209 */ /* 0x000fe40007810000 */
[----:B------:R-:W-:Y:S02]  /*f310*/  LOP3.LUT P4, RZ, R16, 0x8, RZ, 0xc0, !PT ;  /* 0x0000000810ff7812 */ /* 0x000fe4000788c0ff */
[----:B------:R-:W-:-:S02]  /*f320*/  FMNMX.FTZ R13, R131, R13, !PT ;  /* 0x0000000d830d7209 */ /* 0x000fc40007810000 */
[----:B------:R-:W-:Y:S02]  /*f330*/  LOP3.LUT P5, RZ, R16, 0x4, RZ, 0xc0, !PT ;  /* 0x0000000410ff7812 */ /* 0x000fe400078ac0ff */
[----:B------:R-:W-:Y:S02]  /*f340*/  FMNMX.FTZ R13, R134, R13, !PT ;  /* 0x0000000d860d7209 */ /* 0x000fe40007810000 */
[C---:B------:R-:W-:Y:S02]  /*f350*/  LOP3.LUT P6, RZ, R16.reuse, 0x2, RZ, 0xc0, !PT ;  /* 0x0000000210ff7812 */ /* 0x040fe400078cc0ff */
[----:B------:R-:W-:Y:S02]  /*f360*/  FMNMX.FTZ R13, R135, R13, !PT ;  /* 0x0000000d870d7209 */ /* 0x000fe40007810000 */
[----:B------:R-:W-:Y:S02]  /*f370*/  LOP3.LUT P1, RZ, R16, 0x2000000, RZ, 0xc0, !PT ;  /* 0x0200000010ff7812 */ /* 0x000fe4000782c0ff */
[----:B------:R-:W-:-:S02]  /*f380*/  FMNMX.FTZ R13, R106, R13, !PT ;  /* 0x0000000d6a0d7209 */ /* 0x000fc40007810000 */
[----:B------:R-:W-:Y:S02]  /*f390*/  LOP3.LUT R16, R16, 0xfffffffd, RZ, 0xc0, !PT ;  /* 0xfffffffd10107812 */ /* 0x000fe400078ec0ff */
[----:B------:R-:W-:Y:S02]  /*f3a0*/  FMNMX.FTZ R13, R107, R13, !PT ;  /* 0x0000000d6b0d7209 */ /* 0x000fe40007810000 */
[----:B------:R-:W-:Y:S02]  /*f3b0*/  @P0 LOP3.LUT R16, R16, 0x2, RZ, 0xfc, !PT ;  /* 0x0000000210100812 */ /* 0x000fe400078efcff */
[----:B------:R-:W-:Y:S02]  /*f3c0*/  FMNMX.FTZ R13, R110, R13, !PT ;  /* 0x0000000d6e0d7209 */ /* 0x000fe40007810000 */
[----:B------:R-:W-:Y:S02]  /*f3d0*/  LOP3.LUT P0, RZ, R17, 0x80, RZ, 0xc0, !PT ;  /* 0x0000008011ff7812 */ /* 0x000fe4000780c0ff */
[----:B------:R-:W-:-:S02]  /*f3e0*/  FMNMX.FTZ R13, R111, R13, !PT ;  /* 0x0000000d6f0d7209 */ /* 0x000fc40007810000 */
[----:B0-----:R-:W-:Y:S02]  /*f3f0*/  FMNMX.FTZ R10, R10, R11, !PT ;  /* 0x0000000b0a0a7209 */ /* 0x001fe40007810000 */
[----:B------:R-:W-:Y:S02]  /*f400*/  FMNMX.FTZ R13, R114, R13, !PT ;  /* 0x0000000d720d7209 */ /* 0x000fe40007810000 */
[----:B------:R-:W-:Y:S01]  /*f410*/  ISETP.LT.OR P0, PT, R136, 0x81, P0 ;  /* 0x000000818800780c */ /* 0x000fe20000701670 */
[----:B------:R-:W0:Y:S01]  /*f420*/  SHFL.BFLY PT, R11, R10, 0x1, 0x1f ;  /* 0x0c201f000a0b7f89 */ /* 0x000e2200000e0000 */
[----:B------:R-:W-:Y:S02]  /*f430*/  FMNMX.FTZ R13, R115, R13, !PT ;  /* 0x0000000d730d7209 */ /* 0x000fe40007810000 */
[----:B------:R-:W-:Y:S02]  /*f440*/  LOP3.LUT R16, R16, 0xfffffff7, RZ, 0xc0, !PT ;  /* 0xfffffff710107812 */ /* 0x000fe400078ec0ff */
[----:B------:R-:W-:-:S02]  /*f450*/  FMNMX.FTZ R13, R118, R13, !PT ;  /* 0x0000000d760d7209 */ /* 0x000fc40007810000 */
[----:B------:R-:W-:Y:S02]  /*f460*/  ISETP.GT.AND P1, PT, R23, 0x81, !P1 ;  /* 0x000000811700780c */ /* 0x000fe40004f24270 */
[----:B------:R-:W-:Y:S02]  /*f470*/  FMNMX.FTZ R13, R119, R13, !PT ;  /* 0x0000000d770d7209 */ /* 0x000fe40007810000 */
[----:B------:R-:W-:Y:S02]  /*f480*/  ISETP.GT.AND P2, PT, R23, 0x88, !P2 ;  /* 0x000000881700780c */ /* 0x000fe40005744270 */
[----:B------:R-:W-:Y:S02]  /*f490*/  FMNMX.FTZ R13, R90, R13, !PT ;  /* 0x0000000d5a0d7209 */ /* 0x000fe40007810000 */
[----:B------:R-:W-:Y:S02]  /*f4a0*/  @P0 LOP3.LUT R16, R16, 0x8, RZ, 0xfc, !PT ;  /* 0x0000000810100812 */ /* 0x000fe400078efcff */
[----:B------:R-:W-:-:S02]  /*f4b0*/  FMNMX.FTZ R13, R91, R13, !PT ;  /* 0x0000000d5b0d7209 */ /* 0x000fc40007810000 */
[----:B------:R-:W-:Y:S02]  /*f4c0*/  ISETP.LT.OR P0, PT, R136, 0x82, P1 ;  /* 0x000000828800780c */ /* 0x000fe40000f01670 */
[----:B------:R-:W-:Y:S02]  /*f4d0*/  FMNMX.FTZ R13, R94, R13, !PT ;  /* 0x0000000d5e0d7209 */ /* 0x000fe40007810000 */
[C---:B------:R-:W-:Y:S02]  /*f4e0*/  LOP3.LUT P1, RZ, R16.reuse, 0x2, RZ, 0xc0, !PT ;  /* 0x0000000210ff7812 */ /* 0x040fe4000782c0ff */
[----:B------:R-:W-:Y:S02]  /*f4f0*/  FMNMX.FTZ R13, R95, R13, !PT ;  /* 0x0000000d5f0d7209 */ /* 0x000fe40007810000 */
[----:B------:R-:W-:Y:S02]  /*f500*/  LOP3.LUT R16, R16, 0xfffffffb, RZ, 0xc0, !PT ;  /* 0xfffffffb10107812 */ /* 0x000fe400078ec0ff */
[----:B------:R-:W-:-:S02]  /*f510*/  FMNMX.FTZ R13, R98, R13, !PT ;  /* 0x0000000d620d7209 */ /* 0x000fc40007810000 */
[----:B0-----:R-:W-:Y:S02]  /*f520*/  FMNMX.FTZ R10, R10, R11, !PT ;  /* 0x0000000b0a0a7209 */ /* 0x001fe40007810000 */
[----:B------:R-:W-:Y:S02]  /*f530*/  FMNMX.FTZ R13, R99, R13, !PT ;  /* 0x0000000d630d7209 */ /* 0x000fe40007810000 */
[----:B------:R-:W-:Y:S02]  /*f540*/  @P0 LOP3.LUT R16, R16, 0x4, RZ, 0xfc, !PT ;  /* 0x0000000410100812 */ /* 0x000fe400078efcff */
[----:B------:R-:W-:Y:S02]  /*f550*/  FMNMX.FTZ R13, R102, R13, !PT ;  /* 0x0000000d660d7209 */ /* 0x000fe40007810000 */
[----:B------:R-:W-:Y:S02]  /*f560*/  ISETP.LT.OR P0, PT, R136, 0x89, P2 ;  /* 0x000000898800780c */ /* 0x000fe40001701670 */
[----:B------:R-:W-:-:S02]  /*f570*/  FMNMX.FTZ R13, R103, R13, !PT ;  /* 0x0000000d670d7209 */ /* 0x000fc40007810000 */
[----:B------:R-:W-:Y:S02]  /*f580*/  FSETP.NEU.FTZ.AND P2, PT, R10, -INF , PT ;  /* 0xff8000000a00780b */ /* 0x000fe40003f5d000 */
[----:B------:R-:W-:Y:S02]  /*f590*/  FMNMX.FTZ R13, R74, R13, !PT ;  /* 0x0000000d4a0d7209 */ /* 0x000fe40007810000 */
[----:B------:R-:W-:Y:S02]  /*f5a0*/  FSEL R11, R10, RZ, P2 ;  /* 0x000000ff0a0b7208 */ /* 0x000fe40001000000 */
[----:B------:R-:W-:Y:S02]  /*f5b0*/  FMNMX.FTZ R13, R75, R13, !PT ;  /* 0x0000000d4b0d7209 */ /* 0x000fe40007810000 */
[----:B------:R-:W-:Y:S01]  /*f5c0*/  LOP3.LUT R17, R17, 0xffffffbf, RZ, 0xc0, !PT ;  /* 0xffffffbf11117812 */ /* 0x000fe200078ec0ff */
[----:B------:R-:W-:-:S01]  /*f5d0*/  FADD.FTZ R3, -R11, R3 ;  /* 0x000000030b037221 */ /* 0x000fc20000010100 */
[----:B------:R-:W-:Y:S01]  /*f5e0*/  FMNMX.FTZ R13, R78, R13, !PT ;  /* 0x0000000d4e0d7209 */ /* 0x000fe20007810000 */
[----:B------:R-:W-:-:S01]  /*f5f0*/  FFMA.FTZ R11, R2, R10, -8 ;  /* 0xc1000000020b7423 */ /* 0x000fc2000001000a */
[----:B------:R-:W-:Y:S01]  /*f600*/  @P0 LOP3.LUT R17, R17, 0x40, RZ, 0xfc, !PT ;  /* 0x0000004011110812 */ /* 0x000fe200078efcff */
[----:B------:R-:W-:Y:S01]  /*f610*/  FMUL.FTZ R3, R2, R3 ;  /* 0x0000000302037220 */ /* 0x000fe20000410000 */
[----:B------:R-:W-:-:S02]  /*f620*/  FMNMX.FTZ R13, R79, R13, !PT ;  /* 0x0000000d4f0d7209 */ /* 0x000fc40007810000 */
[----:B------:R-:W-:Y:S02]  /*f630*/  LOP3.LUT P0, RZ, R16, 0x8, RZ, 0xc0, !PT ;  /* 0x0000000810ff7812 */ /* 0x000fe4000780c0ff */
[----:B------:R-:W-:Y:S01]  /*f640*/  FMNMX.FTZ R13, R82, R13, !PT ;  /* 0x0000000d520d7209 */ /* 0x000fe20007810000 */
[----:B------:R-:W-:Y:S01]  /*f650*/  MUFU.EX2 R3, R3 ;  /* 0x0000000300037308 */ /* 0x000fe20000000800 */
[----:B------:R-:W-:Y:S02]  /*f660*/  FSEL R11, R11, RZ, P2 ;  /* 0x000000ff0b0b7208 */ /* 0x000fe40001000000 */
[----:B------:R-:W-:Y:S02]  /*f670*/  FMNMX.FTZ R13, R83, R13, !PT ;  /* 0x0000000d530d7209 */ /* 0x000fe40007810000 */
[----:B------:R-:W-:Y:S01]  /*f680*/  LOP3.LUT P2, RZ, R16, 0x4, RZ, 0xc0, !PT ;  /* 0x0000000410ff7812 */ /* 0x000fe2000784c0ff */
[--C-:B------:R-:W-:Y:S01]  /*f690*/  FFMA.FTZ R120, R2, R120, -R11.reuse ;  /* 0x0000007802787223 */ /* 0x100fe2000001080b */
[----:B------:R-:W-:Y:S01]  /*f6a0*/  FMNMX.FTZ R13, R86, R13, !PT ;  /* 0x0000000d560d7209 */ /* 0x000fe20007810000 */
[--C-:B------:R-:W-:Y:S01]  /*f6b0*/  FFMA.FTZ R121, R2, R121, -R11.reuse ;  /* 0x0000007902797223 */ /* 0x100fe2000001080b */
[----:B------:R-:W-:Y:S01]  /*f6c0*/  FSEL R58, R58, -INF , !P0 ;  /* 0xff8000003a3a7808 */ /* 0x000fe20004000000 */
[C-C-:B------:R-:W-:Y:S01]  /*f6d0*/  FFMA.FTZ R124, R2.reuse, R124, -R11.reuse ;  /* 0x0000007c027c7223 */ /* 0x140fe2000001080b */
[----:B------:R-:W-:Y:S01]  /*f6e0*/  FMNMX.FTZ R13, R87, R13, !PT ;  /* 0x0000000d570d7209 */ /* 0x000fe20007810000 */
[----:B------:R-:W2:Y:S01]  /*f6f0*/  MUFU.EX2 R120, R120 ;  /* 0x0000007800787308 */ /* 0x000ea20000000800 */
[----:B------:R-:W-:Y:S01]  /*f700*/  ISETP.GT.AND P3, PT, R23, 0x89, !P3 ;  /* 0x000000891700780c */ /* 0x000fe20005f64270 */
[C-C-:B------:R-:W-:Y:S01]  /*f710*/  FFMA.FTZ R125, R2.reuse, R125, -R11.reuse ;  /* 0x0000007d027d7223 */ /* 0x140fe2000001080b */
[----:B------:R-:W-:Y:S01]  /*f720*/  LOP3.LUT P0, RZ, R17, 0x40, RZ, 0xc0, !PT ;  /* 0x0000004011ff7812 */ /* 0x000fe2000780c0ff */
[C-C-:B------:R-:W-:Y:S01]  /*f730*/  FFMA.FTZ R128, R2.reuse, R128, -R11.reuse ;  /* 0x0000008002807223 */ /* 0x140fe2000001080b */
[----:B------:R-:W-:Y:S01]  /*f740*/  FSEL R59, R59, -INF , !P2 ;  /* 0xff8000003b3b7808 */ /* 0x000fe20005000000 */
[--C-:B------:R-:W-:Y:S01]  /*f750*/  FFMA.FTZ R129, R2, R129, -R11.reuse ;  /* 0x0000008102817223 */ /* 0x100fe2000001080b */
[----:B------:R-:W-:Y:S01]  /*f760*/  FMNMX.FTZ R13, R58, R13, !PT ;  /* 0x0000000d3a0d7209 */ /* 0x000fe20007810000 */
[----:B------:R-:W0:Y:S01]  /*f770*/  MUFU.EX2 R121, R121 ;  /* 0x0000007900797308 */ /* 0x000e220000000800 */
[----:B------:R-:W-:Y:S01]  /*f780*/  ISETP.GT.AND P4, PT, R23, 0x90, !P4 ;  /* 0x000000901700780c */ /* 0x000fe20006784270 */
[--C-:B------:R-:W-:Y:S01]  /*f790*/  FFMA.FTZ R132, R2, R132, -R11.reuse ;  /* 0x0000008402847223 */ /* 0x100fe2000001080b */
[----:B------:R-:W-:Y:S01]  /*f7a0*/  ISETP.LT.OR P3, PT, R136, 0x8a, P3 ;  /* 0x0000008a8800780c */ /* 0x000fe20001f61670 */
[--C-:B------:R-:W-:Y:S01]  /*f7b0*/  FFMA.FTZ R133, R2, R133, -R11.reuse ;  /* 0x0000008502857223 */ /* 0x100fe2000001080b */
[----:B------:R-:W-:Y:S01]  /*f7c0*/  FSEL R62, R62, -INF , !P0 ;  /* 0xff8000003e3e7808 */ /* 0x000fe20004000000 */
[C-C-:B------:R-:W-:Y:S01]  /*f7d0*/  FFMA.FTZ R104, R2.reuse, R104, -R11.reuse ;  /* 0x0000006802687223 */ /* 0x140fe2000001080b */
[----:B------:R-:W-:Y:S01]  /*f7e0*/  FMNMX.FTZ R13, R59, R13, !PT ;  /* 0x0000000d3b0d7209 */ /* 0x000fe20007810000 */
[----:B------:R-:W1:Y:S01]  /*f7f0*/  MUFU.EX2 R124, R124 ;  /* 0x0000007c007c7308 */ /* 0x000e620000000800 */
[----:B------:R-:W-:Y:S01]  /*f800*/  ISETP.GT.AND P5, PT, R23, 0x91, !P5 ;  /* 0x000000911700780c */ /* 0x000fe20006fa4270 */
[--C-:B------:R-:W-:Y:S01]  /*f810*/  FFMA.FTZ R105, R2, R105, -R11.reuse ;  /* 0x0000006902697223 */ /* 0x100fe2000001080b */
[----:B------:R-:W-:Y:S01]  /*f820*/  ISETP.LT.OR P4, PT, R136, 0x91, P4 ;  /* 0x000000918800780c */ /* 0x000fe20002781670 */
[C-C-:B------:R-:W-:Y:S01]  /*f830*/  FFMA.FTZ R108, R2.reuse, R108, -R11.reuse ;  /* 0x0000006c026c7223 */ /* 0x140fe2000001080b */
[----:B------:R-:W-:Y:S01]  /*f840*/  FSEL R63, R63, -INF , !P3 ;  /* 0xff8000003f3f7808 */ /* 0x000fe20005800000 */
[--C-:B------:R-:W-:Y:S01]  /*f850*/  FFMA.FTZ R109, R2, R109, -R11.reuse ;  /* 0x0000006d026d7223 */ /* 0x100fe2000001080b */
[----:B------:R-:W-:Y:S01]  /*f860*/  FMNMX.FTZ R13, R62, R13, !PT ;  /* 0x0000000d3e0d7209 */ /* 0x000fe20007810000 */
[----:B------:R-:W3:Y:S01]  /*f870*/  MUFU.EX2 R125, R125 ;  /* 0x0000007d007d7308 */ /* 0x000ee20000000800 */
[----:B------:R-:W-:Y:S01]  /*f880*/  ISETP.GT.AND P6, PT, R23, 0x98, !P6 ;  /* 0x000000981700780c */ /* 0x000fe200077c4270 */
[--C-:B------:R-:W-:Y:S01]  /*f890*/  FFMA.FTZ R112, R2, R112, -R11.reuse ;  /* 0x0000007002707223 */ /* 0x100fe2000001080b */
[----:B------:R-:W-:Y:S01]  /*f8a0*/  ISETP.LT.OR P5, PT, R136, 0x92, P5 ;  /* 0x000000928800780c */ /* 0x000fe20002fa1670 */
[--C-:B------:R-:W-:Y:S01]  /*f8b0*/  FFMA.FTZ R113, R2, R113, -R11.reuse ;  /* 0x0000007102717223 */ /* 0x100fe2000001080b */
[----:B------:R-:W-:Y:S01]  /*f8c0*/  FSEL R66, R66, -INF , !P4 ;  /* 0xff80000042427808 */ /* 0x000fe20006000000 */
[--C-:B------:R-:W-:Y:S01]  /*f8d0*/  FFMA.FTZ R116, R2, R116, -R11.reuse ;  /* 0x0000007402747223 */ /* 0x100fe2000001080b */
[----:B------:R-:W-:Y:S01]  /*f8e0*/  FMNMX.FTZ R13, R63, R13, !PT ;  /* 0x0000000d3f0d7209 */ /* 0x000fe20007810000 */
[----:B------:R-:W4:Y:S01]  /*f8f0*/  MUFU.EX2 R128, R128 ;  /* 0x0000008000807308 */ /* 0x000f220000000800 */
[----:B------:R-:W-:Y:S01]  /*f900*/  ISETP.LT.OR P6, PT, R136, 0x99, P6 ;  /* 0x000000998800780c */ /* 0x000fe200037c1670 */
[C-C-:B------:R-:W-:Y:S01]  /*f910*/  FFMA.FTZ R117, R2.reuse, R117, -R11.reuse ;  /* 0x0000007502757223 */ /* 0x140fe2000001080b */
[----:B------:R-:W-:Y:S01]  /*f920*/  FSEL R67, R67, -INF , !P5 ;  /* 0xff80000043437808 */ /* 0x000fe20006800000 */
[--C-:B------:R-:W-:Y:S01]  /*f930*/  FFMA.FTZ R88, R2, R88, -R11.reuse ;  /* 0x0000005802587223 */ /* 0x100fe2000001080b */
[----:B------:R-:W-:Y:S01]  /*f940*/  FMNMX.FTZ R13, R66, R13, !PT ;  /* 0x0000000d420d7209 */ /* 0x000fe20007810000 */
[--C-:B------:R-:W-:Y:S01]  /*f950*/  FFMA.FTZ R89, R2, R89, -R11.reuse ;  /* 0x0000005902597223 */ /* 0x100fe2000001080b */
[----:B------:R-:W-:Y:S01]  /*f960*/  ISETP.LT.OR P1, PT, R136, 0x9a, P1 ;  /* 0x0000009a8800780c */ /* 0x000fe20000f21670 */
[----:B------:R-:W5:Y:S01]  /*f970*/  MUFU.EX2 R129, R129 ;  /* 0x0000008100817308 */ /* 0x000f620000000800 */
[----:B------:R-:W-:Y:S01]  /*f980*/  FSEL R70, R70, -INF , !P6 ;  /* 0xff80000046467808 */ /* 0x000fe20007000000 */
[C-C-:B------:R-:W-:Y:S01]  /*f990*/  FFMA.FTZ R92, R2.reuse, R92, -R11.reuse ;  /* 0x0000005c025c7223 */ /* 0x140fe2000001080b */
[----:B------:R-:W-:Y:S01]  /*f9a0*/  FMNMX.FTZ R13, R67, R13, !PT ;  /* 0x0000000d430d7209 */ /* 0x000fe20007810000 */
[C-C-:B------:R-:W-:Y:S01]  /*f9b0*/  FFMA.FTZ R93, R2.reuse, R93, -R11.reuse ;  /* 0x0000005d025d7223 */ /* 0x140fe2000001080b */
[----:B------:R-:W-:Y:S01]  /*f9c0*/  FSEL R71, R71, -INF , !P1 ;  /* 0xff80000047477808 */ /* 0x000fe20004800000 */
[--C-:B------:R-:W-:Y:S01]  /*f9d0*/  FFMA.FTZ R96, R2, R96, -R11.reuse ;  /* 0x0000006002607223 */ /* 0x100fe2000001080b */
[----:B------:R-:W-:Y:S01]  /*f9e0*/  FMNMX.FTZ R13, R70, R13, !PT ;  /* 0x0000000d460d7209 */ /* 0x000fe20007810000 */
[----:B------:R-:W5:Y:S01]  /*f9f0*/  MUFU.EX2 R132, R132 ;  /* 0x0000008400847308 */ /* 0x000f620000000800 */
[----:B------:R-:W-:-:S01]  /*fa00*/  FFMA.FTZ R97, R2, R97, -R11 ;  /* 0x0000006102617223 */ /* 0x000fc2000001080b */
[C-C-:B------:R-:W-:Y:S01]  /*fa10*/  FFMA.FTZ R100, R2.reuse, R100, -R11.reuse ;  /* 0x0000006402647223 */ /* 0x140fe2000001080b */
[----:B------:R-:W-:Y:S01]  /*fa20*/  FMNMX.FTZ R13, R71, R13, !PT ;  /* 0x0000000d470d7209 */ /* 0x000fe20007810000 */
[C-C-:B------:R-:W-:Y:S01]  /*fa30*/  FFMA.FTZ R101, R2.reuse, R101, -R11.reuse ;  /* 0x0000006502657223 */ /* 0x140fe2000001080b */
[----:B------:R-:W-:-:S01]  /*fa40*/  FFMA.FTZ R72, R2, R72, -R11 ;  /* 0x0000004802487223 */ /* 0x000fc2000001080b */
[C-C-:B------:R-:W-:Y:S01]  /*fa50*/  FFMA.FTZ R73, R2.reuse, R73, -R11.reuse ;  /* 0x0000004902497223 */ /* 0x140fe2000001080b */
[----:B------:R-:W-:-:S01]  /*fa60*/  FFMA.FTZ R76, R2, R76, -R11 ;  /* 0x0000004c024c7223 */ /* 0x000fc2000001080b */
[----:B------:R-:W2:Y:S01]  /*fa70*/  SHFL.BFLY PT, R14, R13, 0x2, 0x1f ;  /* 0x0c401f000d0e7f89 */ /* 0x000ea200000e0000 */
[----:B------:R-:W-:Y:S01]  /*fa80*/  MUFU.EX2 R133, R133 ;  /* 0x0000008500857308 */ /* 0x000fe20000000800 */
[----:B------:R-:W-:-:S01]  /*fa90*/  FFMA.FTZ R77, R2, R77, -R11 ;  /* 0x0000004d024d7223 */ /* 0x000fc2000001080b */
[C-C-:B------:R-:W-:Y:S01]  /*faa0*/  FFMA.FTZ R80, R2.reuse, R80, -R11.reuse ;  /* 0x0000005002507223 */ /* 0x140fe2000001080b */
[----:B------:R-:W-:-:S01]  /*fab0*/  FFMA.FTZ R81, R2, R81, -R11 ;  /* 0x0000005102517223 */ /* 0x000fc2000001080b */
[C-C-:B------:R-:W-:Y:S01]  /*fac0*/  FFMA.FTZ R84, R2.reuse, R84, -R11.reuse ;  /* 0x0000005402547223 */ /* 0x140fe2000001080b */
[----:B------:R-:W-:-:S01]  /*fad0*/  FFMA.FTZ R85, R2, R85, -R11 ;  /* 0x0000005502557223 */ /* 0x000fc2000001080b */
[C-C-:B------:R-:W-:Y:S01]  /*fae0*/  FFMA.FTZ R56, R2.reuse, R56, -R11.reuse ;  /* 0x0000003802387223 */ /* 0x140fe2000001080b */
[----:B------:R-:W-:-:S01]  /*faf0*/  FFMA.FTZ R57, R2, R57, -R11 ;  /* 0x0000003902397223 */ /* 0x000fc2000001080b */
[----:B------:R-:W-:Y:S01]  /*fb00*/  MUFU.EX2 R104, R104 ;  /* 0x0000006800687308 */ /* 0x000fe20000000800 */
[----:B------:R-:W-:-:S01]  /*fb10*/  FFMA.FTZ R60, R2, R60, -R11 ;  /* 0x0000003c023c7223 */ /* 0x000fc2000001080b */
[C-C-:B------:R-:W-:Y:S01]  /*fb20*/  FFMA.FTZ R61, R2.reuse, R61, -R11.reuse ;  /* 0x0000003d023d7223 */ /* 0x140fe2000001080b */
[----:B------:R-:W-:-:S01]  /*fb30*/  FFMA.FTZ R64, R2, R64, -R11 ;  /* 0x0000004002407223 */ /* 0x000fc2000001080b */
[C-C-:B------:R-:W-:Y:S01]  /*fb40*/  FFMA.FTZ R65, R2.reuse, R65, -R11.reuse ;  /* 0x0000004102417223 */ /* 0x140fe2000001080b */
[----:B------:R-:W-:-:S01]  /*fb50*/  FFMA.FTZ R68, R2, R68, -R11 ;  /* 0x0000004402447223 */ /* 0x000fc2000001080b */
[----:B------:R-:W-:Y:S01]  /*fb60*/  FFMA.FTZ R11, R2, R69, -R11 ;  /* 0x00000045020b7223 */ /* 0x000fe2000001080b */
[----:B------:R-:W-:Y:S01]  /*fb70*/  LOP3.LUT P0, RZ, R17, 0x20, RZ, 0xc0, !PT ;  /* 0x0000002011ff7812 */ /* 0x000fe2000780c0ff */
[----:B------:R-:W-:Y:S01]  /*fb80*/  MUFU.EX2 R105, R105 ;  /* 0x0000006900697308 */ /* 0x000fe20000000800 */
[----:B--2---:R-:W-:-:S07]  /*fb90*/  FMNMX.FTZ R13, R13, R14, !PT ;  /* 0x0000000e0d0d7209 */ /* 0x004fce0007810000 */
[----:B------:R-:W-:Y:S01]  /*fba0*/  MUFU.EX2 R108, R108 ;  /* 0x0000006c006c7308 */ /* 0x000fe20000000800 */
[----:B------:R-:W2:Y:S07]  /*fbb0*/  SHFL.BFLY PT, R14, R13, 0x1, 0x1f ;  /* 0x0c201f000d0e7f89 */ /* 0x000eae00000e0000 */
[----:B------:R-:W-:Y:S08]  /*fbc0*/  MUFU.EX2 R109, R109 ;  /* 0x0000006d006d7308 */ /* 0x000ff00000000800 */
[----:B------:R-:W-:Y:S08]  /*fbd0*/  MUFU.EX2 R112, R112 ;  /* 0x0000007000707308 */ /* 0x000ff00000000800 */
[----:B------:R-:W-:Y:S01]  /*fbe0*/  MUFU.EX2 R113, R113 ;  /* 0x0000007100717308 */ /* 0x000fe20000000800 */
[----:B--2---:R-:W-:-:S04]  /*fbf0*/  FMNMX.FTZ R13, R13, R14, !PT ;  /* 0x0000000e0d0d7209 */ /* 0x004fc80007810000 */
[----:B------:R-:W-:-:S03]  /*fc00*/  FSETP.NEU.FTZ.AND P1, PT, R13, -INF , PT ;  /* 0xff8000000d00780b */ /* 0x000fc60003f3d000 */
[----:B------:R-:W-:Y:S01]  /*fc10*/  MUFU.EX2 R116, R116 ;  /* 0x0000007400747308 */ /* 0x000fe20000000800 */
[----:B------:R-:W-:-:S05]  /*fc20*/  FSEL R14, R13, RZ, P1 ;  /* 0x000000ff0d0e7208 */ /* 0x000fca0000800000 */
[----:B------:R-:W-:Y:S01]  /*fc30*/  FADD.FTZ R0, -R14, R0 ;  /* 0x000000000e007221 */ /* 0x000fe20000010100 */
[----:B------:R-:W-:-:S01]  /*fc40*/  FFMA.FTZ R14, R2, R13, -8 ;  /* 0xc1000000020e7423 */ /* 0x000fc2000001000d */
[----:B------:R-:W-:Y:S02]  /*fc50*/  MUFU.EX2 R117, R117 ;  /* 0x0000007500757308 */ /* 0x000fe40000000800 */
[----:B------:R-:W-:Y:S02]  /*fc60*/  FMUL.FTZ R0, R2, R0 ;  /* 0x0000000002007220 */ /* 0x000fe40000410000 */
[----:B------:R-:W-:Y:S01]  /*fc70*/  FSEL R23, R14, RZ, P1 ;  /* 0x000000ff0e177208 */ /* 0x000fe20000800000 */
[----:B------:R-:W-:-:S03]  /*fc80*/  FFMA.FTZ R14, R3, R137, R120 ;  /* 0x00000089030e7223 */ /* 0x000fc60000010078 */
[----:B------:R-:W-:Y:S01]  /*fc90*/  MUFU.EX2 R0, R0 ;  /* 0x0000000000007308 */ /* 0x000fe20000000800 */
[----:B------:R-:W-:-:S01]  /*fca0*/  FFMA.FTZ R122, R2, R122, -R23 ;  /* 0x0000007a027a7223 */ /* 0x000fc20000010817 */
[----:B0-----:R-:W-:Y:S01]  /*fcb0*/  FADD.FTZ R14, R121, R14 ;  /* 0x0000000e790e7221 */ /* 0x001fe20000010000 */
[----:B------:R-:W-:-:S01]  /*fcc0*/  FFMA.FTZ R123, R2, R123, -R23 ;  /* 0x0000007b027b7223 */ /* 0x000fc20000010817 */
[C-C-:B------:R-:W-:Y:S01]  /*fcd0*/  FFMA.FTZ R126, R2.reuse, R126, -R23.reuse ;  /* 0x0000007e027e7223 */ /* 0x140fe20000010817 */
[----:B------:R-:W-:-:S01]  /*fce0*/  FFMA.FTZ R127, R2, R127, -R23 ;  /* 0x0000007f027f7223 */ /* 0x000fc20000010817 */
[----:B-1----:R-:W-:Y:S01]  /*fcf0*/  FADD.FTZ R14, R124, R14 ;  /* 0x0000000e7c0e7221 */ /* 0x002fe20000010000 */
[----:B------:R-:W-:-:S01]  /*fd00*/  FFMA.FTZ R130, R2, R130, -R23 ;  /* 0x0000008202827223 */ /* 0x000fc20000010817 */
[----:B------:R-:W0:Y:S01]  /*fd10*/  MUFU.EX2 R122, R122 ;  /* 0x0000007a007a7308 */ /* 0x000e220000000800 */
[----:B------:R-:W-:-:S01]  /*fd20*/  FFMA.FTZ R131, R2, R131, -R23 ;  /* 0x0000008302837223 */ /* 0x000fc20000010817 */
[----:B---3--:R-:W-:Y:S01]  /*fd30*/  FADD.FTZ R14, R125, R14 ;  /* 0x0000000e7d0e7221 */ /* 0x008fe20000010000 */
[----:B------:R-:W-:-:S01]  /*fd40*/  FFMA.FTZ R134, R2, R134, -R23 ;  /* 0x0000008602867223 */ /* 0x000fc20000010817 */
[C-C-:B------:R-:W-:Y:S01]  /*fd50*/  FFMA.FTZ R135, R2.reuse, R135, -R23.reuse ;  /* 0x0000008702877223 */ /* 0x140fe20000010817 */
[----:B------:R-:W-:-:S01]  /*fd60*/  FFMA.FTZ R106, R2, R106, -R23 ;  /* 0x0000006a026a7223 */ /* 0x000fc20000010817 */
[----:B----4-:R-:W-:Y:S01]  /*fd70*/  FADD.FTZ R14, R128, R14 ;  /* 0x0000000e800e7221 */ /* 0x010fe20000010000 */
[----:B------:R-:W-:-:S01]  /*fd80*/  FFMA.FTZ R107, R2, R107, -R23 ;  /* 0x0000006b026b7223 */ /* 0x000fc20000010817 */
[----:B------:R-:W1:Y:S01]  /*fd90*/  MUFU.EX2 R123, R123 ;  /* 0x0000007b007b7308 */ /* 0x000e620000000800 */
[----:B------:R-:W-:-:S01]  /*fda0*/  FFMA.FTZ R110, R2, R110, -R23 ;  /* 0x0000006e026e7223 */ /* 0x000fc20000010817 */
[----:B-----5:R-:W-:Y:S01]  /*fdb0*/  FADD.FTZ R14, R129, R14 ;  /* 0x0000000e810e7221 */ /* 0x020fe20000010000 */
[----:B------:R-:W-:-:S01]  /*fdc0*/  FFMA.FTZ R111, R2, R111, -R23 ;  /* 0x0000006f026f7223 */ /* 0x000fc20000010817 */
[C-C-:B------:R-:W-:Y:S01]  /*fdd0*/  FFMA.FTZ R114, R2.reuse, R114, -R23.reuse ;  /* 0x0000007202727223 */ /* 0x140fe20000010817 */
[----:B------:R-:W-:-:S01]  /*fde0*/  FFMA.FTZ R115, R2, R115, -R23 ;  /* 0x0000007302737223 */ /* 0x000fc20000010817 */
[----:B------:R-:W-:Y:S01]  /*fdf0*/  FADD.FTZ R14, R132, R14 ;  /* 0x0000000e840e7221 */ /* 0x000fe20000010000 */
[----:B------:R-:W-:-:S01]  /*fe00*/  FFMA.FTZ R118, R2, R118, -R23 ;  /* 0x0000007602767223 */ /* 0x000fc20000010817 */
[----:B------:R-:W2:Y:S01]  /*fe10*/  MUFU.EX2 R126, R126 ;  /* 0x0000007e007e7308 */ /* 0x000ea20000000800 */
[----:B0-----:R-:W-:-:S01]  /*fe20*/  FFMA.FTZ R21, R0, R21, R122 ;  /* 0x0000001500157223 */ /* 0x001fc2000001007a */
        /* <DEDUP_REMOVED lines=11> */
[----:B------:R-:W-:-:S01]  /*fee0*/  FFMA.FTZ R99, R2, R99, -R23 ;  /* 0x0000006302637223 */ /* 0x000fc20000010817 */
[----:B------:R-:W-:Y:S01]  /*fef0*/  FADD.FTZ R14, R108, R14 ;  /* 0x0000000e6c0e7221 */ /* 0x000fe20000010000 */
[----:B------:R-:W-:-:S01]  /*ff00*/  FFMA.FTZ R102, R2, R102, -R23 ;  /* 0x0000006602667223 */ /* 0x000fc20000010817 */
[----:B------:R-:W1:Y:S01]  /*ff10*/  MUFU.EX2 R130, R130 ;  /* 0x0000008200827308 */ /* 0x000e620000000800 */
[----:B--2---:R-:W-:-:S01]  /*ff20*/  FADD.FTZ R21, R126, R21 ;  /* 0x000000157e157221 */ /* 0x004fc20000010000 */
        /* <DEDUP_REMOVED lines=20> */
[C-C-:B------:R-:W-:Y:S01]  /*10070*/  FFMA.FTZ R62, R2.reuse, R62, -R23.reuse ;  /* 0x0000003e023e7223 */ /* 0x140fe20000010817 */
[----:B------:R-:W-:-:S01]  /*10080*/  FFMA.FTZ R63, R2, R63, -R23 ;  /* 0x0000003f023f7223 */ /* 0x000fc20000010817 */
[----:B------:R-:W1:Y:S01]  /*10090*/  MUFU.EX2 R135, R135 ;  /* 0x0000008700877308 */ /* 0x000e620000000800 */
[----:B--2---:R-:W-:-:S01]  /*100a0*/  FADD.FTZ R21, R131, R21 ;  /* 0x0000001583157221 */ /* 0x004fc20000010000 */
[C-C-:B------:R-:W-:Y:S01]  /*100b0*/  FFMA.FTZ R66, R2.reuse, R66, -R23.reuse ;  /* 0x0000004202427223 */ /* 0x140fe20000010817 */
[----:B------:R-:W-:-:S01]  /*100c0*/  FFMA.FTZ R67, R2, R67, -R23 ;  /* 0x0000004302437223 */ /* 0x000fc20000010817 */
[C-C-:B------:R-:W-:Y:S01]  /*100d0*/  FFMA.FTZ R70, R2.reuse, R70, -R23.reuse ;  /* 0x0000004602467223 */ /* 0x140fe20000010817 */
[----:B------:R-:W-:-:S03]  /*100e0*/  FFMA.FTZ R23, R2, R71, -R23 ;  /* 0x0000004702177223 */ /* 0x000fc60000010817 */
        /* <DEDUP_REMOVED lines=101> */
[----:B--2---:R-:W-:-:S05]  /*10740*/  FADD.FTZ R14, R11, R14 ;  /* 0x0000000e0b0e7221 */ /* 0x004fca0000010000 */
[----:B------:R2:W-:Y:S02]  /*10750*/  STL [R1], R14 ;  /* 0x0000000e01007387 */ /* 0x0005e40000100800 */
[----:B------:R-:W3:Y:S01]  /*10760*/  MUFU.EX2 R63, R63 ;  /* 0x0000003f003f7308 */ /* 0x000ee20000000800 */
[----:B0-----:R-:W-:-:S07]  /*10770*/  FADD.FTZ R21, R59, R21 ;  /* 0x000000153b157221 */ /* 0x001fce0000010000 */
[----:B------:R-:W0:Y:S01]  /*10780*/  MUFU.EX2 R66, R66 ;  /* 0x0000004200427308 */ /* 0x000e220000000800 */
[----:B-1----:R-:W-:-:S07]  /*10790*/  FADD.FTZ R21, R62, R21 ;  /* 0x000000153e157221 */ /* 0x002fce0000010000 */
[----:B------:R-:W1:Y:S01]  /*107a0*/  MUFU.EX2 R67, R67 ;  /* 0x0000004300437308 */ /* 0x000e620000000800 */
[----:B---3--:R-:W-:-:S07]  /*107b0*/  FADD.FTZ R21, R63, R21 ;  /* 0x000000153f157221 */ /* 0x008fce0000010000 */
[----:B------:R-:W3:Y:S01]  /*107c0*/  MUFU.EX2 R70, R70 ;  /* 0x0000004600467308 */ /* 0x000ee20000000800 */
[----:B0-----:R-:W-:-:S07]  /*107d0*/  FADD.FTZ R21, R66, R21 ;  /* 0x0000001542157221 */ /* 0x001fce0000010000 */
[----:B------:R-:W0:Y:S01]  /*107e0*/  MUFU.EX2 R23, R23 ;  /* 0x0000001700177308 */ /* 0x000e220000000800 */
[----:B-1----:R-:W-:-:S04]  /*107f0*/  FADD.FTZ R21, R67, R21 ;  /* 0x0000001543157221 */ /* 0x002fc80000010000 */
[----:B---3--:R-:W-:-:S04]  /*10800*/  FADD.FTZ R21, R70, R21 ;  /* 0x0000001546157221 */ /* 0x008fc80000010000 */
[----:B0-----:R-:W-:Y:S01]  /*10810*/  FADD.FTZ R21, R23, R21 ;  /* 0x0000001517157221 */ /* 0x001fe20000010000 */
[----:B--2---:R-:W-:Y:S06]  /*10820*/  @!P0 BRA `(.L_x_1511) ;  /* 0x0000000000048947 */ /* 0x004fec0003800000 */
[----:B------:R-:W-:Y:S01]  /*10830*/  BPT.TRAP 0x1 ;  /* 0x000000040000795c */ /* 0x000fe20000300000 */
.L_x_1511:
[----:B------:R-:W2:Y:S01]  /*10840*/  LDL R14, [R1+0x34] ;  /* 0x00003400010e7983 */ /* 0x000ea20000100800 */
[----:B------:R-:W-:Y:S01]  /*10850*/  VIADD R15, R15, 0x13260 ;  /* 0x000132600f0f7836 */ /* 0x000fe20000000000 */
[----:B------:R-:W-:-:S04]  /*10860*/  F2FP.SATFINITE.E4M3.F32.PACK_AB_MERGE_C R23, R23, R70, RZ ;  /* 0x000000461717723e */ /* 0x000fc800048070ff */
[----:B------:R-:W-:Y:S02]  /*10870*/  PRMT R15, R142, 0x654, R15 ;  /* 0x000006548e0f7816 */ /* 0x000fe4000000000f */
[----:B------:R-:W-:Y:S02]  /*10880*/  F2FP.SATFINITE.E4M3.F32.PACK_AB_MERGE_C R124, R125, R124, RZ ;  /* 0x0000007c7d7c723e */ /* 0x000fe400048070ff */
[----:B------:R-:W-:Y:S01]  /*10890*/  F2FP.SATFINITE.E4M3.F32.PACK_AB_MERGE_C R126, R127, R126, RZ ;  /* 0x0000007e7f7e723e */ /* 0x000fe200048070ff */
[----:B------:R0:W-:Y:S01]  /*108a0*/  SYNCS.ARRIVE.TRANS64.RED.A1T0 RZ, [R15+URZ], RZ ;  /* 0x000000ff0fff79a7 */ /* 0x0001e2000810043f */
[----:B------:R-:W-:Y:S02]  /*108b0*/  F2FP.SATFINITE.E4M3.F32.PACK_AB_MERGE_C R132, R133, R132, RZ ;  /* 0x000000848584723e */ /* 0x000fe400048070ff */
[----:B------:R-:W-:Y:S02]  /*108c0*/  F2FP.SATFINITE.E4M3.F32.PACK_AB_MERGE_C R134, R135, R134, RZ ;  /* 0x000000868786723e */ /* 0x000fe400048070ff */
[----:B------:R-:W-:-:S02]  /*108d0*/  F2FP.SATFINITE.E4M3.F32.PACK_AB_MERGE_C R108, R109, R108, RZ ;  /* 0x0000006c6d6c723e */ /* 0x000fc400048070ff */
[----:B------:R-:W-:Y:S02]  /*108e0*/  F2FP.SATFINITE.E4M3.F32.PACK_AB_MERGE_C R110, R111, R110, RZ ;  /* 0x0000006e6f6e723e */ /* 0x000fe400048070ff */
[----:B------:R-:W-:Y:S02]  /*108f0*/  F2FP.SATFINITE.E4M3.F32.PACK_AB_MERGE_C R116, R117, R116, RZ ;  /* 0x000000747574723e */ /* 0x000fe400048070ff */
[----:B------:R-:W-:Y:S02]  /*10900*/  F2FP.SATFINITE.E4M3.F32.PACK_AB_MERGE_C R118, R119, R118, RZ ;  /* 0x000000767776723e */ /* 0x000fe400048070ff */
        /* <DEDUP_REMOVED lines=10> */
[----:B------:R-:W-:Y:S01]  /*109b0*/  F2FP.SATFINITE.E4M3.F32.PACK_AB_MERGE_C R11, R11, R68, RZ ;  /* 0x000000440b0b723e */ /* 0x000fe200048070ff */
[-C--:B------:R-:W-:Y:S01]  /*109c0*/  FMUL.FTZ R24, R24, R3.reuse ;  /* 0x0000000318187220 */ /* 0x080fe20000410000 */
        /* <DEDUP_REMOVED lines=33> */
[----:B------:R-:W-:Y:S01]  /*10be0*/  IMAD.MOV.U32 R0, RZ, RZ, R13 ;  /* 0x000000ffff007224 */ /* 0x000fe200078e000d */
[----:B------:R-:W-:Y:S01]  /*10bf0*/  F2FP.SATFINITE.E4M3.F32.PACK_AB_MERGE_C R153, R123, R122, R126 ;  /* 0x0000007a7b99723e */ /* 0x000fe2000480707e */
[----:B------:R-:W-:Y:S01]  /*10c00*/  IMAD.MOV.U32 R3, RZ, RZ, R10 ;  /* 0x000000ffff037224 */ /* 0x000fe200078e000a */
        /* <DEDUP_REMOVED lines=19> */
[C---:B--2---:R-:W-:Y:S01]  /*10d40*/  ISETP.GT.AND P1, PT, R8.reuse, R14, PT ;  /* 0x0000000e0800720c */ /* 0x044fe20003f24270 */
[----:B------:R-:W-:-:S12]  /*10d50*/  VIADD R8, R8, 0xffffffff ;  /* 0xffffffff08087836 */ /* 0x000fd80000000000 */
[----:B0-----:R-:W-:Y:S05]  /*10d60*/  @P1 BRA `(.L_x_1512) ;  /* 0xffffffbc00501947 */ /* 0x001fea000383ffff */
[----:B------:R-:W-:Y:S05]  /*10d70*/  BSYNC B0 ;  /* 0x0000000000007941 */ /* 0x000fea0003800000 */
.L_x_1491:
[----:B------:R-:W-:Y:S02]  /*10d80*/  IMAD.MOV.U32 R0, RZ, RZ, R13 ;  /* 0x000000ffff007224 */ /* 0x000fe400078e000d */
[----:B------:R-:W-:Y:S02]  /*10d90*/  IMAD.MOV.U32 R3, RZ, RZ, R10 ;  /* 0x000000ffff037224 */ /* 0x000fe400078e000a */
[----:B------:R-:W-:Y:S02]  /*10da0*/  IMAD.MOV.U32 R23, RZ, RZ, R9 ;  /* 0x000000ffff177224 */ /* 0x000fe400078e0009 */
[----:B------:R-:W-:-:S07]  /*10db0*/  IMAD.MOV.U32 R156, RZ, RZ, R20 ;  /* 0x000000ffff9c7224 */ /* 0x000fce00078e0014 */
.L_x_1490:
[----:B------:R-:W-:Y:S05]  /*10dc0*/  BSYNC B1 ;  /* 0x0000000000017941 */ /* 0x000fea0003800000 */
.L_x_1489:
[----:B------:R-:W2:Y:S01]  /*10dd0*/  LDL R9, [R1+0x2c] ;  /* 0x00002c0001097983 */ /* 0x000ea20000100800 */
[----:B------:R-:W0:Y:S03]  /*10de0*/  LDC R10, c[0x0][0x448] ;  /* 0x00011200ff0a7b82 */ /* 0x000e260000000800 */
[----:B------:R-:W3:Y:S04]  /*10df0*/  LDL R15, [R1+0x10] ;  /* 0x00001000010f7983 */ /* 0x000ee80000100800 */
[----:B------:R-:W3:Y:S01]  /*10e00*/  LDL R14, [R1+0x14] ;  /* 0x00001400010e7983 */ /* 0x000ee20000100800 */
[----:B------:R-:W1:Y:S01]  /*10e10*/  LDC R13, c[0x0][0x9e4] ;  /* 0x00027900ff0d7b82 */ /* 0x000e620000000800 */
[----:B------:R-:W-:-:S02]  /*10e20*/  LOP3.LUT R17, R17, 0xfffffff7, RZ, 0xc0, !PT ;  /* 0xfffffff711117812 */ /* 0x000fc400078ec0ff */
[----:B0-----:R-:W-:-:S13]  /*10e30*/  ISETP.NE.AND P1, PT, R10, 0x1, PT ;  /* 0x000000010a00780c */ /* 0x001fda0003f25270 */
[----:B------:R-:W0:Y:S01]  /*10e40*/  @P1 LDC R10, c[0x0][0x44c] ;  /* 0x00011300ff0a1b82 */ /* 0x000e220000000800 */
[----:B------:R-:W-:-:S04]  /*10e50*/  @P1 LOP3.LUT R17, R17, 0x8, RZ, 0xfc, !PT ;  /* 0x0000000811111812 */ /* 0x000fc800078efcff */
[----:B------:R-:W-:-:S03]  /*10e60*/  LOP3.LUT R17, R17, 0xffffffef, RZ, 0xc0, !PT ;  /* 0xffffffef11117812 */ /* 0x000fc600078ec0ff */
[----:B------:R-:W4:Y:S01]  /*10e70*/  @P1 LDC R11, c[0x0][0x450] ;  /* 0x00011400ff0b1b82 */ /* 0x000f220000000800 */
[----:B--2---:R-:W-:-:S04]  /*10e80*/  VIADD R9, R9, 0xbf ;  /* 0x000000bf09097836 */ /* 0x004fc80000000000 */
[----:B0-----:R-:W-:Y:S01]  /*10e90*/  @P1 IMAD.HI.U32 R10, R9, R10, RZ ;  /* 0x0000000a090a1227 */ /* 0x001fe200078e00ff */
[----:B---3--:R-:W-:-:S04]  /*10ea0*/  IADD3 R14, R14, 0x1, -R15 ;  /* 0x000000010e0e7810 */ /* 0x008fc80007ffe80f */
[----:B----4-:R-:W-:Y:S02]  /*10eb0*/  @P1 SHF.R.U32.HI R9, RZ, R11, R10 ;  /* 0x0000000bff091219 */ /* 0x010fe4000001160a */
[----:B-1----:R-:W-:-:S03]  /*10ec0*/  ISETP.GE.AND P1, PT, R13, 0x1, PT ;  /* 0x000000010d00780c */ /* 0x002fc60003f26270 */
[----:B------:R-:W-:-:S04]  /*10ed0*/  IMAD.IADD R9, R14, 0x1, R9 ;  /* 0x000000010e097824 */ /* 0x000fc800078e0209 */
[----:B------:R-:W-:-:S06]  /*10ee0*/  IMAD.IADD R12, R9, 0x1, -R12 ;  /* 0x00000001090c7824 */ /* 0x000fcc00078e0a0c */
[----:B------:R-:W-:Y:S01]  /*10ef0*/  @P1 LOP3.LUT R17, R17, 0x10, RZ, 0xfc, !PT ;  /* 0x0000001011111812 */ /* 0x000fe200078efcff */
        /* <DEDUP_REMOVED lines=11> */
.L_x_1515:
[----:B------:R-:W-:-:S13]  /*10fb0*/  ISETP.NE.AND P1, PT, R13, 0x1, PT ;  /* 0x000000010d00780c */ /* 0x000fda0003f25270 */
[----:B------:R-:W0:Y:S02]  /*10fc0*/  @P1 LDC.64 R10, c[0x0][0x9e8] ;  /* 0x00027a00ff0a1b82 */ /* 0x000e240000000a00 */
[----:B0-----:R-:W-:-:S05]  /*10fd0*/  @P1 IMAD.HI.U32 R10, R9, R10, RZ ;  /* 0x0000000a090a1227 */ /* 0x001fca00078e00ff */
[----:B------:R-:W-:-:S07]  /*10fe0*/  @P1 SHF.R.U32.HI R9, RZ, R11, R10 ;  /* 0x0000000bff091219 */ /* 0x000fce000001160a */
.L_x_1516:
[----:B------:R-:W-:Y:S05]  /*10ff0*/  BSYNC B0 ;  /* 0x0000000000007941 */ /* 0x000fea0003800000 */
.L_x_1514:
[----:B------:R-:W-:-:S05]  /*11000*/  IMAD R9, R9, R13, RZ ;  /* 0x0000000d09097224 */ /* 0x000fca00078e02ff */
[----:B------:R-:W-:-:S07]  /*11010*/  VIMNMX R12, R12, R9, !PT ;  /* 0x000000090c0c7248 */ /* 0x000fce0007fe0100 */
.L_x_1513:
[----:B------:R-:W2:Y:S01]  /*11020*/  LDL R10, [R1+0x44] ;  /* 0x00004400010a7983 */ /* 0x000ea20000100800 */
[----:B------:R-:W-:Y:S01]  /*11030*/  VIADD R12, R12, 0x9f ;  /* 0x0000009f0c0c7836 */ /* 0x000fe20000000000 */
[----:B------:R-:W-:Y:S03]  /*11040*/  BSSY B0, `(.L_x_1517) ;  /* 0x000025a000007945 */ /* 0x000fe60003800000 */
[----:B------:R-:W-:-:S05]  /*11050*/  IMAD.HI R12, R12, 0x66666667, RZ ;  /* 0x666666670c0c7827 */ /* 0x000fca00078e02ff */
[----:B------:R-:W-:-:S04]  /*11060*/  SHF.R.U32.HI R9, RZ, 0x1f, R12 ;  /* 0x0000001fff097819 */ /* 0x000fc8000001160c */
[----:B------:R-:W-:-:S04]  /*11070*/  LEA.HI.SX32 R9, R12, R9, 0x1a ;  /* 0x000000090c097211 */ /* 0x000fc800078fd2ff */
[----:B--2---:R-:W-:-:S04]  /*11080*/  VIMNMX R20, R10, R9, !PT ;  /* 0x000000090a147248 */ /* 0x004fc80007fe0100 */
[----:B------:R-:W-:-:S13]  /*11090*/  ISETP.GE.AND P1, PT, R8, R20, PT ;  /* 0x000000140800720c */ /* 0x000fda0003f26270 */
[----:B------:R-:W-:Y:S05]  /*110a0*/  @!P1 BRA `(.L_x_1518) ;  /* 0x00000024004c9947 */ /* 0x000fea0003800000 */
[----:B------:R-:W-:Y:S01]  /*110b0*/  BSSY B1, `(.L_x_1519) ;  /* 0x0000251000017945 */ /* 0x000fe20003800000 */
[----:B------:R-:W-:Y:S02]  /*110c0*/  IMAD.MOV.U32 R15, RZ, RZ, R8 ;  /* 0x000000ffff0f7224 */ /* 0x000fe400078e0008 */
[----:B------:R-:W-:Y:S02]  /*110d0*/  IMAD.MOV.U32 R10, RZ, RZ, R0 ;  /* 0x000000ffff0a7224 */ /* 0x000fe400078e0000 */
[----:B------:R-:W-:Y:S02]  /*110e0*/  IMAD.MOV.U32 R11, RZ, RZ, R3 ;  /* 0x000000ffff0b7224 */ /* 0x000fe400078e0003 */
[----:B------:R-:W-:Y:S02]  /*110f0*/  IMAD.MOV.U32 R9, RZ, RZ, R156 ;  /* 0x000000ffff097224 */ /* 0x000fe400078e009c */
[----:B------:R-:W-:-:S07]  /*11100*/  IMAD.MOV.U32 R8, RZ, RZ, R23 ;  /* 0x000000ffff087224 */ /* 0x000fce00078e0017 */
.L_x_1532:
[----:B------:R-:W-:-:S05]  /*11110*/  VIADD R0, R8, 0x1 ;  /* 0x0000000108007836 */ /* 0x000fca0000000000 */
[----:B------:R-:W-:-:S04]  /*11120*/  ISETP.NE.AND P1, PT, R0, 0x2, PT ;  /* 0x000000020000780c */ /* 0x000fc80003f25270 */
[----:B------:R-:W-:Y:S02]  /*11130*/  SEL R0, R0, RZ, P1 ;  /* 0x000000ff00007207 */ /* 0x000fe40000800000 */
[----:B------:R-:W-:-:S03]  /*11140*/  SEL R156, RZ, 0x1, P1 ;  /* 0x00000001ff9c7807 */ /* 0x000fc60000800000 */
[----:B------:R-:W-:Y:S01]  /*11150*/  IMAD.MOV.U32 R23, RZ, RZ, R0 ;  /* 0x000000ffff177224 */ /* 0x000fe200078e0000 */
[----:B------:R-:W-:Y:S01]  /*11160*/  LOP3.LUT R156, R9, R156, RZ, 0x3c, !PT ;  /* 0x0000009c099c7212 */ /* 0x000fe200078e3cff */
[----:B------:R-:W-:Y:S06]  /*11170*/  @!P0 BRA `(.L_x_1520) ;  /* 0x0000000000048947 */ /* 0x000fec0003800000 */
[----:B------:R-:W-:Y:S01]  /*11180*/  BPT.TRAP 0x1 ;  /* 0x000000040000795c */ /* 0x000fe20000300000 */
.L_x_1520:
[----:B------:R-:W-:Y:S01]  /*11190*/  IMAD R3, R23, 0x8, R22 ;  /* 0x0000000817037824 */ /* 0x000fe200078e0216 */
[----:B------:R-:W-:-:S04]  /*111a0*/  SHF.L.U32 R12, R156, 0x1f, RZ ;  /* 0x0000001f9c0c7819 */ /* 0x000fc800000006ff */
[----:B------:R0:W1:Y:S01]  /*111b0*/  SYNCS.PHASECHK.TRANS64.TRYWAIT P1, [R3+URZ+0x13230], R12 ;  /* 0x0132300c030075a7 */ /* 0x000062000802017f */
[----:B------:R-:W-:Y:S05]  /*111c0*/  @!P0 BRA `(.L_x_1521) ;  /* 0x0000000000048947 */ /* 0x000fea0003800000 */
[----:B------:R-:W-:Y:S01]  /*111d0*/  BPT.TRAP 0x1 ;  /* 0x000000040000795c */ /* 0x000fe20000300000 */
.L_x_1521:
        /* <DEDUP_REMOVED lines=8> */
.L_x_1523:
[----:B------:R-:W-:Y:S05]  /*11260*/  BSYNC B2 ;  /* 0x0000000000027941 */ /* 0x000fea0003800000 */
.L_x_1522:
[----:B01----:R-:W-:Y:S01]  /*11270*/  IMAD.MOV.U32 R12, RZ, RZ, R14 ;  /* 0x000000ffff0c7224 */ /* 0x003fe200078e000e */
[----:B------:R-:W-:Y:S01]  /*11280*/  R2UR UR16, R4 ;  /* 0x00000000041072ca */ /* 0x000fe200000e0000 */
[----:B------:R-:W-:Y:S01]  /*11290*/  IMAD.MOV.U32 R13, RZ, RZ, -0x7fffffe0 ;  /* 0x80000020ff0d7424 */ /* 0x000fe200078e00ff */
        /* <DEDUP_REMOVED lines=28> */
[----:B------:R-:W-:Y:S01]  /*11460*/  R2UR UR14, R56 ;  /* 0x00000000380e72ca */ /* 0x000fe200000e0000 */
[----:B------:R-:W-:Y:S01]  /*11470*/  VIADD R56, R14, 0x102 ;  /* 0x000001020e387836 */ /* 0x000fe20000000000 */
[----:B------:R-:W-:Y:S01]  /*11480*/  R2UR UR15, R57 ;  /* 0x00000000390f72ca */ /* 0x000fe200000e0000 */
[----:B------:R-:W-:Y:S01]  /*11490*/  IMAD.MOV.U32 R57, RZ, RZ, -0x7fffffe0 ;  /* 0x80000020ff397424 */ /* 0x000fe200078e00ff */
[----:B------:R-:W-:-:S02]  /*114a0*/  R2UR UR4, R4 ;  /* 0x00000000040472ca */ /* 0x000fc400000e0000 */
[----:B------:R-:W-:Y:S02]  /*114b0*/  R2UR UR5, R5 ;  /* 0x00000000050572ca */ /* 0x000fe400000e0000 */
        /* <DEDUP_REMOVED lines=50> */
.L_x_1525:
[----:B------:R-:W-:Y:S01]  /*117e0*/  SHF.L.U32 R3, R9, 0x1f, RZ ;  /* 0x0000001f09037819 */ /* 0x000fe200000006ff */
[----:B------:R-:W-:-:S04]  /*117f0*/  IMAD R14, R8, 0x8, R22 ;  /* 0x00000008080e7824 */ /* 0x000fc800078e0216 */
[----:B------:R0:W1:Y:S01]  /*11800*/  SYNCS.PHASECHK.TRANS64.TRYWAIT P1, [R14+URZ+0x13250], R3 ;  /* 0x013250030e0075a7 */ /* 0x000062000802017f */
[----:B------:R-:W-:Y:S05]  /*11810*/  @!P0 BRA `(.L_x_1526) ;  /* 0x0000000000048947 */ /* 0x000fea0003800000 */
[----:B------:R-:W-:Y:S01]  /*11820*/  BPT.TRAP 0x1 ;  /* 0x000000040000795c */ /* 0x000fe20000300000 */
.L_x_1526:
[----:B------:R-:W-:Y:S04]  /*11830*/  BSSY B2, `(.L_x_1527) ;  /* 0x0000004000027945 */ /* 0x000fe80003800000 */
[----:B-1----:R-:W-:Y:S05]  /*11840*/  @P1 BRA `(.L_x_1528) ;  /* 0x0000000000081947 */ /* 0x002fea0003800000 */
[----:B------:R-:W1:Y:S02]  /*11850*/  SYNCS.PHASECHK.TRANS64.TRYWAIT P1, [R14+URZ+0x13250], R3 ;  /* 0x013250030e0075a7 */ /* 0x000e64000802017f */
[----:B-1----:R-:W-:Y:S05]  /*11860*/  @!P1 BRA `(.L_x_1529) ;  /* 0x0000010c00909947 */ /* 0x002fea0003800000 */
.L_x_1528:
[----:B------:R-:W-:Y:S05]  /*11870*/  BSYNC B2 ;  /* 0x0000000000027941 */ /* 0x000fea0003800000 */
.L_x_1527:
[----:B------:R-:W-:Y:S01]  /*11880*/  VIADD R9, R22, 0x1000 ;  /* 0x0000100016097836 */ /* 0x000fe20000000000 */
        /* <DEDUP_REMOVED lines=40> */
.L_x_1530:
[----:B------:R-:W2:Y:S04]  /*11b10*/  LDL.LU R12, [R1] ;  /* 0x00000000010c7983 */ /* 0x000ea80000300800 */
[----:B------:R-:W3:Y:S01]  /*11b20*/  LDL R137, [R1+0x1c] ;  /* 0x00001c0001897983 */ /* 0x000ee20000100800 */
[----:B------:R-:W-:-:S04]  /*11b30*/  IMAD R0, R0, 0x8, R22 ;  /* 0x0000000800007824 */ /* 0x000fc800078e0216 */
[----:B------:R-:W-:-:S05]  /*11b40*/  VIADD R0, R0, 0x13240 ;  /* 0x0001324000007836 */ /* 0x000fca0000000000 */
[----:B---3--:R-:W-:-:S04]  /*11b50*/  PRMT R0, R137, 0x654, R0 ;  /* 0x0000065489007816 */ /* 0x008fc80000000000 */
[----:B------:R3:W-:Y:S02]  /*11b60*/  SYNCS.ARRIVE.TRANS64.RED.A1T0 RZ, [R0+URZ], RZ ;  /* 0x000000ff00ff79a7 */ /* 0x0007e4000810043f */
[----:B---3--:R-:W-:-:S04]  /*11b70*/  FMNMX.FTZ R0, R120, R11, !PT ;  /* 0x0000000b78007209 */ /* 0x008fc80007810000 */
        /* <DEDUP_REMOVED lines=39> */
[----:B01----:R-:W0:Y:S02]  /*11df0*/  SHFL.BFLY PT, R3, R0, 0x2, 0x1f ;  /* 0x0c401f0000037f89 */ /* 0x003e2400000e0000 */
[----:B0-----:R-:W-:-:S05]  /*11e00*/  FMNMX.FTZ R3, R0, R3, !PT ;  /* 0x0000000300037209 */ /* 0x001fca0007810000 */
[----:B------:R-:W0:Y:S02]  /*11e10*/  SHFL.BFLY PT, R0, R3, 0x1, 0x1f ;  /* 0x0c201f0003007f89 */ /* 0x000e2400000e0000 */
[----:B0-----:R-:W-:Y:S02]  /*11e20*/  FMNMX.FTZ R3, R3, R0, !PT ;  /* 0x0000000003037209 */ /* 0x001fe40007810000 */
[----:B------:R-:W-:-:S03]  /*11e30*/  FMNMX.FTZ R0, R122, R10, !PT ;  /* 0x0000000a7a007209 */ /* 0x000fc60007810000 */
[----:B------:R-:W-:Y:S01]  /*11e40*/  FFMA.FTZ R9, R2, R3, -8 ;  /* 0xc100000002097423 */ /* 0x000fe20000010003 */
[----:B------:R-:W-:-:S03]  /*11e50*/  FMNMX.FTZ R0, R123, R0, !PT ;  /* 0x000000007b007209 */ /* 0x000fc60007810000 */
[--C-:B------:R-:W-:Y:S01]  /*11e60*/  FFMA.FTZ R120, R2, R120, -R9.reuse ;  /* 0x0000007802787223 */ /* 0x100fe20000010809 */
[----:B------:R-:W-:Y:S01]  /*11e70*/  FMNMX.FTZ R0, R126, R0, !PT ;  /* 0x000000007e007209 */ /* 0x000fe20007810000 */
[C-C-:B------:R-:W-:Y:S01]  /*11e80*/  FFMA.FTZ R121, R2.reuse, R121, -R9.reuse ;  /* 0x0000007902797223 */ /* 0x140fe20000010809 */
[----:B------:R-:W-:-:S01]  /*11e90*/  FFMA.FTZ R124, R2, R124, -R9 ;  /* 0x0000007c027c7223 */ /* 0x000fc20000010809 */
[C-C-:B------:R-:W-:Y:S01]  /*11ea0*/  FFMA.FTZ R125, R2.reuse, R125, -R9.reuse ;  /* 0x0000007d027d7223 */ /* 0x140fe20000010809 */
[----:B------:R-:W-:Y:S01]  /*11eb0*/  FMNMX.FTZ R0, R127, R0, !PT ;  /* 0x000000007f007209 */ /* 0x000fe20007810000 */
[----:B------:R-:W-:Y:S01]  /*11ec0*/  MUFU.EX2 R120, R120 ;  /* 0x0000007800787308 */ /* 0x000fe20000000800 */
[----:B------:R-:W-:-:S01]  /*11ed0*/  FFMA.FTZ R128, R2, R128, -R9 ;  /* 0x0000008002807223 */ /* 0x000fc20000010809 */
        /* <DEDUP_REMOVED lines=55> */
[----:B------:R-:W-:-:S02]  /*12250*/  FFMA.FTZ R9, R2, R69, -R9 ;  /* 0x0000004502097223 */ /* 0x000fc40000010809 */
        /* <DEDUP_REMOVED lines=32> */
[----:B------:R-:W-:Y:S04]  /*12460*/  MUFU.EX2 R92, R92 ;  /* 0x0000005c005c7308 */ /* 0x000fe80000000800 */
[----:B------:R-:W0:Y:S04]  /*12470*/  SHFL.BFLY PT, R8, R0, 0x2, 0x1f ;  /* 0x0c401f0000087f89 */ /* 0x000e2800000e0000 */
[----:B------:R-:W-:Y:S08]  /*12480*/  MUFU.EX2 R93, R93 ;  /* 0x0000005d005d7308 */ /* 0x000ff00000000800 */
[----:B------:R-:W-:Y:S08]  /*12490*/  MUFU.EX2 R96, R96 ;  /* 0x0000006000607308 */ /* 0x000ff00000000800 */
        /* <DEDUP_REMOVED lines=8> */
[----:B------:R-:W-:-:S04]  /*12520*/  FADD.FTZ R8, -R3, R11 ;  /* 0x0000000b03087221 */ /* 0x000fc80000010100 */
[----:B------:R-:W-:Y:S01]  /*12530*/  FMUL.FTZ R8, R2, R8 ;  /* 0x0000000802087220 */ /* 0x000fe20000410000 */
[----:B------:R-:W-:-:S01]  /*12540*/  FADD.FTZ R10, -R0, R10 ;  /* 0x0000000a000a7221 */ /* 0x000fc20000010100 */
[C---:B------:R-:W-:Y:S01]  /*12550*/  FFMA.FTZ R11, R2.reuse, R0, -8 ;  /* 0xc1000000020b7423 */ /* 0x040fe20000010000 */
[----:B------:R-:W-:Y:S02]  /*12560*/  MUFU.EX2 R76, R76 ;  /* 0x0000004c004c7308 */ /* 0x000fe40000000800 */
[C---:B------:R-:W-:Y:S01]  /*12570*/  FMUL.FTZ R10, R2.reuse, R10 ;  /* 0x0000000a020a7220 */ /* 0x040fe20000410000 */
[C-C-:B------:R-:W-:Y:S01]  /*12580*/  FFMA.FTZ R122, R2.reuse, R122, -R11.reuse ;  /* 0x0000007a027a7223 */ /* 0x140fe2000001080b */
[----:B------:R-:W-:-:S01]  /*12590*/  FFMA.FTZ R123, R2, R123, -R11 ;  /* 0x0000007b027b7223 */ /* 0x000fc2000001080b */
[C-C-:B------:R-:W-:Y:S01]  /*125a0*/  FFMA.FTZ R126, R2.reuse, R126, -R11.reuse ;  /* 0x0000007e027e7223 */ /* 0x140fe2000001080b */
[----:B------:R-:W-:-:S01]  /*125b0*/  FFMA.FTZ R127, R2, R127, -R11 ;  /* 0x0000007f027f7223 */ /* 0x000fc2000001080b */
[C-C-:B------:R-:W-:Y:S01]  /*125c0*/  FFMA.FTZ R130, R2.reuse, R130, -R11.reuse ;  /* 0x0000008202827223 */ /* 0x140fe2000001080b */
[----:B------:R-:W2:Y:S01]  /*125d0*/  MUFU.EX2 R8, R8 ;  /* 0x0000000800087308 */ /* 0x000ea20000000800 */
        /* <DEDUP_REMOVED lines=15> */
[----:B------:R-:W0:Y:S01]  /*126d0*/  MUFU.EX2 R122, R122 ;  /* 0x0000007a007a7308 */ /* 0x000e220000000800 */
[----:B--2---:R-:W-:-:S01]  /*126e0*/  FFMA.FTZ R12, R8, R12, R120 ;  /* 0x0000000c080c7223 */ /* 0x004fc20000010078 */
[C-C-:B------:R-:W-:Y:S01]  /*126f0*/  FFMA.FTZ R95, R2.reuse, R95, -R11.reuse ;  /* 0x0000005f025f7223 */ /* 0x140fe2000001080b */
[----:B------:R-:W-:-:S01]  /*12700*/  FFMA.FTZ R98, R2, R98, -R11 ;  /* 0x0000006202627223 */ /* 0x000fc2000001080b */
[----:B------:R-:W-:Y:S01]  /*12710*/  FFMA.FTZ R99, R2, R99, -R11 ;  /* 0x0000006302637223 */ /* 0x000fe2000001080b */
[----:B------:R-:W-:-:S01]  /*12720*/  FADD.FTZ R12, R121, R12 ;  /* 0x0000000c790c7221 */ /* 0x000fc20000010000 */
[C-C-:B------:R-:W-:Y:S01]  /*12730*/  FFMA.FTZ R102, R2.reuse, R102, -R11.reuse ;  /* 0x0000006602667223 */ /* 0x140fe2000001080b */
[----:B------:R-:W-:-:S01]  /*12740*/  FFMA.FTZ R103, R2, R103, -R11 ;  /* 0x0000006702677223 */ /* 0x000fc2000001080b */
[----:B------:R-:W1:Y:S01]  /*12750*/  MUFU.EX2 R123, R123 ;  /* 0x0000007b007b7308 */ /* 0x000e620000000800 */
[----:B------:R-:W-:-:S01]  /*12760*/  FADD.FTZ R12, R124, R12 ;  /* 0x0000000c7c0c7221 */ /* 0x000fc20000010000 */
[C-C-:B------:R-:W-:Y:S01]  /*12770*/  FFMA.FTZ R74, R2.reuse, R74, -R11.reuse ;  /* 0x0000004a024a7223 */ /* 0x140fe2000001080b */
[----:B------:R-:W-:-:S01]  /*12780*/  FFMA.FTZ R75, R2, R75, -R11 ;  /* 0x0000004b024b7223 */ /* 0x000fc2000001080b */
[----:B------:R-:W-:Y:S01]  /*12790*/  FFMA.FTZ R78, R2, R78, -R11 ;  /* 0x0000004e024e7223 */ /* 0x000fe2000001080b */
[----:B------:R-:W-:-:S01]  /*127a0*/  FADD.FTZ R12, R125, R12 ;  /* 0x0000000c7d0c7221 */ /* 0x000fc20000010000 */
[C-C-:B------:R-:W-:Y:S01]  /*127b0*/  FFMA.FTZ R79, R2.reuse, R79, -R11.reuse ;  /* 0x0000004f024f7223 */ /* 0x140fe2000001080b */
[----:B------:R-:W-:-:S01]  /*127c0*/  FFMA.FTZ R82, R2, R82, -R11 ;  /* 0x0000005202527223 */ /* 0x000fc2000001080b */
[----:B------:R-:W2:Y:S01]  /*127d0*/  MUFU.EX2 R126, R126 ;  /* 0x0000007e007e7308 */ /* 0x000ea20000000800 */
[----:B------:R-:W-:-:S01]  /*127e0*/  FADD.FTZ R12, R128, R12 ;  /* 0x0000000c800c7221 */ /* 0x000fc20000010000 */
[----:B0-----:R-:W-:Y:S01]  /*127f0*/  FFMA.FTZ R21, R10, R21, R122 ;  /* 0x000000150a157223 */ /* 0x001fe2000001007a */
[----:B------:R-:W-:-:S01]  /*12800*/  FFMA.FTZ R83, R2, R83, -R11 ;  /* 0x0000005302537223 */ /* 0x000fc2000001080b */
[----:B------:R-:W-:Y:S01]  /*12810*/  FFMA.FTZ R86, R2, R86, -R11 ;  /* 0x0000005602567223 */ /* 0x000fe2000001080b */
[----:B------:R-:W-:-:S01]  /*12820*/  FADD.FTZ R12, R129, R12 ;  /* 0x0000000c810c7221 */ /* 0x000fc20000010000 */
[C-C-:B------:R-:W-:Y:S01]  /*12830*/  FFMA.FTZ R87, R2.reuse, R87, -R11.reuse ;  /* 0x0000005702577223 */ /* 0x140fe2000001080b */
[----:B------:R-:W-:-:S01]  /*12840*/  FFMA.FTZ R58, R2, R58, -R11 ;  /* 0x0000003a023a7223 */ /* 0x000fc2000001080b */
[----:B------:R-:W0:Y:S01]  /*12850*/  MUFU.EX2 R127, R127 ;  /* 0x0000007f007f7308 */ /* 0x000e220000000800 */
[----:B------:R-:W-:-:S01]  /*12860*/  FADD.FTZ R12, R132, R12 ;  /* 0x0000000c840c7221 */ /* 0x000fc20000010000 */
[----:B-1----:R-:W-:Y:S01]  /*12870*/  FADD.FTZ R13, R123, R21 ;  /* 0x000000157b0d7221 */ /* 0x002fe20000010000 */
[----:B------:R-:W-:-:S01]  /*12880*/  FFMA.FTZ R59, R2, R59, -R11 ;  /* 0x0000003b023b7223 */ /* 0x000fc2000001080b */
[----:B------:R-:W-:Y:S01]  /*12890*/  FFMA.FTZ R62, R2, R62, -R11 ;  /* 0x0000003e023e7223 */ /* 0x000fe2000001080b */
[----:B------:R-:W-:-:S01]  /*128a0*/  FADD.FTZ R12, R133, R12 ;  /* 0x0000000c850c7221 */ /* 0x000fc20000010000 */
[C-C-:B------:R-:W-:Y:S01]  /*128b0*/  FFMA.FTZ R63, R2.reuse, R63, -R11.reuse ;  /* 0x0000003f023f7223 */ /* 0x140fe2000001080b */
[----:B------:R-:W-:-:S01]  /*128c0*/  FFMA.FTZ R66, R2, R66, -R11 ;  /* 0x0000004202427223 */ /* 0x000fc2000001080b */
[----:B------:R-:W1:Y:S01]  /*128d0*/  MUFU.EX2 R130, R130 ;  /* 0x0000008200827308 */ /* 0x000e620000000800 */
[----:B------:R-:W-:-:S01]  /*128e0*/  FADD.FTZ R12, R104, R12 ;  /* 0x0000000c680c7221 */ /* 0x000fc20000010000 */
[----:B--2---:R-:W-:Y:S01]  /*128f0*/  FADD.FTZ R13, R126, R13 ;  /* 0x0000000d7e0d7221 */ /* 0x004fe20000010000 */
[----:B------:R-:W-:-:S01]  /*12900*/  FFMA.FTZ R67, R2, R67, -R11 ;  /* 0x0000004302437223 */ /* 0x000fc2000001080b */
[----:B------:R-:W-:Y:S01]  /*12910*/  FFMA.FTZ R70, R2, R70, -R11 ;  /* 0x0000004602467223 */ /* 0x000fe2000001080b */
[----:B------:R-:W-:-:S01]  /*12920*/  FADD.FTZ R12, R105, R12 ;  /* 0x0000000c690c7221 */ /* 0x000fc20000010000 */
[----:B------:R-:W-:-:S02]  /*12930*/  FFMA.FTZ R11, R2, R71, -R11 ;  /* 0x00000047020b7223 */ /* 0x000fc4000001080b */
        /* <DEDUP_REMOVED lines=102> */
[----:B0-----:R-:W-:-:S05]  /*12fa0*/  FADD.FTZ R12, R9, R12 ;  /* 0x0000000c090c7221 */ /* 0x001fca0000010000 */
[----:B------:R0:W-:Y:S02]  /*12fb0*/  STL [R1], R12 ;  /* 0x0000000c01007387 */ /* 0x0001e40000100800 */
[----:B------:R-:W3:Y:S01]  /*12fc0*/  MUFU.EX2 R63, R63 ;  /* 0x0000003f003f7308 */ /* 0x000ee20000000800 */
[----:B-1----:R-:W-:-:S07]  /*12fd0*/  FADD.FTZ R13, R59, R13 ;  /* 0x0000000d3b0d7221 */ /* 0x002fce0000010000 */
[----:B------:R-:W1:Y:S01]  /*12fe0*/  MUFU.EX2 R66, R66 ;  /* 0x0000004200427308 */ /* 0x000e620000000800 */
[----:B--2---:R-:W-:-:S07]  /*12ff0*/  FADD.FTZ R13, R62, R13 ;  /* 0x0000000d3e0d7221 */ /* 0x004fce0000010000 */
[----:B------:R-:W2:Y:S01]  /*13000*/  MUFU.EX2 R67, R67 ;  /* 0x0000004300437308 */ /* 0x000ea20000000800 */
[----:B---3--:R-:W-:-:S07]  /*13010*/  FADD.FTZ R13, R63, R13 ;  /* 0x0000000d3f0d7221 */ /* 0x008fce0000010000 */
[----:B------:R-:W3:Y:S01]  /*13020*/  MUFU.EX2 R70, R70 ;  /* 0x0000004600467308 */ /* 0x000ee20000000800 */
[----:B-1----:R-:W-:-:S07]  /*13030*/  FADD.FTZ R13, R66, R13 ;  /* 0x0000000d420d7221 */ /* 0x002fce0000010000 */
[----:B------:R-:W1:Y:S01]  /*13040*/  MUFU.EX2 R11, R11 ;  /* 0x0000000b000b7308 */ /* 0x000e620000000800 */
[----:B--2---:R-:W-:-:S04]  /*13050*/  FADD.FTZ R13, R67, R13 ;  /* 0x0000000d430d7221 */ /* 0x004fc80000010000 */
[----:B---3--:R-:W-:-:S04]  /*13060*/  FADD.FTZ R13, R70, R13 ;  /* 0x0000000d460d7221 */ /* 0x008fc80000010000 */
[----:B-1----:R-:W-:Y:S01]  /*13070*/  FADD.FTZ R21, R11, R13 ;  /* 0x0000000d0b157221 */ /* 0x002fe20000010000 */
[----:B0-----:R-:W-:Y:S06]  /*13080*/  @!P0 BRA `(.L_x_1531) ;  /* 0x0000000000048947 */ /* 0x001fec0003800000 */
[----:B------:R-:W-:Y:S01]  /*13090*/  BPT.TRAP 0x1 ;  /* 0x000000040000795c */ /* 0x000fe20000300000 */
.L_x_1531:
[----:B------:R-:W-:Y:S01]  /*130a0*/  ISETP.GT.AND P1, PT, R15, R20, PT ;  /* 0x000000140f00720c */ /* 0x000fe20003f24270 */
[----:B------:R-:W-:Y:S01]  /*130b0*/  VIADD R14, R14, 0x13260 ;  /* 0x000132600e0e7836 */ /* 0x000fe20000000000 */
[----:B------:R-:W-:Y:S01]  /*130c0*/  F2FP.SATFINITE.E4M3.F32.PACK_AB_MERGE_C R9, R9, R68, RZ ;  /* 0x000000440909723e */ /* 0x000fe200048070ff */
[----:B------:R-:W-:Y:S01]  /*130d0*/  FMUL.FTZ R24, R24, R8 ;  /* 0x0000000818187220 */ /* 0x000fe20000410000 */
[----:B------:R-:W-:Y:S01]  /*130e0*/  F2FP.SATFINITE.E4M3.F32.PACK_AB_MERGE_C R11, R11, R70, RZ ;  /* 0x000000460b0b723e */ /* 0x000fe200048070ff */
[-C--:B------:R-:W-:Y:S01]  /*130f0*/  FMUL.FTZ R25, R25, R8.reuse ;  /* 0x0000000819197220 */ /* 0x080fe20000410000 */
[----:B------:R-:W-:Y:S01]  /*13100*/  PRMT R14, R137, 0x654, R14 ;  /* 0x00000654890e7816 */ /* 0x000fe2000000000e */
[----:B------:R-:W-:Y:S01]  /*13110*/  FMUL.FTZ R28, R28, R8 ;  /* 0x000000081c1c7220 */ /* 0x000fe20000410000 */
[----:B------:R-:W-:Y:S01]  /*13120*/  F2FP.SATFINITE.E4M3.F32.PACK_AB_MERGE_C R124, R125, R124, RZ ;  /* 0x0000007c7d7c723e */ /* 0x000fe200048070ff */
[----:B------:R-:W-:Y:S01]  /*13130*/  FMUL.FTZ R29, R29, R8 ;  /* 0x000000081d1d7220 */ /* 0x000fe20000410000 */
[----:B------:R-:W-:Y:S01]  /*13140*/  F2FP.SATFINITE.E4M3.F32.PACK_AB_MERGE_C R126, R127, R126, RZ ;  /* 0x0000007e7f7e723e */ /* 0x000fe200048070ff */
[----:B------:R0:W-:Y:S01]  /*13150*/  SYNCS.ARRIVE.TRANS64.RED.A1T0 RZ, [R14+URZ], RZ ;  /* 0x000000ff0eff79a7 */ /* 0x0001e2000810043f */
        /* <DEDUP_REMOVED lines=32> */
[----:B------:R-:W-:Y:S01]  /*13360*/  F2FP.SATFINITE.E4M3.F32.PACK_AB_MERGE_C R138, R65, R64, R9 ;  /* 0x00000040418a723e */ /* 0x000fe20004807009 */
        /* <DEDUP_REMOVED lines=35> */
[----:B------:R-:W-:Y:S01]  /*135a0*/  F2FP.SATFINITE.E4M3.F32.PACK_AB_MERGE_C R137, R59, R58, R62 ;  /* 0x0000003a3b89723e */ /* 0x000fe2000480703e */
[----:B0-----:R-:W-:Y:S06]  /*135b0*/  @P1 BRA `(.L_x_1532) ;  /* 0xffffffd800d41947 */ /* 0x001fec000383ffff */
[----:B------:R-:W-:Y:S05]  /*135c0*/  BSYNC B1 ;  /* 0x0000000000017941 */ /* 0x000fea0003800000 */
.L_x_1519:
[----:B------:R-:W-:-:S07]  /*135d0*/  IMAD.MOV.U32 R8, RZ, RZ, R15 ;  /* 0x000000ffff087224 */ /* 0x000fce00078e000f */
.L_x_1518:
[----:B------:R-:W-:Y:S05]  /*135e0*/  BSYNC B0 ;  /* 0x0000000000007941 */ /* 0x000fea0003800000 */
.L_x_1517:
[----:B------:R-:W2:Y:S01]  /*135f0*/  LDL R9, [R1+0x44] ;  /* 0x0000440001097983 */ /* 0x000ea20000100800 */
[----:B------:R-:W-:Y:S01]  /*13600*/  BSSY B0, `(.L_x_1533) ;  /* 0x0000436000007945 */ /* 0x000fe20003800000 */
[----:B--2---:R-:W-:-:S13]  /*13610*/  ISETP.GE.AND P1, PT, R8, R9, PT ;  /* 0x000000090800720c */ /* 0x004fda0003f26270 */
[----:B------:R-:W-:Y:S05]  /*13620*/  @!P1 BRA `(.L_x_1534) ;  /* 0x0000004000cc9947 */ /* 0x000fea0003800000 */
[----:B------:R-:W-:Y:S02]  /*13630*/  IMAD.MOV.U32 R15, RZ, RZ, R0 ;  /* 0x000000ffff0f7224 */ /* 0x000fe400078e0000 */
[----:B------:R-:W-:Y:S02]  /*13640*/  IMAD.MOV.U32 R14, RZ, RZ, R3 ;  /* 0x000000ffff0e7224 */ /* 0x000fe400078e0003 */
[----:B------:R-:W-:Y:S02]  /*13650*/  IMAD.MOV.U32 R9, RZ, RZ, R156 ;  /* 0x000000ffff097224 */ /* 0x000fe400078e009c */
[----:B------:R-:W-:-:S07]  /*13660*/  IMAD.MOV.U32 R10, RZ, RZ, R23 ;  /* 0x000000ffff0a7224 */ /* 0x000fce00078e0017 */
.L_x_1555:
        /* <DEDUP_REMOVED lines=8> */
.L_x_1535:
[----:B------:R-:W-:Y:S01]  /*136f0*/  IMAD R3, R23, 0x8, R22 ;  /* 0x0000000817037824 */ /* 0x000fe200078e0216 */
[----:B------:R-:W-:-:S04]  /*13700*/  SHF.L.U32 R12, R156, 0x1f, RZ ;  /* 0x0000001f9c0c7819 */ /* 0x000fc800000006ff */
[----:B------:R0:W1:Y:S01]  /*13710*/  SYNCS.PHASECHK.TRANS64.TRYWAIT P1, [R3+URZ+0x13230], R12 ;  /* 0x0132300c030075a7 */ /* 0x000062000802017f */
[----:B------:R-:W-:Y:S05]  /*13720*/  @!P0 BRA `(.L_x_1536) ;  /* 0x0000000000048947 */ /* 0x000fea0003800000 */
[----:B------:R-:W-:Y:S01]  /*13730*/  BPT.TRAP 0x1 ;  /* 0x000000040000795c */ /* 0x000fe20000300000 */
.L_x_1536:
        /* <DEDUP_REMOVED lines=8> */
.L_x_1538:
[----:B------:R-:W-:Y:S05]  /*137c0*/  BSYNC B1 ;  /* 0x0000000000017941 */ /* 0x000fea0003800000 */
.L_x_1537:
        /* <DEDUP_REMOVED lines=87> */
.L_x_1540:
[----:B------:R-:W-:Y:S01]  /*13d40*/  SHF.L.U32 R3, R9, 0x1f, RZ ;  /* 0x0000001f09037819 */ /* 0x000fe200000006ff */
[----:B------:R-:W-:-:S04]  /*13d50*/  IMAD R9, R10, 0x8, R22 ;  /* 0x000000080a097824 */ /* 0x000fc800078e0216 */
[----:B------:R0:W1:Y:S01]  /*13d60*/  SYNCS.PHASECHK.TRANS64.TRYWAIT P1, [R9+URZ+0x13250], R3 ;  /* 0x01325003090075a7 */ /* 0x000062000802017f */
[----:B------:R-:W-:Y:S05]  /*13d70*/  @!P0 BRA `(.L_x_1541) ;  /* 0x0000000000048947 */ /* 0x000fea0003800000 */
[----:B------:R-:W-:Y:S01]  /*13d80*/  BPT.TRAP 0x1 ;  /* 0x000000040000795c */ /* 0x000fe20000300000 */
.L_x_1541:
[----:B------:R-:W-:Y:S04]  /*13d90*/  BSSY B1, `(.L_x_1542) ;  /* 0x0000004000017945 */ /* 0x000fe80003800000 */
[----:B-1----:R-:W-:Y:S05]  /*13da0*/  @P1 BRA `(.L_x_1543) ;  /* 0x0000000000081947 */ /* 0x002fea0003800000 */
[----:B------:R-:W1:Y:S02]  /*13db0*/  SYNCS.PHASECHK.TRANS64.TRYWAIT P1, [R9+URZ+0x13250], R3 ;  /* 0x01325003090075a7 */ /* 0x000e64000802017f */
[----:B-1----:R-:W-:Y:S05]  /*13dc0*/  @!P1 BRA `(.L_x_1544) ;  /* 0x000000e800609947 */ /* 0x002fea0003800000 */
.L_x_1543:
[----:B------:R-:W-:Y:S05]  /*13dd0*/  BSYNC B1 ;  /* 0x0000000000017941 */ /* 0x000fea0003800000 */
.L_x_1542:
        /* <DEDUP_REMOVED lines=41> */
.L_x_1545:
[----:B------:R-:W2:Y:S01]  /*14070*/  LDL R13, [R1+0x2c] ;  /* 0x00002c00010d7983 */ /* 0x000ea20000100800 */
[----:B------:R-:W3:Y:S03]  /*14080*/  LDC R10, c[0x0][0x448] ;  /* 0x00011200ff0a7b82 */ /* 0x000ee60000000800 */
[----:B01----:R-:W2:Y:S04]  /*14090*/  LDL R3, [R1+0x40] ;  /* 0x0000400001037983 */ /* 0x003ea80000100800 */
[----:B------:R-:W4:Y:S01]  /*140a0*/  LDL R140, [R1+0x1c] ;  /* 0x00001c00018c7983 */ /* 0x000f220000100800 */
[----:B------:R-:W0:Y:S03]  /*140b0*/  LDC R143, c[0x0][0x9e4] ;  /* 0x00027900ff8f7b82 */ /* 0x000e260000000800 */
[----:B------:R-:W5:Y:S04]  /*140c0*/  LDL R12, [R1+0x3c] ;  /* 0x00003c00010c7983 */ /* 0x000f680000100800 */
[----:B------:R-:W5:Y:S04]  /*140d0*/  LDL R142, [R1+0x14] ;  /* 0x00001400018e7983 */ /* 0x000f680000100800 */
[----:B------:R-:W5:Y:S01]  /*140e0*/  LDL R141, [R1+0x10] ;  /* 0x00001000018d7983 */ /* 0x000f620000100800 */
[----:B---3--:R-:W-:-:S13]  /*140f0*/  ISETP.NE.AND P1, PT, R10, 0x1, PT ;  /* 0x000000010a00780c */ /* 0x008fda0003f25270 */
[----:B------:R-:W1:Y:S08]  /*14100*/  @P1 LDC R11, c[0x0][0x44c] ;  /* 0x00011300ff0b1b82 */ /* 0x000e700000000800 */
[----:B------:R-:W3:Y:S01]  /*14110*/  @P1 LDC R10, c[0x0][0x450] ;  /* 0x00011400ff0a1b82 */ /* 0x000ee20000000800 */
[----:B------:R-:W-:-:S04]  /*14120*/  IMAD R0, R0, 0x8, R22 ;  /* 0x0000000800007824 */ /* 0x000fc800078e0216 */
[----:B------:R-:W-:Y:S01]  /*14130*/  VIADD R0, R0, 0x13240 ;  /* 0x0001324000007836 */ /* 0x000fe20000000000 */
[----:B------:R-:W-:Y:S01]  /*14140*/  ULOP3.LUT UR4, URZ, UR42, URZ, 0x33, !UPT ;  /* 0x0000002a3f047292 */ /* 0x000fe2000f8e333f */
[----:B--2---:R-:W-:-:S04]  /*14150*/  IMAD.IADD R3, R3, 0x1, R13 ;  /* 0x0000000103037824 */ /* 0x004fc800078e020d */
[----:B-1----:R-:W-:Y:S01]  /*14160*/  @P1 IMAD.HI.U32 R11, R3, R11, RZ ;  /* 0x0000000b030b1227 */ /* 0x002fe200078e00ff */
[----:B----4-:R-:W-:-:S04]  /*14170*/  PRMT R0, R140, 0x654, R0 ;  /* 0x000006548c007816 */ /* 0x010fc80000000000 */
[----:B---3--:R-:W-:Y:S01]  /*14180*/  @P1 SHF.R.U32.HI R3, RZ, R10, R11 ;  /* 0x0000000aff031219 */ /* 0x008fe2000001160b */
[----:B------:R1:W-:Y:S04]  /*14190*/  SYNCS.ARRIVE.TRANS64.RED.A1T0 RZ, [R0+URZ], RZ ;  /* 0x000000ff00ff79a7 */ /* 0x0003e8000810043f */
[----:B------:R-:W2:Y:S01]  /*141a0*/  SHFL.IDX PT, R138, R3, RZ, 0x1c1f ;  /* 0x001c1fff038a7589 */ /* 0x000ea200000e0000 */
[----:B-1----:R-:W-:-:S04]  /*141b0*/  IMAD R0, R8, -0xa0, RZ ;  /* 0xffffff6008007824 */ /* 0x002fc800078e02ff */
[----:B------:R-:W-:Y:S01]  /*141c0*/  VIADD R20, R0, 0x1 ;  /* 0x0000000100147836 */ /* 0x000fe20000000000 */
[----:B0-----:R-:W-:-:S03]  /*141d0*/  ISETP.GE.AND P1, PT, R143, 0x1, PT ;  /* 0x000000018f00780c */ /* 0x001fc60003f26270 */
[----:B-----5:R-:W-:-:S05]  /*141e0*/  IMAD R20, R12, -0x2, R20 ;  /* 0xfffffffe0c147824 */ /* 0x020fca00078e0214 */
[----:B------:R-:W-:-:S05]  /*141f0*/  IADD3 R13, -R141, R20, R142 ;  /* 0x000000148d0d7210 */ /* 0x000fca0007ffe18e */
[C---:B------:R-:W-:Y:S02]  /*14200*/  VIADD R12, R13.reuse, UR39 ;  /* 0x000000270d0c7c36 */ /* 0x040fe40008000000 */
[----:B------:R-:W-:Y:S02]  /*14210*/  VIADD R13, R13, UR4 ;  /* 0x000000040d0d7c36 */ /* 0x000fe40008000000 */
[----:B------:R-:W-:Y:S02]  /*14220*/  VIADD R20, R20, 0xffffffff ;  /* 0xffffffff14147836 */ /* 0x000fe40000000000 */
[--C-:B--2---:R-:W-:Y:S02]  /*14230*/  IMAD.IADD R136, R12, 0x1, R138.reuse ;  /* 0x000000010c887824 */ /* 0x104fe400078e028a */
        /* <DEDUP_REMOVED lines=14> */
.L_x_1548:
[----:B------:R-:W-:-:S05]  /*14320*/  IMAD.U32 R139, RZ, RZ, UR36 ;  /* 0x00000024ff8b7e24 */ /* 0x000fca000f8e00ff */
[----:B------:R-:W-:-:S13]  /*14330*/  ISETP.NE.AND P1, PT, R139, 0x1, PT ;  /* 0x000000018b00780c */ /* 0x000fda0003f25270 */
[----:B------:R-:W0:Y:S02]  /*14340*/  @P1 LDC.64 R10, c[0x0][0x9e8] ;  /* 0x00027a00ff0a1b82 */ /* 0x000e240000000a00 */
[----:B0-----:R-:W-:-:S05]  /*14350*/  @P1 IMAD.HI.U32 R10, R138, R10, RZ ;  /* 0x0000000a8a0a1227 */ /* 0x001fca00078e00ff */
[----:B------:R-:W-:-:S07]  /*14360*/  @P1 SHF.R.U32.HI R138, RZ, R11, R10 ;  /* 0x0000000bff8a1219 */ /* 0x000fce000001160a */
.L_x_1549:
[----:B------:R-:W-:Y:S05]  /*14370*/  BSYNC B1 ;  /* 0x0000000000017941 */ /* 0x000fea0003800000 */
.L_x_1547:
[----:B------:R-:W-:-:S05]  /*14380*/  IMAD R138, R138, R139, R20 ;  /* 0x0000008b8a8a7224 */ /* 0x000fca00078e0214 */
[----:B------:R-:W-:Y:S02]  /*14390*/  VIMNMX R137, R137, R138, !PT ;  /* 0x0000008a89897248 */ /* 0x000fe40007fe0100 */
[----:B------:R-:W-:-:S07]  /*143a0*/  VIADDMNMX R136, R138, R139, R136, PT ;  /* 0x0000008b8a887246 */ /* 0x000fce0003800188 */
.L_x_1546:
[C---:B------:R-:W-:Y:S02]  /*143b0*/  ISETP.GE.AND P2, PT, R0.reuse, 0x2, PT ;  /* 0x000000020000780c */ /* 0x040fe40003f46270 */
        /* <DEDUP_REMOVED lines=224> */
[----:B------:R-:W-:Y:S02]  /*151c0*/  ISETP.GE.AND P6, PT, R0, 0x9a, PT ;  /* 0x0000009a0000780c */ /* 0x000fe40003fc6270 */
[----:B------:R-:W0:Y:S11]  /*151d0*/  SHFL.IDX PT, R0, R3, 0x1, 0x1c1f ;  /* 0x003c1f0003007f89 */ /* 0x000e3600000e0000 */
[----:B------:R-:W-:-:S02]  /*151e0*/  @P6 LOP3.LUT R16, R16, 0x8000000, RZ, 0xfc, !PT ;  /* 0x0800000010106812 */ /* 0x000fc400078efcff */
[----:B------:R-:W-:-:S04]  /*151f0*/  ISETP.GT.AND P6, PT, R137, 0x99, !P6 ;  /* 0x000000998900780c */ /* 0x000fc800077c4270 */
[----:B------:R-:W-:-:S04]  /*15200*/  ISETP.LT.OR P6, PT, R136, 0x9a, P6 ;  /* 0x0000009a8800780c */ /* 0x000fc800037c1670 */
[----:B------:R-:W-:Y:S02]  /*15210*/  FSEL R69, R69, -INF , !P6 ;  /* 0xff80000045457808 */ /* 0x000fe40007000000 */
[----:B------:R-:W-:Y:S01]  /*15220*/  ISETP.GE.AND P6, PT, R143, 0x1, PT ;  /* 0x000000018f00780c */ /* 0x000fe20003fc6270 */
        /* <DEDUP_REMOVED lines=15> */
.L_x_1552:
[----:B------:R-:W-:-:S05]  /*15320*/  IMAD.U32 R3, RZ, RZ, UR36 ;  /* 0x00000024ff037e24 */ /* 0x000fca000f8e00ff */
[----:B------:R-:W-:-:S13]  /*15330*/  ISETP.NE.AND P6, PT, R3, 0x1, PT ;  /* 0x000000010300780c */ /* 0x000fda0003fc5270 */
[----:B------:R-:W0:Y:S02]  /*15340*/  @P6 LDC.64 R10, c[0x0][0x9e8] ;  /* 0x00027a00ff0a6b82 */ /* 0x000e240000000a00 */
[----:B0-----:R-:W-:-:S05]  /*15350*/  @P6 IMAD.HI.U32 R10, R0, R10, RZ ;  /* 0x0000000a000a6227 */ /* 0x001fca00078e00ff */
[----:B------:R-:W-:-:S07]  /*15360*/  @P6 SHF.R.U32.HI R0, RZ, R11, R10 ;  /* 0x0000000bff006219 */ /* 0x000fce000001160a */
.L_x_1553:
[----:B------:R-:W-:Y:S05]  /*15370*/  BSYNC B1 ;  /* 0x0000000000017941 */ /* 0x000fea0003800000 */
.L_x_1551:
[----:B------:R-:W-:-:S05]  /*15380*/  IMAD R0, R0, R3, R20 ;  /* 0x0000000300007224 */ /* 0x000fca00078e0214 */
[----:B------:R-:W-:Y:S02]  /*15390*/  VIMNMX R13, R13, R0, !PT ;  /* 0x000000000d0d7248 */ /* 0x000fe40007fe0100 */
[----:B------:R-:W-:-:S07]  /*153a0*/  VIADDMNMX R12, R0, R3, R12, PT ;  /* 0x00000003000c7246 */ /* 0x000fce000380010c */
.L_x_1550:
        /* <DEDUP_REMOVED lines=76> */
[----:B------:R-:W-:Y:S02]  /*15870*/  FMNMX.FTZ R0, R108, R0, !PT ;  /* 0x000000006c007209 */ /* 0x000fe40007810000 */
        /* <DEDUP_REMOVED lines=12> */
[----:B------:R-:W-:Y:S02]  /*15940*/  LOP3.LUT P5, RZ, R16, 0x200, RZ, 0xc0, !PT ;  /* 0x0000020010ff7812 */ /* 0x000fe400078ac0ff */
[----:B------:R-:W-:-:S02]  /*15950*/  FMNMX.FTZ R0, R88, R0, !PT ;  /* 0x0000000058007209 */ /* 0x000fc40007810000 */
[----:B------:R-:W-:Y:S02]  /*15960*/  FSEL R78, R78, -INF , !P1 ;  /* 0xff8000004e4e7808 */ /* 0x000fe40004800000 */
        /* <DEDUP_REMOVED lines=9> */
[----:B------:R-:W-:Y:S02]  /*15a00*/  FMNMX.FTZ R0, R96, R0, !PT ;  /* 0x0000000060007209 */ /* 0x000fe40007810000 */
[----:B------:R-:W-:-:S02]  /*15a10*/  LOP3.LUT P3, RZ, R16, 0x80, RZ, 0xc0, !PT ;  /* 0x0000008010ff7812 */ /* 0x000fc4000786c0ff */
[----:B------:R-:W-:Y:S02]  /*15a20*/  FSEL R82, R82, -INF , !P1 ;  /* 0xff80000052527808 */ /* 0x000fe40004800000 */
[----:B------:R-:W-:Y:S02]  /*15a30*/  FMNMX.FTZ R0, R97, R0, !PT ;  /* 0x0000000061007209 */ /* 0x000fe40007810000 */
[----:B------:R-:W-:Y:S02]  /*15a40*/  ISETP.GT.AND P1, PT, R13, 0x71, !P3 ;  /* 0x000000710d00780c */ /* 0x000fe40005f24270 */
[----:B------:R-:W-:Y:S02]  /*15a50*/  FMNMX.FTZ R0, R100, R0, !PT ;  /* 0x0000000064007209 */ /* 0x000fe40007810000 */
[----:B------:R-:W-:Y:S02]  /*15a60*/  ISETP.LT.OR P1, PT, R12, 0x72, P1 ;  /* 0x000000720c00780c */ /* 0x000fe40000f21670 */
[----:B------:R-:W-:-:S02]  /*15a70*/  LOP3.LUT P2, RZ, R16, 0x40, RZ, 0xc0, !PT ;  /* 0x0000004010ff7812 */ /* 0x000fc4000784c0ff */
[----:B------:R-:W-:Y:S02]  /*15a80*/  FMNMX.FTZ R0, R101, R0, !PT ;  /* 0x0000000065007209 */ /* 0x000fe40007810000 */
[----:B------:R-:W-:Y:S02]  /*15a90*/  FSEL R83, R83, -INF , !P1 ;  /* 0xff80000053537808 */ /* 0x000fe40004800000 */
        /* <DEDUP_REMOVED lines=15> */
[----:B------:R-:W-:-:S02]  /*15b90*/  FMNMX.FTZ R0, R81, R0, !PT ;  /* 0x0000000051007209 */ /* 0x000fc40007810000 */
[----:B------:R-:W-:Y:S02]  /*15ba0*/  FSEL R123, R123, -INF , !P1 ;  /* 0xff8000007b7b7808 */ /* 0x000fe40004800000 */
[----:B------:R-:W-:Y:S02]  /*15bb0*/  FMNMX.FTZ R0, R84, R0, !PT ;  /* 0x0000000054007209 */ /* 0x000fe40007810000 */
        /* <DEDUP_REMOVED lines=21> */
[----:B------:R-:W-:Y:S01]  /*15d10*/  LOP3.LUT P1, RZ, R17, 0x1, RZ, 0xc0, !PT ;  /* 0x0000000111ff7812 */ /* 0x000fe2000782c0ff */
[----:B------:R-:W0:Y:S01]  /*15d20*/  SHFL.BFLY PT, R3, R0, 0x2, 0x1f ;  /* 0x0c401f0000037f89 */ /* 0x000e2200000e0000 */
[----:B------:R-:W-:-:S02]  /*15d30*/  LOP3.LUT P0, RZ, R16, 0x4000000, RZ, 0xc0, !PT ;  /* 0x0400000010ff7812 */ /* 0x000fc4000780c0ff */
[C---:B------:R-:W-:Y:S02]  /*15d40*/  ISETP.GT.AND P1, PT, R13.reuse, 0x11, !P1 ;  /* 0x000000110d00780c */ /* 0x040fe40004f24270 */
[----:B------:R-:W-:Y:S02]  /*15d50*/  ISETP.GT.AND P0, PT, R13, 0x80, !P0 ;  /* 0x000000800d00780c */ /* 0x000fe40004704270 */
[----:B------:R-:W-:Y:S02]  /*15d60*/  ISETP.LT.OR P1, PT, R12, 0x12, P1 ;  /* 0x000000120c00780c */ /* 0x000fe40000f21670 */
[----:B------:R-:W-:Y:S02]  /*15d70*/  LOP3.LUT P2, RZ, R16, 0x1000000, RZ, 0xc0, !PT ;  /* 0x0100000010ff7812 */ /* 0x000fe4000784c0ff */
[----:B------:R-:W-:Y:S02]  /*15d80*/  FSEL R131, R131, -INF , !P1 ;  /* 0xff80000083837808 */ /* 0x000fe40004800000 */
[----:B------:R-:W-:-:S02]  /*15d90*/  LOP3.LUT P1, RZ, R17, 0x4, RZ, 0xc0, !PT ;  /* 0x0000000411ff7812 */ /* 0x000fc4000782c0ff */
[C---:B------:R-:W-:Y:S02]  /*15da0*/  LOP3.LUT P3, RZ, R16.reuse, 0x10, RZ, 0xc0, !PT ;  /* 0x0000001010ff7812 */ /* 0x040fe4000786c0ff */
[----:B------:R-:W-:Y:S02]  /*15db0*/  ISETP.GT.AND P1, PT, R13, 0x18, !P1 ;  /* 0x000000180d00780c */ /* 0x000fe40004f24270 */
[----:B------:R-:W-:Y:S02]  /*15dc0*/  LOP3.LUT P4, RZ, R16, 0x8, RZ, 0xc0, !PT ;  /* 0x0000000810ff7812 */ /* 0x000fe4000788c0ff */
[----:B------:R-:W-:Y:S02]  /*15dd0*/  ISETP.LT.OR P1, PT, R12, 0x19, P1 ;  /* 0x000000190c00780c */ /* 0x000fe40000f21670 */
[----:B------:R-:W-:Y:S02]  /*15de0*/  LOP3.LUT P5, RZ, R16, 0x4, RZ, 0xc0, !PT ;  /* 0x0000000410ff7812 */ /* 0x000fe400078ac0ff */
[----:B------:R-:W-:-:S02]  /*15df0*/  FSEL R134, R134, -INF , !P1 ;  /* 0xff80000086867808 */ /* 0x000fc40004800000 */
[----:B0-----:R-:W-:Y:S02]  /*15e00*/  FMNMX.FTZ R3, R0, R3, !PT ;  /* 0x0000000300037209 */ /* 0x001fe40007810000 */
[C---:B------:R-:W-:Y:S02]  /*15e10*/  LOP3.LUT P1, RZ, R17.reuse, 0x2, RZ, 0xc0, !PT ;  /* 0x0000000211ff7812 */ /* 0x040fe4000782c0ff */
[----:B------:R-:W-:Y:S01]  /*15e20*/  LOP3.LUT R17, R17, 0xffffff7f, RZ, 0xc0, !PT ;  /* 0xffffff7f11117812 */ /* 0x000fe200078ec0ff */
[----:B------:R-:W0:Y:S01]  /*15e30*/  SHFL.BFLY PT, R0, R3, 0x1, 0x1f ;  /* 0x0c201f0003007f89 */ /* 0x000e2200000e0000 */
[----:B------:R-:W-:Y:S02]  /*15e40*/  ISETP.GT.AND P1, PT, R13, 0x19, !P1 ;  /* 0x000000190d00780c */ /* 0x000fe40004f24270 */
[----:B------:R-:W-:Y:S02]  /*15e50*/  @P0 LOP3.LUT R17, R17, 0x80, RZ, 0xfc, !PT ;  /* 0x0000008011110812 */ /* 0x000fe400078efcff */
[----:B------:R-:W-:-:S02]  /*15e60*/  ISETP.LT.OR P1, PT, R12, 0x1a, P1 ;  /* 0x0000001a0c00780c */ /* 0x000fc40000f21670 */
[C---:B------:R-:W-:Y:S02]  /*15e70*/  LOP3.LUT P0, RZ, R16.reuse, 0x8000000, RZ, 0xc0, !PT ;  /* 0x0800000010ff7812 */ /* 0x040fe4000780c0ff */
[----:B------:R-:W-:Y:S02]  /*15e80*/  FSEL R135, R135, -INF , !P1 ;  /* 0xff80000087877808 */ /* 0x000fe40004800000 */
[C---:B------:R-:W-:Y:S02]  /*15e90*/  LOP3.LUT P1, RZ, R16.reuse, 0x1, RZ, 0xc0, !PT ;  /* 0x0000000110ff7812 */ /* 0x040fe4000782c0ff */
[C---:B------:R-:W-:Y:S02]  /*15ea0*/  ISETP.GT.AND P0, PT, R13.reuse, 0x99, !P0 ;  /* 0x000000990d00780c */ /* 0x040fe40004704270 */
[----:B------:R-:W-:Y:S02]  /*15eb0*/  ISETP.GT.AND P1, PT, R13, RZ, !P1 ;  /* 0x000000ff0d00720c */ /* 0x000fe40004f24270 */
[----:B------:R-:W-:-:S02]  /*15ec0*/  LOP3.LUT P6, RZ, R16, 0x2, RZ, 0xc0, !PT ;  /* 0x0000000210ff7812 */ /* 0x000fc400078cc0ff */
[----:B------:R-:W-:Y:S02]  /*15ed0*/  ISETP.LT.OR P1, PT, R12, 0x1, P1 ;  /* 0x000000010c00780c */ /* 0x000fe40000f21670 */
[----:B------:R-:W-:Y:S02]  /*15ee0*/  ISETP.GT.AND P2, PT, R13, 0x88, !P2 ;  /* 0x000000880d00780c */ /* 0x000fe40005744270 */
[----:B------:R-:W-:Y:S02]  /*15ef0*/  FSEL R122, R122, -INF , !P1 ;  /* 0xff8000007a7a7808 */ /* 0x000fe40004800000 */
[----:B0-----:R-:W-:Y:S02]  /*15f00*/  FMNMX.FTZ R3, R3, R0, !PT ;  /* 0x0000000003037209 */ /* 0x001fe40007810000 */
[----:B------:R-:W-:Y:S02]  /*15f10*/  FMNMX.FTZ R0, R122, R15, !PT ;  /* 0x0000000f7a007209 */ /* 0x000fe40007810000 */
[----:B------:R-:W-:Y:S01]  /*15f20*/  LOP3.LUT P1, RZ, R16, 0x2000000, RZ, 0xc0, !PT ;  /* 0x0200000010ff7812 */ /* 0x000fe2000782c0ff */
[----:B------:R-:W-:-:S01]  /*15f30*/  FFMA.FTZ R11, R2, R3, -8 ;  /* 0xc1000000020b7423 */ /* 0x000fc20000010003 */
[----:B------:R-:W-:-:S02]  /*15f40*/  FMNMX.FTZ R0, R123, R0, !PT ;  /* 0x000000007b007209 */ /* 0x000fc40007810000 */
[----:B------:R-:W-:Y:S02]  /*15f50*/  LOP3.LUT R16, R16, 0xfffffffd, RZ, 0xc0, !PT ;  /* 0xfffffffd10107812 */ /* 0x000fe400078ec0ff */
[----:B------:R-:W-:Y:S02]  /*15f60*/  FMNMX.FTZ R0, R126, R0, !PT ;  /* 0x000000007e007209 */ /* 0x000fe40007810000 */
[----:B------:R-:W-:Y:S02]  /*15f70*/  @P0 LOP3.LUT R16, R16, 0x2, RZ, 0xfc, !PT ;  /* 0x0000000210100812 */ /* 0x000fe400078efcff */
[----:B------:R-:W-:Y:S02]  /*15f80*/  FMNMX.FTZ R0, R127, R0, !PT ;  /* 0x000000007f007209 */ /* 0x000fe40007810000 */
[----:B------:R-:W-:Y:S02]  /*15f90*/  LOP3.LUT P0, RZ, R17, 0x80, RZ, 0xc0, !PT ;  /* 0x0000008011ff7812 */ /* 0x000fe4000780c0ff */
[----:B------:R-:W-:-:S02]  /*15fa0*/  FMNMX.FTZ R0, R130, R0, !PT ;  /* 0x0000000082007209 */ /* 0x000fc40007810000 */
[----:B------:R-:W-:Y:S02]  /*15fb0*/  ISETP.LT.OR P0, PT, R12, 0x81, P0 ;  /* 0x000000810c00780c */ /* 0x000fe40000701670 */
[----:B------:R-:W-:Y:S02]  /*15fc0*/  FMNMX.FTZ R0, R131, R0, !PT ;  /* 0x0000000083007209 */ /* 0x000fe40007810000 */
[----:B------:R-:W-:Y:S02]  /*15fd0*/  LOP3.LUT R16, R16, 0xfffffff7, RZ, 0xc0, !PT ;  /* 0xfffffff710107812 */ /* 0x000fe400078ec0ff */
[----:B------:R-:W-:Y:S02]  /*15fe0*/  FMNMX.FTZ R0, R134, R0, !PT ;  /* 0x0000000086007209 */ /* 0x000fe40007810000 */
[----:B------:R-:W-:Y:S02]  /*15ff0*/  ISETP.GT.AND P1, PT, R13, 0x81, !P1 ;  /* 0x000000810d00780c */ /* 0x000fe40004f24270 */
[----:B------:R-:W-:-:S02]  /*16000*/  FMNMX.FTZ R0, R135, R0, !PT ;  /* 0x0000000087007209 */ /* 0x000fc40007810000 */
[----:B------:R-:W-:Y:S02]  /*16010*/  LOP3.LUT R17, R17, 0xffffffbf, RZ, 0xc0, !PT ;  /* 0xffffffbf11117812 */ /* 0x000fe400078ec0ff */
[----:B------:R-:W-:Y:S02]  /*16020*/  FMNMX.FTZ R0, R106, R0, !PT ;  /* 0x000000006a007209 */ /* 0x000fe40007810000 */
[----:B------:R-:W-:Y:S02]  /*16030*/  @P0 LOP3.LUT R16, R16, 0x8, RZ, 0xfc, !PT ;  /* 0x0000000810100812 */ /* 0x000fe400078efcff */
[----:B------:R-:W-:Y:S02]  /*16040*/  FMNMX.FTZ R0, R107, R0, !PT ;  /* 0x000000006b007209 */ /* 0x000fe40007810000 */
[----:B------:R-:W-:Y:S02]  /*16050*/  ISETP.LT.OR P0, PT, R12, 0x82, P1 ;  /* 0x000000820c00780c */ /* 0x000fe40000f01670 */
[----:B------:R-:W-:-:S02]  /*16060*/  FMNMX.FTZ R0, R110, R0, !PT ;  /* 0x000000006e007209 */ /* 0x000fc40007810000 */
[C---:B------:R-:W-:Y:S02]  /*16070*/  LOP3.LUT P1, RZ, R16.reuse, 0x2, RZ, 0xc0, !PT ;  /* 0x0000000210ff7812 */ /* 0x040fe4000782c0ff */
[----:B------:R-:W-:Y:S02]  /*16080*/  FMNMX.FTZ R0, R111, R0, !PT ;  /* 0x000000006f007209 */ /* 0x000fe40007810000 */
[----:B------:R-:W-:Y:S02]  /*16090*/  LOP3.LUT R16, R16, 0xfffffffb, RZ, 0xc0, !PT ;  /* 0xfffffffb10107812 */ /* 0x000fe400078ec0ff */
[----:B------:R-:W-:Y:S02]  /*160a0*/  FMNMX.FTZ R0, R114, R0, !PT ;  /* 0x0000000072007209 */ /* 0x000fe40007810000 */
[----:B------:R-:W-:Y:S02]  /*160b0*/  ISETP.GT.AND P3, PT, R13, 0x89, !P3 ;  /* 0x000000890d00780c */ /* 0x000fe40005f64270 */
[----:B------:R-:W-:-:S02]  /*160c0*/  FMNMX.FTZ R0, R115, R0, !PT ;  /* 0x0000000073007209 */ /* 0x000fc40007810000 */
[----:B------:R-:W-:Y:S02]  /*160d0*/  @P0 LOP3.LUT R16, R16, 0x4, RZ, 0xfc, !PT ;  /* 0x0000000410100812 */ /* 0x000fe400078efcff */
[----:B------:R-:W-:Y:S02]  /*160e0*/  FMNMX.FTZ R0, R118, R0, !PT ;  /* 0x0000000076007209 */ /* 0x000fe40007810000 */
[----:B------:R-:W-:Y:S02]  /*160f0*/  ISETP.LT.OR P0, PT, R12, 0x89, P2 ;  /* 0x000000890c00780c */ /* 0x000fe40001701670 */
[----:B------:R-:W-:Y:S02]  /*16100*/  FMNMX.FTZ R0, R119, R0, !PT ;  /* 0x0000000077007209 */ /* 0x000fe40007810000 */
[----:B------:R-:W-:Y:S02]  /*16110*/  FSETP.NEU.FTZ.AND P2, PT, R3, -INF , PT ;  /* 0xff8000000300780b */ /* 0x000fe40003f5d000 */
[----:B------:R-:W-:-:S02]  /*16120*/  FMNMX.FTZ R0, R90, R0, !PT ;  /* 0x000000005a007209 */ /* 0x000fc40007810000 */
[----:B------:R-:W-:Y:S02]  /*16130*/  FSEL R10, R3, RZ, P2 ;  /* 0x000000ff030a7208 */ /* 0x000fe40001000000 */
[----:B------:R-:W-:Y:S02]  /*16140*/  FMNMX.FTZ R0, R91, R0, !PT ;  /* 0x000000005b007209 */ /* 0x000fe40007810000 */
[----:B------:R-:W-:Y:S01]  /*16150*/  FSEL R11, R11, RZ, P2 ;  /* 0x000000ff0b0b7208 */ /* 0x000fe20001000000 */
[----:B------:R-:W-:Y:S01]  /*16160*/  FADD.FTZ R10, -R10, R14 ;  /* 0x0000000e0a0a7221 */ /* 0x000fe20000010100 */
[----:B------:R-:W-:Y:S02]  /*16170*/  FMNMX.FTZ R0, R94, R0, !PT ;  /* 0x000000005e007209 */ /* 0x000fe40007810000 */
[----:B------:R-:W-:Y:S01]  /*16180*/  @P0 LOP3.LUT R17, R17, 0x40, RZ, 0xfc, !PT ;  /* 0x0000004011110812 */ /* 0x000fe200078efcff */
[----:B------:R-:W-:-:S01]  /*16190*/  FFMA.FTZ R120, R2, R120, -R11 ;  /* 0x0000007802787223 */ /* 0x000fc2000001080b */
[----:B------:R-:W-:Y:S01]  /*161a0*/  FMNMX.FTZ R0, R95, R0, !PT ;  /* 0x000000005f007209 */ /* 0x000fe20007810000 */
[----:B------:R-:W-:Y:S01]  /*161b0*/  FMUL.FTZ R10, R2, R10 ;  /* 0x0000000a020a7220 */ /* 0x000fe20000410000 */
[----:B------:R-:W-:Y:S01]  /*161c0*/  LOP3.LUT P0, RZ, R16, 0x8, RZ, 0xc0, !PT ;  /* 0x0000000810ff7812 */ /* 0x000fe2000780c0ff */
[----:B------:R-:W-:-:S01]  /*161d0*/  FFMA.FTZ R121, R2, R121, -R11 ;  /* 0x0000007902797223 */ /* 0x000fc2000001080b */
[----:B------:R-:W-:Y:S01]  /*161e0*/  FMNMX.FTZ R0, R98, R0, !PT ;  /* 0x0000000062007209 */ /* 0x000fe20007810000 */
[----:B------:R-:W-:Y:S01]  /*161f0*/  MUFU.EX2 R120, R120 ;  /* 0x0000007800787308 */ /* 0x000fe20000000800 */
[----:B------:R-:W-:Y:S01]  /*16200*/  LOP3.LUT P2, RZ, R16, 0x4, RZ, 0xc0, !PT ;  /* 0x0000000410ff7812 */ /* 0x000fe2000784c0ff */
[C-C-:B------:R-:W-:Y:S01]  /*16210*/  FFMA.FTZ R124, R2.reuse, R124, -R11.reuse ;  /* 0x0000007c027c7223 */ /* 0x140fe2000001080b */
[----:B------:R-:W-:Y:S01]  /*16220*/  FMNMX.FTZ R0, R99, R0, !PT ;  /* 0x0000000063007209 */ /* 0x000fe20007810000 */
[--C-:B------:R-:W-:Y:S01]  /*16230*/  FFMA.FTZ R125, R2, R125, -R11.reuse ;  /* 0x0000007d027d7223 */ /* 0x100fe2000001080b */
[----:B------:R-:W-:Y:S01]  /*16240*/  FSEL R58, R58, -INF , !P0 ;  /* 0xff8000003a3a7808 */ /* 0x000fe20004000000 */
[--C-:B------:R-:W-:Y:S01]  /*16250*/  FFMA.FTZ R128, R2, R128, -R11.reuse ;  /* 0x0000008002807223 */ /* 0x100fe2000001080b */
[----:B------:R-:W-:Y:S01]  /*16260*/  FMNMX.FTZ R0, R102, R0, !PT ;  /* 0x0000000066007209 */ /* 0x000fe20007810000 */
[----:B------:R-:W2:Y:S01]  /*16270*/  MUFU.EX2 R10, R10 ;  /* 0x0000000a000a7308 */ /* 0x000ea20000000800 */
[----:B------:R-:W-:Y:S01]  /*16280*/  LOP3.LUT P0, RZ, R17, 0x40, RZ, 0xc0, !PT ;  /* 0x0000004011ff7812 */ /* 0x000fe2000780c0ff */
[C-C-:B------:R-:W-:Y:S01]  /*16290*/  FFMA.FTZ R129, R2.reuse, R129, -R11.reuse ;  /* 0x0000008102817223 */ /* 0x140fe2000001080b */
[----:B------:R-:W-:Y:S01]  /*162a0*/  FMNMX.FTZ R0, R103, R0, !PT ;  /* 0x0000000067007209 */ /* 0x000fe20007810000 */
[C-C-:B------:R-:W-:Y:S01]  /*162b0*/  FFMA.FTZ R132, R2.reuse, R132, -R11.reuse ;  /* 0x0000008402847223 */ /* 0x140fe2000001080b */
[----:B------:R-:W-:Y:S01]  /*162c0*/  FSEL R59, R59, -INF , !P2 ;  /* 0xff8000003b3b7808 */ /* 0x000fe20005000000 */
[--C-:B------:R-:W-:Y:S01]  /*162d0*/  FFMA.FTZ R133, R2, R133, -R11.reuse ;  /* 0x0000008502857223 */ /* 0x100fe2000001080b */
[----:B------:R-:W-:Y:S01]  /*162e0*/  FMNMX.FTZ R0, R74, R0, !PT ;  /* 0x000000004a007209 */ /* 0x000fe20007810000 */
[----:B------:R-:W0:Y:S01]  /*162f0*/  MUFU.EX2 R121, R121 ;  /* 0x0000007900797308 */ /* 0x000e220000000800 */
[----:B------:R-:W-:Y:S01]  /*16300*/  ISETP.GT.AND P4, PT, R13, 0x90, !P4 ;  /* 0x000000900d00780c */ /* 0x000fe20006784270 */
[C-C-:B------:R-:W-:Y:S01]  /*16310*/  FFMA.FTZ R104, R2.reuse, R104, -R11.reuse ;  /* 0x0000006802687223 */ /* 0x140fe2000001080b */
[----:B------:R-:W-:Y:S01]  /*16320*/  FMNMX.FTZ R0, R75, R0, !PT ;  /* 0x000000004b007209 */ /* 0x000fe20007810000 */
[--C-:B------:R-:W-:Y:S01]  /*16330*/  FFMA.FTZ R105, R2, R105, -R11.reuse ;  /* 0x0000006902697223 */ /* 0x100fe2000001080b */
[----:B------:R-:W-:Y:S01]  /*16340*/  ISETP.LT.OR P3, PT, R12, 0x8a, P3 ;  /* 0x0000008a0c00780c */ /* 0x000fe20001f61670 */
[--C-:B------:R-:W-:Y:S01]  /*16350*/  FFMA.FTZ R108, R2, R108, -R11.reuse ;  /* 0x0000006c026c7223 */ /* 0x100fe2000001080b */
[----:B------:R-:W-:Y:S01]  /*16360*/  FMNMX.FTZ R0, R78, R0, !PT ;  /* 0x000000004e007209 */ /* 0x000fe20007810000 */
[----:B------:R-:W1:Y:S01]  /*16370*/  MUFU.EX2 R124, R124 ;  /* 0x0000007c007c7308 */ /* 0x000e620000000800 */
[----:B------:R-:W-:Y:S01]  /*16380*/  FSEL R62, R62, -INF , !P0 ;  /* 0xff8000003e3e7808 */ /* 0x000fe20004000000 */
[----:B--2---:R-:W-:Y:S01]  /*16390*/  FFMA.FTZ R14, R10, R20, R120 ;  /* 0x000000140a0e7223 */ /* 0x004fe20000010078 */
[----:B------:R-:W-:Y:S01]  /*163a0*/  FMNMX.FTZ R0, R79, R0, !PT ;  /* 0x000000004f007209 */ /* 0x000fe20007810000 */
[C-C-:B------:R-:W-:Y:S01]  /*163b0*/  FFMA.FTZ R109, R2.reuse, R109, -R11.reuse ;  /* 0x0000006d026d7223 */ /* 0x140fe2000001080b */
[----:B------:R-:W-:Y:S01]  /*163c0*/  ISETP.GT.AND P5, PT, R13, 0x91, !P5 ;  /* 0x000000910d00780c */ /* 0x000fe20006fa4270 */
[--C-:B------:R-:W-:Y:S01]  /*163d0*/  FFMA.FTZ R112, R2, R112, -R11.reuse ;  /* 0x0000007002707223 */ /* 0x100fe2000001080b */
[----:B------:R-:W-:Y:S01]  /*163e0*/  FMNMX.FTZ R0, R82, R0, !PT ;  /* 0x0000000052007209 */ /* 0x000fe20007810000 */
[----:B------:R-:W2:Y:S01]  /*163f0*/  MUFU.EX2 R125, R125 ;  /* 0x0000007d007d7308 */ /* 0x000ea20000000800 */
[----:B------:R-:W-:Y:S01]  /*16400*/  ISETP.LT.OR P4, PT, R12, 0x91, P4 ;  /* 0x000000910c00780c */ /* 0x000fe20002781670 */
[----:B0-----:R-:W-:Y:S01]  /*16410*/  FADD.FTZ R14, R121, R14 ;  /* 0x0000000e790e7221 */ /* 0x001fe20000010000 */
[----:B------:R-:W-:Y:S01]  /*16420*/  FMNMX.FTZ R0, R83, R0, !PT ;  /* 0x0000000053007209 */ /* 0x000fe20007810000 */
[C-C-:B------:R-:W-:Y:S01]  /*16430*/  FFMA.FTZ R113, R2.reuse, R113, -R11.reuse ;  /* 0x0000007102717223 */ /* 0x140fe2000001080b */
[----:B------:R-:W-:Y:S01]  /*16440*/  FSEL R63, R63, -INF , !P3 ;  /* 0xff8000003f3f7808 */ /* 0x000fe20005800000 */
[--C-:B------:R-:W-:Y:S01]  /*16450*/  FFMA.FTZ R116, R2, R116, -R11.reuse ;  /* 0x0000007402747223 */ /* 0x100fe2000001080b */
[----:B------:R-:W-:Y:S01]  /*16460*/  FMNMX.FTZ R0, R86, R0, !PT ;  /* 0x0000000056007209 */ /* 0x000fe20007810000 */
[----:B------:R-:W0:Y:S01]  /*16470*/  MUFU.EX2 R128, R128 ;  /* 0x0000008000807308 */ /* 0x000e220000000800 */
[----:B------:R-:W-:Y:S01]  /*16480*/  ISETP.GT.AND P6, PT, R13, 0x98, !P6 ;  /* 0x000000980d00780c */ /* 0x000fe200077c4270 */
[----:B-1----:R-:W-:Y:S01]  /*16490*/  FADD.FTZ R14, R124, R14 ;  /* 0x0000000e7c0e7221 */ /* 0x002fe20000010000 */
[----:B------:R-:W-:Y:S01]  /*164a0*/  FMNMX.FTZ R0, R87, R0, !PT ;  /* 0x0000000057007209 */ /* 0x000fe20007810000 */
[--C-:B------:R-:W-:Y:S01]  /*164b0*/  FFMA.FTZ R117, R2, R117, -R11.reuse ;  /* 0x0000007502757223 */ /* 0x100fe2000001080b */
[----:B------:R-:W-:Y:S01]  /*164c0*/  ISETP.LT.OR P5, PT, R12, 0x92, P5 ;  /* 0x000000920c00780c */ /* 0x000fe20002fa1670 */
[--C-:B------:R-:W-:Y:S01]  /*164d0*/  FFMA.FTZ R88, R2, R88, -R11.reuse ;  /* 0x0000005802587223 */ /* 0x100fe2000001080b */
[----:B------:R-:W-:Y:S01]  /*164e0*/  FMNMX.FTZ R0, R58, R0, !PT ;  /* 0x000000003a007209 */ /* 0x000fe20007810000 */
[----:B------:R-:W1:Y:S01]  /*164f0*/  MUFU.EX2 R129, R129 ;  /* 0x0000008100817308 */ /* 0x000e620000000800 */
[----:B------:R-:W-:Y:S01]  /*16500*/  FSEL R66, R66, -INF , !P4 ;  /* 0xff80000042427808 */ /* 0x000fe20006000000 */
[----:B--2---:R-:W-:Y:S01]  /*16510*/  FADD.FTZ R14, R125, R14 ;  /* 0x0000000e7d0e7221 */ /* 0x004fe20000010000 */
[----:B------:R-:W-:Y:S01]  /*16520*/  FMNMX.FTZ R0, R59, R0, !PT ;  /* 0x000000003b007209 */ /* 0x000fe20007810000 */
[--C-:B------:R-:W-:Y:S01]  /*16530*/  FFMA.FTZ R89, R2, R89, -R11.reuse ;  /* 0x0000005902597223 */ /* 0x100fe2000001080b */
[----:B------:R-:W-:Y:S01]  /*16540*/  ISETP.LT.OR P6, PT, R12, 0x99, P6 ;  /* 0x000000990c00780c */ /* 0x000fe200037c1670 */
[--C-:B------:R-:W-:Y:S01]  /*16550*/  FFMA.FTZ R92, R2, R92, -R11.reuse ;  /* 0x0000005c025c7223 */ /* 0x100fe2000001080b */
[----:B------:R-:W-:Y:S01]  /*16560*/  FMNMX.FTZ R0, R62, R0, !PT ;  /* 0x000000003e007209 */ /* 0x000fe20007810000 */
[----:B------:R-:W2:Y:S01]  /*16570*/  MUFU.EX2 R132, R132 ;  /* 0x0000008400847308 */ /* 0x000ea20000000800 */
[----:B------:R-:W-:Y:S01]  /*16580*/  FSEL R67, R67, -INF , !P5 ;  /* 0xff80000043437808 */ /* 0x000fe20006800000 */
[----:B0-----:R-:W-:Y:S01]  /*16590*/  FADD.FTZ R14, R128, R14 ;  /* 0x0000000e800e7221 */ /* 0x001fe20000010000 */
[----:B------:R-:W-:Y:S01]  /*165a0*/  FMNMX.FTZ R0, R63, R0, !PT ;  /* 0x000000003f007209 */ /* 0x000fe20007810000 */
[--C-:B------:R-:W-:Y:S01]  /*165b0*/  FFMA.FTZ R93, R2, R93, -R11.reuse ;  /* 0x0000005d025d7223 */ /* 0x100fe2000001080b */
[----:B------:R-:W-:Y:S01]  /*165c0*/  ISETP.LT.OR P1, PT, R12, 0x9a, P1 ;  /* 0x0000009a0c00780c */ /* 0x000fe20000f21670 */
[--C-:B------:R-:W-:Y:S01]  /*165d0*/  FFMA.FTZ R96, R2, R96, -R11.reuse ;  /* 0x0000006002607223 */ /* 0x100fe2000001080b */
[----:B------:R-:W-:Y:S01]  /*165e0*/  FMNMX.FTZ R0, R66, R0, !PT ;  /* 0x0000000042007209 */ /* 0x000fe20007810000 */
[----:B------:R-:W0:Y:S01]  /*165f0*/  MUFU.EX2 R133, R133 ;  /* 0x0000008500857308 */ /* 0x000e220000000800 */
[----:B------:R-:W-:Y:S01]  /*16600*/  FSEL R70, R70, -INF , !P6 ;  /* 0xff80000046467808 */ /* 0x000fe20007000000 */
[----:B-1----:R-:W-:Y:S01]  /*16610*/  FADD.FTZ R14, R129, R14 ;  /* 0x0000000e810e7221 */ /* 0x002fe20000010000 */
[----:B------:R-:W-:Y:S01]  /*16620*/  FMNMX.FTZ R0, R67, R0, !PT ;  /* 0x0000000043007209 */ /* 0x000fe20007810000 */
[C-C-:B------:R-:W-:Y:S01]  /*16630*/  FFMA.FTZ R97, R2.reuse, R97, -R11.reuse ;  /* 0x0000006102617223 */ /* 0x140fe2000001080b */
[----:B------:R-:W-:Y:S01]  /*16640*/  FSEL R71, R71, -INF , !P1 ;  /* 0xff80000047477808 */ /* 0x000fe20004800000 */
[----:B------:R-:W-:Y:S01]  /*16650*/  FFMA.FTZ R100, R2, R100, -R11 ;  /* 0x0000006402647223 */ /* 0x000fe2000001080b */
[----:B------:R-:W-:Y:S01]  /*16660*/  FMNMX.FTZ R0, R70, R0, !PT ;  /* 0x0000000046007209 */ /* 0x000fe20007810000 */
[----:B------:R-:W1:Y:S01]  /*16670*/  MUFU.EX2 R104, R104 ;  /* 0x0000006800687308 */ /* 0x000e620000000800 */
[----:B--2---:R-:W-:-:S01]  /*16680*/  FADD.FTZ R14, R132, R14 ;  /* 0x0000000e840e7221 */ /* 0x004fc20000010000 */
[C-C-:B------:R-:W-:Y:S01]  /*16690*/  FFMA.FTZ R101, R2.reuse, R101, -R11.reuse ;  /* 0x0000006502657223 */ /* 0x140fe2000001080b */
[----:B------:R-:W-:Y:S01]  /*166a0*/  FMNMX.FTZ R0, R71, R0, !PT ;  /* 0x0000000047007209 */ /* 0x000fe20007810000 */
[C-C-:B------:R-:W-:Y:S01]  /*166b0*/  FFMA.FTZ R72, R2.reuse, R72, -R11.reuse ;  /* 0x0000004802487223 */ /* 0x140fe2000001080b */
[----:B------:R-:W-:-:S01]  /*166c0*/  FFMA.FTZ R73, R2, R73, -R11 ;  /* 0x0000004902497223 */ /* 0x000fc2000001080b */
[C-C-:B------:R-:W-:Y:S01]  /*166d0*/  FFMA.FTZ R76, R2.reuse, R76, -R11.reuse ;  /* 0x0000004c024c7223 */ /* 0x140fe2000001080b */
[----:B------:R-:W-:-:S01]  /*166e0*/  FFMA.FTZ R77, R2, R77, -R11 ;  /* 0x0000004d024d7223 */ /* 0x000fc2000001080b */
[----:B------:R-:W2:Y:S01]  /*166f0*/  SHFL.BFLY PT, R12, R0, 0x2, 0x1f ;  /* 0x0c401f00000c7f89 */ /* 0x000ea200000e0000 */
[----:B------:R-:W3:Y:S01]  /*16700*/  MUFU.EX2 R105, R105 ;  /* 0x0000006900697308 */ /* 0x000ee20000000800 */
[----:B0-----:R-:W-:-:S01]  /*16710*/  FADD.FTZ R14, R133, R14 ;  /* 0x0000000e850e7221 */ /* 0x001fc20000010000 */
[C-C-:B------:R-:W-:Y:S01]  /*16720*/  FFMA.FTZ R80, R2.reuse, R80, -R11.reuse ;  /* 0x0000005002507223 */ /* 0x140fe2000001080b */
[----:B------:R-:W-:-:S01]  /*16730*/  FFMA.FTZ R81, R2, R81, -R11 ;  /* 0x0000005102517223 */ /* 0x000fc2000001080b */
[C-C-:B------:R-:W-:Y:S01]  /*16740*/  FFMA.FTZ R84, R2.reuse, R84, -R11.reuse ;  /* 0x0000005402547223 */ /* 0x140fe2000001080b */
[----:B------:R-:W-:-:S01]  /*16750*/  FFMA.FTZ R85, R2, R85, -R11 ;  /* 0x0000005502557223 */ /* 0x000fc2000001080b */
[C-C-:B------:R-:W-:Y:S01]  /*16760*/  FFMA.FTZ R56, R2.reuse, R56, -R11.reuse ;  /* 0x0000003802387223 */ /* 0x140fe2000001080b */
[----:B------:R-:W-:-:S01]  /*16770*/  FFMA.FTZ R57, R2, R57, -R11 ;  /* 0x0000003902397223 */ /* 0x000fc2000001080b */
[----:B------:R-:W0:Y:S01]  /*16780*/  MUFU.EX2 R108, R108 ;  /* 0x0000006c006c7308 */ /* 0x000e220000000800 */
[----:B-1----:R-:W-:-:S01]  /*16790*/  FADD.FTZ R14, R104, R14 ;  /* 0x0000000e680e7221 */ /* 0x002fc20000010000 */
[C-C-:B------:R-:W-:Y:S01]  /*167a0*/  FFMA.FTZ R60, R2.reuse, R60, -R11.reuse ;  /* 0x0000003c023c7223 */ /* 0x140fe2000001080b */
[----:B------:R-:W-:-:S01]  /*167b0*/  FFMA.FTZ R61, R2, R61, -R11 ;  /* 0x0000003d023d7223 */ /* 0x000fc2000001080b */
[C-C-:B------:R-:W-:Y:S01]  /*167c0*/  FFMA.FTZ R64, R2.reuse, R64, -R11.reuse ;  /* 0x0000004002407223 */ /* 0x140fe2000001080b */
[----:B------:R-:W-:-:S01]  /*167d0*/  FFMA.FTZ R65, R2, R65, -R11 ;  /* 0x0000004102417223 */ /* 0x000fc2000001080b */
[C-C-:B------:R-:W-:Y:S01]  /*167e0*/  FFMA.FTZ R68, R2.reuse, R68, -R11.reuse ;  /* 0x0000004402447223 */ /* 0x140fe2000001080b */
[----:B------:R-:W-:-:S01]  /*167f0*/  FFMA.FTZ R11, R2, R69, -R11 ;  /* 0x00000045020b7223 */ /* 0x000fc2000001080b */
[----:B------:R-:W1:Y:S01]  /*16800*/  MUFU.EX2 R109, R109 ;  /* 0x0000006d006d7308 */ /* 0x000e620000000800 */
[----:B---3--:R-:W-:-:S01]  /*16810*/  FADD.FTZ R14, R105, R14 ;  /* 0x0000000e690e7221 */ /* 0x008fc20000010000 */
[----:B------:R-:W-:-:S02]  /*16820*/  LOP3.LUT P0, RZ, R17, 0x20, RZ, 0xc0, !PT ;  /* 0x0000002011ff7812 */ /* 0x000fc4000780c0ff */
[----:B--2---:R-:W-:-:S04]  /*16830*/  FMNMX.FTZ R0, R0, R12, !PT ;  /* 0x0000000c00007209 */ /* 0x004fc80007810000 */
[----:B------:R-:W2:Y:S01]  /*16840*/  MUFU.EX2 R112, R112 ;  /* 0x0000007000707308 */ /* 0x000ea20000000800 */
[----:B0-----:R-:W-:-:S01]  /*16850*/  FADD.FTZ R14, R108, R14 ;  /* 0x0000000e6c0e7221 */ /* 0x001fc20000010000 */
[----:B------:R-:W0:Y:S06]  /*16860*/  SHFL.BFLY PT, R12, R0, 0x1, 0x1f ;  /* 0x0c201f00000c7f89 */ /* 0x000e2c00000e0000 */
[----:B------:R-:W3:Y:S01]  /*16870*/  MUFU.EX2 R113, R113 ;  /* 0x0000007100717308 */ /* 0x000ee20000000800 */
[----:B-1----:R-:W-:-:S07]  /*16880*/  FADD.FTZ R14, R109, R14 ;  /* 0x0000000e6d0e7221 */ /* 0x002fce0000010000 */
[----:B------:R-:W1:Y:S01]  /*16890*/  MUFU.EX2 R116, R116 ;  /* 0x0000007400747308 */ /* 0x000e620000000800 */
[----:B--2---:R-:W-:-:S07]  /*168a0*/  FADD.FTZ R14, R112, R14 ;  /* 0x0000000e700e7221 */ /* 0x004fce0000010000 */
[----:B------:R-:W2:Y:S01]  /*168b0*/  MUFU.EX2 R117, R117 ;  /* 0x0000007500757308 */ /* 0x000ea20000000800 */
[----:B---3--:R-:W-:-:S01]  /*168c0*/  FADD.FTZ R14, R113, R14 ;  /* 0x0000000e710e7221 */ /* 0x008fc20000010000 */
[----:B0-----:R-:W-:-:S04]  /*168d0*/  FMNMX.FTZ R0, R0, R12, !PT ;  /* 0x0000000c00007209 */ /* 0x001fc80007810000 */
[----:B------:R-:W-:Y:S01]  /*168e0*/  FSETP.NEU.FTZ.AND P1, PT, R0, -INF , PT ;  /* 0xff8000000000780b */ /* 0x000fe20003f3d000 */
[----:B------:R-:W-:-:S01]  /*168f0*/  FFMA.FTZ R13, R2, R0, -8 ;  /* 0xc1000000020d7423 */ /* 0x000fc20000010000 */
[----:B------:R-:W0:Y:S01]  /*16900*/  MUFU.EX2 R88, R88 ;  /* 0x0000005800587308 */ /* 0x000e220000000800 */
[----:B-1----:R-:W-:-:S01]  /*16910*/  FADD.FTZ R14, R116, R14 ;  /* 0x0000000e740e7221 */ /* 0x002fc20000010000 */
[----:B------:R-:W-:Y:S02]  /*16920*/  FSEL R12, R0, RZ, P1 ;  /* 0x000000ff000c7208 */ /* 0x000fe40000800000 */
[----:B------:R-:W-:-:S03]  /*16930*/  FSEL R13, R13, RZ, P1 ;  /* 0x000000ff0d0d7208 */ /* 0x000fc60000800000 */
[----:B------:R-:W-:Y:S01]  /*16940*/  FADD.FTZ R12, -R12, R15 ;  /* 0x0000000f0c0c7221 */ /* 0x000fe20000010100 */
[----:B------:R-:W1:Y:S01]  /*16950*/  MUFU.EX2 R89, R89 ;  /* 0x0000005900597308 */ /* 0x000e620000000800 */
[----:B------:R-:W-:-:S01]  /*16960*/  FFMA.FTZ R122, R2, R122, -R13 ;  /* 0x0000007a027a7223 */ /* 0x000fc2000001080d */
[C-C-:B------:R-:W-:Y:S01]  /*16970*/  FFMA.FTZ R123, R2.reuse, R123, -R13.reuse ;  /* 0x0000007b027b7223 */ /* 0x140fe2000001080d */
[C---:B------:R-:W-:Y:S01]  /*16980*/  FMUL.FTZ R12, R2.reuse, R12 ;  /* 0x0000000c020c7220 */ /* 0x040fe20000410000 */
        /* <DEDUP_REMOVED lines=12> */
[----:B------:R-:W3:Y:S01]  /*16a50*/  MUFU.EX2 R12, R12 ;  /* 0x0000000c000c7308 */ /* 0x000ee20000000800 */
[----:B------:R-:W-:-:S01]  /*16a60*/  FFMA.FTZ R115, R2, R115, -R13 ;  /* 0x0000007302737223 */ /* 0x000fc2000001080d */
[----:B------:R-:W-:Y:S01]  /*16a70*/  FFMA.FTZ R118, R2, R118, -R13 ;  /* 0x0000007602767223 */ /* 0x000fe2000001080d */
[----:B--2---:R-:W-:-:S01]  /*16a80*/  FADD.FTZ R14, R117, R14 ;  /* 0x0000000e750e7221 */ /* 0x004fc20000010000 */
[C-C-:B------:R-:W-:Y:S01]  /*16a90*/  FFMA.FTZ R119, R2.reuse, R119, -R13.reuse ;  /* 0x0000007702777223 */ /* 0x140fe2000001080d */
[----:B------:R-:W-:-:S01]  /*16aa0*/  FFMA.FTZ R90, R2, R90, -R13 ;  /* 0x0000005a025a7223 */ /* 0x000fc2000001080d */
[----:B------:R-:W-:Y:S01]  /*16ab0*/  FFMA.FTZ R91, R2, R91, -R13 ;  /* 0x0000005b025b7223 */ /* 0x000fe2000001080d */
[----:B0-----:R-:W-:-:S01]  /*16ac0*/  FADD.FTZ R14, R88, R14 ;  /* 0x0000000e580e7221 */ /* 0x001fc20000010000 */
[----:B------:R-:W0:Y:S01]  /*16ad0*/  MUFU.EX2 R123, R123 ;  /* 0x0000007b007b7308 */ /* 0x000e220000000800 */
[----:B------:R-:W-:-:S01]  /*16ae0*/  FFMA.FTZ R94, R2, R94, -R13 ;  /* 0x0000005e025e7223 */ /* 0x000fc2000001080d */
[----:B------:R-:W-:Y:S01]  /*16af0*/  FFMA.FTZ R95, R2, R95, -R13 ;  /* 0x0000005f025f7223 */ /* 0x000fe2000001080d */
[----:B-1----:R-:W-:-:S01]  /*16b00*/  FADD.FTZ R14, R89, R14 ;  /* 0x0000000e590e7221 */ /* 0x002fc20000010000 */
[C-C-:B------:R-:W-:Y:S01]  /*16b10*/  FFMA.FTZ R98, R2.reuse, R98, -R13.reuse ;  /* 0x0000006202627223 */ /* 0x140fe2000001080d */
[----:B------:R-:W-:-:S01]  /*16b20*/  FFMA.FTZ R99, R2, R99, -R13 ;  /* 0x0000006302637223 */ /* 0x000fc2000001080d */
[C-C-:B------:R-:W-:Y:S01]  /*16b30*/  FFMA.FTZ R102, R2.reuse, R102, -R13.reuse ;  /* 0x0000006602667223 */ /* 0x140fe2000001080d */
[----:B------:R-:W-:-:S01]  /*16b40*/  FFMA.FTZ R103, R2, R103, -R13 ;  /* 0x0000006702677223 */ /* 0x000fc2000001080d */
[----:B------:R-:W1:Y:S01]  /*16b50*/  MUFU.EX2 R126, R126 ;  /* 0x0000007e007e7308 */ /* 0x000e620000000800 */
[----:B---3--:R-:W-:-:S01]  /*16b60*/  FFMA.FTZ R21, R12, R21, R122 ;  /* 0x000000150c157223 */ /* 0x008fc2000001007a */
        /* <DEDUP_REMOVED lines=19> */
[----:B------:R-:W-:-:S03]  /*16ca0*/  FFMA.FTZ R13, R2, R71, -R13 ;  /* 0x00000047020d7223 */ /* 0x000fc6000001080d */
        /* <DEDUP_REMOVED lines=119> */
.L_x_1554:
[----:B------:R-:W-:Y:S01]  /*17420*/  IMAD.MOV.U32 R14, RZ, RZ, R140 ;  /* 0x000000ffff0e7224 */ /* 0x000fe200078e008c */
[----:B------:R-:W-:Y:S01]  /*17430*/  F2FP.SATFINITE.E4M3.F32.PACK_AB_MERGE_C R124, R125, R124, RZ ;  /* 0x0000007c7d7c723e */ /* 0x000fe200048070ff */
[----:B------:R-:W-:Y:S01]  /*17440*/  VIADD R9, R9, 0x13260 ;  /* 0x0001326009097836 */ /* 0x000fe20000000000 */
[----:B------:R-:W-:Y:S02]  /*17450*/  F2FP.SATFINITE.E4M3.F32.PACK_AB_MERGE_C R126, R127, R126, RZ ;  /* 0x0000007e7f7e723e */ /* 0x000fe400048070ff */
[----:B------:R-:W-:Y:S02]  /*17460*/  F2FP.SATFINITE.E4M3.F32.PACK_AB_MERGE_C R132, R133, R132, RZ ;  /* 0x000000848584723e */ /* 0x000fe400048070ff */
[----:B------:R-:W-:Y:S02]  /*17470*/  PRMT R9, R14, 0x654, R9 ;  /* 0x000006540e097816 */ /* 0x000fe40000000009 */
[----:B------:R-:W2:Y:S01]  /*17480*/  LDL R14, [R1+0x44] ;  /* 0x00004400010e7983 */ /* 0x000ea20000100800 */
[----:B------:R-:W-:Y:S01]  /*17490*/  F2FP.SATFINITE.E4M3.F32.PACK_AB_MERGE_C R134, R135, R134, RZ ;  /* 0x000000868786723e */ /* 0x000fe200048070ff */
[----:B------:R0:W-:Y:S01]  /*174a0*/  SYNCS.ARRIVE.TRANS64.RED.A1T0 RZ, [R9+URZ], RZ ;  /* 0x000000ff09ff79a7 */ /* 0x0001e2000810043f */
        /* <DEDUP_REMOVED lines=67> */
[----:B0-----:R-:W-:Y:S01]  /*178e0*/  IMAD.MOV.U32 R9, RZ, RZ, R156 ;  /* 0x000000ffff097224 */ /* 0x001fe200078e009c */
[----:B------:R-:W-:Y:S01]  /*178f0*/  F2FP.SATFINITE.E4M3.F32.PACK_AB_MERGE_C R138, R65, R64, R11 ;  /* 0x00000040418a723e */ /* 0x000fe2000480700b */
[----:B------:R-:W-:Y:S01]  /*17900*/  IMAD.MOV.U32 R10, RZ, RZ, R23 ;  /* 0x000000ffff0a7224 */ /* 0x000fe200078e0017 */
[----:B------:R-:W-:-:S02]  /*17910*/  F2FP.SATFINITE.E4M3.F32.PACK_AB_MERGE_C R139, R67, R66, R13 ;  /* 0x00000042438b723e */ /* 0x000fc4000480700d */
[C---:B--2---:R-:W-:Y:S01]  /*17920*/  ISETP.GT.AND P1, PT, R8.reuse, R14, PT ;  /* 0x0000000e0800720c */ /* 0x044fe20003f24270 */
[----:B------:R-:W-:Y:S02]  /*17930*/  VIADD R8, R8, 0xffffffff ;  /* 0xffffffff08087836 */ /* 0x000fe40000000000 */
[----:B------:R-:W-:-:S10]  /*17940*/  IMAD.MOV.U32 R14, RZ, RZ, R3 ;  /* 0x000000ffff0e7224 */ /* 0x000fd400078e0003 */
[----:B------:R-:W-:Y:S05]  /*17950*/  @P1 BRA `(.L_x_1555) ;  /* 0xffffffbc00441947 */ /* 0x000fea000383ffff */
.L_x_1534:
[----:B------:R-:W-:Y:S05]  /*17960*/  BSYNC B0 ;  /* 0x0000000000007941 */ /* 0x000fea0003800000 */
.L_x_1533:
[----:B------:R-:W-:Y:S06]  /*17970*/  BAR.ARV 0x8, 0x200 ;  /* 0x0208000000007b1d */ /* 0x000fec0000002000 */
[----:B------:R-:W-:Y:S05]  /*17980*/  @!P0 BRA `(.L_x_1556) ;  /* 0x0000000000048947 */ /* 0x000fea0003800000 */
[----:B------:R-:W-:Y:S01]  /*17990*/  BPT.TRAP 0x1 ;  /* 0x000000040000795c */ /* 0x000fe20000300000 */
.L_x_1556:
[----:B------:R-:W-:Y:S01]  /*179a0*/  IMAD R13, R23, 0x8, R22 ;  /* 0x00000008170d7824 */ /* 0x000fe200078e0216 */
[----:B------:R-:W-:-:S04]  /*179b0*/  SHF.L.U32 R4, R156, 0x1f, RZ ;  /* 0x0000001f9c047819 */ /* 0x000fc800000006ff */
[----:B------:R0:W1:Y:S01]  /*179c0*/  SYNCS.PHASECHK.TRANS64.TRYWAIT P1, [R13+URZ+0x13250], R4 ;  /* 0x013250040d0075a7 */ /* 0x000062000802017f */
[----:B------:R-:W-:Y:S05]  /*179d0*/  @!P0 BRA `(.L_x_1557) ;  /* 0x0000000000048947 */ /* 0x000fea0003800000 */
[----:B------:R-:W-:Y:S01]  /*179e0*/  BPT.TRAP 0x1 ;  /* 0x000000040000795c */ /* 0x000fe20000300000 */
.L_x_1557:
[----:B------:R-:W-:Y:S04]  /*179f0*/  BSSY B0, `(.L_x_1558) ;  /* 0x0000004000007945 */ /* 0x000fe80003800000 */
[----:B-1----:R-:W-:Y:S05]  /*17a00*/  @P1 BRA `(.L_x_1559) ;  /* 0x0000000000081947 */ /* 0x002fea0003800000 */
[----:B------:R-:W1:Y:S02]  /*17a10*/  SYNCS.PHASECHK.TRANS64.TRYWAIT P1, [R13+URZ+0x13250], R4 ;  /* 0x013250040d0075a7 */ /* 0x000e64000802017f */
[----:B-1----:R-:W-:Y:S05]  /*17a20*/  @!P1 BRA `(.L_x_1560) ;  /* 0x000000ac005c9947 */ /* 0x002fea0003800000 */
.L_x_1559:
[----:B------:R-:W-:Y:S05]  /*17a30*/  BSYNC B0 ;  /* 0x0000000000007941 */ /* 0x000fea0003800000 */
.L_x_1558:
[----:B------:R-:W2:Y:S01]  /*17a40*/  LDL.LU R15, [R1+0xc] ;  /* 0x00000c00010f7983 */ /* 0x000ea20000300800 */
[----:B------:R-:W-:-:S03]  /*17a50*/  ULDC.64 UR4, c[0x0][0x9a0] ;  /* 0x0002680000047ab9 */ /* 0x000fc60000000a00 */
[----:B------:R-:W3:Y:S04]  /*17a60*/  LDL.LU R14, [R1+0x8] ;  /* 0x00000800010e7983 */ /* 0x000ee80000300800 */
[----:B------:R-:W4:Y:S01]  /*17a70*/  LDL.LU R12, [R1] ;  /* 0x00000000010c7983 */ /* 0x000f220000300800 */
        /* <DEDUP_REMOVED lines=8> */
[----:B------:R-:W-:-:S05]  /*17b00*/  LOP3.LUT R22, R22, 0x10000, RZ, 0xfc, !PT ;  /* 0x0001000016167812 */ /* 0x000fca00078efcff */
[----:B01----:R-:W-:-:S05]  /*17b10*/  IMAD R4, R23, 0x280, R22 ;  /* 0x0000028017047824 */ /* 0x003fca00078e0216 */
[----:B------:R-:W-:Y:S01]  /*17b20*/  R2UR UR6, R4 ;  /* 0x00000000040672ca */ /* 0x000fe200000e0000 */
[----:B------:R-:W0:Y:S08]  /*17b30*/  @P1 LDC.64 R8, c[0x0][0x9c8] ;  /* 0x00027200ff081b82 */ /* 0x000e300000000a00 */
[----:B------:R-:W1:Y:S04]  /*17b40*/  @P1 LDC.64 R10, c[0x0][0x9d0] ;  /* 0x00027400ff0a1b82 */ /* 0x000e680000000a00 */
[----:B------:R-:W-:Y:S03]  /*17b50*/  QGMMA.64x64x32.F32.E4M3.E4M3 R24, R152, gdesc[UR4], R24, gsb0 ;  /* 0x00e0000498187df3 */ /* 0x000fe60008000818 */
[----:B------:R-:W-:-:S02]  /*17b60*/  WARPGROUP.DEPBAR.LE gsb0, 0x0 ;  /* 0x00008000000079c5 */ /* 0x000fc40000010000 */
[----:B------:R-:W-:Y:S01]  /*17b70*/  WARPGROUP.ARRIVE ;  /* 0x00000000000079c5 */ /* 0x000fe20000000000 */
[----:B--2---:R-:W-:-:S05]  /*17b80*/  @P1 SHF.R.S32.HI R7, RZ, 0x1f, R15 ;  /* 0x0000001fff071819 */ /* 0x004fca000001140f */
[----:B0-----:R-:W-:-:S04]  /*17b90*/  @P1 IMAD R6, R7, R8, RZ ;  /* 0x0000000807061224 */ /* 0x001fc800078e02ff */
[C---:B------:R-:W-:Y:S01]  /*17ba0*/  @P1 IMAD R5, R15.reuse, R9, R6 ;  /* 0x000000090f051224 */ /* 0x040fe200078e0206 */
[----:B---3--:R-:W-:Y:S01]  /*17bb0*/  @P1 SHF.R.S32.HI R9, RZ, 0x1f, R14 ;  /* 0x0000001fff091819 */ /* 0x008fe2000001140e */
[----:B------:R-:W-:-:S04]  /*17bc0*/  @P1 IMAD.WIDE.U32 R6, R15, R8, RZ ;  /* 0x000000080f061225 */ /* 0x000fc800078e00ff */
[-C--:B-1----:R-:W-:Y:S02]  /*17bd0*/  @P1 IMAD R8, R9, R10.reuse, RZ ;  /* 0x0000000a09081224 */ /* 0x082fe400078e02ff */
[----:B------:R-:W-:Y:S02]  /*17be0*/  @P1 IMAD.IADD R7, R7, 0x1, R5 ;  /* 0x0000000107071824 */ /* 0x000fe400078e0205 */
[C---:B------:R-:W-:Y:S02]  /*17bf0*/  @P1 IMAD R5, R14.reuse, R11, R8 ;  /* 0x0000000b0e051224 */ /* 0x040fe400078e0208 */
[----:B------:R-:W-:-:S04]  /*17c00*/  @P1 IMAD.WIDE.U32 R6, R14, R10, R6 ;  /* 0x0000000a0e061225 */ /* 0x000fc800078e0006 */
[----:B------:R-:W-:Y:S01]  /*17c10*/  @P1 IMAD.IADD R5, R7, 0x1, R5 ;  /* 0x0000000107051824 */ /* 0x000fe200078e0205 */
[C---:B------:R-:W-:Y:S01]  /*17c20*/  @P1 LEA R8, P2, R6.reuse, UR4, 0x2 ;  /* 0x0000000406081c11 */ /* 0x040fe2000f8410ff */
[----:B------:R-:W-:Y:S02]  /*17c30*/  IMAD.MOV.U32 R10, RZ, RZ, 0x3f800000 ;  /* 0x3f800000ff0a7424 */ /* 0x000fe400078e00ff */
[----:B------:R-:W-:Y:S01]  /*17c40*/  IMAD.MOV.U32 R7, RZ, RZ, -0x3ffffff0 ;  /* 0xc0000010ff077424 */ /* 0x000fe200078e00ff */
[----:B------:R-:W-:Y:S01]  /*17c50*/  @P1 LEA.HI.X R9, R6, UR5, R5, 0x2, P2 ;  /* 0x0000000506091c11 */ /* 0x000fe200090f1405 */
[----:B------:R-:W-:-:S03]  /*17c60*/  VIADD R6, R4, 0x80 ;  /* 0x0000008004067836 */ /* 0x000fc60000000000 */
[----:B------:R-:W-:Y:S01]  /*17c70*/  R2UR UR7, R7 ;  /* 0x00000000070772ca */ /* 0x000fe200000e0000 */
[----:B------:R0:W2:Y:S01]  /*17c80*/  @P1 LDG.E R10, desc[UR40][R8.64] ;  /* 0x00000028080a1981 */ /* 0x0000a2000c1e1900 */
[----:B------:R-:W-:Y:S01]  /*17c90*/  R2UR UR6, R6 ;  /* 0x00000000060672ca */ /* 0x000fe200000e0000 */
[----:B------:R-:W-:Y:S02]  /*17ca0*/  VIADD R6, R4, 0x100 ;  /* 0x0000010004067836 */ /* 0x000fe40000000000 */
[----:B------:R-:W-:Y:S01]  /*17cb0*/  IMAD.MOV.U32 R7, RZ, RZ, -0x3ffffff0 ;  /* 0xc0000010ff077424 */ /* 0x000fe200078e00ff */
[----:B----4-:R-:W-:Y:S01]  /*17cc0*/  SHFL.BFLY PT, R5, R12, 0x2, 0x1f ;  /* 0x0c401f000c057f89 */ /* 0x010fe200000e0000 */
[----:B------:R-:W-:Y:S02]  /*17cd0*/  IMAD.MOV.U32 R20, RZ, RZ, -0x800000 ;  /* 0xff800000ff147424 */ /* 0x000fe400078e00ff */
[----:B------:R-:W-:Y:S01]  /*17ce0*/  IMAD.MOV.U32 R56, RZ, RZ, -0x800000 ;  /* 0xff800000ff387424 */ /* 0x000fe200078e00ff */
[----:B0-----:R-:W0:Y:S01]  /*17cf0*/  SHFL.BFLY PT, R8, R21, 0x2, 0x1f ;  /* 0x0c401f0015087f89 */ /* 0x001e2200000e0000 */
[----:B------:R-:W-:-:S04]  /*17d00*/  IMAD.MOV.U32 R9, RZ, RZ, RZ ;  /* 0x000000ffff097224 */ /* 0x000fc800078e00ff */
[----:B------:R-:W-:Y:S01]  /*17d10*/  QGMMA.64x64x32.F32.E4M3.E4M3 R24, R148, gdesc[UR4], R24, gsb0 ;  /* 0x00e0000494187df3 */ /* 0x000fe20008000818 */
[----:B------:R-:W-:Y:S01]  /*17d20*/  R2UR UR6, R6 ;  /* 0x00000000060672ca */ /* 0x000fe200000e0000 */
[C---:B------:R-:W-:Y:S01]  /*17d30*/  VIADD R6, R4.reuse, 0x180 ;  /* 0x0000018004067836 */ /* 0x040fe20000000000 */
[----:B------:R-:W-:Y:S01]  /*17d40*/  R2UR UR7, R7 ;  /* 0x00000000070772ca */ /* 0x000fe200000e0000 */
[----:B------:R-:W-:Y:S02]  /*17d50*/  IMAD.MOV.U32 R7, RZ, RZ, -0x3ffffff0 ;  /* 0xc0000010ff077424 */ /* 0x000fe400078e00ff */
[----:B------:R-:W-:Y:S02]  /*17d60*/  VIADD R4, R4, 0x200 ;  /* 0x0000020004047836 */ /* 0x000fe40000000000 */
[----:B0-----:R-:W-:-:S01]  /*17d70*/  FADD.FTZ R8, R8, R21 ;  /* 0x0000001508087221 */ /* 0x001fc20000010000 */
[----:B------:R-:W-:Y:S02]  /*17d80*/  WARPGROUP.DEPBAR.LE gsb0, 0x0 ;  /* 0x00008000000079c5 */ /* 0x000fe40000010000 */
[----:B------:R-:W-:-:S06]  /*17d90*/  WARPGROUP.ARRIVE ;  /* 0x00000000000079c5 */ /* 0x000fcc0000000000 */
[----:B------:R-:W-:Y:S01]  /*17da0*/  QGMMA.64x64x32.F32.E4M3.E4M3 R24, R144, gdesc[UR4], R24, gsb0 ;  /* 0x00e0000490187df3 */ /* 0x000fe20008000818 */
[----:B------:R-:W-:Y:S01]  /*17db0*/  R2UR UR6, R6 ;  /* 0x00000000060672ca */ /* 0x000fe200000e0000 */
[----:B------:R-:W-:Y:S01]  /*17dc0*/  FADD.FTZ R6, R5, R12 ;  /* 0x0000000c05067221 */ /* 0x000fe20000010000 */
[----:B------:R-:W-:Y:S01]  /*17dd0*/  R2UR UR7, R7 ;  /* 0x00000000070772ca */ /* 0x000fe200000e0000 */
[----:B------:R-:W-:-:S03]  /*17de0*/  IMAD.MOV.U32 R5, RZ, RZ, -0x3ffffff0 ;  /* 0xc0000010ff057424 */ /* 0x000fc600078e00ff */
[----:B------:R-:W0:Y:S02]  /*17df0*/  SHFL.BFLY PT, R7, R6, 0x1, 0x1f ;  /* 0x0c201f0006077f89 */ /* 0x000e2400000e0000 */
[----:B0-----:R-:W-:-:S04]  /*17e00*/  FADD.FTZ R7, R6, R7 ;  /* 0x0000000706077221 */ /* 0x001fc80000010000 */
[C---:B------:R-:W-:Y:S01]  /*17e10*/  FMUL.FTZ R14, R7.reuse, 0.00390625 ;  /* 0x3b800000070e7820 */ /* 0x040fe20000410000 */
[----:B------:R-:W-:-:S04]  /*17e20*/  FSETP.NE.FTZ.AND P1, PT, R7, RZ, PT ;  /* 0x000000ff0700720b */ /* 0x000fc80003f35000 */
[----:B------:R-:W-:-:S13]  /*17e30*/  FSETP.NE.FTZ.AND P2, PT, R14, RZ, PT ;  /* 0x000000ff0e00720b */ /* 0x000fda0003f55000 */
[----:B------:R-:W0:Y:S01]  /*17e40*/  @P2 MUFU.LG2 R6, R14 ;  /* 0x0000000e00062308 */ /* 0x000e220000000c00 */
[----:B------:R-:W-:Y:S02]  /*17e50*/  WARPGROUP.DEPBAR.LE gsb0, 0x0 ;  /* 0x00008000000079c5 */ /* 0x000fe40000010000 */
[----:B------:R-:W-:-:S06]  /*17e60*/  WARPGROUP.ARRIVE ;  /* 0x00000000000079c5 */ /* 0x000fcc0000000000 */
[----:B------:R-:W-:Y:S01]  /*17e70*/  QGMMA.64x64x32.F32.E4M3.E4M3 R24, R140, gdesc[UR4], R24, gsb0 ;  /* 0x00e000048c187df3 */ /* 0x000fe20008000818 */
[----:B------:R-:W-:Y:S01]  /*17e80*/  R2UR UR6, R4 ;  /* 0x00000000040672ca */ /* 0x000fe200000e0000 */
[----:B------:R-:W-:Y:S01]  /*17e90*/  @P2 FMUL.FTZ R4, R2, 0.69314718246459960938 ;  /* 0x3f31721802042820 */ /* 0x000fe20000410000 */
[----:B------:R-:W-:Y:S02]  /*17ea0*/  R2UR UR7, R5 ;  /* 0x00000000050772ca */ /* 0x000fe400000e0000 */
[----:B------:R-:W1:Y:S02]  /*17eb0*/  SHFL.BFLY PT, R5, R8, 0x1, 0x1f ;  /* 0x0c201f0008057f89 */ /* 0x000e6400000e0000 */
[----:B-1----:R-:W-:-:S01]  /*17ec0*/  FADD.FTZ R12, R8, R5 ;  /* 0x00000005080c7221 */ /* 0x002fc20000010000 */
[----:B------:R-:W-:-:S03]  /*17ed0*/  IMAD.MOV.U32 R5, RZ, RZ, RZ ;  /* 0x000000ffff057224 */ /* 0x000fc600078e00ff */
[----:B------:R-:W-:-:S03]  /*17ee0*/  FMUL.FTZ R15, R12, 0.00390625 ;  /* 0x3b8000000c0f7820 */ /* 0x000fc60000410000 */
[----:B------:R0:W-:Y:S01]  /*17ef0*/  @P1 MUFU.RCP R5, R7 ;  /* 0x0000000700051308 */ /* 0x0001e20000001000 */
[----:B------:R-:W-:Y:S02]  /*17f00*/  FSETP.NE.FTZ.AND P1, PT, R12, RZ, PT ;  /* 0x000000ff0c00720b */ /* 0x000fe40003f35000 */
[----:B------:R-:W-:Y:S01]  /*17f10*/  FSETP.NE.FTZ.AND P3, PT, R15, RZ, PT ;  /* 0x000000ff0f00720b */ /* 0x000fe20003f75000 */
[----:B0-----:R-:W-:-:S04]  /*17f20*/  @P2 FMUL.FTZ R7, R6, 0.69314718246459960938 ;  /* 0x3f31721806072820 */ /* 0x001fc80000410000 */
[----:B------:R-:W-:-:S06]  /*17f30*/  @P2 FFMA.FTZ R56, R4, R3, R7 ;  /* 0x0000000304382223 */ /* 0x000fcc0000010007 */
[----:B------:R-:W-:Y:S02]  /*17f40*/  @P1 MUFU.RCP R9, R12 ;  /* 0x0000000c00091308 */ /* 0x000fe40000001000 */
[----:B------:R-:W-:-:S06]  /*17f50*/  @P3 FMUL.FTZ R2, R2, 0.69314718246459960938 ;  /* 0x3f31721802023820 */ /* 0x000fcc0000410000 */
[----:B------:R-:W0:Y:S02]  /*17f60*/  @P3 MUFU.LG2 R8, R15 ;  /* 0x0000000f00083308 */ /* 0x000e240000000c00 */
[----:B0-----:R-:W-:Y:S01]  /*17f70*/  @P3 FMUL.FTZ R11, R8, 0.69314718246459960938 ;  /* 0x3f317218080b3820 */ /* 0x001fe20000410000 */
[----:B------:R-:W-:Y:S02]  /*17f80*/  WARPGROUP.DEPBAR.LE gsb0, 0x0 ;  /* 0x00008000000079c5 */ /* 0x000fe40000010000 */
[----:B------:R-:W-:Y:S01]  /*17f90*/  WARPGROUP.ARRIVE ;  /* 0x00000000000079c5 */ /* 0x000fe20000000000 */
[----:B------:R-:W-:-:S05]  /*17fa0*/  @P3 FFMA.FTZ R20, R2, R0, R11 ;  /* 0x0000000002143223 */ /* 0x000fca000001000b */
[----:B------:R-:W-:Y:S01]  /*17fb0*/  QGMMA.64x64x32.F32.E4M3.E4M3 R24, R136, gdesc[UR4], R24, gsb0 ;  /* 0x00e0000488187df3 */ /* 0x000fe20008000818 */
[-C--:B--2---:R-:W-:Y:S01]  /*17fc0*/  FMUL.FTZ R5, R5, R10.reuse ;  /* 0x0000000a05057220 */ /* 0x084fe20000410000 */
[----:B------:R-:W-:Y:S01]  /*17fd0*/  FMUL.FTZ R2, R9, R10 ;  /* 0x0000000a09027220 */ /* 0x000fe20000410000 */
[----:B------:R-:W-:Y:S02]  /*17fe0*/  WARPGROUP.DEPBAR.LE gsb0, 0x0 ;  /* 0x00008000000079c5 */ /* 0x000fe40000010000 */
[----:B------:R-:W-:Y:S05]  /*17ff0*/  @!P0 BRA `(.L_x_1561) ;  /* 0x0000000000048947 */ /* 0x000fea0003800000 */
[----:B------:R-:W-:Y:S01]  /*18000*/  BPT.TRAP 0x1 ;  /* 0x000000040000795c */ /* 0x000fe20000300000 */
.L_x_1561:
[----:B------:R-:W2:Y:S01]  /*18010*/  LDL.LU R3, [R1+0x1c] ;  /* 0x00001c0001037983 */ /* 0x000ea20000300800 */
[----:B------:R-:W-:Y:S02]  /*18020*/  VIADD R0, R13, 0x13260 ;  /* 0x000132600d007836 */ /* 0x000fe40000000000 */
[-C--:B------:R-:W-:Y:S01]  /*18030*/  FMUL.FTZ R59, R24, R5.reuse ;  /* 0x00000005183b7220 */ /* 0x080fe20000410000 */
[----:B------:R-:W-:Y:S01]  /*18040*/  FMUL.FTZ R57, R25, R5 ;  /* 0x0000000519397220 */ /* 0x000fe20000410000 */
[----:B------:R-:W3:Y:S01]  /*18050*/  LDL.LU R4, [R1+0x58] ;  /* 0x0000580001047983 */ /* 0x000ee20000300800 */
[----:B------:R-:W-:-:S05]  /*18060*/  VIADD R23, R23, 0x1 ;  /* 0x0000000117177836 */ /* 0x000fca0000000000 */
[----:B------:R-:W-:Y:S01]  /*18070*/  ISETP.NE.AND P1, PT, R23, 0x2, PT ;  /* 0x000000021700780c */ /* 0x000fe20003f25270 */
        /* <DEDUP_REMOVED lines=31> */
[----:B------:R-:W-:-:S02]  /*18270*/  SEL R23, R23, RZ, P1 ;  /* 0x000000ff17177207 */ /* 0x000fc40000800000 */
[----:B--2---:R-:W-:Y:S01]  /*18280*/  PRMT R0, R3, 0x654, R0 ;  /* 0x0000065403007816 */ /* 0x004fe20000000000 */
[----:B---3--:R-:W-:-:S03]  /*18290*/  VIADD R4, R4, 0x1 ;  /* 0x0000000104047836 */ /* 0x008fc60000000000 */
[----:B------:R0:W-:Y:S02]  /*182a0*/  SYNCS.ARRIVE.TRANS64.RED.A1T0 RZ, [R0+URZ], RZ ;  /* 0x000000ff00ff79a7 */ /* 0x0001e4000810043f */
[----:B------:R0:W-:Y:S01]  /*182b0*/  STL [R1+0x58], R4 ;  /* 0x0000580401007387 */ /* 0x0001e20000100800 */
[----:B------:R-:W-:-:S04]  /*182c0*/  SEL R3, RZ, 0x1, P1 ;  /* 0x00000001ff037807 */ /* 0x000fc80000800000 */
[----:B------:R-:W-:-:S07]  /*182d0*/  LOP3.LUT R156, R156, R3, RZ, 0x3c, !PT ;  /* 0x000000039c9c7212 */ /* 0x000fce00078e3cff */
.L_x_1447:
[----:B------:R-:W0:Y:S08]  /*182e0*/  S2UR UR4, SR_CgaCtaId ;  /* 0x00000000000479c3 */ /* 0x000e300000008800 */
[----:B------:R-:W-:Y:S01]  /*182f0*/  BAR.SYNC.DEFER_BLOCKING 0x5, 0x200 ;  /* 0x0148000000007b1d */ /* 0x000fe20000010000 */
[----:B------:R-:W-:-:S05]  /*18300*/  MOV R22, 0x400 ;  /* 0x0000040000167802 */ /* 0x000fca0000000f00 */
[----:B------:R-:W-:Y:S01]  /*18310*/  BSSY B0, `(.L_x_1562) ;  /* 0x00001d8000007945 */ /* 0x000fe20003800000 */
[----:B------:R-:W1:Y:S01]  /*18320*/  S2R R50, SR_TID.X ;  /* 0x0000000000327919 */ /* 0x000e620000002100 */
[----:B0-----:R-:W-:-:S05]  /*18330*/  IMAD.U32 R0, RZ, RZ, UR4 ;  /* 0x00000004ff007e24 */ /* 0x001fca000f8e00ff */
[----:B------:R-:W-:Y:S01]  /*18340*/  LEA R22, R0, R22, 0x18 ;  /* 0x0000001600167211 */ /* 0x000fe200078ec0ff */
[----:B------:R0:W-:Y:S04]  /*18350*/  STL [R1+0x1c], R0 ;  /* 0x00001c0001007387 */ /* 0x0001e80000100800 */
[----:B------:R-:W2:Y:S01]  /*18360*/  LDS.128 R40, [R22+0x132d0] ;  /* 0x0132d00016287984 */ /* 0x000ea20000000c00 */
[----:B-1----:R-:W-:-:S05]  /*18370*/  VIADD R30, R50, 0xffffff80 ;  /* 0xffffff80321e7836 */ /* 0x002fca0000000000 */
[----:B------:R-:W-:-:S04]  /*18380*/  SHF.R.S32.HI R31, RZ, 0x1f, R30 ;  /* 0x0000001fff1f7819 */ /* 0x000fc8000001141e */
[----:B------:R-:W-:-:S04]  /*18390*/  LEA.HI R2, R31, R30, RZ, 0x3 ;  /* 0x0000001e1f027211 */ /* 0x000fc800078f18ff */
[----:B------:R-:W-:Y:S02]  /*183a0*/  LOP3.LUT R21, R2, 0xfffffff8, RZ, 0xc0, !PT ;  /* 0xfffffff802157812 */ /* 0x000fe400078ec0ff */
[----:B------:R-:W-:-:S03]  /*183b0*/  SHF.R.S32.HI R2, RZ, 0x3, R2 ;  /* 0x00000003ff027819 */ /* 0x000fc60000011402 */
[----:B------:R-:W-:-:S04]  /*183c0*/  IMAD.IADD R21, R30, 0x1, -R21 ;  /* 0x000000011e157824 */ /* 0x000fc800078e0a15 */
[----:B------:R-:W-:-:S05]  /*183d0*/  IMAD.SHL.U32 R3, R21, 0x8, RZ ;  /* 0x0000000815037824 */ /* 0x000fca00078e00ff */
[----:B0-----:R-:W-:Y:S01]  /*183e0*/  SHF.R.S32.HI R0, RZ, 0x1f, R3 ;  /* 0x0000001fff007819 */ /* 0x001fe20000011403 */
[----:B--2---:R0:W-:Y:S04]  /*183f0*/  STL.64 [R1], R40 ;  /* 0x0000002801007387 */ /* 0x0041e80000100a00 */
[----:B------:R0:W-:Y:S01]  /*18400*/  STL.64 [R1+0x8], R42 ;  /* 0x0000082a01007387 */ /* 0x0001e20000100a00 */
[----:B------:R-:W-:Y:S06]  /*18410*/  BAR.ARV 0x4, 0x200 ;  /* 0x0108000000007b1d */ /* 0x000fec0000002000 */
[----:B------:R-:W-:Y:S05]  /*18420*/  @P0 BRA `(.L_x_1563) ;  /* 0x0000001000e00947 */ /* 0x000fea0003800000 */
[----:B------:R-:W-:Y:S01]  /*18430*/  IMAD.SHL.U32 R4, R50, 0x4, RZ ;  /* 0x0000000432047824 */ /* 0x000fe200078e00ff */
[----:B------:R-:W-:Y:S01]  /*18440*/  ULDC.64 UR4, c[0x4][0x38] ;  /* 0x01000e0000047ab9 */ /* 0x000fe20000000a00 */
[----:B------:R-:W2:Y:S01]  /*18450*/  LDL R64, [R1+0x40] ;  /* 0x0000400001407983 */ /* 0x000ea20000100800 */
[----:B0-----:R-:W0:Y:S02]  /*18460*/  S2R R41, SR_SWINHI ;  /* 0x0000000000297919 */ /* 0x001e240000002f00 */
[----:B------:R-:W-:Y:S01]  /*18470*/  LOP3.LUT R4, R4, 0xc, RZ, 0xc0, !PT ;  /* 0x0000000c04047812 */ /* 0x000fe200078ec0ff */
[----:B------:R-:W-:Y:S01]  /*18480*/  ULDC.64 UR6, c[0x0][0xb90] ;  /* 0x0002e40000067ab9 */ /* 0x000fe20000000a00 */
[----:B------:R-:W3:Y:S02]  /*18490*/  LDL.LU R63, [R1+0x54] ;  /* 0x00005400013f7983 */ /* 0x000ee40000300800 */
[----:B------:R-:W-:Y:S02]  /*184a0*/  IADD3 R4, P0, R4, UR4, RZ ;  /* 0x0000000404047c10 */ /* 0x000fe4000ff1e0ff */
[----:B------:R-:W-:Y:S01]  /*184b0*/  F2FP.BF16.F32.PACK_AB R12, R11, R12 ;  /* 0x0000000c0b0c723e */ /* 0x000fe200000010ff */
[----:B------:R-:W4:Y:S02]  /*184c0*/  LDL R62, [R1+0x50] ;  /* 0x00005000013e7983 */ /* 0x000f240000100800 */
[----:B------:R-:W-:Y:S01]  /*184d0*/  IMAD.X R5, RZ, RZ, UR5, P0 ;  /* 0x00000005ff057e24 */ /* 0x000fe200080e06ff */
[----:B------:R-:W-:Y:S01]  /*184e0*/  LEA.HI R11, R31, R30, RZ, 0x5 ;  /* 0x0000001e1f0b7211 */ /* 0x000fe200078f28ff */
[----:B------:R-:W-:Y:S01]  /*184f0*/  ULDC.64 UR4, c[0x0][0xc00] ;  /* 0x0003000000047ab9 */ /* 0x000fe20000000a00 */
[----:B------:R-:W-:Y:S01]  /*18500*/  F2FP.BF16.F32.PACK_AB R27, R26, R27 ;  /* 0x0000001b1a1b723e */ /* 0x000fe200000010ff */
[----:B------:R-:W2:Y:S04]  /*18510*/  LDL R60, [R1+0x2c] ;  /* 0x00002c00013c7983 */ /* 0x000ea80000100800 */
[----:B------:R1:W3:Y:S01]  /*18520*/  LDG.E.CONSTANT R40, desc[UR40][R4.64] ;  /* 0x0000002804287981 */ /* 0x0002e2000c1e9900 */
[----:B------:R-:W-:Y:S01]  /*18530*/  IMAD.SHL.U32 R26, R11, 0x20, RZ ;  /* 0x000000200b1a7824 */ /* 0x000fe200078e00ff */
[----:B------:R-:W-:-:S02]  /*18540*/  F2FP.BF16.F32.PACK_AB R57, R28, R57 ;  /* 0x000000391c39723e */ /* 0x000fc400000010ff */
[----:B------:R-:W-:Y:S02]  /*18550*/  LOP3.LUT P0, R28, R50, 0x3, RZ, 0xc0, !PT ;  /* 0x00000003321c7812 */ /* 0x000fe4000780c0ff */
[----:B------:R-:W-:Y:S02]  /*18560*/  LOP3.LUT R26, R26, 0xfffffc00, RZ, 0xc0, !PT ;  /* 0xfffffc001a1a7812 */ /* 0x000fe400078ec0ff */
[----:B------:R-:W-:Y:S02]  /*18570*/  F2FP.BF16.F32.PACK_AB R29, R36, R29 ;  /* 0x0000001d241d723e */ /* 0x000fe400000010ff */
[----:B-1----:R-:W-:Y:S02]  /*18580*/  LEA.HI R4, R31, R30, RZ, 0x4 ;  /* 0x0000001e1f047211 */ /* 0x002fe400078f20ff */
[----:B------:R-:W-:Y:S02]  /*18590*/  F2FP.BF16.F32.PACK_AB R24, R37, R24 ;  /* 0x000000182518723e */ /* 0x000fe400000010ff */
[----:B------:R-:W-:-:S02]  /*185a0*/  SHF.R.S32.HI R5, RZ, 0x4, R4 ;  /* 0x00000004ff057819 */ /* 0x000fc40000011404 */
[C---:B------:R-:W-:Y:S02]  /*185b0*/  LOP3.LUT R11, R4.reuse, 0x3fffff0, RZ, 0xc0, !PT ;  /* 0x03fffff0040b7812 */ /* 0x040fe400078ec0ff */
[----:B------:R-:W-:Y:S02]  /*185c0*/  LEA.HI R4, R4, R5, RZ, 0x1 ;  /* 0x0000000504047211 */ /* 0x000fe400078f08ff */
[----:B------:R-:W-:Y:S01]  /*185d0*/  ISETP.EQ.OR P0, PT, R28, 0x3, !P0 ;  /* 0x000000031c00780c */ /* 0x000fe20004702670 */
[----:B------:R-:W-:Y:S01]  /*185e0*/  IMAD.IADD R11, R30, 0x1, -R11 ;  /* 0x000000011e0b7824 */ /* 0x000fe200078e0a0b */
[----:B------:R-:W-:Y:S02]  /*185f0*/  LOP3.LUT R4, R4, 0x1ffffffe, RZ, 0xc0, !PT ;  /* 0x1ffffffe04047812 */ /* 0x000fe400078ec0ff */
[----:B------:R-:W-:Y:S01]  /*18600*/  SEL R35, R29, R24, P0 ;  /* 0x000000181d237207 */ /* 0x000fe20000000000 */
[----:B------:R-:W-:Y:S01]  /*18610*/  IMAD R11, R11, 0x40, R26 ;  /* 0x000000400b0b7824 */ /* 0x000fe200078e021a */
[----:B------:R-:W-:Y:S01]  /*18620*/  SEL R37, R24, R29, P0 ;  /* 0x0000001d18257207 */ /* 0x000fe20000000000 */
[----:B------:R-:W-:Y:S01]  /*18630*/  IMAD.IADD R4, R5, 0x1, -R4 ;  /* 0x0000000105047824 */ /* 0x000fe200078e0a04 */
[----:B------:R-:W-:-:S02]  /*18640*/  F2FP.BF16.F32.PACK_AB R9, R52, R9 ;  /* 0x000000093409723e */ /* 0x000fc400000010ff */
[----:B------:R-:W-:Y:S01]  /*18650*/  F2FP.BF16.F32.PACK_AB R8, R53, R8 ;  /* 0x000000083508723e */ /* 0x000fe200000010ff */
[----:B------:R-:W-:Y:S01]  /*18660*/  IMAD R11, R4, 0x8, R11 ;  /* 0x00000008040b7824 */ /* 0x000fe200078e020b */
[----:B------:R-:W-:Y:S02]  /*18670*/  MOV R28, R22 ;  /* 0x00000016001c7202 */ /* 0x000fe40000000f00 */
[----:B0-----:R-:W-:Y:S02]  /*18680*/  MOV R29, R41 ;  /* 0x00000029001d7202 */ /* 0x001fe40000000f00 */
[----:B------:R-:W-:Y:S02]  /*18690*/  SEL R41, R9, R8, P0 ;  /* 0x0000000809297207 */ /* 0x000fe40000000000 */
[----:B------:R-:W-:Y:S01]  /*186a0*/  SEL R43, R8, R9, P0 ;  /* 0x00000009082b7207 */ /* 0x000fe20000000000 */
[----:B------:R-:W-:Y:S01]  /*186b0*/  IMAD.WIDE R8, R11, 0x2, R28 ;  /* 0x000000020b087825 */ /* 0x000fe200078e021c */
[----:B------:R-:W-:-:S02]  /*186c0*/  F2FP.BF16.F32.PACK_AB R25, R38, R25 ;  /* 0x000000192619723e */ /* 0x000fc400000010ff */
[----:B------:R-:W-:Y:S02]  /*186d0*/  F2FP.BF16.F32.PACK_AB R14, R39, R14 ;  /* 0x0000000e270e723e */ /* 0x000fe400000010ff */
[----:B------:R-:W-:Y:S02]  /*186e0*/  F2FP.BF16.F32.PACK_AB R10, R47, R10 ;  /* 0x0000000a2f0a723e */ /* 0x000fe400000010ff */
[----:B------:R-:W-:Y:S02]  /*186f0*/  SEL R47, R25, R14, P0 ;  /* 0x0000000e192f7207 */ /* 0x000fe40000000000 */
[----:B------:R-:W-:Y:S02]  /*18700*/  SEL R49, R14, R25, P0 ;  /* 0x000000190e317207 */ /* 0x000fe40000000000 */
[----:B------:R-:W-:Y:S02]  /*18710*/  IADD3 R25, P3, R8, 0x20, RZ ;  /* 0x0000002008197810 */ /* 0x000fe40007f7e0ff */
[----:B------:R-:W-:-:S02]  /*18720*/  F2FP.BF16.F32.PACK_AB R13, R46, R13 ;  /* 0x0000000d2e0d723e */ /* 0x000fc400000010ff */
[----:B------:R-:W-:Y:S01]  /*18730*/  LOP3.LUT R4, R25, 0x380, RZ, 0xc0, !PT ;  /* 0x0000038019047812 */ /* 0x000fe200078ec0ff */
[----:B------:R-:W-:Y:S01]  /*18740*/  IMAD.X R11, RZ, RZ, R9, P3 ;  /* 0x000000ffff0b7224 */ /* 0x000fe200018e0609 */
[----:B------:R-:W-:Y:S02]  /*18750*/  F2FP.BF16.F32.PACK_AB R15, R44, R15 ;  /* 0x0000000f2c0f723e */ /* 0x000fe400000010ff */
[----:B------:R-:W-:Y:S02]  /*18760*/  LOP3.LUT R5, R8, 0x380, RZ, 0xc0, !PT ;  /* 0x0000038008057812 */ /* 0x000fe400078ec0ff */
[----:B------:R-:W-:Y:S02]  /*18770*/  F2FP.BF16.F32.PACK_AB R58, R58, R59 ;  /* 0x0000003b3a3a723e */ /* 0x000fe400000010ff */
[----:B------:R-:W-:Y:S02]  /*18780*/  SHF.R.U64 R4, R4, 0x3, RZ ;  /* 0x0000000304047819 */ /* 0x000fe400000012ff */
[----:B------:R-:W-:-:S02]  /*18790*/  IADD3 R61, P1, R8, 0x60, RZ ;  /* 0x00000060083d7810 */ /* 0x000fc40007f3e0ff */
[----:B------:R-:W-:Y:S02]  /*187a0*/  IADD3 R59, P2, R8, 0x40, RZ ;  /* 0x00000040083b7810 */ /* 0x000fe40007f5e0ff */
[----:B------:R-:W-:Y:S02]  /*187b0*/  SEL R51, R13, R10, P0 ;  /* 0x0000000a0d337207 */ /* 0x000fe40000000000 */
[----:B------:R-:W-:Y:S02]  /*187c0*/  F2FP.BF16.F32.PACK_AB R32, R32, R33 ;  /* 0x000000212020723e */ /* 0x000fe400000010ff */
[----:B------:R-:W-:Y:S02]  /*187d0*/  SEL R39, R15, R12, P0 ;  /* 0x0000000c0f277207 */ /* 0x000fe40000000000 */
[----:B------:R-:W-:Y:S02]  /*187e0*/  SEL R13, R10, R13, P0 ;  /* 0x0000000d0a0d7207 */ /* 0x000fe40000000000 */
[----:B------:R-:W-:-:S02]  /*187f0*/  SHF.R.U64 R5, R5, 0x3, RZ ;  /* 0x0000000305057819 */ /* 0x000fc400000012ff */
[----:B------:R-:W-:Y:S02]  /*18800*/  SEL R33, R58, R57, P0 ;  /* 0x000000393a217207 */ /* 0x000fe40000000000 */
[----:B------:R-:W-:Y:S02]  /*18810*/  SEL R15, R12, R15, P0 ;  /* 0x0000000f0c0f7207 */ /* 0x000fe40000000000 */
[----:B------:R-:W-:Y:S02]  /*18820*/  LOP3.LUT R10, R4, R25, RZ, 0x3c, !PT ;  /* 0x00000019040a7212 */ /* 0x000fe400078e3cff */
[----:B------:R-:W-:Y:S02]  /*18830*/  SEL R57, R57, R58, P0 ;  /* 0x0000003a39397207 */ /* 0x000fe40000000000 */
[----:B------:R-:W-:Y:S02]  /*18840*/  LOP3.LUT R4, R59, 0x380, RZ, 0xc0, !PT ;  /* 0x000003803b047812 */ /* 0x000fe400078ec0ff */
[----:B------:R-:W-:-:S02]  /*18850*/  LOP3.LUT R14, R61, 0x380, RZ, 0xc0, !PT ;  /* 0x000003803d0e7812 */ /* 0x000fc400078ec0ff */
[----:B------:R-:W-:Y:S02]  /*18860*/  F2FP.BF16.F32.PACK_AB R7, R54, R7 ;  /* 0x000000073607723e */ /* 0x000fe400000010ff */
[----:B------:R-:W-:Y:S02]  /*18870*/  F2FP.BF16.F32.PACK_AB R6, R55, R6 ;  /* 0x000000063706723e */ /* 0x000fe400000010ff */
[----:B-----5:R-:W-:Y:S02]  /*18880*/  SEL R45, R32, R27, P0 ;  /* 0x0000001b202d7207 */ /* 0x020fe40000000000 */
[----:B------:R-:W-:Y:S01]  /*18890*/  LOP3.LUT R8, R5, R8, RZ, 0x3c, !PT ;  /* 0x0000000805087212 */ /* 0x000fe200078e3cff */
[----:B------:R-:W-:Y:S01]  /*188a0*/  IMAD.X R5, RZ, RZ, R9, P1 ;  /* 0x000000ffff057224 */ /* 0x000fe200008e0609 */
[----:B------:R-:W-:Y:S02]  /*188b0*/  SEL R27, R27, R32, P0 ;  /* 0x000000201b1b7207 */ /* 0x000fe40000000000 */
[----:B------:R-:W-:-:S02]  /*188c0*/  SHF.R.U64 R4, R4, 0x3, RZ ;  /* 0x0000000304047819 */ /* 0x000fc400000012ff */
[----:B------:R-:W-:Y:S02]  /*188d0*/  SHF.R.U64 R14, R14, 0x3, RZ ;  /* 0x000000030e0e7819 */ /* 0x000fe400000012ff */
[----:B------:R-:W-:Y:S02]  /*188e0*/  SEL R53, R7, R6, P0 ;  /* 0x0000000607357207 */ /* 0x000fe40000000000 */
[----:B------:R-:W-:Y:S01]  /*188f0*/  SEL R55, R6, R7, P0 ;  /* 0x0000000706377207 */ /* 0x000fe20000000000 */
[----:B------:R-:W-:Y:S01]  /*18900*/  IMAD.X R7, RZ, RZ, R9, P2 ;  /* 0x000000ffff077224 */ /* 0x000fe200010e0609 */
[----:B------:R-:W-:Y:S02]  /*18910*/  MOV R48, R8 ;  /* 0x0000000800307202 */ /* 0x000fe40000000f00 */
[----:B------:R-:W-:Y:S02]  /*18920*/  LOP3.LUT R6, R4, R59, RZ, 0x3c, !PT ;  /* 0x0000003b04067212 */ /* 0x000fe400078e3cff */
[----:B------:R-:W-:-:S02]  /*18930*/  MOV R46, R10 ;  /* 0x0000000a002e7202 */ /* 0x000fc40000000f00 */
[----:B------:R-:W-:Y:S02]  /*18940*/  LOP3.LUT R4, R14, R61, RZ, 0x3c, !PT ;  /* 0x0000003d0e047212 */ /* 0x000fe400078e3cff */
[----:B------:R-:W-:Y:S02]  /*18950*/  MOV R44, R6 ;  /* 0x00000006002c7202 */ /* 0x000fe40000000f00 */
[----:B------:R-:W-:-:S04]  /*18960*/  ISETP.NE.U32.AND P1, PT, RZ, UR4, PT ;  /* 0x00000004ff007c0c */ /* 0x000fc8000bf25070 */
[----:B------:R-:W-:Y:S01]  /*18970*/  ISETP.NE.AND.EX P1, PT, RZ, UR5, PT, P1 ;  /* 0x00000005ff007c0c */ /* 0x000fe2000bf25310 */
[----:B------:R-:W-:Y:S01]  /*18980*/  ULDC.64 UR4, c[0x0][0xc08] ;  /* 0x0003020000047ab9 */ /* 0x000fe20000000a00 */
[----:B---3--:R-:W-:Y:S01]  /*18990*/  LOP3.LUT R12, R40, 0x2, RZ, 0x3c, !PT ;  /* 0x00000002280c7812 */ /* 0x008fe200078e3cff */
[----:B------:R-:W-:Y:S04]  /*189a0*/  SHFL.IDX PT, R33, R33, R40, 0x1c1f ;  /* 0x001c1f2821217589 */ /* 0x000fe800000e0000 */
[----:B------:R-:W0:Y:S04]  /*189b0*/  SHFL.IDX PT, R26, R57, R12, 0x1c1f ;  /* 0x001c1f0c391a7589 */ /* 0x000e2800000e0000 */
[----:B------:R-:W-:Y:S04]  /*189c0*/  SHFL.IDX PT, R45, R45, R40, 0x1c1f ;  /* 0x001c1f282d2d7589 */ /* 0x000fe800000e0000 */
[----:B------:R-:W1:Y:S04]  /*189d0*/  SHFL.IDX PT, R32, R27, R12, 0x1c1f ;  /* 0x001c1f0c1b207589 */ /* 0x000e6800000e0000 */
[----:B------:R3:W-:Y:S04]  /*189e0*/  SHFL.IDX PT, R8, R35, R40, 0x1c1f ;  /* 0x001c1f2823087589 */ /* 0x0007e800000e0000 */
[----:B------:R-:W4:Y:S04]  /*189f0*/  SHFL.IDX PT, R37, R37, R12, 0x1c1f ;  /* 0x001c1f0c25257589 */ /* 0x000f2800000e0000 */
[----:B------:R-:W-:Y:S01]  /*18a00*/  SHFL.IDX PT, R39, R39, R40, 0x1c1f ;  /* 0x001c1f2827277589 */ /* 0x000fe200000e0000 */
[----:B---3--:R-:W3:Y:S03]  /*18a10*/  LDC.64 R34, c[0x0][0xc00] ;  /* 0x00030000ff227b82 */ /* 0x008ee60000000a00 */
[----:B------:R-:W2:Y:S01]  /*18a20*/  SHFL.IDX PT, R10, R15, R12, 0x1c1f ;  /* 0x001c1f0c0f0a7589 */ /* 0x000ea200000e0000 */
[----:B0-----:R-:W-:-:S02]  /*18a30*/  SEL R24, R33, R26, P0 ;  /* 0x0000001a21187207 */ /* 0x001fc40000000000 */
[----:B------:R-:W-:Y:S01]  /*18a40*/  SEL R26, R26, R33, P0 ;  /* 0x000000211a1a7207 */ /* 0x000fe20000000000 */
[----:B------:R-:W-:Y:S01]  /*18a50*/  SHFL.IDX PT, R47, R47, R40, 0x1c1f ;  /* 0x001c1f282f2f7589 */ /* 0x000fe200000e0000 */
[----:B------:R-:W-:-:S03]  /*18a60*/  MOV R33, R4 ;  /* 0x0000000400217202 */ /* 0x000fc60000000f00 */
[----:B------:R-:W0:Y:S01]  /*18a70*/  SHFL.IDX PT, R36, R49, R12, 0x1c1f ;  /* 0x001c1f0c31247589 */ /* 0x000e2200000e0000 */
[----:B-1----:R-:W-:Y:S02]  /*18a80*/  SEL R25, R45, R32, P0 ;  /* 0x000000202d197207 */ /* 0x002fe40000000000 */
[----:B------:R-:W-:Y:S01]  /*18a90*/  SEL R27, R32, R45, P0 ;  /* 0x0000002d201b7207 */ /* 0x000fe20000000000 */
[----:B------:R-:W-:Y:S01]  /*18aa0*/  SHFL.IDX PT, R41, R41, R40, 0x1c1f ;  /* 0x001c1f2829297589 */ /* 0x000fe200000e0000 */
[----:B------:R-:W-:-:S03]  /*18ab0*/  IMAD.MOV.U32 R32, RZ, RZ, RZ ;  /* 0x000000ffff207224 */ /* 0x000fc600078e00ff */
[----:B------:R-:W1:Y:S01]  /*18ac0*/  SHFL.IDX PT, R14, R43, R12, 0x1c1f ;  /* 0x001c1f0c2b0e7589 */ /* 0x000e6200000e0000 */
[----:B----4-:R-:W-:Y:S02]  /*18ad0*/  SEL R4, R8, R37, P0 ;  /* 0x0000002508047207 */ /* 0x010fe40000000000 */
[----:B------:R-:W-:Y:S01]  /*18ae0*/  SEL R6, R37, R8, P0 ;  /* 0x0000000825067207 */ /* 0x000fe20000000000 */
[----:B------:R-:W-:Y:S04]  /*18af0*/  SHFL.IDX PT, R51, R51, R40, 0x1c1f ;  /* 0x001c1f2833337589 */ /* 0x000fe800000e0000 */
[----:B------:R-:W4:Y:S01]  /*18b00*/  SHFL.IDX PT, R38, R13, R12, 0x1c1f ;  /* 0x001c1f0c0d267589 */ /* 0x000f2200000e0000 */
[----:B--2---:R-:W-:Y:S02]  /*18b10*/  SEL R8, R39, R10, P0 ;  /* 0x0000000a27087207 */ /* 0x004fe40000000000 */
[----:B------:R-:W-:Y:S01]  /*18b20*/  SEL R10, R10, R39, P0 ;  /* 0x000000270a0a7207 */ /* 0x000fe20000000000 */
[----:B------:R-:W-:Y:S04]  /*18b30*/  SHFL.IDX PT, R53, R53, R40, 0x1c1f ;  /* 0x001c1f2835357589 */ /* 0x000fe800000e0000 */
[----:B------:R1:W2:Y:S01]  /*18b40*/  SHFL.IDX PT, R42, R55, R12, 0x1c1f ;  /* 0x001c1f0c372a7589 */ /* 0x0002a200000e0000 */
[----:B0-----:R-:W-:-:S02]  /*18b50*/  SEL R5, R47, R36, P0 ;  /* 0x000000242f057207 */ /* 0x001fc40000000000 */
[----:B------:R-:W-:Y:S01]  /*18b60*/  SEL R7, R36, R47, P0 ;  /* 0x0000002f24077207 */ /* 0x000fe20000000000 */
[----:B------:R-:W-:Y:S01]  /*18b70*/  BAR.SYNC.DEFER_BLOCKING 0x1, 0x180 ;  /* 0x0046000000007b1d */ /* 0x000fe20000010000 */
[----:B-1----:R-:W-:Y:S02]  /*18b80*/  SEL R12, R41, R14, P0 ;  /* 0x0000000e290c7207 */ /* 0x002fe40000000000 */
[----:B------:R-:W-:Y:S02]  /*18b90*/  SEL R14, R14, R41, P0 ;  /* 0x000000290e0e7207 */ /* 0x000fe40000000000 */
[----:B----4-:R-:W-:Y:S02]  /*18ba0*/  SEL R9, R51, R38, P0 ;  /* 0x0000002633097207 */ /* 0x010fe40000000000 */
[----:B------:R-:W-:Y:S02]  /*18bb0*/  SEL R11, R38, R51, P0 ;  /* 0x00000033260b7207 */ /* 0x000fe40000000000 */
[----:B--2---:R-:W-:-:S02]  /*18bc0*/  SEL R13, R53, R42, P0 ;  /* 0x0000002a350d7207 */ /* 0x004fc40000000000 */
[----:B------:R-:W-:Y:S01]  /*18bd0*/  SEL R15, R42, R53, P0 ;  /* 0x000000352a0f7207 */ /* 0x000fe20000000000 */
[----:B------:R3:W-:Y:S04]  /*18be0*/  STSM.16.M88.4 [R48], R24 ;  /* 0x0000001830007844 */ /* 0x0007e80000000200 */
[----:B------:R-:W-:Y:S04]  /*18bf0*/  STSM.16.M88.4 [R46], R4 ;  /* 0x000000042e007844 */ /* 0x000fe80000000200 */
[----:B------:R-:W-:Y:S04]  /*18c00*/  STSM.16.M88.4 [R44], R8 ;  /* 0x000000082c007844 */ /* 0x000fe80000000200 */
[----:B------:R0:W-:Y:S01]  /*18c10*/  STSM.16.M88.4 [R33], R12 ;  /* 0x0000000c21007844 */ /* 0x0001e20000000200 */
[----:B---3--:R-:W-:Y:S01]  /*18c20*/  IMAD.WIDE R24, R63, 0x4, R34 ;  /* 0x000000043f187825 */ /* 0x008fe200078e0222 */
[----:B------:R-:W-:Y:S08]  /*18c30*/  BAR.SYNC.DEFER_BLOCKING 0x1, 0x180 ;  /* 0x0046000000007b1d */ /* 0x000ff00000010000 */
[----:B------:R-:W1:Y:S01]  /*18c40*/  LDC R34, c[0x0][0xbe8] ;  /* 0x0002fa00ff227b82 */ /* 0x000e620000000800 */
[----:B------:R-:W2:Y:S01]  /*18c50*/  @P1 LDG.E R32, desc[UR40][R24.64] ;  /* 0x0000002818201981 */ /* 0x000ea2000c1e1900 */
[----:B------:R-:W-:Y:S01]  /*18c60*/  ISETP.NE.U32.AND P0, PT, RZ, UR4, PT ;  /* 0x00000004ff007c0c */ /* 0x000fe2000bf05070 */
[----:B0-----:R-:W-:Y:S01]  /*18c70*/  IMAD.IADD R13, R64, 0x1, R60 ;  /* 0x00000001400d7824 */ /* 0x001fe200078e023c */
[----:B------:R-:W-:-:S02]  /*18c80*/  LEA.HI R31, R31, R30, RZ, 0x7 ;  /* 0x0000001e1f1f7211 */ /* 0x000fc400078f38ff */
[----:B------:R-:W-:Y:S01]  /*18c90*/  ISETP.NE.AND.EX P0, PT, RZ, UR5, PT, P0 ;  /* 0x00000005ff007c0c */ /* 0x000fe2000bf05300 */
[----:B------:R-:W-:Y:S01]  /*18ca0*/  ULDC.64 UR4, c[0x0][0xb98] ;  /* 0x0002e60000047ab9 */ /* 0x000fe20000000a00 */
[----:B-1----:R-:W-:Y:S02]  /*18cb0*/  ISETP.NE.AND P2, PT, R34, 0x1, PT ;  /* 0x000000012200780c */ /* 0x002fe40003f45270 */
[----:B------:R-:W-:Y:S02]  /*18cc0*/  SHF.R.S32.HI R38, RZ, 0x1f, R62 ;  /* 0x0000001fff267819 */ /* 0x000fe4000001143e */
[----:B------:R-:W-:Y:S02]  /*18cd0*/  LOP3.LUT R9, R31, 0xffffff80, RZ, 0xc0, !PT ;  /* 0xffffff801f097812 */ /* 0x000fe400078ec0ff */
[----:B------:R-:W-:Y:S01]  /*18ce0*/  SHF.R.S32.HI R36, RZ, 0x1f, R63 ;  /* 0x0000001fff247819 */ /* 0x000fe2000001143f */
[----:B------:R-:W-:Y:S01]  /*18cf0*/  IMAD R4, R38, UR6, RZ ;  /* 0x0000000626047c24 */ /* 0x000fe2000f8e02ff */
[----:B------:R-:W-:Y:S01]  /*18d00*/  SEL R35, R63, RZ, !P1 ;  /* 0x000000ff3f237207 */ /* 0x000fe20004800000 */
[----:B------:R-:W-:Y:S01]  /*18d10*/  IMAD.IADD R30, R30, 0x1, -R9 ;  /* 0x000000011e1e7824 */ /* 0x000fe200078e0a09 */
[----:B------:R-:W-:Y:S01]  /*18d20*/  SEL R36, R36, RZ, !P1 ;  /* 0x000000ff24247207 */ /* 0x000fe20004800000 */
[----:B------:R-:W0:Y:S01]  /*18d30*/  @P0 LDC.64 R8, c[0x0][0xc08] ;  /* 0x00030200ff080b82 */ /* 0x000e220000000a00 */
[----:B------:R-:W-:Y:S01]  /*18d40*/  IMAD R7, R62, UR7, R4 ;  /* 0x000000073e077c24 */ /* 0x000fe2000f8e0204 */
[----:B------:R-:W-:-:S02]  /*18d50*/  SHF.R.S32.HI R31, RZ, 0x7, R31 ;  /* 0x00000007ff1f7819 */ /* 0x000fc4000001141f */
[----:B------:R-:W-:-:S04]  /*18d60*/  SHF.R.S32.HI R15, RZ, 0x1f, R30 ;  /* 0x0000001fff0f7819 */ /* 0x000fc8000001141e */
[----:B------:R-:W1:Y:S01]  /*18d70*/  @P2 LDC R26, c[0x0][0xbec] ;  /* 0x0002fb00ff1a2b82 */ /* 0x000e620000000800 */
[CC--:B------:R-:W-:Y:S02]  /*18d80*/  LEA.HI R10, R15.reuse, R30.reuse, RZ, 0x2 ;  /* 0x0000001e0f0a7211 */ /* 0x0c0fe400078f10ff */
[----:B------:R-:W-:Y:S02]  /*18d90*/  LEA.HI R15, R15, R30, RZ, 0x5 ;  /* 0x0000001e0f0f7211 */ /* 0x000fe400078f28ff */
[----:B------:R-:W-:Y:S02]  /*18da0*/  SHF.R.S32.HI R14, RZ, 0x2, R10 ;  /* 0x00000002ff0e7819 */ /* 0x000fe4000001140a */
[----:B------:R-:W-:Y:S01]  /*18db0*/  SHF.R.S32.HI R15, RZ, 0x5, R15 ;  /* 0x00000005ff0f7819 */ /* 0x000fe2000001140f */
[----:B------:R-:W3:Y:S01]  /*18dc0*/  @P2 LDC R27, c[0x0][0xbf0] ;  /* 0x0002fc00ff1b2b82 */ /* 0x000ee20000000800 */
[----:B-1----:R-:W-:Y:S01]  /*18dd0*/  @P2 IMAD.HI.U32 R6, R13, R26, RZ ;  /* 0x0000001a0d062227 */ /* 0x002fe200078e00ff */
[----:B--2---:R-:W-:-:S03]  /*18de0*/  SHF.R.S32.HI R33, RZ, 0x1f, R32 ;  /* 0x0000001fff217819 */ /* 0x004fc60000011420 */
[----:B------:R-:W-:Y:S01]  /*18df0*/  IMAD.WIDE.U32 R4, R62, UR6, R32 ;  /* 0x000000063e047c25 */ /* 0x000fe2000f8e0020 */
[----:B------:R-:W-:-:S03]  /*18e00*/  ULDC UR6, c[0x0][0xa88] ;  /* 0x0002a20000067ab9 */ /* 0x000fc60000000800 */
[----:B------:R-:W-:Y:S02]  /*18e10*/  IMAD.IADD R5, R5, 0x1, R7 ;  /* 0x0000000105057824 */ /* 0x000fe400078e0207 */
[----:B------:R-:W-:Y:S01]  /*18e20*/  IMAD.MOV.U32 R7, RZ, RZ, R13 ;  /* 0x000000ffff077224 */ /* 0x000fe200078e000d */
[----:B---3--:R-:W-:Y:S01]  /*18e30*/  @P2 SHF.R.U32.HI R7, RZ, R27, R6 ;  /* 0x0000001bff072219 */ /* 0x008fe20000011606 */
[----:B------:R-:W-:Y:S01]  /*18e40*/  IMAD R6, R36, UR4, RZ ;  /* 0x0000000424067c24 */ /* 0x000fe2000f8e02ff */
[----:B------:R-:W-:Y:S01]  /*18e50*/  SHF.R.S32.HI R27, RZ, 0x1f, R10 ;  /* 0x0000001fff1b7819 */ /* 0x000fe2000001140a */
[----:B------:R-:W-:-:S03]  /*18e60*/  IMAD.WIDE.U32 R4, R35, UR4, R4 ;  /* 0x0000000423047c25 */ /* 0x000fc6000f8e0004 */
[----:B------:R-:W-:Y:S01]  /*18e70*/  LEA.HI R27, R27, R14, RZ, 0x3 ;  /* 0x0000000e1b1b7211 */ /* 0x000fe200078f18ff */
[----:B------:R-:W-:Y:S02]  /*18e80*/  IMAD.MOV R11, RZ, RZ, -R7 ;  /* 0x000000ffff0b7224 */ /* 0x000fe400078e0a07 */
[----:B------:R-:W-:Y:S01]  /*18e90*/  IMAD R12, R35, UR5, R6 ;  /* 0x00000005230c7c24 */ /* 0x000fe2000f8e0206 */
[----:B------:R-:W-:Y:S01]  /*18ea0*/  IADD3 R6, P3, R7, R4, RZ ;  /* 0x0000000407067210 */ /* 0x000fe20007f7e0ff */
[----:B------:R-:W-:Y:S01]  /*18eb0*/  IMAD R11, R34, R11, R13 ;  /* 0x0000000b220b7224 */ /* 0x000fe200078e020d */
[----:B------:R-:W-:Y:S01]  /*18ec0*/  SHF.R.S32.HI R13, RZ, 0x1f, R7 ;  /* 0x0000001fff0d7819 */ /* 0x000fe20000011407 */
[----:B------:R-:W-:Y:S01]  /*18ed0*/  ULDC.64 UR4, c[0x0][0xb88] ;  /* 0x0002e20000047ab9 */ /* 0x000fe20000000a00 */
[----:B------:R-:W-:Y:S02]  /*18ee0*/  LOP3.LUT R27, R27, 0xfffffff8, RZ, 0xc0, !PT ;  /* 0xfffffff81b1b7812 */ /* 0x000fe400078ec0ff */
[----:B------:R-:W-:Y:S01]  /*18ef0*/  IADD3.X R7, R13, R5, R12, P3, !PT ;  /* 0x000000050d077210 */ /* 0x000fe20001ffe40c */
[----:B0-----:R-:W-:Y:S01]  /*18f00*/  @P0 IMAD.WIDE R4, R63, 0x4, R8 ;  /* 0x000000043f040825 */ /* 0x001fe200078e0208 */
[----:B------:R-:W-:-:S03]  /*18f10*/  SHF.R.S32.HI R10, RZ, 0x1f, R11 ;  /* 0x0000001fff0a7819 */ /* 0x000fc6000001140b */
[----:B------:R-:W-:Y:S02]  /*18f20*/  IMAD.U32 R9, RZ, RZ, UR6 ;  /* 0x00000006ff097e24 */ /* 0x000fe4000f8e00ff */
[----:B------:R-:W-:Y:S02]  /*18f30*/  IMAD R10, R10, UR4, RZ ;  /* 0x000000040a0a7c24 */ /* 0x000fe4000f8e02ff */
[C---:B------:R-:W-:Y:S02]  /*18f40*/  IMAD.WIDE.U32 R6, R11.reuse, UR4, R6 ;  /* 0x000000040b067c25 */ /* 0x040fe4000f8e0006 */
[----:B------:R0:W5:Y:S02]  /*18f50*/  @P0 LDG.E R9, desc[UR40][R4.64] ;  /* 0x0000002804090981 */ /* 0x000164000c1e1900 */
[----:B------:R-:W-:Y:S01]  /*18f60*/  IMAD R13, R11, UR5, R10 ;  /* 0x000000050b0d7c24 */ /* 0x000fe2000f8e020a */
[----:B------:R-:W-:Y:S01]  /*18f70*/  ULDC.64 UR4, c[0x0][0xb50] ;  /* 0x0002d40000047ab9 */ /* 0x000fe20000000a00 */
[----:B------:R-:W-:Y:S01]  /*18f80*/  IMAD.HI R8, R31, 0x55555556, RZ ;  /* 0x555555561f087827 */ /* 0x000fe200078e02ff */
[----:B------:R-:W-:-:S03]  /*18f90*/  LEA R10, P3, R6, UR4, 0x2 ;  /* 0x00000004060a7c11 */ /* 0x000fc6000f8610ff */
[----:B------:R-:W-:Y:S01]  /*18fa0*/  IMAD.IADD R7, R7, 0x1, R13 ;  /* 0x0000000107077824 */ /* 0x000fe200078e020d */
[----:B------:R-:W-:Y:S01]  /*18fb0*/  LEA.HI R8, R8, R8, RZ, 0x1 ;  /* 0x0000000808087211 */ /* 0x000fe200078f08ff */
[----:B------:R-:W-:-:S03]  /*18fc0*/  IMAD.IADD R14, R14, 0x1, -R27 ;  /* 0x000000010e0e7824 */ /* 0x000fc600078e0a1b */
[----:B------:R-:W-:Y:S01]  /*18fd0*/  LEA.HI.X R7, R6, UR5, R7, 0x2, P3 ;  /* 0x0000000506077c11 */ /* 0x000fe200098f1407 */
[----:B------:R-:W-:Y:S02]  /*18fe0*/  IMAD R8, R8, -0x3, R31 ;  /* 0xfffffffd08087824 */ /* 0x000fe400078e021f */
[----:B------:R-:W-:Y:S01]  /*18ff0*/  IMAD R15, R15, 0x10, R14 ;  /* 0x000000100f0f7824 */ /* 0x000fe200078e020e */
[----:B0-----:R-:W-:Y:S06]  /*19000*/  @P0 BRA `(.L_x_1564) ;  /* 0x0000000000100947 */ /* 0x001fec0003800000 */
[----:B------:R-:W-:Y:S05]  /*19010*/  @!P1 BRA `(.L_x_1564) ;  /* 0x00000000000c9947 */ /* 0x000fea0003800000 */
[----:B------:R-:W2:Y:S04]  /*19020*/  LDG.E R4, desc[UR40][R24.64] ;  /* 0x0000002818047981 */ /* 0x000ea8000c1e1900 */
[----:B-----5:R-:W2:Y:S02]  /*19030*/  LDG.E R9, desc[UR40][R24.64+0x4] ;  /* 0x0000042818097981 */ /* 0x020ea4000c1e1900 */
[----:B--2---:R-:W-:-:S07]  /*19040*/  IMAD.IADD R9, R9, 0x1, -R4 ;  /* 0x0000000109097824 */ /* 0x004fce00078e0a04 */
.L_x_1564:
[----:B------:R-:W-:Y:S01]  /*19050*/  IMAD R5, R2, 0x40, R3 ;  /* 0x0000004002057824 */ /* 0x000fe200078e0203 */
[----:B------:R-:W-:Y:S01]  /*19060*/  SHFL.IDX PT, R24, R10, RZ, 0x1c1f ;  /* 0x001c1fff0a187589 */ /* 0x000fe200000e0000 */
[----:B------:R-:W-:Y:S01]  /*19070*/  IMAD R6, R8, 0x40, R15 ;  /* 0x0000004008067824 */ /* 0x000fe200078e020f */
[----:B------:R-:W-:Y:S01]  /*19080*/  LOP3.LUT P0, RZ, R30, 0x3, RZ, 0xc0, !PT ;  /* 0x000000031eff7812 */ /* 0x000fe2000780c0ff */
[----:B------:R-:W-:Y:S01]  /*19090*/  IMAD.WIDE R28, R5, 0x2, R28 ;  /* 0x00000002051c7825 */ /* 0x000fe200078e021c */
[----:B------:R-:W0:Y:S01]  /*190a0*/  SHFL.IDX PT, R25, R7, RZ, 0x1c1f ;  /* 0x001c1fff07197589 */ /* 0x000e2200000e0000 */
[----:B------:R-:W1:Y:S01]  /*190b0*/  @P2 LDC R39, c[0x0][0xbec] ;  /* 0x0002fb00ff272b82 */ /* 0x000e620000000800 */
[----:B------:R-:W-:Y:S01]  /*190c0*/  ULDC.64 UR4, c[0x0][0xaa0] ;  /* 0x0002a80000047ab9 */ /* 0x000fe20000000a00 */
[----:B------:R-:W-:Y:S01]  /*190d0*/  IMAD.IADD R6, R6, 0x1, R60 ;  /* 0x0000000106067824 */ /* 0x000fe200078e023c */
[----:B------:R-:W-:Y:S01]  /*190e0*/  SHFL.IDX PT, R26, R10, 0x1, 0x1c1f ;  /* 0x003c1f000a1a7f89 */ /* 0x000fe200000e0000 */
[----:B-----5:R-:W-:Y:S01]  /*190f0*/  IMAD R37, R9, R34, RZ ;  /* 0x0000002209257224 */ /* 0x020fe200078e02ff */
[----:B------:R-:W-:Y:S01]  /*19100*/  IADD3 R9, P3, R28, 0x1800, RZ ;  /* 0x000018001c097810 */ /* 0x000fe20007f7e0ff */
[----:B------:R-:W-:Y:S01]  /*19110*/  VIADD R4, R6, 0x8 ;  /* 0x0000000806047836 */ /* 0x000fe20000000000 */
[----:B------:R-:W2:Y:S01]  /*19120*/  SHFL.IDX PT, R27, R7, 0x1, 0x1c1f ;  /* 0x003c1f00071b7f89 */ /* 0x000ea200000e0000 */
[----:B------:R-:W-:-:S02]  /*19130*/  IADD3 R13, P4, R28, 0x3000, RZ ;  /* 0x000030001c0d7810 */ /* 0x000fc40007f9e0ff */
[-C--:B------:R-:W-:Y:S02]  /*19140*/  ISETP.GE.OR P1, PT, R6, R37.reuse, P0 ;  /* 0x000000250600720c */ /* 0x080fe40000726670 */
[----:B------:R-:W-:Y:S02]  /*19150*/  LOP3.LUT R5, R28, 0x380, RZ, 0xc0, !PT ;  /* 0x000003801c057812 */ /* 0x000fe400078ec0ff */
[----:B------:R-:W-:Y:S02]  /*19160*/  LOP3.LUT R8, R9, 0x380, RZ, 0xc0, !PT ;  /* 0x0000038009087812 */ /* 0x000fe400078ec0ff */
[----:B------:R-:W-:Y:S02]  /*19170*/  ISETP.GE.OR P0, PT, R4, R37, P0 ;  /* 0x000000250400720c */ /* 0x000fe40000706670 */
[----:B------:R-:W-:Y:S02]  /*19180*/  LOP3.LUT R12, R13, 0x380, RZ, 0xc0, !PT ;  /* 0x000003800d0c7812 */ /* 0x000fe400078ec0ff */
[----:B------:R-:W-:-:S02]  /*19190*/  SHF.R.U64 R5, R5, 0x3, RZ ;  /* 0x0000000305057819 */ /* 0x000fc400000012ff */
[----:B------:R-:W-:Y:S01]  /*191a0*/  SHF.R.U64 R8, R8, 0x3, RZ ;  /* 0x0000000308087819 */ /* 0x000fe200000012ff */
[----:B0-----:R0:W-:Y:S01]  /*191b0*/  @!P1 ST.E desc[UR40][R24.64], R56 ;  /* 0x0000003818009985 */ /* 0x0011e2000c101928 */
[----:B------:R-:W-:Y:S02]  /*191c0*/  SHF.R.U64 R12, R12, 0x3, RZ ;  /* 0x000000030c0c7819 */ /* 0x000fe400000012ff */
[----:B------:R-:W-:Y:S01]  /*191d0*/  LOP3.LUT R4, R5, R28, RZ, 0x3c, !PT ;  /* 0x0000001c05047212 */ /* 0x000fe200078e3cff */
[--C-:B------:R-:W-:Y:S01]  /*191e0*/  IMAD.MOV.U32 R5, RZ, RZ, R29.reuse ;  /* 0x000000ffff057224 */ /* 0x100fe200078e001d */
[----:B------:R-:W-:Y:S01]  /*191f0*/  LOP3.LUT R8, R8, R9, RZ, 0x3c, !PT ;  /* 0x0000000908087212 */ /* 0x000fe200078e3cff */
[--C-:B------:R-:W-:Y:S01]  /*19200*/  IMAD.X R9, RZ, RZ, R29.reuse, P3 ;  /* 0x000000ffff097224 */ /* 0x100fe200018e061d */
[----:B------:R-:W-:Y:S01]  /*19210*/  LOP3.LUT R12, R12, R13, RZ, 0x3c, !PT ;  /* 0x0000000d0c0c7212 */ /* 0x000fe200078e3cff */
[----:B------:R-:W-:Y:S01]  /*19220*/  IMAD.X R13, RZ, RZ, R29, P4 ;  /* 0x000000ffff0d7224 */ /* 0x000fe200020e061d */
[----:B--2---:R2:W-:Y:S04]  /*19230*/  @!P0 ST.E desc[UR40][R26.64], R20 ;  /* 0x000000141a008985 */ /* 0x0045e8000c101928 */
[----:B------:R-:W3:Y:S04]  /*19240*/  LD.E.128 R4, desc[UR40][R4.64] ;  /* 0x0000002804047980 */ /* 0x000ee8000c101d00 */
[----:B------:R-:W4:Y:S04]  /*19250*/  LD.E.128 R8, desc[UR40][R8.64] ;  /* 0x0000002808087980 */ /* 0x000f28000c101d00 */
[----:B------:R-:W4:Y:S01]  /*19260*/  LD.E.128 R12, desc[UR40][R12.64] ;  /* 0x000000280c0c7980 */ /* 0x000f22000c101d00 */
[----:B------:R-:W-:-:S04]  /*19270*/  IADD3 R31, P0, R28, 0x4800, RZ ;  /* 0x000048001c1f7810 */ /* 0x000fc80007f1e0ff */
[----:B------:R-:W-:Y:S01]  /*19280*/  LOP3.LUT R28, R31, 0x380, RZ, 0xc0, !PT ;  /* 0x000003801f1c7812 */ /* 0x000fe200078ec0ff */
[----:B0-----:R-:W-:Y:S02]  /*19290*/  IMAD.X R25, RZ, RZ, R29, P0 ;  /* 0x000000ffff197224 */ /* 0x001fe400000e061d */
[----:B------:R-:W-:Y:S01]  /*192a0*/  IMAD R29, R33, UR4, RZ ;  /* 0x00000004211d7c24 */ /* 0x000fe2000f8e02ff */
[----:B------:R-:W-:Y:S01]  /*192b0*/  SHF.R.U64 R24, R28, 0x3, RZ ;  /* 0x000000031c187819 */ /* 0x000fe200000012ff */
[----:B------:R-:W0:Y:S03]  /*192c0*/  @P2 LDC R33, c[0x0][0xbf0] ;  /* 0x0002fc00ff212b82 */ /* 0x000e260000000800 */
[----:B------:R-:W-:Y:S01]  /*192d0*/  LOP3.LUT R24, R24, R31, RZ, 0x3c, !PT ;  /* 0x0000001f18187212 */ /* 0x000fe200078e3cff */
[C---:B------:R-:W-:Y:S02]  /*192e0*/  IMAD R31, R32.reuse, UR5, R29 ;  /* 0x00000005201f7c24 */ /* 0x040fe4000f8e021d */
[----:B------:R-:W-:Y:S01]  /*192f0*/  IMAD.WIDE.U32 R28, R32, UR4, RZ ;  /* 0x00000004201c7c25 */ /* 0x000fe2000f8e00ff */
[----:B------:R-:W-:-:S02]  /*19300*/  ULDC.64 UR4, c[0x0][0xae8] ;  /* 0x0002ba0000047ab9 */ /* 0x000fc40000000a00 */
[----:B--2---:R-:W5:Y:S01]  /*19310*/  LD.E.128 R24, desc[UR40][R24.64] ;  /* 0x0000002818187980 */ /* 0x004f62000c101d00 */
[----:B------:R-:W-:Y:S02]  /*19320*/  IMAD R30, R21, 0x30, R2 ;  /* 0x00000030151e7824 */ /* 0x000fe400078e0202 */
[----:B------:R-:W-:Y:S01]  /*19330*/  IMAD R20, R38, UR4, RZ ;  /* 0x0000000426147c24 */ /* 0x000fe2000f8e02ff */
[----:B------:R-:W-:Y:S01]  /*19340*/  @!PT LDS RZ, [RZ] ;  /* 0x00000000fffff984 */ /* 0x000fe20000000800 */
[----:B------:R-:W-:Y:S01]  /*19350*/  @!PT LDS RZ, [RZ] ;  /* 0x00000000fffff984 */ /* 0x000fe20000000800 */
[----:B------:R-:W-:Y:S01]  /*19360*/  @!PT LDS RZ, [RZ] ;  /* 0x00000000fffff984 */ /* 0x000fe20000000800 */
[----:B------:R-:W-:Y:S01]  /*19370*/  @!PT LDS RZ, [RZ] ;  /* 0x00000000fffff984 */ /* 0x000fe20000000800 */
[----:B------:R2:W-:Y:S06]  /*19380*/  MEMBAR.ALL.CTA ;  /* 0x0000000000007992 */ /* 0x0005ec0000008000 */
[----:B--2---:R-:W2:Y:S01]  /*19390*/  FENCE.VIEW.ASYNC.S ;  /* 0x00000000000073c6 */ /* 0x004ea20000000000 */
[----:B------:R-:W-:-:S02]  /*193a0*/  IMAD.IADD R29, R29, 0x1, R31 ;  /* 0x000000011d1d7824 */ /* 0x000fc400078e021f */
[----:B------:R-:W-:Y:S02]  /*193b0*/  IMAD.IADD R32, R60, 0x1, R30 ;  /* 0x000000013c207824 */ /* 0x000fe400078e021e */
[C---:B------:R-:W-:Y:S02]  /*193c0*/  IMAD R31, R62.reuse, UR5, R20 ;  /* 0x000000053e1f7c24 */ /* 0x040fe4000f8e0214 */
[----:B------:R-:W-:Y:S01]  /*193d0*/  IMAD.WIDE.U32 R20, R62, UR4, R28 ;  /* 0x000000043e147c25 */ /* 0x000fe2000f8e001c */
[----:B------:R-:W-:-:S03]  /*193e0*/  ULDC.64 UR4, c[0x0][0xaf0] ;  /* 0x0002bc0000047ab9 */ /* 0x000fc60000000a00 */
[----:B-1----:R-:W-:-:S04]  /*193f0*/  @P2 IMAD.HI.U32 R28, R32, R39, RZ ;  /* 0x00000027201c2227 */ /* 0x002fc800078e00ff */
[----:B------:R-:W-:Y:S01]  /*19400*/  IMAD.MOV.U32 R29, RZ, RZ, R32 ;  /* 0x000000ffff1d7224 */ /* 0x000fe200078e0020 */
[----:B0-----:R-:W-:Y:S01]  /*19410*/  @P2 SHF.R.U32.HI R29, RZ, R33, R28 ;  /* 0x00000021ff1d2219 */ /* 0x001fe2000001161c */
[----:B------:R-:W-:Y:S02]  /*19420*/  IMAD.IADD R21, R21, 0x1, R31 ;  /* 0x0000000115157824 */ /* 0x000fe400078e021f */
[----:B------:R-:W-:Y:S01]  /*19430*/  IMAD R30, R36, UR4, RZ ;  /* 0x00000004241e7c24 */ /* 0x000fe2000f8e02ff */
[----:B------:R-:W-:Y:S01]  /*19440*/  SHF.R.S32.HI R28, RZ, 0x1f, R29 ;  /* 0x0000001fff1c7819 */ /* 0x000fe2000001141d */
[----:B------:R-:W-:-:S04]  /*19450*/  IMAD.WIDE.U32 R20, R35, UR4, R20 ;  /* 0x0000000423147c25 */ /* 0x000fc8000f8e0014 */
[----:B------:R-:W-:Y:S01]  /*19460*/  IMAD R31, R35, UR5, R30 ;  /* 0x00000005231f7c24 */ /* 0x000fe2000f8e021e */
[----:B------:R-:W-:Y:S01]  /*19470*/  ULDC.64 UR4, c[0x0][0xae0] ;  /* 0x0002b80000047ab9 */ /* 0x000fe20000000a00 */
[----:B------:R-:W-:Y:S02]  /*19480*/  IMAD.MOV R33, RZ, RZ, -R29 ;  /* 0x000000ffff217224 */ /* 0x000fe400078e0a1d */
[----:B------:R-:W-:Y:S02]  /*19490*/  IMAD.IADD R21, R21, 0x1, R31 ;  /* 0x0000000115157824 */ /* 0x000fe400078e021f */
[----:B------:R-:W-:Y:S02]  /*194a0*/  IMAD R28, R28, UR4, RZ ;  /* 0x000000041c1c7c24 */ /* 0x000fe4000f8e02ff */
[----:B------:R-:W-:Y:S02]  /*194b0*/  IMAD R31, R34, R33, R32 ;  /* 0x00000021221f7224 */ /* 0x000fe400078e0220 */
[----:B------:R-:W-:-:S02]  /*194c0*/  IMAD R33, R29, UR5, R28 ;  /* 0x000000051d217c24 */ /* 0x000fc4000f8e021c */
[----:B------:R-:W-:Y:S01]  /*194d0*/  IMAD.WIDE.U32 R20, R29, UR4, R20 ;  /* 0x000000041d147c25 */ /* 0x000fe2000f8e0014 */
[----:B------:R-:W-:Y:S01]  /*194e0*/  SHF.R.S32.HI R28, RZ, 0x1f, R31 ;  /* 0x0000001fff1c7819 */ /* 0x000fe2000001141f */
[----:B------:R-:W-:Y:S02]  /*194f0*/  ULDC.64 UR4, c[0x0][0xad8] ;  /* 0x0002b60000047ab9 */ /* 0x000fe40000000a00 */
[----:B------:R-:W-:Y:S02]  /*19500*/  IMAD.IADD R21, R21, 0x1, R33 ;  /* 0x0000000115157824 */ /* 0x000fe400078e0221 */
[----:B------:R-:W-:Y:S02]  /*19510*/  IMAD R28, R28, UR4, RZ ;  /* 0x000000041c1c7c24 */ /* 0x000fe4000f8e02ff */
[----:B------:R-:W-:-:S04]  /*19520*/  IMAD.WIDE.U32 R20, R31, UR4, R20 ;  /* 0x000000041f147c25 */ /* 0x000fc8000f8e0014 */
[----:B------:R-:W-:Y:S01]  /*19530*/  IMAD R29, R31, UR5, R28 ;  /* 0x000000051f1d7c24 */ /* 0x000fe2000f8e021c */
[----:B------:R-:W-:Y:S01]  /*19540*/  ULDC.64 UR4, c[0x0][0xa80] ;  /* 0x0002a00000047ab9 */ /* 0x000fe20000000a00 */
[----:B------:R-:W-:Y:S01]  /*19550*/  IMAD.IADD R34, R2, 0x1, R60 ;  /* 0x0000000102227824 */ /* 0x000fe200078e023c */
[----:B------:R-:W-:Y:S01]  /*19560*/  LEA R32, P0, R20, UR4, 0x1 ;  /* 0x0000000414207c11 */ /* 0x000fe2000f8008ff */
[----:B------:R-:W-:Y:S01]  /*19570*/  IMAD.IADD R21, R21, 0x1, R29 ;  /* 0x0000000115157824 */ /* 0x000fe200078e021d */
[----:B------:R-:W-:Y:S01]  /*19580*/  ULDC UR4, c[0x0][0xac8] ;  /* 0x0002b20000047ab9 */ /* 0x000fe20000000800 */
[----:B------:R-:W-:Y:S02]  /*19590*/  VIADD R2, R34, 0x30 ;  /* 0x0000003022027836 */ /* 0x000fe40000000000 */
[----:B--2---:R-:W0:Y:S01]  /*195a0*/  SHFL.IDX PT, R28, R32, RZ, 0x181f ;  /* 0x00181fff201c7589 */ /* 0x004e2200000e0000 */
[----:B------:R-:W-:Y:S01]  /*195b0*/  LEA.HI.X R33, R20, UR5, R21, 0x1, P0 ;  /* 0x0000000514217c11 */ /* 0x000fe200080f0c15 */
[C---:B------:R-:W-:Y:S01]  /*195c0*/  VIADD R20, R34.reuse, 0x60 ;  /* 0x0000006022147836 */ /* 0x040fe20000000000 */
[C---:B------:R-:W-:Y:S01]  /*195d0*/  ISETP.GE.AND P0, PT, R3.reuse, UR4, PT ;  /* 0x0000000403007c0c */ /* 0x040fe2000bf06270 */
[----:B------:R-:W1:Y:S03]  /*195e0*/  SHFL.IDX PT, R30, R32, 0x1, 0x181f ;  /* 0x00381f00201e7f89 */ /* 0x000e6600000e0000 */
[-C--:B------:R-:W-:Y:S01]  /*195f0*/  ISETP.GE.OR P1, PT, R34, R37.reuse, P0 ;  /* 0x000000252200720c */ /* 0x080fe20000726670 */
[----:B------:R-:W2:Y:S01]  /*19600*/  SHFL.IDX PT, R36, R32, 0x2, 0x181f ;  /* 0x00581f0020247f89 */ /* 0x000ea200000e0000 */
[-C--:B------:R-:W-:Y:S01]  /*19610*/  ISETP.GE.OR P2, PT, R2, R37.reuse, P0 ;  /* 0x000000250200720c */ /* 0x080fe20000746670 */
[----:B------:R-:W-:Y:S01]  /*19620*/  VIADD R2, R22, 0x13220 ;  /* 0x0001322016027836 */ /* 0x000fe20000000000 */
[----:B------:R-:W-:Y:S01]  /*19630*/  ISETP.GE.OR P3, PT, R20, R37, P0 ;  /* 0x000000251400720c */ /* 0x000fe20000766670 */
[----:B------:R-:W2:Y:S03]  /*19640*/  SHFL.IDX PT, R21, R33, RZ, 0x181f ;  /* 0x00181fff21157589 */ /* 0x000ea600000e0000 */
[----:B------:R-:W-:Y:S01]  /*19650*/  PRMT R2, RZ, 0x654, R2 ;  /* 0x00000654ff027816 */ /* 0x000fe20000000002 */
[----:B------:R-:W2:Y:S03]  /*19660*/  SHFL.IDX PT, R29, R33, 0x1, 0x181f ;  /* 0x00381f00211d7f89 */ /* 0x000ea600000e0000 */
[----:B------:R1:W-:Y:S01]  /*19670*/  SYNCS.ARRIVE.TRANS64.RED.A1T0 RZ, [R2+URZ], RZ ;  /* 0x000000ff02ff79a7 */ /* 0x0003e2000810043f */
[----:B------:R-:W2:Y:S01]  /*19680*/  SHFL.IDX PT, R31, R33, 0x2, 0x181f ;  /* 0x00581f00211f7f89 */ /* 0x000ea200000e0000 */
[----:B0-----:R-:W-:-:S03]  /*19690*/  @!P1 LEA R20, P4, R3, R28, 0x1 ;  /* 0x0000001c03149211 */ /* 0x001fc600078808ff */
[----:B------:R-:W0:Y:S01]  /*196a0*/  SHFL.IDX PT, R32, R32, 0x3, 0x181f ;  /* 0x00781f0020207f89 */ /* 0x000e2200000e0000 */
[----:B-1----:R-:W-:Y:S01]  /*196b0*/  VIADD R2, R34, 0x90 ;  /* 0x0000009022027836 */ /* 0x002fe20000000000 */
[C---:B------:R-:W-:Y:S02]  /*196c0*/  @!P2 LEA R28, P5, R3.reuse, R30, 0x1 ;  /* 0x0000001e031ca211 */ /* 0x040fe400078a08ff */
[----:B------:R-:W1:Y:S01]  /*196d0*/  SHFL.IDX PT, R33, R33, 0x3, 0x181f ;  /* 0x00781f0021217f89 */ /* 0x000e6200000e0000 */
[C---:B--2---:R-:W-:Y:S02]  /*196e0*/  @!P3 LEA R30, P6, R3.reuse, R36, 0x1 ;  /* 0x00000024031eb211 */ /* 0x044fe400078c08ff */
[----:B------:R-:W-:Y:S02]  /*196f0*/  ISETP.GE.OR P0, PT, R2, R37, P0 ;  /* 0x000000250200720c */ /* 0x000fe40000706670 */
[C-C-:B------:R-:W-:Y:S02]  /*19700*/  @!P1 LEA.HI.X R21, R3.reuse, R21, R0.reuse, 0x1, P4 ;  /* 0x0000001503159211 */ /* 0x140fe400020f0c00 */
[----:B------:R-:W-:-:S02]  /*19710*/  @!P2 LEA.HI.X R29, R3, R29, R0, 0x1, P5 ;  /* 0x0000001d031da211 */ /* 0x000fc400028f0c00 */
[----:B------:R-:W-:Y:S01]  /*19720*/  @!P3 LEA.HI.X R31, R3, R31, R0, 0x1, P6 ;  /* 0x0000001f031fb211 */ /* 0x000fe200030f0c00 */
[----:B---3--:R2:W-:Y:S04]  /*19730*/  @!P1 ST.E.128 desc[UR40][R20.64], R4 ;  /* 0x0000000414009985 */ /* 0x0085e8000c101d28 */
[----:B----4-:R2:W-:Y:S04]  /*19740*/  @!P2 ST.E.128 desc[UR40][R28.64], R8 ;  /* 0x000000081c00a985 */ /* 0x0105e8000c101d28 */
[----:B------:R2:W-:Y:S01]  /*19750*/  @!P3 ST.E.128 desc[UR40][R30.64], R12 ;  /* 0x0000000c1e00b985 */ /* 0x0005e2000c101d28 */
[----:B01----:R-:W-:Y:S05]  /*19760*/  @P0 BRA `(.L_x_1565) ;  /* 0x0000000800480947 */ /* 0x003fea0003800000 */
[----:B------:R-:W-:-:S04]  /*19770*/  LEA R2, P0, R3, R32, 0x1 ;  /* 0x0000002003027211 */ /* 0x000fc800078008ff */
[----:B------:R-:W-:-:S05]  /*19780*/  LEA.HI.X R3, R3, R33, R0, 0x1, P0 ;  /* 0x0000002103037211 */ /* 0x000fca00000f0c00 */
[----:B-----5:R0:W-:Y:S01]  /*19790*/  ST.E.128 desc[UR40][R2.64], R24 ;  /* 0x0000001802007985 */ /* 0x0201e2000c101d28 */
[----:B------:R-:W-:Y:S05]  /*197a0*/  BRA `(.L_x_1565) ;  /* 0x0000000800387947 */ /* 0x000fea0003800000 */
.L_x_1563:
[----:B------:R-:W2:Y:S01]  /*197b0*/  LDL R11, [R1+0x54] ;  /* 0x00005400010b7983 */ /* 0x000ea20000100800 */
[----:B------:R-:W-:Y:S01]  /*197c0*/  ULDC.64 UR4, c[0x0][0xc00] ;  /* 0x0003000000047ab9 */ /* 0x000fe20000000a00 */
[----:B------:R-:W2:Y:S01]  /*197d0*/  LDC.64 R4, c[0x0][0xc00] ;  /* 0x00030000ff047b82 */ /* 0x000ea20000000a00 */
[----:B------:R-:W-:Y:S01]  /*197e0*/  ISETP.NE.U32.AND P0, PT, RZ, UR4, PT ;  /* 0x00000004ff007c0c */ /* 0x000fe2000bf05070 */
[----:B------:R-:W-:-:S03]  /*197f0*/  IMAD.MOV.U32 R9, RZ, RZ, RZ ;  /* 0x000000ffff097224 */ /* 0x000fc600078e00ff */
[----:B------:R-:W-:Y:S01]  /*19800*/  ISETP.NE.AND.EX P0, PT, RZ, UR5, PT, P0 ;  /* 0x00000005ff007c0c */ /* 0x000fe2000bf05300 */
[----:B------:R-:W-:Y:S02]  /*19810*/  ULDC.64 UR4, c[0x0][0xc08] ;  /* 0x0003020000047ab9 */ /* 0x000fe40000000a00 */
[----:B------:R-:W-:Y:S01]  /*19820*/  ISETP.NE.U32.AND P1, PT, RZ, UR4, PT ;  /* 0x00000004ff007c0c */ /* 0x000fe2000bf25070 */
[----:B------:R-:W1:Y:S03]  /*19830*/  LDC R27, c[0x0][0xbe8] ;  /* 0x0002fa00ff1b7b82 */ /* 0x000e660000000800 */
[----:B------:R-:W-:-:S13]  /*19840*/  ISETP.NE.AND.EX P1, PT, RZ, UR5, PT, P1 ;  /* 0x00000005ff007c0c */ /* 0x000fda000bf25310 */
[----:B------:R-:W3:Y:S01]  /*19850*/  @P1 LDC.64 R6, c[0x0][0xc08] ;  /* 0x00030200ff061b82 */ /* 0x000ee20000000a00 */
[----:B------:R-:W-:Y:S02]  /*19860*/  ULDC UR4, c[0x0][0xa88] ;  /* 0x0002a20000047ab9 */ /* 0x000fe40000000800 */
[----:B------:R-:W-:Y:S02]  /*19870*/  IMAD.U32 R8, RZ, RZ, UR4 ;  /* 0x00000004ff087e24 */ /* 0x000fe4000f8e00ff */
[----:B--2---:R-:W-:-:S04]  /*19880*/  IMAD.WIDE R4, R11, 0x4, R4 ;  /* 0x000000040b047825 */ /* 0x004fc800078e0204 */
[----:B---3--:R-:W-:Y:S01]  /*19890*/  @P1 IMAD.WIDE R6, R11, 0x4, R6 ;  /* 0x000000040b061825 */ /* 0x008fe200078e0206 */
[----:B------:R2:W5:Y:S04]  /*198a0*/  @P0 LDG.E R9, desc[UR40][R4.64] ;  /* 0x0000002804090981 */ /* 0x000568000c1e1900 */
[----:B------:R2:W5:Y:S01]  /*198b0*/  @P1 LDG.E R8, desc[UR40][R6.64] ;  /* 0x0000002806081981 */ /* 0x000562000c1e1900 */
[----:B-1----:R-:W-:Y:S02]  /*198c0*/  ISETP.NE.AND P2, PT, R27, 0x1, PT ;  /* 0x000000011b00780c */ /* 0x002fe40003f45270 */
[----:B------:R-:W-:Y:S02]  /*198d0*/  ISETP.GE.AND P3, PT, R30, 0xc0, PT ;  /* 0x000000c01e00780c */ /* 0x000fe40003f66270 */
[----:B------:R-:W-:-:S09]  /*198e0*/  SHF.R.S32.HI R10, RZ, 0x1f, R11 ;  /* 0x0000001fff0a7819 */ /* 0x000fd2000001140b */
[----:B------:R-:W1:Y:S01]  /*198f0*/  @P2 LDC R26, c[0x0][0xbec] ;  /* 0x0002fb00ff1a2b82 */ /* 0x000e620000000800 */
[----:B--2---:R-:W-:Y:S05]  /*19900*/  @P1 BRA `(.L_x_1566) ;  /* 0x0000000000101947 */ /* 0x004fea0003800000 */
[----:B------:R-:W-:Y:S05]  /*19910*/  @!P0 BRA `(.L_x_1566) ;  /* 0x00000000000c8947 */ /* 0x000fea0003800000 */
[----:B------:R-:W2:Y:S04]  /*19920*/  LDG.E R7, desc[UR40][R4.64] ;  /* 0x0000002804077981 */ /* 0x000ea8000c1e1900 */
[----:B-----5:R-:W2:Y:S02]  /*19930*/  LDG.E R8, desc[UR40][R4.64+0x4] ;  /* 0x0000042804087981 */ /* 0x020ea4000c1e1900 */
[----:B--2---:R-:W-:-:S07]  /*19940*/  IMAD.IADD R8, R8, 0x1, -R7 ;  /* 0x0000000108087824 */ /* 0x004fce00078e0a07 */
.L_x_1566:
[----:B------:R-:W2:Y:S04]  /*19950*/  LDL R29, [R1+0x50] ;  /* 0x00005000011d7983 */ /* 0x000ea80000100800 */
[----:B------:R3:W5:Y:S01]  /*19960*/  LDL R28, [R1+0x2c] ;  /* 0x00002c00011c7983 */ /* 0x0007620000100800 */
[----:B------:R-:W-:Y:S01]  /*19970*/  BSSY B1, `(.L_x_1567) ;  /* 0x000002c000017945 */ /* 0x000fe20003800000 */
[----:B------:R-:W-:Y:S02]  /*19980*/  SEL R15, R11, RZ, !P0 ;  /* 0x000000ff0b0f7207 */ /* 0x000fe40004000000 */
[----:B------:R-:W-:Y:S02]  /*19990*/  SEL R20, R10, RZ, !P0 ;  /* 0x000000ff0a147207 */ /* 0x000fe40004000000 */
[----:B-----5:R-:W-:-:S02]  /*199a0*/  SHF.R.S32.HI R12, RZ, 0x1f, R9 ;  /* 0x0000001fff0c7819 */ /* 0x020fc40000011409 */
[----:B--2---:R-:W-:Y:S01]  /*199b0*/  SHF.R.S32.HI R14, RZ, 0x1f, R29 ;  /* 0x0000001fff0e7819 */ /* 0x004fe2000001141d */
[----:B---3--:R-:W-:Y:S06]  /*199c0*/  @P3 BRA `(.L_x_1568) ;  /* 0x0000000000983947 */ /* 0x008fec0003800000 */
[----:B------:R-:W2:Y:S01]  /*199d0*/  LDC R24, c[0x0][0xbe8] ;  /* 0x0002fa00ff187b82 */ /* 0x000ea20000000800 */
[----:B------:R-:W-:Y:S01]  /*199e0*/  IADD3 R13, R28, -0x80, R50 ;  /* 0xffffff801c0d7810 */ /* 0x000fe20007ffe032 */
[----:B--2---:R-:W-:-:S05]  /*199f0*/  IMAD R4, R8, R24, RZ ;  /* 0x0000001808047224 */ /* 0x004fca00078e02ff */
        /* <DEDUP_REMOVED lines=9> */
[----:B------:R-:W2:Y:S01]  /*19a90*/  @P0 LDC R6, c[0x0][0xbec] ;  /* 0x0002fb00ff060b82 */ /* 0x000ea20000000800 */
[----:B------:R-:W-:Y:S01]  /*19aa0*/  IMAD R11, R29, UR5, R10 ;  /* 0x000000051d0b7c24 */ /* 0x000fe2000f8e020a */
[----:B------:R-:W-:-:S03]  /*19ab0*/  ULDC.64 UR4, c[0x0][0xb98] ;  /* 0x0002e60000047ab9 */ /* 0x000fc60000000a00 */
[----:B------:R-:W-:-:S03]  /*19ac0*/  IMAD.IADD R5, R5, 0x1, R11 ;  /* 0x0000000105057824 */ /* 0x000fc600078e020b */
[----:B------:R-:W3:Y:S01]  /*19ad0*/  @P0 LDC R25, c[0x0][0xbf0] ;  /* 0x0002fc00ff190b82 */ /* 0x000ee20000000800 */
[----:B------:R-:W-:-:S04]  /*19ae0*/  IMAD.WIDE.U32 R4, R15, UR4, R4 ;  /* 0x000000040f047c25 */ /* 0x000fc8000f8e0004 */
[----:B--2---:R-:W-:-:S05]  /*19af0*/  @P0 IMAD.HI.U32 R6, R13, R6, RZ ;  /* 0x000000060d060227 */ /* 0x004fca00078e00ff */
[----:B---3--:R-:W-:Y:S01]  /*19b00*/  @P0 SHF.R.U32.HI R7, RZ, R25, R6 ;  /* 0x00000019ff070219 */ /* 0x008fe20000011606 */
[----:B------:R-:W-:-:S03]  /*19b10*/  IMAD R6, R20, UR4, RZ ;  /* 0x0000000414067c24 */ /* 0x000fc6000f8e02ff */
[----:B------:R-:W-:Y:S01]  /*19b20*/  IADD3 R4, P0, R7, R4, RZ ;  /* 0x0000000407047210 */ /* 0x000fe20007f1e0ff */
[----:B------:R-:W-:Y:S02]  /*19b30*/  IMAD.MOV R11, RZ, RZ, -R7 ;  /* 0x000000ffff0b7224 */ /* 0x000fe400078e0a07 */
[----:B------:R-:W-:Y:S01]  /*19b40*/  IMAD R10, R15, UR5, R6 ;  /* 0x000000050f0a7c24 */ /* 0x000fe2000f8e0206 */
[----:B------:R-:W-:Y:S01]  /*19b50*/  ULDC.64 UR4, c[0x0][0xb88] ;  /* 0x0002e20000047ab9 */ /* 0x000fe20000000a00 */
[----:B------:R-:W-:Y:S01]  /*19b60*/  IMAD R11, R24, R11, R13 ;  /* 0x0000000b180b7224 */ /* 0x000fe200078e020d */
[----:B------:R-:W-:-:S04]  /*19b70*/  SHF.R.S32.HI R13, RZ, 0x1f, R7 ;  /* 0x0000001fff0d7819 */ /* 0x000fc80000011407 */
        /* <DEDUP_REMOVED lines=8> */
[----:B------:R-:W-:Y:S01]  /*19c00*/  LEA.HI.X R7, R4, UR5, R5, 0x2, P0 ;  /* 0x0000000504077c11 */ /* 0x000fe200080f1405 */
[----:B------:R-:W-:-:S05]  /*19c10*/  IMAD.MOV.U32 R5, RZ, RZ, -0x800000 ;  /* 0xff800000ff057424 */ /* 0x000fca00078e00ff */
[----:B------:R2:W-:Y:S02]  /*19c20*/  STG.E desc[UR40][R6.64], R5 ;  /* 0x0000000506007986 */ /* 0x0005e4000c101928 */
.L_x_1568:
[----:B------:R-:W-:Y:S05]  /*19c30*/  BSYNC B1 ;  /* 0x0000000000017941 */ /* 0x000fea0003800000 */
.L_x_1567:
[----:B------:R-:W3:Y:S01]  /*19c40*/  @P2 LDC R11, c[0x0][0xbf0] ;  /* 0x0002fc00ff0b2b82 */ /* 0x000ee20000000800 */
[----:B------:R-:W-:Y:S01]  /*19c50*/  ULDC.64 UR4, c[0x0][0xaa0] ;  /* 0x0002a80000047ab9 */ /* 0x000fe20000000a00 */
[----:B------:R-:W-:Y:S02]  /*19c60*/  IMAD R21, R21, 0x30, R2 ;  /* 0x0000003015157824 */ /* 0x000fe400078e0202 */
[----:B------:R-:W-:Y:S02]  /*19c70*/  IMAD R4, R12, UR4, RZ ;  /* 0x000000040c047c24 */ /* 0x000fe4000f8e02ff */
[----:B------:R-:W-:Y:S02]  /*19c80*/  IMAD.IADD R21, R28, 0x1, R21 ;  /* 0x000000011c157824 */ /* 0x000fe400078e0215 */
[C---:B--2---:R-:W-:Y:S02]  /*19c90*/  IMAD R7, R9.reuse, UR5, R4 ;  /* 0x0000000509077c24 */ /* 0x044fe4000f8e0204 */
[----:B------:R-:W-:Y:S01]  /*19ca0*/  IMAD.WIDE.U32 R4, R9, UR4, RZ ;  /* 0x0000000409047c25 */ /* 0x000fe2000f8e00ff */
[----:B------:R-:W-:-:S03]  /*19cb0*/  ULDC.64 UR4, c[0x0][0xae8] ;  /* 0x0002ba0000047ab9 */ /* 0x000fc60000000a00 */
[----:B------:R-:W-:Y:S02]  /*19cc0*/  IMAD R6, R14, UR4, RZ ;  /* 0x000000040e067c24 */ /* 0x000fe4000f8e02ff */
[----:B------:R-:W-:Y:S02]  /*19cd0*/  IMAD.IADD R5, R5, 0x1, R7 ;  /* 0x0000000105057824 */ /* 0x000fe400078e0207 */
[----:B------:R-:W-:Y:S02]  /*19ce0*/  IMAD R9, R29, UR5, R6 ;  /* 0x000000051d097c24 */ /* 0x000fe4000f8e0206 */
[----:B-1----:R-:W-:-:S04]  /*19cf0*/  @P2 IMAD.HI.U32 R6, R21, R26, RZ ;  /* 0x0000001a15062227 */ /* 0x002fc800078e00ff */
[----:B------:R-:W-:Y:S01]  /*19d00*/  IMAD.WIDE.U32 R4, R29, UR4, R4 ;  /* 0x000000041d047c25 */ /* 0x000fe2000f8e0004 */
[----:B------:R-:W-:-:S03]  /*19d10*/  ULDC.64 UR4, c[0x0][0xaf0] ;  /* 0x0002bc0000047ab9 */ /* 0x000fc60000000a00 */
[----:B------:R-:W-:Y:S01]  /*19d20*/  IMAD.MOV.U32 R7, RZ, RZ, R21 ;  /* 0x000000ffff077224 */ /* 0x000fe200078e0015 */
[----:B---3--:R-:W-:Y:S01]  /*19d30*/  @P2 SHF.R.U32.HI R7, RZ, R11, R6 ;  /* 0x0000000bff072219 */ /* 0x008fe20000011606 */
        /* <DEDUP_REMOVED lines=19> */
[----:B------:R-:W-:Y:S01]  /*19e70*/  IMAD.IADD R5, R5, 0x1, R7 ;  /* 0x0000000105057824 */ /* 0x000fe200078e0207 */
[----:B------:R-:W-:Y:S01]  /*19e80*/  LEA R6, P0, R4, UR4, 0x1 ;  /* 0x0000000404067c11 */ /* 0x000fe2000f8008ff */
[----:B------:R-:W-:Y:S01]  /*19e90*/  IMAD R27, R8, R27, RZ ;  /* 0x0000001b081b7224 */ /* 0x000fe200078e02ff */
[----:B------:R-:W-:Y:S01]  /*19ea0*/  ULDC UR4, c[0x0][0xac8] ;  /* 0x0002b20000047ab9 */ /* 0x000fe20000000800 */
[----:B------:R-:W-:Y:S01]  /*19eb0*/  IMAD.IADD R24, R2, 0x1, R28 ;  /* 0x0000000102187824 */ /* 0x000fe200078e021c */
[----:B------:R-:W-:Y:S01]  /*19ec0*/  LEA.HI.X R10, R4, UR5, R5, 0x1, P0 ;  /* 0x00000005040a7c11 */ /* 0x000fe200080f0c05 */
[----:B------:R-:W1:Y:S01]  /*19ed0*/  SHFL.IDX PT, R8, R6, RZ, 0x181f ;  /* 0x00181fff06087589 */ /* 0x000e6200000e0000 */
[----:B------:R-:W-:Y:S01]  /*19ee0*/  ISETP.GE.AND P0, PT, R3, UR4, PT ;  /* 0x0000000403007c0c */ /* 0x000fe2000bf06270 */
[C---:B------:R-:W-:Y:S02]  /*19ef0*/  VIADD R2, R24.reuse, 0x30 ;  /* 0x0000003018027836 */ /* 0x040fe40000000000 */
[----:B------:R-:W2:Y:S01]  /*19f00*/  SHFL.IDX PT, R12, R6, 0x1, 0x181f ;  /* 0x00381f00060c7f89 */ /* 0x000ea200000e0000 */
[C---:B------:R-:W-:Y:S01]  /*19f10*/  VIADD R4, R24.reuse, 0x60 ;  /* 0x0000006018047836 */ /* 0x040fe20000000000 */
[CC--:B------:R-:W-:Y:S01]  /*19f20*/  ISETP.GE.OR P3, PT, R24.reuse, R27.reuse, P0 ;  /* 0x0000001b1800720c */ /* 0x0c0fe20000766670 */
[----:B------:R-:W-:Y:S01]  /*19f30*/  VIADD R5, R24, 0x90 ;  /* 0x0000009018057836 */ /* 0x000fe20000000000 */
[----:B------:R-:W3:Y:S01]  /*19f40*/  SHFL.IDX PT, R14, R6, 0x2, 0x181f ;  /* 0x00581f00060e7f89 */ /* 0x000ee200000e0000 */
[----:B------:R-:W-:-:S02]  /*19f50*/  ISETP.GE.OR P2, PT, R2, R27, P0 ;  /* 0x0000001b0200720c */ /* 0x000fc40000746670 */
[-C--:B------:R-:W-:Y:S01]  /*19f60*/  ISETP.GE.OR P1, PT, R4, R27.reuse, P0 ;  /* 0x0000001b0400720c */ /* 0x080fe20000726670 */
[----:B------:R-:W4:Y:S01]  /*19f70*/  SHFL.IDX PT, R7, R10, RZ, 0x181f ;  /* 0x00181fff0a077589 */ /* 0x000f2200000e0000 */
[----:B------:R-:W-:-:S03]  /*19f80*/  ISETP.GE.OR P0, PT, R5, R27, P0 ;  /* 0x0000001b0500720c */ /* 0x000fc60000706670 */
[----:B------:R2:W5:Y:S04]  /*19f90*/  SHFL.IDX PT, R20, R6, 0x3, 0x181f ;  /* 0x00781f0006147f89 */ /* 0x00056800000e0000 */
[----:B------:R-:W0:Y:S04]  /*19fa0*/  SHFL.IDX PT, R9, R10, 0x1, 0x181f ;  /* 0x00381f000a097f89 */ /* 0x000e2800000e0000 */
[----:B------:R-:W0:Y:S01]  /*19fb0*/  SHFL.IDX PT, R11, R10, 0x2, 0x181f ;  /* 0x00581f000a0b7f89 */ /* 0x000e2200000e0000 */
[----:B-1----:R-:W-:-:S03]  /*19fc0*/  @!P3 LEA R4, P6, R3, R8, 0x1 ;  /* 0x000000080304b211 */ /* 0x002fc600078c08ff */
[----:B------:R-:W1:Y:S01]  /*19fd0*/  SHFL.IDX PT, R13, R10, 0x3, 0x181f ;  /* 0x00781f000a0d7f89 */ /* 0x000e6200000e0000 */
[C---:B--2---:R-:W-:Y:S02]  /*19fe0*/  @!P2 LEA R6, P5, R3.reuse, R12, 0x1 ;  /* 0x0000000c0306a211 */ /* 0x044fe400078a08ff */
[C---:B---3--:R-:W-:Y:S02]  /*19ff0*/  @!P1 LEA R8, P4, R3.reuse, R14, 0x1 ;  /* 0x0000000e03089211 */ /* 0x048fe400078808ff */
[C---:B----4-:R-:W-:Y:S02]  /*1a000*/  @!P3 LEA.HI.X R5, R3.reuse, R7, R0, 0x1, P6 ;  /* 0x000000070305b211 */ /* 0x050fe400030f0c00 */
[----:B-----5:R-:W-:-:S03]  /*1a010*/  @!P0 LEA R2, P6, R3, R20, 0x1 ;  /* 0x0000001403028211 */ /* 0x020fc600078c08ff */
[----:B------:R3:W-:Y:S01]  /*1a020*/  @!P3 ST.E.128 desc[UR40][R4.64], RZ ;  /* 0x000000ff0400b985 */ /* 0x0007e2000c101d28 */
[C-C-:B0-----:R-:W-:Y:S02]  /*1a030*/  @!P2 LEA.HI.X R7, R3.reuse, R9, R0.reuse, 0x1, P5 ;  /* 0x000000090307a211 */ /* 0x141fe400028f0c00 */
[----:B------:R-:W-:-:S03]  /*1a040*/  @!P1 LEA.HI.X R9, R3, R11, R0, 0x1, P4 ;  /* 0x0000000b03099211 */ /* 0x000fc600020f0c00 */
[----:B------:R3:W-:Y:S01]  /*1a050*/  @!P2 ST.E.128 desc[UR40][R6.64], RZ ;  /* 0x000000ff0600a985 */ /* 0x0007e2000c101d28 */
[----:B-1----:R-:W-:-:S03]  /*1a060*/  @!P0 LEA.HI.X R3, R3, R13, R0, 0x1, P6 ;  /* 0x0000000d03038211 */ /* 0x002fc600030f0c00 */
[----:B------:R3:W-:Y:S04]  /*1a070*/  @!P1 ST.E.128 desc[UR40][R8.64], RZ ;  /* 0x000000ff08009985 */ /* 0x0007e8000c101d28 */
[----:B------:R3:W-:Y:S02]  /*1a080*/  @!P0 ST.E.128 desc[UR40][R2.64], RZ ;  /* 0x000000ff02008985 */ /* 0x0007e4000c101d28 */
.L_x_1565:
[----:B------:R-:W-:Y:S05]  /*1a090*/  BSYNC B0 ;  /* 0x0000000000007941 */ /* 0x000fea0003800000 */
.L_x_1562:
[----:B------:R-:W4:Y:S01]  /*1a0a0*/  LDL R0, [R1+0xc] ;  /* 0x00000c0001007983 */ /* 0x000f220000100800 */
[----:B------:R-:W-:Y:S02]  /*1a0b0*/  ULDC UR4, c[0x0][0xc3c] ;  /* 0x00030f0000047ab9 */ /* 0x000fe40000000800 */
[----:B----4-:R-:W-:-:S13]  /*1a0c0*/  ISETP.GE.AND P0, PT, R0, UR4, PT ;  /* 0x0000000400007c0c */ /* 0x010fda000bf06270 */
[----:B------:R-:W-:Y:S05]  /*1a0d0*/  @!P0 BRA `(.L_x_1569) ;  /* 0xfffffe6c009c8947 */ /* 0x000fea000383ffff */
[----:B------:R-:W-:Y:S05]  /*1a0e0*/  BRA `(.L_x_1387) ;  /* 0x0000007800fc7947 */ /* 0x000fea0003800000 */
.L_x_1385:
        /* <DEDUP_REMOVED lines=10> */
[----:B------:R0:W1:Y:S01]  /*1a190*/  @P0 LDS.128 R24, [R0+0x132d0] ;  /* 0x0132d00000180984 */ /* 0x0000620000000c00 */
[----:B------:R-:W-:Y:S06]  /*1a1a0*/  @P0 BAR.ARV 0x4, 0x200 ;  /* 0x0108000000000b1d */ /* 0x000fec0000002000 */
[----:B------:R-:W-:Y:S05]  /*1a1b0*/  @P0 BRA `(.L_x_1570) ;  /* 0x00000008008c0947 */ /* 0x000fea0003800000 */
[----:B------:R-:W2:Y:S01]  /*1a1c0*/  S2R R2, SR_TID.X ;  /* 0x0000000000027919 */ /* 0x000ea20000002100 */
[----:B------:R-:W-:Y:S01]  /*1a1d0*/  ULDC UR4, c[0x0][0xc3c] ;  /* 0x00030f0000047ab9 */ /* 0x000fe20000000800 */
[----:B0-----:R-:W-:Y:S01]  /*1a1e0*/  IMAD.MOV.U32 R0, RZ, RZ, RZ ;  /* 0x000000ffff007224 */ /* 0x001fe200078e00ff */
[----:B------:R-:W0:Y:S01]  /*1a1f0*/  S2UR UR6, SR_CTAID.X ;  /* 0x00000000000679c3 */ /* 0x000e220000002500 */
[----:B------:R-:W-:Y:S01]  /*1a200*/  ULDC UR5, c[0x0][0xc38] ;  /* 0x00030e0000057ab9 */ /* 0x000fe20000000800 */
[----:B--2---:R-:W-:-:S04]  /*1a210*/  LOP3.LUT R5, R2, 0x1f, RZ, 0xc0, !PT ;  /* 0x0000001f02057812 */ /* 0x004fc800078ec0ff */
[----:B------:R-:W-:-:S04]  /*1a220*/  ISETP.NE.AND P0, PT, R5, 0x1f, PT ;  /* 0x0000001f0500780c */ /* 0x000fc80003f05270 */
[----:B------:R-:W-:-:S13]  /*1a230*/  ISETP.GE.OR P1, PT, R5, UR4, !P0 ;  /* 0x0000000405007c0c */ /* 0x000fda000c726670 */
[----:B------:R-:W2:Y:S02]  /*1a240*/  @!P1 LDC.64 R2, c[0x0][0xc80] ;  /* 0x00032000ff029b82 */ /* 0x000ea40000000a00 */
[----:B--2---:R-:W-:-:S05]  /*1a250*/  @!P1 IMAD.WIDE.U32 R2, R5, 0x4, R2 ;  /* 0x0000000405029825 */ /* 0x004fca00078e0002 */
[----:B------:R-:W2:Y:S01]  /*1a260*/  @!P1 LDG.E R0, desc[UR40][R2.64] ;  /* 0x0000002802009981 */ /* 0x000ea2000c1e1900 */
[C---:B------:R-:W-:Y:S01]  /*1a270*/  ISETP.NE.AND P1, PT, R5.reuse, RZ, PT ;  /* 0x000000ff0500720c */ /* 0x040fe20003f25270 */
[----:B------:R-:W-:Y:S01]  /*1a280*/  UMOV UR4, URZ ;  /* 0x0000003f00047c82 */ /* 0x000fe20008000000 */
[C---:B------:R-:W-:Y:S01]  /*1a290*/  ISETP.GE.U32.AND P2, PT, R5.reuse, 0x2, PT ;  /* 0x000000020500780c */ /* 0x040fe20003f46070 */
[----:B-1----:R-:W-:Y:S01]  /*1a2a0*/  IMAD.MOV.U32 R24, RZ, RZ, RZ ;  /* 0x000000ffff187224 */ /* 0x002fe200078e00ff */
[C---:B------:R-:W-:Y:S02]  /*1a2b0*/  ISETP.GE.U32.AND P3, PT, R5.reuse, 0x4, PT ;  /* 0x000000040500780c */ /* 0x040fe40003f66070 */
[C---:B------:R-:W-:Y:S02]  /*1a2c0*/  ISETP.GE.U32.AND P4, PT, R5.reuse, 0x8, PT ;  /* 0x000000080500780c */ /* 0x040fe40003f86070 */
[----:B------:R-:W-:Y:S01]  /*1a2d0*/  ISETP.GE.U32.AND P5, PT, R5, 0x10, PT ;  /* 0x000000100500780c */ /* 0x000fe20003fa6070 */
[----:B--2---:R-:W1:Y:S02]  /*1a2e0*/  SHFL.UP PT, R4, R0, 0x1, RZ ;  /* 0x0420000000047989 */ /* 0x004e6400000e00ff */
[----:B-1----:R-:W-:-:S05]  /*1a2f0*/  SEL R7, R4, RZ, P1 ;  /* 0x000000ff04077207 */ /* 0x002fca0000800000 */
[----:B------:R-:W-:-:S05]  /*1a300*/  IMAD.IADD R7, R0, 0x1, R7 ;  /* 0x0000000100077824 */ /* 0x000fca00078e0207 */
[----:B------:R-:W1:Y:S02]  /*1a310*/  SHFL.UP PT, R4, R7, 0x2, RZ ;  /* 0x0440000007047989 */ /* 0x000e6400000e00ff */
        /* <DEDUP_REMOVED lines=11> */
[----:B------:R-:W1:Y:S02]  /*1a3d0*/  SHFL.IDX PT, R4, R6, 0x1f, 0x1f ;  /* 0x03e01f0006047f89 */ /* 0x000e6400000e0000 */
[----:B-1----:R-:W-:-:S04]  /*1a3e0*/  IMAD R4, R4, UR5, RZ ;  /* 0x0000000504047c24 */ /* 0x002fc8000f8e02ff */
[----:B------:R-:W-:Y:S01]  /*1a3f0*/  IMAD.MOV.U32 R9, RZ, RZ, R4 ;  /* 0x000000ffff097224 */ /* 0x000fe200078e0004 */
[----:B0-----:R-:W-:-:S13]  /*1a400*/  ISETP.GT.AND P6, PT, R4, UR6, PT ;  /* 0x0000000604007c0c */ /* 0x001fda000bfc4270 */
[----:B------:R-:W-:Y:S05]  /*1a410*/  @P6 BRA `(.L_x_1571) ;  /* 0x0000000000a06947 */ /* 0x000fea0003800000 */
[----:B------:R-:W0:Y:S01]  /*1a420*/  LDC R6, c[0x0][0xc3c] ;  /* 0x00030f00ff067b82 */ /* 0x000e220000000800 */
[----:B------:R-:W-:Y:S01]  /*1a430*/  IMAD.MOV.U32 R4, RZ, RZ, R9 ;  /* 0x000000ffff047224 */ /* 0x000fe200078e0009 */
[----:B------:R-:W-:Y:S01]  /*1a440*/  UMOV UR4, URZ ;  /* 0x0000003f00047c82 */ /* 0x000fe20008000000 */
[----:B------:R-:W-:Y:S01]  /*1a450*/  ULDC UR7, c[0x0][0xc3c] ;  /* 0x00030f0000077ab9 */ /* 0x000fe20000000800 */
[----:B------:R-:W-:-:S05]  /*1a460*/  ULDC UR5, c[0x0][0xc38] ;  /* 0x00030e0000057ab9 */ /* 0x000fca0000000800 */
.L_x_1575:
        /* <DEDUP_REMOVED lines=12> */
.L_x_1574:
[----:B------:R-:W-:Y:S05]  /*1a530*/  BSYNC B0 ;  /* 0x0000000000007941 */ /* 0x000fea0003800000 */
.L_x_1573:
        /* <DEDUP_REMOVED lines=20> */
[----:B------:R-:W-:Y:S02]  /*1a680*/  IMAD.MOV.U32 R6, RZ, RZ, R9 ;  /* 0x000000ffff067224 */ /* 0x000fe400078e0009 */
[----:B------:R-:W-:-:S07]  /*1a690*/  IMAD.MOV.U32 R9, RZ, RZ, R3 ;  /* 0x000000ffff097224 */ /* 0x000fce00078e0003 */
.L_x_1571:
[----:B------:R-:W-:-:S04]  /*1a6a0*/  IMAD.IADD R9, R4, 0x1, -R9 ;  /* 0x0000000104097824 */ /* 0x000fc800078e0a09 */
[----:B------:R-:W-:-:S05]  /*1a6b0*/  IMAD R2, R6, UR5, R9 ;  /* 0x0000000506027c24 */ /* 0x000fca000f8e0209 */
[----:B------:R-:W-:Y:S02]  /*1a6c0*/  ISETP.GT.AND P0, PT, R2, UR6, PT ;  /* 0x0000000602007c0c */ /* 0x000fe4000bf04270 */
[----:B------:R-:W0:Y:S11]  /*1a6d0*/  LDC.64 R2, c[0x0][0xc90] ;  /* 0x00032400ff027b82 */ /* 0x000e360000000a00 */
[----:B------:R-:W-:-:S04]  /*1a6e0*/  VOTE.ANY R10, PT, !P0 ;  /* 0x00000000000a7806 */ /* 0x000fc800040e0100 */
[----:B------:R-:W1:Y:S02]  /*1a6f0*/  POPC R13, R10 ;  /* 0x0000000a000d7309 */ /* 0x000e640000000000 */
[----:B-1----:R-:W-:-:S04]  /*1a700*/  VIADD R27, R13, UR4 ;  /* 0x000000040d1b7c36 */ /* 0x002fc80008000000 */
[----:B0-----:R-:W-:-:S05]  /*1a710*/  IMAD.WIDE R2, R27, 0x4, R2 ;  /* 0x000000041b027825 */ /* 0x001fca00078e0202 */
[----:B------:R-:W2:Y:S01]  /*1a720*/  LDG.E R7, desc[UR40][R2.64] ;  /* 0x0000002802077981 */ /* 0x000ea2000c1e1900 */
[----:B------:R-:W-:-:S03]  /*1a730*/  ISETP.NE.AND P0, PT, R10, RZ, PT ;  /* 0x000000ff0a00720c */ /* 0x000fc60003f05270 */
[----:B------:R-:W2:Y:S02]  /*1a740*/  SHFL.IDX PT, R0, R0, R13, 0x1f ;  /* 0x00001f0d00007589 */ /* 0x000ea400000e0000 */
[----:B--2---:R-:W-:-:S05]  /*1a750*/  IMAD R4, R0, R7, RZ ;  /* 0x0000000700047224 */ /* 0x004fca00078e02ff */
[----:B------:R-:W-:-:S04]  /*1a760*/  IABS R8, R4 ;  /* 0x0000000400087213 */ /* 0x000fc80000000000 */
[----:B------:R-:W0:Y:S08]  /*1a770*/  I2F.RP R11, R8 ;  /* 0x00000008000b7306 */ /* 0x000e300000209400 */
[----:B0-----:R-:W0:Y:S02]  /*1a780*/  MUFU.RCP R11, R11 ;  /* 0x0000000b000b7308 */ /* 0x001e240000001000 */
[----:B0-----:R-:W-:-:S06]  /*1a790*/  VIADD R12, R11, 0xffffffe ;  /* 0x0ffffffe0b0c7836 */ /* 0x001fcc0000000000 */
[----:B------:R-:W0:Y:S02]  /*1a7a0*/  F2I.FTZ.U32.TRUNC.NTZ R3, R12 ;  /* 0x0000000c00037305 */ /* 0x000e24000021f000 */
[----:B0-----:R-:W-:Y:S01]  /*1a7b0*/  IMAD.MOV R15, RZ, RZ, -R3 ;  /* 0x000000ffff0f7224 */ /* 0x001fe200078e0a03 */
[----:B------:R-:W-:Y:S06]  /*1a7c0*/  @!P0 BRA `(.L_x_1576) ;  /* 0x0000000000088947 */ /* 0x000fec0003800000 */
[----:B------:R-:W-:-:S05]  /*1a7d0*/  VIADD R11, R13, 0xffffffff ;  /* 0xffffffff0d0b7836 */ /* 0x000fca0000000000 */
[----:B------:R0:W1:Y:S02]  /*1a7e0*/  SHFL.IDX PT, R24, R6, R11, 0x1f ;  /* 0x00001f0b06187589 */ /* 0x00006400000e0000 */
.L_x_1576:
[----:B-1----:R-:W-:Y:S01]  /*1a7f0*/  IMAD R24, R24, UR5, R9 ;  /* 0x0000000518187c24 */ /* 0x002fe2000f8e0209 */
[----:B0-----:R-:W-:Y:S01]  /*1a800*/  IABS R6, R4 ;  /* 0x0000000400067213 */ /* 0x001fe20000000000 */
[----:B------:R-:W-:Y:S02]  /*1a810*/  IMAD R11, R15, R8, RZ ;  /* 0x000000080f0b7224 */ /* 0x000fe400078e02ff */
[----:B------:R-:W-:Y:S01]  /*1a820*/  IMAD.MOV.U32 R2, RZ, RZ, RZ ;  /* 0x000000ffff027224 */ /* 0x000fe200078e00ff */
[----:B------:R-:W-:Y:S01]  /*1a830*/  IADD3 R9, -R24, UR6, RZ ;  /* 0x0000000618097c10 */ /* 0x000fe2000fffe1ff */
[----:B------:R-:W-:Y:S02]  /*1a840*/  IMAD.MOV R6, RZ, RZ, -R6 ;  /* 0x000000ffff067224 */ /* 0x000fe400078e0a06 */
[----:B------:R-:W-:Y:S01]  /*1a850*/  IMAD.HI.U32 R2, R3, R11, R2 ;  /* 0x0000000b03027227 */ /* 0x000fe200078e0002 */
[----:B------:R-:W-:-:S05]  /*1a860*/  IABS R3, R9 ;  /* 0x0000000900037213 */ /* 0x000fca0000000000 */
        /* <DEDUP_REMOVED lines=15> */
[----:B------:R-:W-:Y:S02]  /*1a960*/  IMAD R4, R4, R2, R9 ;  /* 0x0000000204047224 */ /* 0x000fe400078e0209 */
[----:B------:R-:W-:Y:S01]  /*1a970*/  IMAD.MOV.U32 R2, RZ, RZ, RZ ;  /* 0x000000ffff027224 */ /* 0x000fe200078e00ff */
[----:B------:R-:W-:-:S04]  /*1a980*/  VIADDMNMX R7, R8, UR5, R7, PT ;  /* 0x0000000508077c46 */ /* 0x000fc8000b800107 */
[----:B------:R-:W-:-:S04]  /*1a990*/  IABS R8, R7 ;  /* 0x0000000700087213 */ /* 0x000fc80000000000 */
[----:B------:R-:W0:Y:S08]  /*1a9a0*/  I2F.RP R10, R8 ;  /* 0x00000008000a7306 */ /* 0x000e300000209400 */
[----:B0-----:R-:W0:Y:S02]  /*1a9b0*/  MUFU.RCP R10, R10 ;  /* 0x0000000a000a7308 */ /* 0x001e240000001000 */
[----:B0-----:R-:W-:Y:S01]  /*1a9c0*/  VIADD R3, R10, 0xffffffe ;  /* 0x0ffffffe0a037836 */ /* 0x001fe20000000000 */
[----:B------:R-:W-:-:S05]  /*1a9d0*/  IABS R10, R7 ;  /* 0x00000007000a7213 */ /* 0x000fca0000000000 */
[----:B------:R-:W0:Y:S02]  /*1a9e0*/  F2I.FTZ.U32.TRUNC.NTZ R3, R3 ;  /* 0x0000000300037305 */ /* 0x000e24000021f000 */
[----:B0-----:R-:W-:-:S04]  /*1a9f0*/  IMAD.MOV R11, RZ, RZ, -R3 ;  /* 0x000000ffff0b7224 */ /* 0x001fc800078e0a03 */
[----:B------:R-:W-:-:S04]  /*1aa00*/  IMAD R9, R11, R8, RZ ;  /* 0x000000080b097224 */ /* 0x000fc800078e02ff */
[----:B------:R-:W-:Y:S01]  /*1aa10*/  IMAD.HI.U32 R2, R3, R9, R2 ;  /* 0x0000000903027227 */ /* 0x000fe200078e0002 */
[----:B------:R-:W-:-:S03]  /*1aa20*/  IABS R9, R4 ;  /* 0x0000000400097213 */ /* 0x000fc60000000000 */
[----:B------:R-:W-:Y:S02]  /*1aa30*/  IMAD.MOV R3, RZ, RZ, -R10 ;  /* 0x000000ffff037224 */ /* 0x000fe400078e0a0a */
        /* <DEDUP_REMOVED lines=8> */
[----:B------:R-:W-:Y:S01]  /*1aac0*/  ISETP.GE.AND P2, PT, R3, RZ, PT ;  /* 0x000000ff0300720c */ /* 0x000fe20003f46270 */
[----:B------:R-:W-:-:S06]  /*1aad0*/  IMAD.IADD R3, R4, 0x1, R6 ;  /* 0x0000000104037824 */ /* 0x000fcc00078e0206 */
[----:B------:R-:W-:-:S06]  /*1aae0*/  @P0 VIADD R2, R2, 0x1 ;  /* 0x0000000102020836 */ /* 0x000fcc0000000000 */
[----:B------:R-:W-:Y:S01]  /*1aaf0*/  @!P2 IMAD.MOV R2, RZ, RZ, -R2 ;  /* 0x000000ffff02a224 */ /* 0x000fe200078e0a02 */
[----:B------:R-:W-:Y:S01]  /*1ab00*/  @!P1 LOP3.LUT R2, RZ, R7, RZ, 0x33, !PT ;  /* 0x00000007ff029212 */ /* 0x000fe200078e33ff */
[----:B------:R-:W-:-:S03]  /*1ab10*/  IMAD.MOV R7, RZ, RZ, -R7 ;  /* 0x000000ffff077224 */ /* 0x000fc600078e0a07 */
[----:B------:R-:W-:Y:S01]  /*1ab20*/  LOP3.LUT R25, RZ, R2, RZ, 0x33, !PT ;  /* 0x00000002ff197212 */ /* 0x000fe200078e33ff */
[----:B------:R-:W-:-:S04]  /*1ab30*/  IMAD R26, R2, R7, R3 ;  /* 0x00000007021a7224 */ /* 0x000fc800078e0203 */
[----:B------:R-:W-:Y:S01]  /*1ab40*/  IMAD.IADD R25, R0, 0x1, R25 ;  /* 0x0000000100197824 */ /* 0x000fe200078e0219 */
[----:B------:R-:W-:Y:S06]  /*1ab50*/  BRA `(.L_x_1577) ;  /* 0x00000000000c7947 */ /* 0x000fec0003800000 */
.L_x_1572:
[----:B------:R-:W-:Y:S02]  /*1ab60*/  IMAD.MOV.U32 R25, RZ, RZ, RZ ;  /* 0x000000ffff197224 */ /* 0x000fe400078e00ff */
[----:B------:R-:W-:Y:S02]  /*1ab70*/  IMAD.U32 R24, RZ, RZ, UR6 ;  /* 0x00000006ff187e24 */ /* 0x000fe4000f8e00ff */
[----:B------:R-:W-:-:S07]  /*1ab80*/  IMAD.MOV.U32 R26, RZ, RZ, RZ ;  /* 0x000000ffff1a7224 */ /* 0x000fce00078e00ff */
.L_x_1577:
[----:B------:R-:W-:-:S13]  /*1ab90*/  ISETP.NE.AND P0, PT, R5, RZ, PT ;  /* 0x000000ff0500720c */ /* 0x000fda0003f05270 */
[----:B------:R-:W0:Y:S01]  /*1aba0*/  @!P0 S2R R3, SR_CgaCtaId ;  /* 0x0000000000038919 */ /* 0x000e220000008800 */
[----:B------:R-:W-:-:S04]  /*1abb0*/  @!P0 MOV R0, 0x400 ;  /* 0x0000040000008802 */ /* 0x000fc80000000f00 */
[----:B0-----:R-:W-:-:S05]  /*1abc0*/  @!P0 LEA R0, R3, R0, 0x18 ;  /* 0x0000000003008211 */ /* 0x001fca00078ec0ff */
[----:B------:R2:W-:Y:S01]  /*1abd0*/  @!P0 STS.128 [R0+0x132d0], R24 ;  /* 0x0132d01800008388 */ /* 0x0005e20000000c00 */
[----:B------:R-:W-:Y:S06]  /*1abe0*/  BAR.ARV 0x5, 0x200 ;  /* 0x0148000000007b1d */ /* 0x000fec0000002000 */
.L_x_1570:
[----:B0-2---:R-:W-:Y:S01]  /*1abf0*/  IMAD.MOV.U32 R0, RZ, RZ, 0x1 ;  /* 0x00000001ff007424 */ /* 0x005fe200078e00ff */
[----:B------:R0:W-:Y:S01]  /*1ac00*/  STL [R1], RZ ;  /* 0x000000ff01007387 */ /* 0x0001e20000100800 */
[----:B------:R-:W-:Y:S02]  /*1ac10*/  ULDC UR4, c[0x0][0xc3c] ;  /* 0x00030f0000047ab9 */ /* 0x000fe40000000800 */
[----:B-1----:R-:W-:Y:S01]  /*1ac20*/  ISETP.GE.AND P0, PT, R27, UR4, PT ;  /* 0x000000041b007c0c */ /* 0x002fe2000bf06270 */
[----:B------:R0:W-:Y:S04]  /*1ac30*/  STL [R1+0x10], R0 ;  /* 0x0000100001007387 */ /* 0x0001e80000100800 */
[----:B------:R0:W-:Y:S08]  /*1ac40*/  STL [R1+0x60], RZ ;  /* 0x000060ff01007387 */ /* 0x0001f00000100800 */
[----:B0-----:R-:W-:Y:S05]  /*1ac50*/  @P0 BRA `(.L_x_1578) ;  /* 0x0000006c00180947 */ /* 0x001fea0003800000 */
[----:B------:R-:W2:Y:S01]  /*1ac60*/  LDL R11, [R1+0x44] ;  /* 0x00004400010b7983 */ /* 0x000ea20000100800 */
[----:B------:R-:W0:Y:S01]  /*1ac70*/  S2R R10, SR_TID.X ;  /* 0x00000000000a7919 */ /* 0x000e220000002100 */
[----:B------:R-:W1:Y:S01]  /*1ac80*/  S2UR UR4, SR_CgaCtaId ;  /* 0x00000000000479c3 */ /* 0x000e620000008800 */
[C---:B0-----:R-:W-:Y:S01]  /*1ac90*/  IMAD.SHL.U32 R3, R10.reuse, 0x40, RZ ;  /* 0x000000400a037824 */ /* 0x041fe200078e00ff */
[----:B------:R-:W-:Y:S01]  /*1aca0*/  SHF.R.U32.HI R5, RZ, 0x1, R10 ;  /* 0x00000001ff057819 */ /* 0x000fe2000001160a */
[C---:B------:R-:W-:Y:S01]  /*1acb0*/  IMAD.SHL.U32 R0, R10.reuse, 0x10, RZ ;  /* 0x000000100a007824 */ /* 0x040fe200078e00ff */
[C---:B------:R-:W-:Y:S02]  /*1acc0*/  LOP3.LUT R12, R10.reuse, 0x7f, RZ, 0xc0, !PT ;  /* 0x0000007f0a0c7812 */ /* 0x040fe400078ec0ff */
[----:B------:R-:W-:Y:S01]  /*1acd0*/  LOP3.LUT R2, R3, 0x180, RZ, 0xc0, !PT ;  /* 0x0000018003027812 */ /* 0x000fe200078ec0ff */
[----:B------:R-:W-:Y:S01]  /*1ace0*/  IMAD.SHL.U32 R9, R10, 0x2, RZ ;  /* 0x000000020a097824 */ /* 0x000fe200078e00ff */
[----:B------:R-:W-:Y:S01]  /*1acf0*/  LOP3.LUT R6, R0, 0x1b0, RZ, 0xc0, !PT ;  /* 0x000001b000067812 */ /* 0x000fe200078ec0ff */
[----:B------:R-:W-:Y:S01]  /*1ad00*/  IMAD.SHL.U32 R7, R12, 0x10, RZ ;  /* 0x000000100c077824 */ /* 0x000fe200078e00ff */
[----:B------:R-:W-:Y:S01]  /*1ad10*/  LOP3.LUT R5, R2, 0x30, R5, 0xf8, !PT ;  /* 0x0000003002057812 */ /* 0x000fe200078ef805 */
[----:B------:R-:W-:Y:S01]  /*1ad20*/  IMAD.SHL.U32 R2, R10, 0x20, RZ ;  /* 0x000000200a027824 */ /* 0x000fe200078e00ff */
[----:B------:R-:W-:Y:S01]  /*1ad30*/  LOP3.LUT R8, R6, 0x30, R9, 0x78, !PT ;  /* 0x0000003006087812 */ /* 0x000fe200078e7809 */
[----:B------:R-:W-:Y:S01]  /*1ad40*/  IMAD.SHL.U32 R4, R10, 0x8, RZ ;  /* 0x000000080a047824 */ /* 0x000fe200078e00ff */
[----:B------:R-:W-:-:S02]  /*1ad50*/  LOP3.LUT R7, R7, 0x600, RZ, 0xc0, !PT ;  /* 0x0000060007077812 */ /* 0x000fc400078ec0ff */
[----:B------:R-:W-:Y:S01]  /*1ad60*/  LOP3.LUT R6, R2, 0x80, RZ, 0xc0, !PT ;  /* 0x0000008002067812 */ /* 0x000fe200078ec0ff */
[----:B------:R-:W-:Y:S01]  /*1ad70*/  IMAD.SHL.U32 R9, R10, 0x4, RZ ;  /* 0x000000040a097824 */ /* 0x000fe200078e00ff */
[----:B------:R-:W-:Y:S02]  /*1ad80*/  LOP3.LUT R4, R5, 0x30, R4, 0x78, !PT ;  /* 0x0000003005047812 */ /* 0x000fe400078e7804 */
[----:B------:R-:W-:Y:S02]  /*1ad90*/  LOP3.LUT R6, R6, 0x10, R10, 0xf8, !PT ;  /* 0x0000001006067812 */ /* 0x000fe400078ef80a */
[C---:B------:R-:W-:Y:S02]  /*1ada0*/  LOP3.LUT R5, R7.reuse, 0x60, R2, 0xf8, !PT ;  /* 0x0000006007057812 */ /* 0x040fe400078ef802 */
[----:B------:R-:W-:Y:S02]  /*1adb0*/  LOP3.LUT R7, R7, 0x40, R0, 0xf8, !PT ;  /* 0x0000004007077812 */ /* 0x000fe400078ef800 */
[----:B------:R-:W-:-:S02]  /*1adc0*/  LOP3.LUT R6, R6, 0x10, R9, 0x78, !PT ;  /* 0x0000001006067812 */ /* 0x000fc400078e7809 */
        /* <DEDUP_REMOVED lines=8> */
[----:B-1----:R-:W-:-:S05]  /*1ae50*/  IMAD.U32 R3, RZ, RZ, UR4 ;  /* 0x00000004ff037e24 */ /* 0x002fca000f8e00ff */
[----:B------:R0:W-:Y:S01]  /*1ae60*/  STL [R1+0x2c], R3 ;  /* 0x00002c0301007387 */ /* 0x0001e20000100800 */
[----:B------:R-:W-:Y:S02]  /*1ae70*/  LEA R17, R3, R17, 0x18 ;  /* 0x0000001103117211 */ /* 0x000fe400078ec0ff */
[----:B------:R-:W-:Y:S01]  /*1ae80*/  SHF.R.U32.HI R4, RZ, 0x2, R12 ;  /* 0x00000002ff047819 */ /* 0x000fe2000001160c */
[----:B------:R-:W-:Y:S03]  /*1ae90*/  BSSY B7, `(.L_x_1578) ;  /* 0x00006a2000077945 */ /* 0x000fe60003800000 */
[----:B------:R-:W-:Y:S01]  /*1aea0*/  LOP3.LUT R2, R4, 0x60, R2, 0xf8, !PT ;  /* 0x0000006004027812 */ /* 0x000fe200078ef802 */
[----:B------:R-:W-:-:S03]  /*1aeb0*/  ULDC.64 UR38, c[0x0][0x198] ;  /* 0x0000660000267ab9 */ /* 0x000fc60000000a00 */
[----:B------:R-:W-:Y:S01]  /*1aec0*/  LOP3.LUT R2, R2, 0x80, RZ, 0xfc, !PT ;  /* 0x0000008002027812 */ /* 0x000fe200078efcff */
        /* <DEDUP_REMOVED lines=11> */
[----:B------:R1:W-:Y:S04]  /*1af80*/  STL [R1], RZ ;  /* 0x000000ff01007387 */ /* 0x0003e80000100800 */
[----:B------:R1:W-:Y:S04]  /*1af90*/  STL [R1+0x10], R3 ;  /* 0x0000100301007387 */ /* 0x0003e80000100800 */
[----:B------:R1:W-:Y:S02]  /*1afa0*/  STL [R1+0x5c], R0 ;  /* 0x00005c0001007387 */ /* 0x0003e40000100800 */
.L_x_1704:
[----:B------:R-:W-:Y:S05]  /*1afb0*/  YIELD ;  /* 0x0000000000007946 */ /* 0x000fea0003800000 */
[----:B------:R-:W-:Y:S01]  /*1afc0*/  ULDC.64 UR4, c[0x0][0xa28] ;  /* 0x00028a0000047ab9 */ /* 0x000fe20000000a00 */
[----:B01----:R-:W-:Y:S02]  /*1afd0*/  CS2R R8, SRZ ;  /* 0x0000000000087805 */ /* 0x003fe4000001ff00 */
[----:B------:R-:W-:Y:S01]  /*1afe0*/  ISETP.NE.U32.AND P0, PT, RZ, UR4, PT ;  /* 0x00000004ff007c0c */ /* 0x000fe2000bf05070 */
[----:B------:R-:W0:Y:S01]  /*1aff0*/  LDC.64 R4, c[0x0][0xa00] ;  /* 0x00028000ff047b82 */ /* 0x000e220000000a00 */
[----:B------:R-:W-:-:S02]  /*1b000*/  ULDC.64 UR6, c[0x0][0xa10] ;  /* 0x0002840000067ab9 */ /* 0x000fc40000000a00 */
[----:B------:R-:W-:Y:S01]  /*1b010*/  ISETP.NE.AND.EX P0, PT, RZ, UR5, PT, P0 ;  /* 0x00000005ff007c0c */ /* 0x000fe2000bf05300 */
[----:B------:R-:W-:-:S12]  /*1b020*/  ULDC.64 UR4, c[0x0][0xa18] ;  /* 0x0002860000047ab9 */ /* 0x000fd80000000a00 */
[----:B-1----:R-:W1:Y:S02]  /*1b030*/  @P0 LDC.64 R2, c[0x0][0xa28] ;  /* 0x00028a00ff020b82 */ /* 0x002e640000000a00 */
[----:B-1----:R-:W-:-:S05]  /*1b040*/  @P0 IMAD.WIDE R2, R27, 0x4, R2 ;  /* 0x000000041b020825 */ /* 0x002fca00078e0202 */
[----:B--2---:R1:W2:Y:S01]  /*1b050*/  @P0 LDG.E R9, desc[UR40][R2.64] ;  /* 0x0000002802090981 */ /* 0x0042a2000c1e1900 */
[----:B------:R-:W-:Y:S01]  /*1b060*/  ISETP.NE.U32.AND P0, PT, RZ, UR4, PT ;  /* 0x00000004ff007c0c */ /* 0x000fe2000bf05070 */
[----:B0-----:R-:W-:Y:S01]  /*1b070*/  IMAD.WIDE R4, R27, 0x4, R4 ;  /* 0x000000041b047825 */ /* 0x001fe200078e0204 */
[----:B------:R-:W-:Y:S02]  /*1b080*/  ISETP.NE.U32.AND P1, PT, RZ, UR6, PT ;  /* 0x00000006ff007c0c */ /* 0x000fe4000bf25070 */
[----:B------:R-:W-:Y:S01]  /*1b090*/  ISETP.NE.AND.EX P2, PT, RZ, UR5, PT, P0 ;  /* 0x00000005ff007c0c */ /* 0x000fe2000bf45300 */
[----:B------:R-:W-:Y:S01]  /*1b0a0*/  ULDC.64 UR4, c[0x0][0xa00] ;  /* 0x0002800000047ab9 */ /* 0x000fe20000000a00 */
[----:B------:R-:W-:Y:S01]  /*1b0b0*/  ISETP.NE.AND.EX P1, PT, RZ, UR7, PT, P1 ;  /* 0x00000007ff007c0c */ /* 0x000fe2000bf25310 */
[----:B------:R-:W-:Y:S01]  /*1b0c0*/  IMAD.MOV.U32 R0, RZ, RZ, RZ ;  /* 0x000000ffff007224 */ /* 0x000fe200078e00ff */
[----:B------:R-:W-:Y:S01]  /*1b0d0*/  ISETP.NE.U32.AND P0, PT, RZ, UR4, PT ;  /* 0x00000004ff007c0c */ /* 0x000fe2000bf05070 */
[----:B-1----:R-:W0:Y:S03]  /*1b0e0*/  LDC.64 R2, c[0x0][0xa10] ;  /* 0x00028400ff027b82 */ /* 0x002e260000000a00 */
[----:B------:R-:W-:-:S05]  /*1b0f0*/  ISETP.NE.AND.EX P0, PT, RZ, UR5, PT, P0 ;  /* 0x00000005ff007c0c */ /* 0x000fca000bf05300 */
[----:B------:R-:W1:Y:S08]  /*1b100*/  @P2 LDC.64 R6, c[0x0][0xa18] ;  /* 0x00028600ff062b82 */ /* 0x000e700000000a00 */
[----:B------:R-:W3:Y:S01]  /*1b110*/  @P0 LDG.E R8, desc[UR40][R4.64] ;  /* 0x0000002804080981 */ /* 0x000ee2000c1e1900 */
[----:B0-----:R-:W-:-:S05]  /*1b120*/  IMAD.WIDE R2, R27, 0x4, R2 ;  /* 0x000000041b027825 */ /* 0x001fca00078e0202 */
[----:B-----5:R-:W5:Y:S01]  /*1b130*/  @P1 LDG.E R0, desc[UR40][R2.64] ;  /* 0x0000002802001981 */ /* 0x020f62000c1e1900 */
[----:B------:R-:W-:Y:S02]  /*1b140*/  ULDC UR4, c[0x0][0x288] ;  /* 0x0000a20000047ab9 */ /* 0x000fe40000000800 */
[----:B------:R-:W-:Y:S01]  /*1b150*/  IMAD.U32 R28, RZ, RZ, UR4 ;  /* 0x00000004ff1c7e24 */ /* 0x000fe2000f8e00ff */
[----:B------:R-:W-:Y:S02]  /*1b160*/  ULDC.64 UR4, c[0x0][0x418] ;  /* 0x0001060000047ab9 */ /* 0x000fe40000000a00 */
[----:B------:R-:W-:-:S03]  /*1b170*/  UISETP.NE.U32.AND UP0, UPT, UR4, URZ, UPT ;  /* 0x0000003f0400728c */ /* 0x000fc6000bf05070 */
[----:B------:R-:W-:Y:S01]  /*1b180*/  ULDC UR4, c[0x0][0x424] ;  /* 0x0001090000047ab9 */ /* 0x000fe20000000800 */
[----:B------:R-:W-:Y:S01]  /*1b190*/  UISETP.NE.AND.EX UP0, UPT, UR5, URZ, UPT, UP0 ;  /* 0x0000003f0500728c */ /* 0x000fe2000bf05300 */
[----:B-1----:R-:W-:Y:S02]  /*1b1a0*/  @P2 IMAD.WIDE R6, R27, 0x4, R6 ;  /* 0x000000041b062825 */ /* 0x002fe400078e0206 */
[----:B------:R-:W-:Y:S01]  /*1b1b0*/  ULDC UR5, c[0x0][0x2f0] ;  /* 0x0000bc0000057ab9 */ /* 0x000fe20000000800 */
[----:B------:R-:W-:Y:S02]  /*1b1c0*/  USEL UR4, UR4, 0x1, UP0 ;  /* 0x0000000104047887 */ /* 0x000fe40008000000 */
[----:B------:R0:W5:Y:S02]  /*1b1d0*/  @P2 LDG.E R28, desc[UR40][R6.64] ;  /* 0x00000028061c2981 */ /* 0x000164000c1e1900 */
[----:B------:R-:W-:-:S03]  /*1b1e0*/  UIMAD UR4, UR4, UR5, URZ ;  /* 0x00000005040472a4 */ /* 0x000fc6000f8e023f */
[----:B------:R-:W-:Y:S02]  /*1b1f0*/  ULDC UR5, c[0x0][0x348] ;  /* 0x0000d20000057ab9 */ /* 0x000fe40000000800 */
[----:B0-----:R-:W-:Y:S02]  /*1b200*/  IMAD.U32 R7, RZ, RZ, UR5 ;  /* 0x00000005ff077e24 */ /* 0x001fe4000f8e00ff */
[----:B------:R-:W-:Y:S01]  /*1b210*/  IMAD.U32 R6, RZ, RZ, UR4 ;  /* 0x00000004ff067e24 */ /* 0x000fe2000f8e00ff */
[----:B--2---:R0:W-:Y:S04]  /*1b220*/  STL [R1+0x20], R9 ;  /* 0x0000200901007387 */ /* 0x0041e80000100800 */
[----:B---3--:R0:W-:Y:S01]  /*1b230*/  STL [R1+0x50], R8 ;  /* 0x0000500801007387 */ /* 0x0081e20000100800 */
[----:B------:R-:W-:Y:S05]  /*1b240*/  @P2 BRA `(.L_x_1579) ;  /* 0x0000000000102947 */ /* 0x000fea0003800000 */
[----:B------:R-:W-:Y:S05]  /*1b250*/  @!P0 BRA `(.L_x_1579) ;  /* 0x00000000000c8947 */ /* 0x000fea0003800000 */
[----:B-----5:R-:W2:Y:S04]  /*1b260*/  LDG.E R28, desc[UR40][R4.64] ;  /* 0x00000028041c7981 */ /* 0x020ea8000c1e1900 */
[----:B------:R-:W2:Y:S02]  /*1b270*/  LDG.E R4, desc[UR40][R4.64+0x4] ;  /* 0x0000042804047981 */ /* 0x000ea4000c1e1900 */
[----:B--2---:R-:W-:-:S07]  /*1b280*/  IMAD.IADD R28, R4, 0x1, -R28 ;  /* 0x00000001041c7824 */ /* 0x004fce00078e0a1c */
.L_x_1579:
[----:B------:R-:W-:Y:S02]  /*1b290*/  ULDC.64 UR4, c[0x0][0xa20] ;  /* 0x0002880000047ab9 */ /* 0x000fe40000000a00 */
[----:B------:R-:W-:-:S04]  /*1b2a0*/  ISETP.NE.U32.AND P0, PT, RZ, UR4, PT ;  /* 0x00000004ff007c0c */ /* 0x000fc8000bf05070 */
[----:B------:R-:W-:-:S13]  /*1b2b0*/  ISETP.NE.AND.EX P0, PT, RZ, UR5, PT, P0 ;  /* 0x00000005ff007c0c */ /* 0x000fda000bf05300 */
[----:B------:R-:W-:Y:S05]  /*1b2c0*/  @!P0 BRA `(.L_x_1580) ;  /* 0x0000000000108947 */ /* 0x000fea0003800000 */
[----:B------:R-:W1:Y:S02]  /*1b2d0*/  LDC.64 R4, c[0x0][0xa20] ;  /* 0x00028800ff047b82 */ /* 0x000e640000000a00 */
[----:B-1----:R-:W-:-:S05]  /*1b2e0*/  IMAD.WIDE R4, R27, 0x4, R4 ;  /* 0x000000041b047825 */ /* 0x002fca00078e0204 */
[----:B------:R1:W5:Y:S01]  /*1b2f0*/  LDG.E R6, desc[UR40][R4.64] ;  /* 0x0000002804067981 */ /* 0x000362000c1e1900 */
[----:B------:R-:W-:Y:S05]  /*1b300*/  BRA `(.L_x_1581) ;  /* 0x0000000000247947 */ /* 0x000fea0003800000 */
.L_x_1580:
[----:B------:R-:W-:Y:S02]  /*1b310*/  ULDC.64 UR4, c[0x0][0xa08] ;  /* 0x0002820000047ab9 */ /* 0x000fe40000000a00 */
[----:B------:R-:W-:-:S04]  /*1b320*/  ISETP.NE.U32.AND P0, PT, RZ, UR4, PT ;  /* 0x00000004ff007c0c */ /* 0x000fc8000bf05070 */
[----:B------:R-:W-:-:S13]  /*1b330*/  ISETP.NE.AND.EX P0, PT, RZ, UR5, PT, P0 ;  /* 0x00000005ff007c0c */ /* 0x000fda000bf05300 */
[----:B------:R-:W-:Y:S05]  /*1b340*/  @!P0 BRA `(.L_x_1581) ;  /* 0x0000000000148947 */ /* 0x000fea0003800000 */
[----:B------:R-:W1:Y:S02]  /*1b350*/  LDC.64 R4, c[0x0][0xa08] ;  /* 0x00028200ff047b82 */ /* 0x000e640000000a00 */
[----:B-1----:R-:W-:-:S05]  /*1b360*/  IMAD.WIDE R4, R27, 0x4, R4 ;  /* 0x000000041b047825 */ /* 0x002fca00078e0204 */
[----:B------:R-:W2:Y:S04]  /*1b370*/  LDG.E R6, desc[UR40][R4.64] ;  /* 0x0000002804067981 */ /* 0x000ea8000c1e1900 */
[----:B------:R-:W2:Y:S02]  /*1b380*/  LDG.E R4, desc[UR40][R4.64+0x4] ;  /* 0x0000042804047981 */ /* 0x000ea4000c1e1900 */
[----:B--2---:R-:W-:-:S07]  /*1b390*/  IMAD.IADD R6, R4, 0x1, -R6 ;  /* 0x0000000104067824 */ /* 0x004fce00078e0a06 */
.L_x_1581:
[----:B-1----:R-:W2:Y:S04]  /*1b3a0*/  @P1 LDG.E R4, desc[UR40][R2.64] ;  /* 0x0000002802041981 */ /* 0x002ea8000c1e1900 */
[----:B------:R1:W2:Y:S01]  /*1b3b0*/  @P1 LDG.E R5, desc[UR40][R2.64+0x4] ;  /* 0x0000042802051981 */ /* 0x0002a2000c1e1900 */
[----:B-----5:R-:W-:Y:S02]  /*1b3c0*/  IMAD.IADD R6, R6, 0x1, -R9 ;  /* 0x0000000106067824 */ /* 0x020fe400078e0a09 */
[----:B------:R-:W-:-:S04]  /*1b3d0*/  IMAD R25, R25, 0xc0, RZ ;  /* 0x000000c019197824 */ /* 0x000fc800078e02ff */
[----:B0-----:R-:W-:Y:S01]  /*1b3e0*/  VIADD R8, R25, 0xbf ;  /* 0x000000bf19087836 */ /* 0x001fe20000000000 */
[----:B-1----:R-:W0:Y:S02]  /*1b3f0*/  LDC R2, c[0x0][0x448] ;  /* 0x00011200ff027b82 */ /* 0x002e240000000800 */
[----:B0-----:R-:W-:-:S13]  /*1b400*/  ISETP.NE.AND P2, PT, R2, 0x1, PT ;  /* 0x000000010200780c */ /* 0x001fda0003f45270 */
[----:B------:R-:W0:Y:S08]  /*1b410*/  @P2 LDC R3, c[0x0][0x44c] ;  /* 0x00011300ff032b82 */ /* 0x000e300000000800 */
[----:B------:R-:W1:Y:S01]  /*1b420*/  @P2 LDC R2, c[0x0][0x450] ;  /* 0x00011400ff022b82 */ /* 0x000e620000000800 */
[----:B0-----:R-:W-:-:S05]  /*1b430*/  @P2 IMAD.HI.U32 R3, R8, R3, RZ ;  /* 0x0000000308032227 */ /* 0x001fca00078e00ff */
[----:B-1----:R-:W-:Y:S01]  /*1b440*/  @P2 SHF.R.U32.HI R8, RZ, R2, R3 ;  /* 0x00000002ff082219 */ /* 0x002fe20000011603 */
[----:B--2---:R-:W-:-:S04]  /*1b450*/  @P1 IMAD.IADD R7, R5, 0x1, -R4 ;  /* 0x0000000105071824 */ /* 0x004fc800078e0a04 */
[----:B------:R-:W-:-:S04]  /*1b460*/  IMAD.IADD R18, R6, 0x1, R7 ;  /* 0x0000000106127824 */ /* 0x000fc800078e0207 */
[C---:B------:R-:W-:Y:S01]  /*1b470*/  VIADD R20, R18.reuse, 0x9f ;  /* 0x0000009f12147836 */ /* 0x040fe20000000000 */
[----:B------:R-:W-:-:S03]  /*1b480*/  IADD3 R10, R18, 0x1, -R28 ;  /* 0x00000001120a7810 */ /* 0x000fc60007ffe81c */
[----:B------:R-:W-:-:S04]  /*1b490*/  IMAD.HI R20, R20, 0x66666667, RZ ;  /* 0x6666666714147827 */ /* 0x000fc800078e02ff */
[----:B------:R-:W-:Y:S01]  /*1b4a0*/  IMAD.IADD R8, R10, 0x1, R8 ;  /* 0x000000010a087824 */ /* 0x000fe200078e0208 */
[----:B------:R-:W-:-:S04]  /*1b4b0*/  SHF.R.U32.HI R2, RZ, 0x1f, R20 ;  /* 0x0000001fff027819 */ /* 0x000fc80000011614 */
[----:B------:R-:W-:Y:S02]  /*1b4c0*/  LEA.HI.SX32 R20, R20, R2, 0x1a ;  /* 0x0000000214147211 */ /* 0x000fe400078fd2ff */
[----:B------:R-:W0:Y:S02]  /*1b4d0*/  LDC.64 R2, c[0x0][0x9e0] ;  /* 0x00027800ff027b82 */ /* 0x000e240000000a00 */
[----:B0-----:R-:W-:Y:S01]  /*1b4e0*/  ISETP.GE.AND P3, PT, R3, 0x1, PT ;  /* 0x000000010300780c */ /* 0x001fe20003f66270 */
[----:B------:R-:W-:-:S12]  /*1b4f0*/  IMAD.IADD R2, R8, 0x1, R2 ;  /* 0x0000000108027824 */ /* 0x000fd800078e0202 */
[----:B------:R-:W-:Y:S05]  /*1b500*/  @!P3 BRA `(.L_x_1582) ;  /* 0x000000000048b947 */ /* 0x000fea0003800000 */
        /* <DEDUP_REMOVED lines=11> */
.L_x_1584:
[----:B------:R-:W-:-:S13]  /*1b5c0*/  ISETP.NE.AND P0, PT, R3, 0x1, PT ;  /* 0x000000010300780c */ /* 0x000fda0003f05270 */
[----:B------:R-:W0:Y:S02]  /*1b5d0*/  @P0 LDC.64 R4, c[0x0][0x9e8] ;  /* 0x00027a00ff040b82 */ /* 0x000e240000000a00 */
[----:B0-----:R-:W-:-:S05]  /*1b5e0*/  @P0 IMAD.HI.U32 R4, R9, R4, RZ ;  /* 0x0000000409040227 */ /* 0x001fca00078e00ff */
[----:B------:R-:W-:-:S07]  /*1b5f0*/  @P0 SHF.R.U32.HI R9, RZ, R5, R4 ;  /* 0x00000005ff090219 */ /* 0x000fce0000011604 */
.L_x_1585:
[----:B------:R-:W-:Y:S05]  /*1b600*/  BSYNC B0 ;  /* 0x0000000000007941 */ /* 0x000fea0003800000 */
.L_x_1583:
[----:B------:R-:W-:-:S05]  /*1b610*/  IMAD R9, R9, R3, R3 ;  /* 0x0000000309097224 */ /* 0x000fca00078e0203 */
[----:B------:R-:W-:-:S07]  /*1b620*/  VIMNMX R2, R2, R9, PT ;  /* 0x0000000902027248 */ /* 0x000fce0003fe0100 */
.L_x_1582:
        /* <DEDUP_REMOVED lines=20> */
.L_x_1588:
[----:B------:R-:W-:-:S13]  /*1b770*/  ISETP.NE.AND P0, PT, R3, 0x1, PT ;  /* 0x000000010300780c */ /* 0x000fda0003f05270 */
[----:B------:R-:W0:Y:S02]  /*1b780*/  @P0 LDC.64 R4, c[0x0][0x9e8] ;  /* 0x00027a00ff040b82 */ /* 0x000e240000000a00 */
[----:B0-----:R-:W-:-:S05]  /*1b790*/  @P0 IMAD.HI.U32 R4, R9, R4, RZ ;  /* 0x0000000409040227 */ /* 0x001fca00078e00ff */
[----:B------:R-:W-:-:S07]  /*1b7a0*/  @P0 SHF.R.U32.HI R9, RZ, R5, R4 ;  /* 0x00000005ff090219 */ /* 0x000fce0000011604 */
.L_x_1589:
[----:B------:R-:W-:Y:S05]  /*1b7b0*/  BSYNC B0 ;  /* 0x0000000000007941 */ /* 0x000fea0003800000 */
.L_x_1587:
[----:B------:R-:W-:-:S05]  /*1b7c0*/  IMAD R3, R9, R3, RZ ;  /* 0x0000000309037224 */ /* 0x000fca00078e02ff */
[----:B------:R-:W-:-:S07]  /*1b7d0*/  VIMNMX R8, R8, R3, !PT ;  /* 0x0000000308087248 */ /* 0x000fce0007fe0100 */
.L_x_1586:
[----:B------:R-:W-:Y:S01]  /*1b7e0*/  VIADD R2, R2, 0x9f ;  /* 0x0000009f02027836 */ /* 0x000fe20000000000 */
[----:B------:R-:W-:Y:S01]  /*1b7f0*/  BSSY B0, `(.L_x_1590) ;  /* 0x00000ea000007945 */ /* 0x000fe20003800000 */
[----:B------:R-:W-:-:S04]  /*1b800*/  IMAD.HI R8, R8, 0x66666667, RZ ;  /* 0x6666666708087827 */ /* 0x000fc800078e02ff */
[----:B------:R-:W-:-:S05]  /*1b810*/  IMAD.HI R2, R2, 0x66666667, RZ ;  /* 0x6666666702027827 */ /* 0x000fca00078e02ff */
[----:B------:R-:W-:-:S04]  /*1b820*/  SHF.R.U32.HI R4, RZ, 0x1f, R2 ;  /* 0x0000001fff047819 */ /* 0x000fc80000011602 */
[----:B------:R-:W-:Y:S02]  /*1b830*/  LEA.HI.SX32 R4, R2, R4, 0x1a ;  /* 0x0000000402047211 */ /* 0x000fe400078fd2ff */
[----:B------:R-:W-:-:S04]  /*1b840*/  SHF.R.U32.HI R2, RZ, 0x1f, R8 ;  /* 0x0000001fff027819 */ /* 0x000fc80000011608 */
[----:B------:R-:W-:-:S04]  /*1b850*/  LEA.HI.SX32 R2, R8, R2, 0x1a ;  /* 0x0000000208027211 */ /* 0x000fc800078fd2ff */
        /* <DEDUP_REMOVED lines=13> */
[----:B------:R-:W-:Y:S02]  /*1b930*/  @P0 LEA.HI.SX32 R3, R2, R5, 0x1a ;  /* 0x0000000502030211 */ /* 0x000fe400078fd2ff */
[----:B------:R-:W-:Y:S02]  /*1b940*/  PLOP3.LUT P0, PT, PT, PT, PT, 0x80, 0x0 ;  /* 0x000000000000781c */ /* 0x000fe40003f0f070 */
[----:B------:R-:W-:-:S13]  /*1b950*/  ISETP.GT.AND P2, PT, R3, R4, PT ;  /* 0x000000040300720c */ /* 0x000fda0003f44270 */
[----:B------:R-:W-:Y:S05]  /*1b960*/  @!P2 BRA `(.L_x_1591) ;  /* 0x0000000c0048a947 */ /* 0x000fea0003800000 */
[----:B------:R-:W-:Y:S01]  /*1b970*/  UMOV UR4, 0xffffffff ;  /* 0xffffffff00047882 */ /* 0x000fe20000000000 */
[----:B------:R-:W-:Y:S02]  /*1b980*/  SEL R2, R27, RZ, !P1 ;  /* 0x000000ff1b027207 */ /* 0x000fe40004800000 */
[----:B------:R-:W-:Y:S05]  /*1b990*/  BRA.DIV UR4, `(.L_x_1592) ;  /* 0x0000006e04947947 */ /* 0x000fea000b800000 */
[----:B------:R-:W0:Y:S02]  /*1b9a0*/  S2R R5, SR_TID.X ;  /* 0x0000000000057919 */ /* 0x000e240000002100 */
[----:B0-----:R-:W-:-:S04]  /*1b9b0*/  SHF.R.U32.HI R5, RZ, 0x5, R5 ;  /* 0x00000005ff057819 */ /* 0x001fc80000011605 */
[----:B------:R-:W-:-:S05]  /*1b9c0*/  LOP3.LUT R5, R5, 0x3, RZ, 0xc0, !PT ;  /* 0x0000000305057812 */ /* 0x000fca00078ec0ff */
[----:B------:R0:W1:Y:S02]  /*1b9d0*/  SHFL.IDX PT, R14, R5, RZ, 0x1f ;  /* 0x00001fff050e7589 */ /* 0x00006400000e0000 */
.L_x_1752:
[----:B-1----:R-:W-:Y:S02]  /*1b9e0*/  ISETP.NE.AND P0, PT, R14, RZ, PT ;  /* 0x000000ff0e00720c */ /* 0x002fe40003f05270 */
[----:B------:R-:W-:-:S11]  /*1b9f0*/  PLOP3.LUT P6, PT, PT, PT, PT, 0x8, 0x0 ;  /* 0x000000000000781c */ /* 0x000fd60003fce170 */
[----:B------:R-:W-:Y:S05]  /*1ba00*/  @P0 BRA `(.L_x_1593) ;  /* 0x00000000000c0947 */ /* 0x000fea0003800000 */
[----:B------:R-:W-:-:S03]  /*1ba10*/  UMOV UR4, 0xffffffff ;  /* 0xffffffff00047882 */ /* 0x000fc60000000000 */
[----:B------:R-:W-:Y:S05]  /*1ba20*/  BRA.DIV UR4, `(.L_x_1594) ;  /* 0x0000006e04a47947 */ /* 0x000fea000b800000 */
[----:B------:R-:W-:-:S13]  /*1ba30*/  ELECT P6, URZ, PT ;  /* 0x00000000003f782f */ /* 0x000fda00038c0000 */
.L_x_1593:
[----:B0-----:R-:W2:Y:S01]  /*1ba40*/  LDL R5, [R1+0x60] ;  /* 0x0000600001057983 */ /* 0x001ea20000100800 */
[----:B------:R-:W-:Y:S01]  /*1ba50*/  BSSY B1, `(.L_x_1595) ;  /* 0x0000008000017945 */ /* 0x000fe20003800000 */
[----:B--2---:R-:W-:-:S05]  /*1ba60*/  VIADD R5, R5, 0x1 ;  /* 0x0000000105057836 */ /* 0x004fca0000000000 */
[----:B------:R-:W-:-:S04]  /*1ba70*/  LEA.HI R6, R5, R5, RZ, 0x1 ;  /* 0x0000000505067211 */ /* 0x000fc800078f08ff */
[----:B------:R-:W-:-:S05]  /*1ba80*/  LOP3.LUT R6, R6, 0xfffffffe, RZ, 0xc0, !PT ;  /* 0xfffffffe06067812 */ /* 0x000fca00078ec0ff */
[----:B------:R-:W-:-:S05]  /*1ba90*/  IMAD.IADD R5, R5, 0x1, -R6 ;  /* 0x0000000105057824 */ /* 0x000fca00078e0a06 */
[----:B------:R-:W-:-:S04]  /*1baa0*/  SHF.L.U32 R5, R5, 0x1f, RZ ;  /* 0x0000001f05057819 */ /* 0x000fc800000006ff */
[----:B------:R-:W0:Y:S02]  /*1bab0*/  SYNCS.PHASECHK.TRANS64.TRYWAIT P0, [R17+URZ+0x13220], R5 ;  /* 0x01322005110075a7 */ /* 0x000e24000800017f */
[----:B0-----:R-:W-:Y:S05]  /*1bac0*/  @!P0 BRA `(.L_x_1596) ;  /* 0x0000006c009c8947 */ /* 0x001fea0003800000 */
.L_x_1755:
[----:B------:R-:W-:Y:S05]  /*1bad0*/  BSYNC B1 ;  /* 0x0000000000017941 */ /* 0x000fea0003800000 */
.L_x_1595:
        /* <DEDUP_REMOVED lines=12> */
.L_x_1756:
[----:B------:R-:W-:Y:S05]  /*1bba0*/  BSYNC B2 ;  /* 0x0000000000027941 */ /* 0x000fea0003800000 */
.L_x_1599:
        /* <DEDUP_REMOVED lines=9> */
.L_x_1602:
[----:B------:R-:W-:Y:S05]  /*1bc40*/  BSYNC B2 ;  /* 0x0000000000027941 */ /* 0x000fea0003800000 */
.L_x_1601:
[----:B------:R-:W2:Y:S01]  /*1bc50*/  LDL R7, [R1+0x8] ;  /* 0x0000080001077983 */ /* 0x000ea20000100800 */
[----:B------:R-:W-:Y:S01]  /*1bc60*/  IMAD.MOV.U32 R12, RZ, RZ, RZ ;  /* 0x000000ffff0c7224 */ /* 0x000fe200078e00ff */
[----:B------:R-:W-:Y:S01]  /*1bc70*/  UIADD3 UR4, UP0, UR38, 0x570, URZ ;  /* 0x0000057026047890 */ /* 0x000fe2000ff1e03f */
[----:B------:R-:W-:Y:S01]  /*1bc80*/  IMAD R8, R3, 0xa0, R0 ;  /* 0x000000a003087824 */ /* 0x000fe200078e0200 */
[----:B------:R-:W-:Y:S01]  /*1bc90*/  PLOP3.LUT P0, PT, PT, PT, PT, 0x80, 0x0 ;  /* 0x000000000000781c */ /* 0x000fe20003f0f070 */
[----:B------:R-:W-:Y:S01]  /*1bca0*/  VIADD R9, R5, 0x13290 ;  /* 0x0001329005097836 */ /* 0x000fe20000000000 */
[----:B------:R-:W-:Y:S01]  /*1bcb0*/  R2UR UR10, R12 ;  /* 0x000000000c0a72ca */ /* 0x000fe200000e0000 */
[----:B------:R-:W-:Y:S01]  /*1bcc0*/  VIADD R8, R8, 0xffffff60 ;  /* 0xffffff6008087836 */ /* 0x000fe20000000000 */
[----:B------:R-:W-:Y:S01]  /*1bcd0*/  UIADD3.X UR5, URZ, UR39, URZ, UP0, !UPT ;  /* 0x000000273f057290 */ /* 0x000fe200087fe43f */
[----:B------:R-:W-:Y:S01]  /*1bce0*/  UMOV UR6, 0x0 ;  /* 0x0000000000067882 */ /* 0x000fe20000000000 */
[----:B------:R-:W-:Y:S01]  /*1bcf0*/  UMOV UR7, 0x12f00000 ;  /* 0x12f0000000077882 */ /* 0x000fe20000000000 */
[----:B--2---:R-:W-:-:S04]  /*1bd00*/  IMAD R7, R7, 0x2800, R17 ;  /* 0x0000280007077824 */ /* 0x004fc800078e0211 */
[----:B------:R-:W-:-:S07]  /*1bd10*/  VIADD R11, R7, 0xe000 ;  /* 0x0000e000070b7836 */ /* 0x000fce0000000000 */
.L_x_1603:
        /* <DEDUP_REMOVED lines=13> */
.L_x_1757:
[----:B------:R-:W-:Y:S05]  /*1bdf0*/  BSYNC B2 ;  /* 0x0000000000027941 */ /* 0x000fea0003800000 */
.L_x_1604:
        /* <DEDUP_REMOVED lines=11> */
.L_x_1607:
[----:B------:R-:W-:Y:S05]  /*1beb0*/  BSYNC B2 ;  /* 0x0000000000027941 */ /* 0x000fea0003800000 */
.L_x_1606:
[----:B------:R-:W-:Y:S01]  /*1bec0*/  R2UR UR10, R12 ;  /* 0x000000000c0a72ca */ /* 0x000fe200000e0000 */
[----:B------:R-:W-:Y:S01]  /*1bed0*/  UIADD3 UR4, UP0, UR38, 0x670, URZ ;  /* 0x0000067026047890 */ /* 0x000fe2000ff1e03f */
[----:B------:R-:W-:Y:S01]  /*1bee0*/  R2UR UR6, R14 ;  /* 0x000000000e0672ca */ /* 0x000fe200000e0000 */
[----:B------:R-:W-:Y:S01]  /*1bef0*/  VIADD R7, R7, 0x6000 ;  /* 0x0000600007077836 */ /* 0x000fe20000000000 */
[----:B------:R-:W-:Y:S01]  /*1bf00*/  R2UR UR7, R15 ;  /* 0x000000000f0772ca */ /* 0x000fe200000e0000 */
[----:B01----:R-:W-:Y:S01]  /*1bf10*/  VIADD R5, R5, 0x132b0 ;  /* 0x000132b005057836 */ /* 0x003fe20000000000 */
[----:B------:R-:W-:Y:S01]  /*1bf20*/  PLOP3.LUT P0, PT, PT, PT, PT, 0x80, 0x0 ;  /* 0x000000000000781c */ /* 0x000fe20003f0f070 */
[----:B------:R-:W-:-:S12]  /*1bf30*/  UIADD3.X UR5, URZ, UR39, URZ, UP0, !UPT ;  /* 0x000000273f057290 */ /* 0x000fd800087fe43f */
.L_x_1608:
        /* <DEDUP_REMOVED lines=10> */
.L_x_1598:
[----:B------:R-:W-:Y:S05]  /*1bfe0*/  BSYNC B1 ;  /* 0x0000000000017941 */ /* 0x000fea0003800000 */
.L_x_1597:
        /* <DEDUP_REMOVED lines=13> */
.L_x_1621:
        /* <DEDUP_REMOVED lines=13> */
.L_x_1758:
[----:B------:R-:W-:Y:S05]  /*1c190*/  BSYNC B2 ;  /* 0x0000000000027941 */ /* 0x000fea0003800000 */
.L_x_1611:
        /* <DEDUP_REMOVED lines=9> */
.L_x_1614:
[----:B------:R-:W-:Y:S05]  /*1c230*/  BSYNC B2 ;  /* 0x0000000000027941 */ /* 0x000fea0003800000 */
.L_x_1613:
        /* <DEDUP_REMOVED lines=12> */
.L_x_1615:
        /* <DEDUP_REMOVED lines=13> */
.L_x_1759:
[----:B------:R-:W-:Y:S05]  /*1c3d0*/  BSYNC B2 ;  /* 0x0000000000027941 */ /* 0x000fea0003800000 */
.L_x_1616:
        /* <DEDUP_REMOVED lines=11> */
.L_x_1619:
[----:B------:R-:W-:Y:S05]  /*1c490*/  BSYNC B2 ;  /* 0x0000000000027941 */ /* 0x000fea0003800000 */
.L_x_1618:
        /* <DEDUP_REMOVED lines=8> */
.L_x_1620:
        /* <DEDUP_REMOVED lines=10> */
.L_x_1610:
[----:B------:R-:W-:Y:S05]  /*1c5c0*/  BSYNC B1 ;  /* 0x0000000000017941 */ /* 0x000fea0003800000 */
.L_x_1609:
[----:B------:R-:W2:Y:S04]  /*1c5d0*/  LDL.LU R6, [R1+0x8] ;  /* 0x0000080001067983 */ /* 0x000ea80000300800 */
[----:B0-----:R-:W3:Y:S01]  /*1c5e0*/  LDL.LU R9, [R1+0x14] ;  /* 0x0000140001097983 */ /* 0x001ee20000300800 */
[C---:B------:R-:W-:Y:S01]  /*1c5f0*/  ISETP.GT.AND P2, PT, R3.reuse, R4, PT ;  /* 0x000000040300720c */ /* 0x040fe20003f44270 */
[----:B------:R-:W-:Y:S02]  /*1c600*/  VIADD R3, R3, 0xffffffff ;  /* 0xffffffff03037836 */ /* 0x000fe40000000000 */
[----:B--2---:R-:W-:-:S05]  /*1c610*/  VIADD R5, R6, 0x1 ;  /* 0x0000000106057836 */ /* 0x004fca0000000000 */
[----:B------:R-:W-:-:S04]  /*1c620*/  ISETP.NE.AND P1, PT, R5, 0x2, PT ;  /* 0x000000020500780c */ /* 0x000fc80003f25270 */
[----:B------:R-:W-:Y:S02]  /*1c630*/  SEL R6, RZ, 0x1, P1 ;  /* 0x00000001ff067807 */ /* 0x000fe40000800000 */
[----:B------:R-:W-:Y:S02]  /*1c640*/  SEL R5, R5, RZ, P1 ;  /* 0x000000ff05057207 */ /* 0x000fe40000800000 */
[----:B---3--:R-:W-:-:S05]  /*1c650*/  LOP3.LUT R9, R9, R6, RZ, 0x3c, !PT ;  /* 0x0000000609097212 */ /* 0x008fca00078e3cff */
[----:B------:R1:W-:Y:S04]  /*1c660*/  STL [R1+0x14], R9 ;  /* 0x0000140901007387 */ /* 0x0003e80000100800 */
[----:B------:R1:W-:Y:S01]  /*1c670*/  STL [R1+0x8], R5 ;  /* 0x0000080501007387 */ /* 0x0003e20000100800 */
[----:B------:R-:W-:Y:S05]  /*1c680*/  @P2 BRA `(.L_x_1621) ;  /* 0xfffffff8008c2947 */ /* 0x000fea000383ffff */
.L_x_1591:
[----:B------:R-:W-:Y:S05]  /*1c690*/  BSYNC B0 ;  /* 0x0000000000007941 */ /* 0x000fea0003800000 */
.L_x_1590:
[----:B------:R-:W2:Y:S01]  /*1c6a0*/  LDC R0, c[0x0][0x448] ;  /* 0x00011200ff007b82 */ /* 0x000ea20000000800 */
[----:B------:R-:W-:Y:S01]  /*1c6b0*/  VIADD R2, R25, 0xbf ;  /* 0x000000bf19027836 */ /* 0x000fe20000000000 */
[----:B------:R-:W-:Y:S06]  /*1c6c0*/  @!P0 WARPSYNC.ALL ;  /* 0x0000000000008948 */ /* 0x000fec0003800000 */
[----:B------:R-:W-:Y:S01]  /*1c6d0*/  @!P0 BAR.SYNC.DEFER_BLOCKING 0xc, 0x200 ;  /* 0x0308000000008b1d */ /* 0x000fe20000010000 */
[----:B--2---:R-:W-:-:S13]  /*1c6e0*/  ISETP.NE.AND P1, PT, R0, 0x1, PT ;  /* 0x000000010000780c */ /* 0x004fda0003f25270 */
[----:B------:R-:W2:Y:S08]  /*1c6f0*/  @P1 LDC R3, c[0x0][0x44c] ;  /* 0x00011300ff031b82 */ /* 0x000eb00000000800 */
[----:B------:R-:W3:Y:S01]  /*1c700*/  @P1 LDC R0, c[0x0][0x450] ;  /* 0x00011400ff001b82 */ /* 0x000ee20000000800 */
[----:B--2---:R-:W-:-:S05]  /*1c710*/  @P1 IMAD.HI.U32 R3, R2, R3, RZ ;  /* 0x0000000302031227 */ /* 0x004fca00078e00ff */
[----:B---3--:R-:W-:-:S05]  /*1c720*/  @P1 SHF.R.U32.HI R2, RZ, R0, R3 ;  /* 0x00000000ff021219 */ /* 0x008fca0000011603 */
[----:B------:R-:W-:Y:S02]  /*1c730*/  IMAD.IADD R10, R10, 0x1, R2 ;  /* 0x000000010a0a7824 */ /* 0x000fe400078e0202 */
[----:B------:R-:W2:Y:S02]  /*1c740*/  LDC.64 R2, c[0x0][0x9e0] ;  /* 0x00027800ff027b82 */ /* 0x000ea40000000a00 */
[----:B--2---:R-:W-:Y:S01]  /*1c750*/  ISETP.GE.AND P2, PT, R3, 0x1, PT ;  /* 0x000000010300780c */ /* 0x004fe20003f46270 */
        /* <DEDUP_REMOVED lines=8> */
[----:B01----:R-:W0:Y:S02]  /*1c7e0*/  @P0 LDC.64 R4, c[0x0][0x9e8] ;  /* 0x00027a00ff040b82 */ /* 0x003e240000000a00 */
[----:B0-----:R-:W-:-:S05]  /*1c7f0*/  @P0 IMAD.HI.U32 R4, R0, R4, RZ ;  /* 0x0000000400040227 */ /* 0x001fca00078e00ff */
[----:B------:R-:W-:-:S04]  /*1c800*/  @P0 SHF.R.U32.HI R0, RZ, R5, R4 ;  /* 0x00000005ff000219 */ /* 0x000fc80000011604 */
[----:B------:R-:W-:Y:S01]  /*1c810*/  LOP3.LUT R0, RZ, R0, RZ, 0x33, !PT ;  /* 0x00000000ff007212 */ /* 0x000fe200078e33ff */
[----:B------:R-:W-:Y:S06]  /*1c820*/  BRA `(.L_x_1625) ;  /* 0x0000000000107947 */ /* 0x000fec0003800000 */
.L_x_1624:
[----:B------:R-:W-:-:S13]  /*1c830*/  ISETP.NE.AND P0, PT, R3, 0x1, PT ;  /* 0x000000010300780c */ /* 0x000fda0003f05270 */
[----:B01----:R-:W0:Y:S02]  /*1c840*/  @P0 LDC.64 R4, c[0x0][0x9e8] ;  /* 0x00027a00ff040b82 */ /* 0x003e240000000a00 */
[----:B0-----:R-:W-:-:S05]  /*1c850*/  @P0 IMAD.HI.U32 R4, R0, R4, RZ ;  /* 0x0000000400040227 */ /* 0x001fca00078e00ff */
[----:B------:R-:W-:-:S07]  /*1c860*/  @P0 SHF.R.U32.HI R0, RZ, R5, R4 ;  /* 0x00000005ff000219 */ /* 0x000fce0000011604 */
.L_x_1625:
[----:B------:R-:W-:Y:S05]  /*1c870*/  BSYNC B0 ;  /* 0x0000000000007941 */ /* 0x000fea0003800000 */
.L_x_1623:
[----:B------:R-:W-:-:S05]  /*1c880*/  IMAD R0, R0, R3, R3 ;  /* 0x0000000300007224 */ /* 0x000fca00078e0203 */
[----:B------:R-:W-:-:S07]  /*1c890*/  VIMNMX R2, R2, R0, PT ;  /* 0x0000000002027248 */ /* 0x000fce0003fe0100 */
.L_x_1622:
[----:B------:R-:W-:Y:S01]  /*1c8a0*/  VIADD R0, R2, 0x9f ;  /* 0x0000009f02007836 */ /* 0x000fe20000000000 */
[----:B------:R-:W-:Y:S01]  /*1c8b0*/  ULDC UR4, c[0x0][0x9dc] ;  /* 0x0002770000047ab9 */ /* 0x000fe20000000800 */
[----:B------:R-:W-:Y:S02]  /*1c8c0*/  IMAD.MOV.U32 R4, RZ, RZ, R25 ;  /* 0x000000ffff047224 */ /* 0x000fe400078e0019 */
[----:B------:R-:W-:-:S05]  /*1c8d0*/  IMAD.HI R0, R0, 0x66666667, RZ ;  /* 0x6666666700007827 */ /* 0x000fca00078e02ff */
[----:B------:R-:W-:-:S04]  /*1c8e0*/  SHF.R.U32.HI R2, RZ, 0x1f, R0 ;  /* 0x0000001fff027819 */ /* 0x000fc80000011600 */
[----:B------:R-:W-:Y:S02]  /*1c8f0*/  LEA.HI.SX32 R2, R0, R2, 0x1a ;  /* 0x0000000200027211 */ /* 0x000fe400078fd2ff */
[----:B------:R-:W2:Y:S02]  /*1c900*/  @P1 LDC R0, c[0x0][0x450] ;  /* 0x00011400ff001b82 */ /* 0x000ea40000000800 */
[----:B------:R-:W-:-:S05]  /*1c910*/  VIMNMX R22, R20, R2, PT ;  /* 0x0000000214167248 */ /* 0x000fca0003fe0100 */
[----:B------:R3:W-:Y:S01]  /*1c920*/  STL [R1+0x54], R22 ;  /* 0x0000541601007387 */ /* 0x0007e20000100800 */
[----:B------:R-:W4:Y:S02]  /*1c930*/  @P1 LDC R2, c[0x0][0x44c] ;  /* 0x00011300ff021b82 */ /* 0x000f240000000800 */
[----:B----4-:R-:W-:-:S05]  /*1c940*/  @P1 IMAD.HI.U32 R2, R25, R2, RZ ;  /* 0x0000000219021227 */ /* 0x010fca00078e00ff */
[----:B--2---:R-:W-:-:S05]  /*1c950*/  @P1 SHF.R.U32.HI R4, RZ, R0, R2 ;  /* 0x00000000ff041219 */ /* 0x004fca0000011602 */
[----:B------:R-:W-:-:S04]  /*1c960*/  IMAD.IADD R2, R19, 0x1, R4 ;  /* 0x0000000113027824 */ /* 0x000fc800078e0204 */
[----:B------:R-:W-:Y:S01]  /*1c970*/  VIADD R0, R2, -UR4 ;  /* 0x8000000402007c36 */ /* 0x000fe20008000000 */
[----:B---3--:R-:W-:Y:S06]  /*1c980*/  @!P2 BRA `(.L_x_1626) ;  /* 0x000000000044a947 */ /* 0x008fec0003800000 */
[----:B------:R-:W-:Y:S01]  /*1c990*/  ISETP.GT.AND P0, PT, R2, -0x1, PT ;  /* 0xffffffff0200780c */ /* 0x000fe20003f04270 */
[----:B------:R-:W-:-:S12]  /*1c9a0*/  BSSY B0, `(.L_x_1627) ;  /* 0x000000d000007945 */ /* 0x000fd80003800000 */
[----:B------:R-:W-:Y:S05]  /*1c9b0*/  @P0 BRA `(.L_x_1628) ;  /* 0x00000000001c0947 */ /* 0x000fea0003800000 */
[----:B------:R-:W-:Y:S02]  /*1c9c0*/  ISETP.NE.AND P0, PT, R3, 0x1, PT ;  /* 0x000000010300780c */ /* 0x000fe40003f05270 */
[----:B------:R-:W-:-:S11]  /*1c9d0*/  LOP3.LUT R2, RZ, R2, RZ, 0x33, !PT ;  /* 0x00000002ff027212 */ /* 0x000fd600078e33ff */
[----:B01----:R-:W0:Y:S02]  /*1c9e0*/  @P0 LDC.64 R4, c[0x0][0x9e8] ;  /* 0x00027a00ff040b82 */ /* 0x003e240000000a00 */
[----:B0-----:R-:W-:-:S05]  /*1c9f0*/  @P0 IMAD.HI.U32 R4, R2, R4, RZ ;  /* 0x0000000402040227 */ /* 0x001fca00078e00ff */
[----:B------:R-:W-:-:S04]  /*1ca00*/  @P0 SHF.R.U32.HI R2, RZ, R5, R4 ;  /* 0x00000005ff020219 */ /* 0x000fc80000011604 */
[----:B------:R-:W-:Y:S01]  /*1ca10*/  LOP3.LUT R2, RZ, R2, RZ, 0x33, !PT ;  /* 0x00000002ff027212 */ /* 0x000fe200078e33ff */
[----:B------:R-:W-:Y:S06]  /*1ca20*/  BRA `(.L_x_1629) ;  /* 0x0000000000107947 */ /* 0x000fec0003800000 */
.L_x_1628:
[----:B------:R-:W-:-:S13]  /*1ca30*/  ISETP.NE.AND P0, PT, R3, 0x1, PT ;  /* 0x000000010300780c */ /* 0x000fda0003f05270 */
[----:B01----:R-:W0:Y:S02]  /*1ca40*/  @P0 LDC.64 R4, c[0x0][0x9e8] ;  /* 0x00027a00ff040b82 */ /* 0x003e240000000a00 */
[----:B0-----:R-:W-:-:S05]  /*1ca50*/  @P0 IMAD.HI.U32 R4, R2, R4, RZ ;  /* 0x0000000402040227 */ /* 0x001fca00078e00ff */
[----:B------:R-:W-:-:S07]  /*1ca60*/  @P0 SHF.R.U32.HI R2, RZ, R5, R4 ;  /* 0x00000005ff020219 */ /* 0x000fce0000011604 */
.L_x_1629:
[----:B------:R-:W-:Y:S05]  /*1ca70*/  BSYNC B0 ;  /* 0x0000000000007941 */ /* 0x000fea0003800000 */
.L_x_1627:
[----:B------:R-:W-:-:S05]  /*1ca80*/  IMAD R2, R2, R3, RZ ;  /* 0x0000000302027224 */ /* 0x000fca00078e02ff */
[----:B------:R-:W-:-:S07]  /*1ca90*/  VIMNMX R0, R0, R2, !PT ;  /* 0x0000000200007248 */ /* 0x000fce0007fe0100 */
.L_x_1626:
[----:B------:R-:W-:-:S05]  /*1caa0*/  IMAD.HI R0, R0, 0x66666667, RZ ;  /* 0x6666666700007827 */ /* 0x000fca00078e02ff */
[----:B------:R-:W-:-:S04]  /*1cab0*/  SHF.R.U32.HI R2, RZ, 0x1f, R0 ;  /* 0x0000001fff027819 */ /* 0x000fc80000011600 */
[----:B------:R-:W-:-:S04]  /*1cac0*/  LEA.HI.SX32 R2, R0, R2, 0x1a ;  /* 0x0000000200027211 */ /* 0x000fc800078fd2ff */
[----:B------:R-:W-:-:S04]  /*1cad0*/  VIMNMX R3, RZ, R2, !PT ;  /* 0x00000002ff037248 */ /* 0x000fc80007fe0100 */
[----:B------:R-:W-:Y:S01]  /*1cae0*/  ISETP.GT.AND P0, PT, R22, R3, PT ;  /* 0x000000031600720c */ /* 0x000fe20003f04270 */
[----:B------:R2:W-:-:S12]  /*1caf0*/  STL [R1+0x28], R3 ;  /* 0x0000280301007387 */ /* 0x0005d80000100800 */
[----:B--2---:R-:W-:Y:S05]  /*1cb00*/  @P0 BRA `(.L_x_1630) ;  /* 0x0000000000440947 */ /* 0x004fea0003800000 */
[----:B------:R-:W2:Y:S02]  /*1cb10*/  S2R R3, SR_TID.X ;  /* 0x0000000000037919 */ /* 0x000ea40000002100 */
[----:B--2---:R-:W-:-:S04]  /*1cb20*/  LOP3.LUT R3, R3, 0x7f, RZ, 0xc0, !PT ;  /* 0x0000007f03037812 */ /* 0x004fc800078ec0ff */
[----:B------:R-:W-:-:S13]  /*1cb30*/  ISETP.NE.AND P0, PT, R3, RZ, PT ;  /* 0x000000ff0300720c */ /* 0x000fda0003f05270 */
[----:B------:R-:W-:Y:S05]  /*1cb40*/  @P0 BRA `(.L_x_1631) ;  /* 0x0000004000480947 */ /* 0x000fea0003800000 */
[----:B01----:R-:W0:Y:S01]  /*1cb50*/  S2R R5, SR_LANEID ;  /* 0x0000000000057919 */ /* 0x003e220000000000 */
        /* <DEDUP_REMOVED lines=12> */
.L_x_1630:
        /* <DEDUP_REMOVED lines=10> */
[----:B01----:R-:W-:Y:S02]  /*1ccc0*/  IMAD.U32 R5, RZ, RZ, UR7 ;  /* 0x00000007ff057e24 */ /* 0x003fe4000f8e00ff */
        /* <DEDUP_REMOVED lines=8> */
[----:B--2---:R-:W-:Y:S05]  /*1cd50*/  CALL.ABS.NOINC R2 ;  /* 0x0000000002007343 */ /* 0x004fea0003c00000 */
.L_x_1633:
[----:B------:R-:W-:Y:S05]  /*1cd60*/  BSYNC B6 ;  /* 0x0000000000067941 */ /* 0x000fea0003800000 */
.L_x_1632:
        /* <DEDUP_REMOVED lines=22> */
.L_x_1635:
[----:B------:R-:W-:Y:S05]  /*1ced0*/  BSYNC B6 ;  /* 0x0000000000067941 */ /* 0x000fea0003800000 */
.L_x_1634:
        /* <DEDUP_REMOVED lines=20> */
.L_x_1637:
[----:B------:R-:W-:Y:S05]  /*1d020*/  BSYNC B6 ;  /* 0x0000000000067941 */ /* 0x000fea0003800000 */
.L_x_1636:
        /* <DEDUP_REMOVED lines=19> */
.L_x_1639:
[----:B------:R-:W-:Y:S05]  /*1d160*/  BSYNC B6 ;  /* 0x0000000000067941 */ /* 0x000fea0003800000 */
.L_x_1638:
[----:B------:R-:W-:Y:S01]  /*1d170*/  ULDC.64 UR4, c[0x0][0x9f8] ;  /* 0x00027e0000047ab9 */ /* 0x000fe20000000a00 */
[----:B------:R-:W2:Y:S01]  /*1d180*/  LDL R20, [R1+0x20] ;  /* 0x0000200001147983 */ /* 0x000ea20000100800 */
[----:B------:R-:W-:Y:S01]  /*1d190*/  ISETP.NE.U32.AND P0, PT, RZ, UR4, PT ;  /* 0x00000004ff007c0c */ /* 0x000fe2000bf05070 */
[----:B------:R-:W-:Y:S01]  /*1d1a0*/  IMAD.MOV.U32 R14, RZ, RZ, R27 ;  /* 0x000000ffff0e7224 */ /* 0x000fe200078e001b */
[----:B------:R-:W3:Y:S01]  /*1d1b0*/  LDC R12, c[0x0][0x430] ;  /* 0x00010c00ff0c7b82 */ /* 0x000ee20000000800 */
[----:B------:R-:W4:Y:S01]  /*1d1c0*/  LDL R13, [R1+0x64] ;  /* 0x00006400010d7983 */ /* 0x000f220000100800 */
[----:B------:R-:W-:Y:S01]  /*1d1d0*/  ISETP.NE.AND.EX P0, PT, RZ, UR5, PT, P0 ;  /* 0x00000005ff007c0c */ /* 0x000fe2000bf05300 */
[----:B------:R-:W0:-:S12]  /*1d1e0*/  S2R R19, SR_TID.X ;  /* 0x0000000000137919 */ /* 0x000e180000002100 */
[----:B------:R-:W1:Y:S01]  /*1d1f0*/  @P0 LDC.64 R2, c[0x0][0x9f8] ;  /* 0x00027e00ff020b82 */ /* 0x000e620000000a00 */
[----:B------:R-:W-:Y:S01]  /*1d200*/  IMAD.MOV.U32 R0, RZ, RZ, 0xa0 ;  /* 0x000000a0ff007424 */ /* 0x000fe200078e00ff */
[----:B---3--:R-:W-:Y:S02]  /*1d210*/  ISETP.NE.AND P2, PT, R12, 0x1, PT ;  /* 0x000000010c00780c */ /* 0x008fe40003f45270 */
[----:B0-----:R-:W-:Y:S01]  /*1d220*/  LOP3.LUT R21, R19, 0x7f, RZ, 0xc0, !PT ;  /* 0x0000007f13157812 */ /* 0x001fe200078ec0ff */
[----:B-1----:R-:W-:-:S10]  /*1d230*/  @P0 IMAD.WIDE R2, R27, 0x4, R2 ;  /* 0x000000041b020825 */ /* 0x002fd400078e0202 */
[----:B------:R-:W0:Y:S01]  /*1d240*/  @P2 LDC R4, c[0x0][0x434] ;  /* 0x00010d00ff042b82 */ /* 0x000e220000000800 */
[----:B------:R-:W-:Y:S01]  /*1d250*/  SHF.R.U32.HI R21, RZ, 0x2, R21 ;  /* 0x00000002ff157819 */ /* 0x000fe20000011615 */
[----:B------:R1:W3:Y:S01]  /*1d260*/  @P0 LDG.E R14, desc[UR40][R2.64] ;  /* 0x00000028020e0981 */ /* 0x0002e2000c1e1900 */
[----:B------:R-:W-:Y:S02]  /*1d270*/  IMAD.SHL.U32 R19, R19, 0x20, RZ ;  /* 0x0000002013137824 */ /* 0x000fe400078e00ff */
[----:B------:R-:W-:-:S03]  /*1d280*/  IMAD R0, R22, R0, -0xa0 ;  /* 0xffffff6016007424 */ /* 0x000fc600078e0200 */
[----:B------:R-:W0:Y:S01]  /*1d290*/  @P2 LDC R5, c[0x0][0x438] ;  /* 0x00010e00ff052b82 */ /* 0x000e220000000800 */
[----:B------:R-:W-:-:S05]  /*1d2a0*/  LOP3.LUT R19, R21, 0x60, R19, 0xf8, !PT ;  /* 0x0000006015137812 */ /* 0x000fca00078ef813 */
[----:B------:R-:W-:Y:S02]  /*1d2b0*/  IMAD.IADD R8, R19, 0x1, R0 ;  /* 0x0000000113087824 */ /* 0x000fe400078e0200 */
[----:B------:R-:W0:Y:S03]  /*1d2c0*/  S2R R19, SR_TID.X ;  /* 0x0000000000137919 */ /* 0x000e260000002100 */
[----:B------:R-:W-:-:S13]  /*1d2d0*/  ISETP.GE.AND P1, PT, R8, R18, PT ;  /* 0x000000120800720c */ /* 0x000fda0003f26270 */
[----:B-1----:R-:W1:Y:S01]  /*1d2e0*/  @!P1 LDC.64 R2, c[0x0][0x428] ;  /* 0x00010a00ff029b82 */ /* 0x002e620000000a00 */
[C---:B0-----:R-:W-:Y:S01]  /*1d2f0*/  LOP3.LUT R21, R19.reuse, 0x7f, RZ, 0xc0, !PT ;  /* 0x0000007f13157812 */ /* 0x041fe200078ec0ff */
[----:B------:R-:W-:-:S03]  /*1d300*/  IMAD.SHL.U32 R19, R19, 0x20, RZ ;  /* 0x0000002013137824 */ /* 0x000fc600078e00ff */
[----:B------:R-:W-:-:S04]  /*1d310*/  SHF.R.U32.HI R21, RZ, 0x2, R21 ;  /* 0x00000002ff157819 */ /* 0x000fc80000011615 */
[----:B------:R-:W-:-:S04]  /*1d320*/  LOP3.LUT R19, R21, 0x60, R19, 0xf8, !PT ;  /* 0x0000006015137812 */ /* 0x000fc800078ef813 */
[----:B------:R-:W-:-:S05]  /*1d330*/  LOP3.LUT R19, R19, 0x80, RZ, 0xfc, !PT ;  /* 0x0000008013137812 */ /* 0x000fca00078efcff */
[----:B------:R-:W-:Y:S01]  /*1d340*/  IMAD.IADD R0, R19, 0x1, R0 ;  /* 0x0000000113007824 */ /* 0x000fe200078e0200 */
[----:B------:R-:W-:Y:S01]  /*1d350*/  LOP3.LUT R16, R16, 0xfffffffd, RZ, 0xc0, !PT ;  /* 0xfffffffd10107812 */ /* 0x000fe200078ec0ff */
[----:B------:R-:W-:Y:S01]  /*1d360*/  UMOV UR4, 0xffffffff ;  /* 0xffffffff00047882 */ /* 0x000fe20000000000 */
[----:B--2---:R-:W-:-:S04]  /*1d370*/  IMAD.IADD R8, R8, 0x1, R20 ;  /* 0x0000000108087824 */ /* 0x004fc800078e0214 */
[----:B------:R-:W-:-:S04]  /*1d380*/  @P2 IMAD.HI.U32 R4, R8, R4, RZ ;  /* 0x0000000408042227 */ /* 0x000fc800078e00ff */
[----:B------:R-:W-:Y:S01]  /*1d390*/  IMAD.MOV.U32 R6, RZ, RZ, R8 ;  /* 0x000000ffff067224 */ /* 0x000fe200078e0008 */
[----:B------:R-:W-:Y:S02]  /*1d3a0*/  @P2 SHF.R.U32.HI R6, RZ, R5, R4 ;  /* 0x00000005ff062219 */ /* 0x000fe40000011604 */
[----:B------:R-:W0:Y:S02]  /*1d3b0*/  @!P1 LDC.64 R4, c[0x0][0x418] ;  /* 0x00010600ff049b82 */ /* 0x000e240000000a00 */
[----:B------:R-:W-:Y:S02]  /*1d3c0*/  @!P1 SHF.R.S32.HI R7, RZ, 0x1f, R6 ;  /* 0x0000001fff079819 */ /* 0x000fe40000011406 */
[----:B---3--:R-:W-:-:S05]  /*1d3d0*/  SHF.R.S32.HI R15, RZ, 0x1f, R14 ;  /* 0x0000001fff0f7819 */ /* 0x008fca000001140e */
[----:B-1----:R-:W-:-:S04]  /*1d3e0*/  @!P1 IMAD R9, R15, R2, RZ ;  /* 0x000000020f099224 */ /* 0x002fc800078e02ff */
[C---:B------:R-:W-:Y:S02]  /*1d3f0*/  @!P1 IMAD R9, R14.reuse, R3, R9 ;  /* 0x000000030e099224 */ /* 0x040fe400078e0209 */
[----:B------:R-:W-:Y:S02]  /*1d400*/  @!P1 IMAD.WIDE.U32 R2, R14, R2, R6 ;  /* 0x000000020e029225 */ /* 0x000fe400078e0006 */
[----:B------:R-:W1:Y:S02]  /*1d410*/  @P2 LDC R7, c[0x0][0x438] ;  /* 0x00010e00ff072b82 */ /* 0x000e640000000800 */
[----:B------:R-:W-:Y:S01]  /*1d420*/  @!P1 IMAD.IADD R3, R3, 0x1, R9 ;  /* 0x0000000103039824 */ /* 0x000fe200078e0209 */
[----:B0-----:R-:W-:-:S04]  /*1d430*/  @!P1 LEA R10, P0, R2, R4, 0x2 ;  /* 0x00000004020a9211 */ /* 0x001fc800078010ff */
[----:B------:R-:W-:Y:S02]  /*1d440*/  @!P1 LEA.HI.X R11, R2, R5, R3, 0x2, P0 ;  /* 0x00000005020b9211 */ /* 0x000fe400000f1403 */
[C---:B------:R-:W-:Y:S01]  /*1d450*/  ISETP.GE.AND P0, PT, R0.reuse, R18, PT ;  /* 0x000000120000720c */ /* 0x040fe20003f06270 */
[----:B------:R-:W0:Y:S03]  /*1d460*/  @P2 LDC R5, c[0x0][0x434] ;  /* 0x00010d00ff052b82 */ /* 0x000e260000000800 */
[----:B------:R-:W-:Y:S01]  /*1d470*/  ISETP.GT.U32.OR P0, PT, R19, 0x9f, P0 ;  /* 0x0000009f1300780c */ /* 0x000fe20000704470 */
[----:B------:R-:W-:-:S12]  /*1d480*/  IMAD.IADD R9, R0, 0x1, R20 ;  /* 0x0000000100097824 */ /* 0x000fd800078e0214 */
[----:B------:R-:W2:Y:S01]  /*1d490*/  @!P0 LDC.64 R2, c[0x0][0x428] ;  /* 0x00010a00ff028b82 */ /* 0x000ea20000000a00 */
[----:B------:R-:W-:Y:S02]  /*1d4a0*/  IMAD.MOV.U32 R0, RZ, RZ, R9 ;  /* 0x000000ffff007224 */ /* 0x000fe400078e0009 */
[----:B0-----:R-:W-:-:S05]  /*1d4b0*/  @P2 IMAD.HI.U32 R5, R9, R5, RZ ;  /* 0x0000000509052227 */ /* 0x001fca00078e00ff */
[----:B-1----:R-:W-:Y:S01]  /*1d4c0*/  @P2 SHF.R.U32.HI R0, RZ, R7, R5 ;  /* 0x00000007ff002219 */ /* 0x002fe20000011605 */
[----:B------:R-:W-:-:S03]  /*1d4d0*/  IMAD.MOV R5, RZ, RZ, -R6 ;  /* 0x000000ffff057224 */ /* 0x000fc600078e0a06 */
[----:B------:R-:W-:Y:S01]  /*1d4e0*/  @!P0 SHF.R.S32.HI R7, RZ, 0x1f, R0 ;  /* 0x0000001fff078819 */ /* 0x000fe20000011400 */
[----:B------:R-:W-:Y:S02]  /*1d4f0*/  IMAD R8, R12, R5, R8 ;  /* 0x000000050c087224 */ /* 0x000fe400078e0208 */
[----:B------:R-:W-:Y:S02]  /*1d500*/  @!P0 IMAD.MOV.U32 R6, RZ, RZ, R0 ;  /* 0x000000ffff068224 */ /* 0x000fe400078e0000 */
[-C--:B--2---:R-:W-:Y:S02]  /*1d510*/  @!P0 IMAD R5, R15, R2.reuse, RZ ;  /* 0x000000020f058224 */ /* 0x084fe400078e02ff */
[----:B------:R-:W-:-:S04]  /*1d520*/  @!P0 IMAD.WIDE.U32 R6, R14, R2, R6 ;  /* 0x000000020e068225 */ /* 0x000fc800078e0006 */
[----:B------:R-:W-:Y:S02]  /*1d530*/  @!P0 IMAD R5, R14, R3, R5 ;  /* 0x000000030e058224 */ /* 0x000fe400078e0205 */
[----:B------:R-:W0:Y:S01]  /*1d540*/  @!P0 LDC.64 R2, c[0x0][0x418] ;  /* 0x00010600ff028b82 */ /* 0x000e220000000a00 */
[----:B------:R-:W-:Y:S02]  /*1d550*/  IMAD.MOV.U32 R4, RZ, RZ, RZ ;  /* 0x000000ffff047224 */ /* 0x000fe400078e00ff */
[----:B------:R-:W-:-:S04]  /*1d560*/  @!P0 IMAD.IADD R5, R5, 0x1, R7 ;  /* 0x0000000105058824 */ /* 0x000fc800078e0207 */
[----:B------:R1:W5:Y:S04]  /*1d570*/  @!P1 LDG.E R4, desc[UR40][R10.64] ;  /* 0x000000280a049981 */ /* 0x000368000c1e1900 */
[----:B------:R1:W-:Y:S04]  /*1d580*/  STL [R1+0xc], R14 ;  /* 0x00000c0e01007387 */ /* 0x0003e80000100800 */
[----:B------:R1:W-:Y:S01]  /*1d590*/  STL [R1+0x24], R15 ;  /* 0x0000240f01007387 */ /* 0x0003e20000100800 */
[----:B0-----:R-:W-:-:S04]  /*1d5a0*/  @!P0 LEA R2, P1, R6, R2, 0x2 ;  /* 0x0000000206028211 */ /* 0x001fc800078210ff */
[----:B------:R-:W-:Y:S01]  /*1d5b0*/  @!P0 LEA.HI.X R3, R6, R3, R5, 0x2, P1 ;  /* 0x0000000306038211 */ /* 0x000fe200008f1405 */
[----:B------:R-:W-:Y:S01]  /*1d5c0*/  IMAD.MOV.U32 R5, RZ, RZ, RZ ;  /* 0x000000ffff057224 */ /* 0x000fe200078e00ff */
[----:B------:R-:W-:-:S05]  /*1d5d0*/  ISETP.GT.U32.AND P1, PT, R19, 0x9f, PT ;  /* 0x0000009f1300780c */ /* 0x000fca0003f24070 */
[----:B------:R1:W5:Y:S01]  /*1d5e0*/  @!P0 LDG.E R5, desc[UR40][R2.64] ;  /* 0x0000002802058981 */ /* 0x000362000c1e1900 */
[----:B----4-:R-:W-:Y:S01]  /*1d5f0*/  ISETP.NE.AND P0, PT, R13, 0x3, PT ;  /* 0x000000030d00780c */ /* 0x010fe20003f05270 */
[----:B------:R-:W-:-:S06]  /*1d600*/  IMAD.MOV R0, RZ, RZ, -R0 ;  /* 0x000000ffff007224 */ /* 0x000fcc00078e0a00 */
[----:B------:R-:W-:-:S04]  /*1d610*/  @P1 LOP3.LUT R16, R16, 0x2, RZ, 0xfc, !PT ;  /* 0x0000000210101812 */ /* 0x000fc800078efcff */
[----:B------:R-:W-:Y:S01]  /*1d620*/  LOP3.LUT R16, R16, 0xfffffffb, RZ, 0xc0, !PT ;  /* 0xfffffffb10107812 */ /* 0x000fe200078ec0ff */
[----:B------:R-:W-:-:S03]  /*1d630*/  IMAD R9, R12, R0, R9 ;  /* 0x000000000c097224 */ /* 0x000fc600078e0209 */
[----:B------:R-:W-:Y:S01]  /*1d640*/  @P0 LOP3.LUT R16, R16, 0x4, RZ, 0xfc, !PT ;  /* 0x0000000410100812 */ /* 0x000fe200078efcff */
[----:B-1----:R-:W-:Y:S06]  /*1d650*/  BRA.DIV UR4, `(.L_x_1640) ;  /* 0x00000056041c7947 */ /* 0x002fec000b800000 */
.L_x_1762:
[----:B------:R-:W-:Y:S01]  /*1d660*/  SHF.R.S32.HI R0, RZ, 0x1f, R26 ;  /* 0x0000001fff007819 */ /* 0x000fe2000001141a */
[----:B------:R-:W-:-:S04]  /*1d670*/  VIADD R7, R22, 0xffffffff ;  /* 0xffffffff16077836 */ /* 0x000fc80000000000 */
[----:B------:R0:W-:Y:S01]  /*1d680*/  STL [R1+0x18], R0 ;  /* 0x0000180001007387 */ /* 0x0001e20000100800 */
[----:B------:R-:W-:Y:S05]  /*1d690*/  @!P0 BRA `(.L_x_1641) ;  /* 0x0000000000048947 */ /* 0x000fea0003800000 */
[----:B------:R-:W-:Y:S01]  /*1d6a0*/  BPT.TRAP 0x1 ;  /* 0x000000040000795c */ /* 0x000fe20000300000 */
.L_x_1641:
[----:B------:R-:W2:Y:S04]  /*1d6b0*/  LDL R2, [R1] ;  /* 0x0000000001027983 */ /* 0x000ea80000100800 */
[----:B0-----:R-:W3:Y:S01]  /*1d6c0*/  LDL R0, [R1+0x10] ;  /* 0x0000100001007983 */ /* 0x001ee20000100800 */
[----:B------:R-:W-:Y:S01]  /*1d6d0*/  BSSY B0, `(.L_x_1642) ;  /* 0x0000008000007945 */ /* 0x000fe20003800000 */
[----:B--2---:R-:W-:Y:S01]  /*1d6e0*/  IMAD R6, R2, 0x8, R17 ;  /* 0x0000000802067824 */ /* 0x004fe200078e0211 */
[----:B---3--:R-:W-:-:S04]  /*1d6f0*/  SHF.L.U32 R0, R0, 0x1f, RZ ;  /* 0x0000001f00007819 */ /* 0x008fc800000006ff */
[----:B------:R0:W1:Y:S01]  /*1d700*/  SYNCS.PHASECHK.TRANS64.TRYWAIT P0, [R6+URZ+0x13280], R0 ;  /* 0x01328000060075a7 */ /* 0x000062000800017f */
[----:B------:R0:W-:Y:S02]  /*1d710*/  STL [R1+0x4c], R0 ;  /* 0x00004c0001007387 */ /* 0x0001e40000100800 */
[----:B0-----:R-:W-:-:S05]  /*1d720*/  SHF.R.S32.HI R0, RZ, 0x1f, R8 ;  /* 0x0000001fff007819 */ /* 0x001fca0000011408 */
[----:B------:R0:W-:Y:S02]  /*1d730*/  STL [R1+0x40], R0 ;  /* 0x0000400001007387 */ /* 0x0001e40000100800 */
[----:B01----:R-:W-:Y:S05]  /*1d740*/  @!P0 BRA `(.L_x_1643) ;  /* 0x0000005400108947 */ /* 0x003fea0003800000 */
.L_x_1763:
[----:B------:R-:W-:Y:S05]  /*1d750*/  BSYNC B0 ;  /* 0x0000000000007941 */ /* 0x000fea0003800000 */
.L_x_1642:
[----:B0-----:R-:W2:Y:S04]  /*1d760*/  LDL R0, [R1+0x40] ;  /* 0x0000400001007983 */ /* 0x001ea80000100800 */
[----:B------:R-:W3:Y:S01]  /*1d770*/  LDL R10, [R1+0x18] ;  /* 0x00001800010a7983 */ /* 0x000ee20000100800 */
[----:B-----5:R-:W-:Y:S01]  /*1d780*/  SHF.R.S32.HI R12, RZ, 0x1f, R4 ;  /* 0x0000001fff0c7819 */ /* 0x020fe20000011404 */
[----:B------:R-:W0:Y:S01]  /*1d790*/  LDC R11, c[0x0][0x2f4] ;  /* 0x0000bd00ff0b7b82 */ /* 0x000e220000000800 */
[----:B------:R-:W-:Y:S01]  /*1d7a0*/  ULDC.64 UR4, c[0x0][0x328] ;  /* 0x0000ca0000047ab9 */ /* 0x000fe20000000a00 */
[----:B------:R-:W1:Y:S01]  /*1d7b0*/  S2R R15, SR_TID.X ;  /* 0x00000000000f7919 */ /* 0x000e620000002100 */
[----:B------:R-:W-:Y:S01]  /*1d7c0*/  IMAD.WIDE.U32 R2, R8, UR4, RZ ;  /* 0x0000000408027c25 */ /* 0x000fe2000f8e00ff */
[----:B------:R-:W-:Y:S01]  /*1d7d0*/  ULDC.64 UR6, c[0x0][0x338] ;  /* 0x0000ce0000067ab9 */ /* 0x000fe20000000a00 */
[----:B------:R-:W-:Y:S01]  /*1d7e0*/  ULDC.64 UR8, c[0x0][0x330] ;  /* 0x0000cc0000087ab9 */ /* 0x000fe20000000a00 */
[----:B------:R3:W-:Y:S01]  /*1d7f0*/  STL [R1+0x48], R12 ;  /* 0x0000480c01007387 */ /* 0x0007e20000100800 */
[----:B------:R-:W-:Y:S01]  /*1d800*/  LOP3.LUT R16, R16, 0xfffffffe, RZ, 0xc0, !PT ;  /* 0xfffffffe10107812 */ /* 0x000fe200078ec0ff */
[----:B------:R-:W-:-:S02]  /*1d810*/  ULDC.64 UR10, c[0x0][0x318] ;  /* 0x0000c600000a7ab9 */ /* 0x000fc40000000a00 */
[----:B------:R-:W4:Y:S04]  /*1d820*/  LDL R14, [R1+0x30] ;  /* 0x00003000010e7983 */ /* 0x000f280000100800 */
[----:B------:R-:W4:Y:S01]  /*1d830*/  LDL R13, [R1] ;  /* 0x00000000010d7983 */ /* 0x000f220000100800 */
[----:B-1----:R-:W-:-:S05]  /*1d840*/  IMAD.SHL.U32 R19, R15, 0x10, RZ ;  /* 0x000000100f137824 */ /* 0x002fca00078e00ff */
[----:B------:R-:W-:-:S04]  /*1d850*/  LOP3.LUT R19, R19, 0x30, RZ, 0xc0, !PT ;  /* 0x0000003013137812 */ /* 0x000fc800078ec0ff */
[CC--:B0-----:R-:W-:Y:S02]  /*1d860*/  ISETP.GE.AND P1, PT, R19.reuse, R11.reuse, PT ;  /* 0x0000000b1300720c */ /* 0x0c1fe40003f26270 */
[----:B------:R-:W-:-:S11]  /*1d870*/  ISETP.GE.AND P0, PT, R19, R11, PT ;  /* 0x0000000b1300720c */ /* 0x000fd60003f06270 */
[----:B------:R-:W-:Y:S02]  /*1d880*/  @P1 LOP3.LUT R16, R16, 0x1, RZ, 0xfc, !PT ;  /* 0x0000000110101812 */ /* 0x000fe400078efcff */
[----:B------:R-:W-:Y:S02]  /*1d890*/  SHF.R.S32.HI R29, RZ, 0x1f, R5 ;  /* 0x0000001fff1d7819 */ /* 0x000fe40000011405 */
[----:B------:R-:W-:Y:S01]  /*1d8a0*/  LOP3.LUT R15, R15, 0x7f, RZ, 0xc0, !PT ;  /* 0x0000007f0f0f7812 */ /* 0x000fe200078ec0ff */
[----:B------:R-:W-:-:S03]  /*1d8b0*/  IMAD R7, R7, -0xa0, R18 ;  /* 0xffffff6007077824 */ /* 0x000fc600078e0212 */
[----:B------:R-:W-:-:S05]  /*1d8c0*/  SHF.R.U32.HI R15, RZ, 0x2, R15 ;  /* 0x00000002ff0f7819 */ /* 0x000fca000001160f */
[----:B------:R-:W-:-:S05]  /*1d8d0*/  IMAD.IADD R7, R7, 0x1, -R15 ;  /* 0x0000000107077824 */ /* 0x000fca00078e0a0f */
[----:B------:R-:W-:Y:S01]  /*1d8e0*/  ISETP.GE.AND P5, PT, R7, 0x1, PT ;  /* 0x000000010700780c */ /* 0x000fe20003fa6270 */
[----:B--2---:R-:W-:-:S04]  /*1d8f0*/  IMAD R0, R0, UR4, RZ ;  /* 0x0000000400007c24 */ /* 0x004fc8000f8e02ff */
[----:B------:R-:W-:-:S04]  /*1d900*/  IMAD R0, R8, UR5, R0 ;  /* 0x0000000508007c24 */ /* 0x000fc8000f8e0200 */
[----:B------:R-:W-:Y:S02]  /*1d910*/  IMAD.IADD R3, R3, 0x1, R0 ;  /* 0x0000000103037824 */ /* 0x000fe400078e0200 */
[----:B------:R-:W-:Y:S02]  /*1d920*/  IMAD R0, R12, UR6, RZ ;  /* 0x000000060c007c24 */ /* 0x000fe4000f8e02ff */
[----:B------:R-:W-:-:S04]  /*1d930*/  IMAD.WIDE.U32 R2, R4, UR6, R2 ;  /* 0x0000000604027c25 */ /* 0x000fc8000f8e0002 */
[----:B------:R-:W-:-:S04]  /*1d940*/  IMAD R0, R4, UR7, R0 ;  /* 0x0000000704007c24 */ /* 0x000fc8000f8e0200 */
[----:B------:R-:W-:Y:S02]  /*1d950*/  IMAD.IADD R3, R3, 0x1, R0 ;  /* 0x0000000103037824 */ /* 0x000fe400078e0200 */
[----:B---3--:R-:W-:Y:S02]  /*1d960*/  IMAD R12, R10, UR8, RZ ;  /* 0x000000080a0c7c24 */ /* 0x008fe4000f8e02ff */
[----:B------:R-:W-:Y:S01]  /*1d970*/  IMAD.WIDE.U32 R2, R26, UR8, R2 ;  /* 0x000000081a027c25 */ /* 0x000fe2000f8e0002 */
[----:B------:R-:W-:-:S03]  /*1d980*/  SHF.R.S32.HI R10, RZ, 0x1f, R9 ;  /* 0x0000001fff0a7819 */ /* 0x000fc60000011409 */
[----:B------:R-:W-:Y:S01]  /*1d990*/  IMAD R12, R26, UR9, R12 ;  /* 0x000000091a0c7c24 */ /* 0x000fe2000f8e020c */
[----:B------:R-:W-:-:S04]  /*1d9a0*/  IADD3 R0, P1, R2, UR10, RZ ;  /* 0x0000000a02007c10 */ /* 0x000fc8000ff3e0ff */
[----:B------:R-:W-:Y:S01]  /*1d9b0*/  IADD3.X R2, R3, UR11, R12, P1, !PT ;  /* 0x0000000b03027c10 */ /* 0x000fe20008ffe40c */
[----:B------:R-:W-:Y:S01]  /*1d9c0*/  IMAD R3, R10, UR4, RZ ;  /* 0x000000040a037c24 */ /* 0x000fe2000f8e02ff */
[----:B------:R0:W-:Y:S03]  /*1d9d0*/  STL [R1+0x4], R10 ;  /* 0x0000040a01007387 */ /* 0x0001e60000100800 */
[C---:B------:R-:W-:Y:S02]  /*1d9e0*/  IMAD R3, R9.reuse, UR5, R3 ;  /* 0x0000000509037c24 */ /* 0x040fe4000f8e0203 */
[----:B0-----:R-:W-:-:S04]  /*1d9f0*/  IMAD.WIDE.U32 R10, R9, UR4, RZ ;  /* 0x00000004090a7c25 */ /* 0x001fc8000f8e00ff */
        /* <DEDUP_REMOVED lines=8> */
[----:B----4-:R-:W-:-:S03]  /*1da80*/  IMAD R18, R13, 0x2800, R14 ;  /* 0x000028000d127824 */ /* 0x010fc600078e020e */
[----:B------:R-:W-:Y:S01]  /*1da90*/  IADD3.X R22, R12, UR11, R11, P1, !PT ;  /* 0x0000000b0c167c10 */ /* 0x000fe20008ffe40b */
[----:B------:R-:W-:Y:S08]  /*1daa0*/  BRA.DIV UR4, `(.L_x_1644) ;  /* 0x0000005204507947 */ /* 0x000ff0000b800000 */
[----:B------:R-:W0:Y:S01]  /*1dab0*/  S2R R11, SR_TID.X ;  /* 0x00000000000b7919 */ /* 0x000e220000002100 */
[C---:B------:R-:W-:Y:S02]  /*1dac0*/  ISETP.GE.AND P3, PT, R7.reuse, 0x81, PT ;  /* 0x000000810700780c */ /* 0x040fe40003f66270 */
[----:B------:R-:W-:Y:S01]  /*1dad0*/  LOP3.LUT R16, R16, 0xfffffff7, RZ, 0xc0, !PT ;  /* 0xfffffff710107812 */ /* 0x000fe200078ec0ff */
[----:B------:R-:W1:Y:S01]  /*1dae0*/  SHFL.IDX PT, R3, R0, RZ, 0x1c1f ;  /* 0x001c1fff00037589 */ /* 0x000e6200000e0000 */
[C---:B------:R-:W-:Y:S02]  /*1daf0*/  ISETP.GE.AND P4, PT, R7.reuse, 0x21, PT ;  /* 0x000000210700780c */ /* 0x040fe40003f86270 */
[----:B------:R-:W-:Y:S01]  /*1db00*/  ISETP.GE.AND P2, PT, R7, 0x61, PT ;  /* 0x000000610700780c */ /* 0x000fe20003f46270 */
[----:B------:R-:W2:Y:S06]  /*1db10*/  SHFL.IDX PT, R10, R2, RZ, 0x1c1f ;  /* 0x001c1fff020a7589 */ /* 0x000eac00000e0000 */
[----:B------:R-:W-:Y:S01]  /*1db20*/  @P3 LOP3.LUT R16, R16, 0x8, RZ, 0xfc, !PT ;  /* 0x0000000810103812 */ /* 0x000fe200078efcff */
[----:B0-----:R-:W-:-:S05]  /*1db30*/  IMAD.SHL.U32 R14, R11, 0x10, RZ ;  /* 0x000000100b0e7824 */ /* 0x001fca00078e00ff */
[----:B------:R-:W-:-:S04]  /*1db40*/  LOP3.LUT R14, R14, 0x30, RZ, 0xc0, !PT ;  /* 0x000000300e0e7812 */ /* 0x000fc800078ec0ff */
[----:B-1----:R-:W-:Y:S01]  /*1db50*/  IADD3 R12, P1, R14, R3, RZ ;  /* 0x000000030e0c7210 */ /* 0x002fe20007f3e0ff */
[----:B------:R-:W-:Y:S02]  /*1db60*/  IMAD.IADD R3, R17, 0x1, R18 ;  /* 0x0000000111037824 */ /* 0x000fe400078e0212 */
[----:B------:R-:W-:Y:S02]  /*1db70*/  SHFL.IDX PT, R18, R2, 0x1, 0x1c1f ;  /* 0x003c1f0002127f89 */ /* 0x000fe400000e0000 */
[----:B--2---:R-:W-:Y:S01]  /*1db80*/  IMAD.X R13, RZ, RZ, R10, P1 ;  /* 0x000000ffff0d7224 */ /* 0x004fe200008e060a */
[----:B------:R-:W-:Y:S01]  /*1db90*/  ISETP.LT.OR P1, PT, R7, 0x1, P0 ;  /* 0x000000010700780c */ /* 0x000fe20000721670 */
[----:B------:R-:W0:-:S12]  /*1dba0*/  SHFL.IDX PT, R10, R0, 0x1, 0x1c1f ;  /* 0x003c1f00000a7f89 */ /* 0x000e1800000e0000 */
[----:B------:R-:W-:Y:S01]  /*1dbb0*/  LDGSTS.E.BYPASS.LTC128B.128 [R3+0x6000], desc[UR40][R12.64], !P1 ;  /* 0x060000000c037fae */ /* 0x000fe2000c901d68 */
[----:B0-----:R-:W-:-:S05]  /*1dbc0*/  IADD3 R10, P1, R14, R10, RZ ;  /* 0x0000000a0e0a7210 */ /* 0x001fca0007f3e0ff */
[----:B------:R-:W-:Y:S01]  /*1dbd0*/  IMAD.X R11, RZ, RZ, R18, P1 ;  /* 0x000000ffff0b7224 */ /* 0x000fe200008e0612 */
        /* <DEDUP_REMOVED lines=9> */
[----:B------:R1:W-:Y:S02]  /*1dc70*/  LDGSTS.E.BYPASS.LTC128B.128 [R3+0x7000], desc[UR40][R10.64], !P1 ;  /* 0x070000000a037fae */ /* 0x0003e4000c901d68 */
[----:B-1----:R-:W-:Y:S02]  /*1dc80*/  IADD3 R10, P1, R14, R0, RZ ;  /* 0x000000000e0a7210 */ /* 0x002fe40007f3e0ff */
[----:B------:R0:W1:Y:S03]  /*1dc90*/  SHFL.IDX PT, R0, R22, RZ, 0x1c1f ;  /* 0x001c1fff16007589 */ /* 0x00006600000e0000 */
[----:B------:R-:W-:Y:S01]  /*1dca0*/  IMAD.X R11, RZ, RZ, R2, P1 ;  /* 0x000000ffff0b7224 */ /* 0x000fe200008e0602 */
[----:B------:R-:W-:-:S13]  /*1dcb0*/  ISETP.LT.OR P1, PT, R7, 0x61, P0 ;  /* 0x000000610700780c */ /* 0x000fda0000721670 */
[----:B------:R2:W-:Y:S01]  /*1dcc0*/  LDGSTS.E.BYPASS.LTC128B.128 [R3+0x7800], desc[UR40][R10.64], !P1 ;  /* 0x078000000a037fae */ /* 0x0005e2000c901d68 */
[----:B------:R-:W-:-:S03]  /*1dcd0*/  ISETP.GE.AND P1, PT, R7, 0x41, PT ;  /* 0x000000410700780c */ /* 0x000fc60003f26270 */
[----:B-12---:R0:W2:Y:S10]  /*1dce0*/  SHFL.IDX PT, R10, R23, RZ, 0x1c1f ;  /* 0x001c1fff170a7589 */ /* 0x0060b400000e0000 */
.L_x_1775:
[----:B------:R-:W1:Y:S01]  /*1dcf0*/  S2R R2, SR_TID.X ;  /* 0x0000000000027919 */ /* 0x000e620000002100 */
[----:B------:R-:W-:Y:S01]  /*1dd00*/  ISETP.LT.OR P0, PT, R7, 0x81, P0 ;  /* 0x000000810700780c */ /* 0x000fe20000701670 */
[----:B-1----:R-:W-:-:S05]  /*1dd10*/  IMAD.SHL.U32 R2, R2, 0x10, RZ ;  /* 0x0000001002027824 */ /* 0x002fca00078e00ff */
[----:B------:R-:W-:-:S04]  /*1dd20*/  LOP3.LUT R2, R2, 0x30, RZ, 0xc0, !PT ;  /* 0x0000003002027812 */ /* 0x000fc800078ec0ff */
[----:B--2---:R-:W-:-:S05]  /*1dd30*/  IADD3 R10, P3, R2, R10, RZ ;  /* 0x0000000a020a7210 */ /* 0x004fca0007f7e0ff */
[----:B------:R-:W-:-:S05]  /*1dd40*/  IMAD.X R11, RZ, RZ, R0, P3 ;  /* 0x000000ffff0b7224 */ /* 0x000fca00018e0600 */
[----:B------:R-:W-:Y:S01]  /*1dd50*/  @!PT LDS RZ, [RZ] ;  /* 0x00000000fffff984 */ /* 0x000fe20000000800 */
[----:B------:R-:W-:Y:S01]  /*1dd60*/  @!PT LDS RZ, [RZ] ;  /* 0x00000000fffff984 */ /* 0x000fe20000000800 */
[----:B------:R-:W-:Y:S01]  /*1dd70*/  @!PT LDS RZ, [RZ] ;  /* 0x00000000fffff984 */ /* 0x000fe20000000800 */
[----:B------:R1:W-:Y:S01]  /*1dd80*/  LDGSTS.E.BYPASS.LTC128B.128 [R3+0x8000], desc[UR40][R10.64], !P0 ;  /* 0x080000000a037fae */ /* 0x0003e2000c101d68 */
[----:B------:R-:W-:Y:S01]  /*1dd90*/  PLOP3.LUT P0, PT, PT, PT, PT, 0x80, 0x0 ;  /* 0x000000000000781c */ /* 0x000fe20003f0f070 */
[----:B------:R-:W-:-:S12]  /*1dda0*/  NOP ;  /* 0x0000000000007918 */ /* 0x000fd80000000000 */
.L_x_1645:
[----:B------:R-:W-:Y:S02]  /*1ddb0*/  PLOP3.LUT P3, PT, P3, P0, PT, 0xa2, 0x0 ;  /* 0x000000000000781c */ /* 0x000fe40001f61472 */
[----:B------:R-:W-:-:S08]  /*1ddc0*/  @P0 R2UR P3, UR4, R6 ;  /* 0x00000000060402ca */ /* 0x000fd00000060000 */
[----:B------:R-:W-:-:S05]  /*1ddd0*/  @P0 PLOP3.LUT P0, PT, P3, PT, PT, 0x80, 0x0 ;  /* 0x000000000000081c */ /* 0x000fca0001f0f070 */
[----:B------:R-:W-:Y:S01]  /*1dde0*/  @!P3 SYNCS.ARRIVE.TRANS64.RED.A0T1 RZ, [UR4+0x13270], RZ ;  /* 0x013270ffffffb9a7 */ /* 0x000fe20008200404 */
[----:B------:R-:W-:Y:S07]  /*1ddf0*/  @!P3 ARRIVES.LDGSTSBAR.64.TRANSCNT [UR4+0x13270] ;  /* 0x01327000ff00b9b0 */ /* 0x000fee0008000a84 */
[----:B------:R-:W-:Y:S05]  /*1de00*/  @P0 BRA.U.ANY `(.L_x_1645) ;  /* 0xfffffffd00e80947 */ /* 0x000fea000393ffff */
[----:B------:R-:W-:Y:S01]  /*1de10*/  NOP ;  /* 0x0000000000007918 */ /* 0x000fe20000000000 */
[----:B------:R-:W2:Y:S02]  /*1de20*/  LDL R0, [R1+0x64] ;  /* 0x0000640001007983 */ /* 0x000ea40000100800 */
[----:B--2---:R-:W-:-:S13]  /*1de30*/  ISETP.NE.AND P6, PT, R0, 0x3, PT ;  /* 0x000000030000780c */ /* 0x004fda0003fc5270 */
[----:B------:R-:W-:Y:S05]  /*1de40*/  @!P6 BRA `(.L_x_1646) ;  /* 0x000000000004e947 */ /* 0x000fea0003800000 */
[----:B------:R-:W-:Y:S01]  /*1de50*/  BPT.TRAP 0x1 ;  /* 0x000000040000795c */ /* 0x000fe20000300000 */
.L_x_1646:
[----:B------:R2:W-:Y:S01]  /*1de60*/  SYNCS.ARRIVE.TRANS64.A1T0 RZ, [R6+URZ+0x13270], RZ ;  /* 0x013270ff06ff79a7 */ /* 0x0005e2000810003f */
[----:B------:R-:W-:Y:S05]  /*1de70*/  @!P6 BRA `(.L_x_1647) ;  /* 0x000000000004e947 */ /* 0x000fea0003800000 */
[----:B------:R-:W-:Y:S01]  /*1de80*/  BPT.TRAP 0x1 ;  /* 0x000000040000795c */ /* 0x000fe20000300000 */
.L_x_1647:
[----:B------:R-:W3:Y:S01]  /*1de90*/  LDL R0, [R1+0x4c] ;  /* 0x00004c0001007983 */ /* 0x000ee20000100800 */
[----:B------:R-:W-:Y:S01]  /*1dea0*/  BSSY B0, `(.L_x_1648) ;  /* 0x0000003000007945 */ /* 0x000fe20003800000 */
[----:B---3--:R-:W3:Y:S03]  /*1deb0*/  SYNCS.PHASECHK.TRANS64.TRYWAIT P0, [R6+URZ+0x13240], R0 ;  /* 0x01324000060075a7 */ /* 0x008ee6000800017f */
[----:B---3--:R-:W-:Y:S05]  /*1dec0*/  @!P0 BRA `(.L_x_1649) ;  /* 0x0000005000d08947 */ /* 0x008fea0003800000 */
.L_x_1776:
[----:B------:R-:W-:Y:S05]  /*1ded0*/  BSYNC B0 ;  /* 0x0000000000007941 */ /* 0x000fea0003800000 */
.L_x_1648:
[----:B---3--:R-:W3:Y:S01]  /*1dee0*/  LDL.LU R0, [R1+0x40] ;  /* 0x0000400001007983 */ /* 0x008ee20000300800 */
[----:B------:R-:W-:Y:S01]  /*1def0*/  ULDC.64 UR4, c[0x0][0x300] ;  /* 0x0000c00000047ab9 */ /* 0x000fe20000000a00 */
[----:B------:R-:W-:Y:S02]  /*1df00*/  ULDC.64 UR6, c[0x0][0x310] ;  /* 0x0000c40000067ab9 */ /* 0x000fe40000000a00 */
[----:B------:R-:W4:Y:S04]  /*1df10*/  LDL.LU R12, [R1+0x48] ;  /* 0x00004800010c7983 */ /* 0x000f280000300800 */
[----:B------:R-:W5:Y:S04]  /*1df20*/  LDL.LU R7, [R1+0x4] ;  /* 0x0000040001077983 */ /* 0x000f680000300800 */
[----:B------:R-:W2:Y:S01]  /*1df30*/  LDL R2, [R1+0x18] ;  /* 0x0000180001027983 */ /* 0x000ea20000100800 */
[----:B-1----:R-:W-:-:S04]  /*1df40*/  IMAD.WIDE.U32 R10, R8, UR4, RZ ;  /* 0x00000004080a7c25 */ /* 0x002fc8000f8e00ff */
[----:B------:R-:W-:-:S04]  /*1df50*/  IMAD R29, R29, UR6, RZ ;  /* 0x000000061d1d7c24 */ /* 0x000fc8000f8e02ff */
[----:B------:R-:W-:Y:S02]  /*1df60*/  IMAD R29, R5, UR7, R29 ;  /* 0x00000007051d7c24 */ /* 0x000fe4000f8e021d */
[----:B---3--:R-:W-:-:S04]  /*1df70*/  IMAD R0, R0, UR4, RZ ;  /* 0x0000000400007c24 */ /* 0x008fc8000f8e02ff */
[----:B------:R-:W-:-:S04]  /*1df80*/  IMAD R0, R8, UR5, R0 ;  /* 0x0000000508007c24 */ /* 0x000fc8000f8e0200 */
[----:B------:R-:W-:Y:S02]  /*1df90*/  IMAD.IADD R11, R11, 0x1, R0 ;  /* 0x000000010b0b7824 */ /* 0x000fe400078e0200 */
[----:B----4-:R-:W-:Y:S02]  /*1dfa0*/  IMAD R0, R12, UR6, RZ ;  /* 0x000000060c007c24 */ /* 0x010fe4000f8e02ff */
[----:B------:R-:W-:-:S04]  /*1dfb0*/  IMAD.WIDE.U32 R10, R4, UR6, R10 ;  /* 0x00000006040a7c25 */ /* 0x000fc8000f8e000a */
[----:B------:R-:W-:Y:S02]  /*1dfc0*/  IMAD R4, R4, UR7, R0 ;  /* 0x0000000704047c24 */ /* 0x000fe4000f8e0200 */
[----:B-----5:R-:W-:Y:S02]  /*1dfd0*/  IMAD R0, R7, UR4, RZ ;  /* 0x0000000407007c24 */ /* 0x020fe4000f8e02ff */
[----:B------:R-:W-:Y:S02]  /*1dfe0*/  IMAD.IADD R11, R11, 0x1, R4 ;  /* 0x000000010b0b7824 */ /* 0x000fe400078e0204 */
[C---:B------:R-:W-:Y:S02]  /*1dff0*/  IMAD R0, R9.reuse, UR5, R0 ;  /* 0x0000000509007c24 */ /* 0x040fe4000f8e0200 */
[----:B------:R-:W-:Y:S01]  /*1e000*/  IMAD.WIDE.U32 R8, R9, UR4, RZ ;  /* 0x0000000409087c25 */ /* 0x000fe2000f8e00ff */
[----:B------:R-:W-:-:S03]  /*1e010*/  ULDC.64 UR4, c[0x0][0x308] ;  /* 0x0000c20000047ab9 */ /* 0x000fc60000000a00 */
[----:B------:R-:W-:Y:S02]  /*1e020*/  IMAD.IADD R9, R9, 0x1, R0 ;  /* 0x0000000109097824 */ /* 0x000fe400078e0200 */
[----:B------:R-:W-:-:S04]  /*1e030*/  IMAD.WIDE.U32 R10, R26, UR4, R10 ;  /* 0x000000041a0a7c25 */ /* 0x000fc8000f8e000a */
[----:B------:R-:W-:Y:S01]  /*1e040*/  IMAD.WIDE.U32 R4, R5, UR6, R8 ;  /* 0x0000000605047c25 */ /* 0x000fe2000f8e0008 */
[----:B------:R-:W-:Y:S02]  /*1e050*/  ULDC.64 UR6, c[0x0][0x2e8] ;  /* 0x0000ba0000067ab9 */ /* 0x000fe40000000a00 */
[----:B------:R-:W-:Y:S01]  /*1e060*/  IADD3 R0, P0, R10, UR6, RZ ;  /* 0x000000060a007c10 */ /* 0x000fe2000ff1e0ff */
[----:B--2---:R-:W-:Y:S02]  /*1e070*/  IMAD R7, R2, UR4, RZ ;  /* 0x0000000402077c24 */ /* 0x004fe4000f8e02ff */
[----:B------:R-:W-:Y:S02]  /*1e080*/  IMAD.IADD R5, R5, 0x1, R29 ;  /* 0x0000000105057824 */ /* 0x000fe400078e021d */
[C---:B------:R-:W-:Y:S02]  /*1e090*/  IMAD R7, R26.reuse, UR5, R7 ;  /* 0x000000051a077c24 */ /* 0x040fe4000f8e0207 */
[----:B------:R-:W-:Y:S01]  /*1e0a0*/  IMAD.WIDE.U32 R4, R26, UR4, R4 ;  /* 0x000000041a047c25 */ /* 0x000fe2000f8e0004 */
[----:B------:R-:W-:-:S02]  /*1e0b0*/  UMOV UR4, 0xffffffff ;  /* 0xffffffff00047882 */ /* 0x000fc40000000000 */
[----:B------:R-:W-:Y:S02]  /*1e0c0*/  IADD3.X R2, R11, UR7, R7, P0, !PT ;  /* 0x000000070b027c10 */ /* 0x000fe400087fe407 */
[----:B------:R-:W-:-:S04]  /*1e0d0*/  IADD3 R8, P0, R4, UR6, RZ ;  /* 0x0000000604087c10 */ /* 0x000fc8000ff1e0ff */
[----:B------:R-:W-:Y:S01]  /*1e0e0*/  IADD3.X R7, R7, UR7, R5, P0, !PT ;  /* 0x0000000707077c10 */ /* 0x000fe200087fe405 */
[----:B------:R-:W-:Y:S08]  /*1e0f0*/  BRA.DIV UR4, `(.L_x_1650) ;  /* 0x00000052045c7947 */ /* 0x000ff0000b800000 */
[----:B------:R-:W1:Y:S01]  /*1e100*/  S2R R5, SR_TID.X ;  /* 0x0000000000057919 */ /* 0x000e620000002100 */
[----:B------:R-:W2:Y:S01]  /*1e110*/  LDC R10, c[0x0][0x2f4] ;  /* 0x0000bd00ff0a7b82 */ /* 0x000ea20000000800 */
[----:B------:R-:W-:Y:S01]  /*1e120*/  SHFL.IDX PT, R4, R2, RZ, 0x1c1f ;  /* 0x001c1fff02047589 */ /* 0x000fe200000e0000 */
[----:B-1----:R-:W-:-:S03]  /*1e130*/  IMAD.SHL.U32 R9, R5, 0x10, RZ ;  /* 0x0000001005097824 */ /* 0x002fc600078e00ff */
[----:B------:R-:W1:Y:S02]  /*1e140*/  SHFL.IDX PT, R5, R0, RZ, 0x1c1f ;  /* 0x001c1fff00057589 */ /* 0x000e6400000e0000 */
[----:B------:R-:W-:-:S04]  /*1e150*/  LOP3.LUT R9, R9, 0x30, RZ, 0xc0, !PT ;  /* 0x0000003009097812 */ /* 0x000fc800078ec0ff */
[C---:B--2---:R-:W-:Y:S02]  /*1e160*/  ISETP.GE.AND P3, PT, R9.reuse, R10, PT ;  /* 0x0000000a0900720c */ /* 0x044fe40003f66270 */
[----:B-1----:R-:W-:-:S05]  /*1e170*/  @P5 IADD3 R5, P0, R9, R5, RZ ;  /* 0x0000000509055210 */ /* 0x002fca0007f1e0ff */
[----:B------:R-:W-:-:S05]  /*1e180*/  @P5 IMAD.X R4, RZ, RZ, R4, P0 ;  /* 0x000000ffff045224 */ /* 0x000fca00000e0604 */
[----:B------:R-:W-:-:S04]  /*1e190*/  @P5 LOP3.LUT R5, R5, R4, RZ, 0x3c, !PT ;  /* 0x0000000405055212 */ /* 0x000fc800078e3cff */
[----:B------:R-:W-:-:S04]  /*1e1a0*/  @P5 LOP3.LUT R4, R5, R4, RZ, 0x3c, !PT ;  /* 0x0000000405045212 */ /* 0x000fc800078e3cff */
[----:B------:R-:W-:-:S05]  /*1e1b0*/  @P5 LOP3.LUT R5, R5, R4, RZ, 0x3c, !PT ;  /* 0x0000000405055212 */ /* 0x000fca00078e3cff */
[----:B------:R-:W-:Y:S01]  /*1e1c0*/  @!PT LDS RZ, [RZ] ;  /* 0x00000000fffff984 */ /* 0x000fe20000000800 */
[----:B------:R1:W-:Y:S04]  /*1e1d0*/  @P5 LDGSTS.E.BYPASS.LTC128B.128 [R3+0xe000], desc[UR40][R4.64], !P3 ;  /* 0x0e00000004035fae */ /* 0x0003e8000d901d68 */
[----:B-1----:R-:W1:Y:S04]  /*1e1e0*/  SHFL.IDX PT, R5, R0, 0x1, 0x1c1f ;  /* 0x003c1f0000057f89 */ /* 0x002e6800000e0000 */
[----:B------:R-:W2:Y:S01]  /*1e1f0*/  SHFL.IDX PT, R4, R2, 0x1, 0x1c1f ;  /* 0x003c1f0002047f89 */ /* 0x000ea200000e0000 */
[----:B-1----:R-:W-:-:S05]  /*1e200*/  @P4 IADD3 R5, P0, R9, R5, RZ ;  /* 0x0000000509054210 */ /* 0x002fca0007f1e0ff */
[----:B--2---:R-:W-:-:S05]  /*1e210*/  @P4 IMAD.X R4, RZ, RZ, R4, P0 ;  /* 0x000000ffff044224 */ /* 0x004fca00000e0604 */
[----:B------:R-:W-:-:S04]  /*1e220*/  @P4 LOP3.LUT R5, R5, R4, RZ, 0x3c, !PT ;  /* 0x0000000405054212 */ /* 0x000fc800078e3cff */
[----:B------:R-:W-:-:S04]  /*1e230*/  @P4 LOP3.LUT R4, R5, R4, RZ, 0x3c, !PT ;  /* 0x0000000405044212 */ /* 0x000fc800078e3cff */
[----:B------:R-:W-:-:S05]  /*1e240*/  @P4 LOP3.LUT R5, R5, R4, RZ, 0x3c, !PT ;  /* 0x0000000405054212 */ /* 0x000fca00078e3cff */
[----:B------:R1:W-:Y:S04]  /*1e250*/  @P4 LDGSTS.E.BYPASS.LTC128B.128 [R3+0xe800], desc[UR40][R4.64], !P3 ;  /* 0x0e80000004034fae */ /* 0x0003e8000d901d68 */
[----:B-1----:R-:W1:Y:S04]  /*1e260*/  SHFL.IDX PT, R5, R0, 0x2, 0x1c1f ;  /* 0x005c1f0000057f89 */ /* 0x002e6800000e0000 */
[----:B------:R-:W2:Y:S04]  /*1e270*/  SHFL.IDX PT, R4, R2, 0x2, 0x1c1f ;  /* 0x005c1f0002047f89 */ /* 0x000ea800000e0000 */
[----:B------:R-:W3:Y:S04]  /*1e280*/  SHFL.IDX PT, R0, R0, 0x3, 0x1c1f ;  /* 0x007c1f0000007f89 */ /* 0x000ee800000e0000 */
[----:B------:R-:W4:Y:S01]  /*1e290*/  SHFL.IDX PT, R2, R2, 0x3, 0x1c1f ;  /* 0x007c1f0002027f89 */ /* 0x000f2200000e0000 */
[----:B-1----:R-:W-:-:S05]  /*1e2a0*/  @P1 IADD3 R5, P0, R9, R5, RZ ;  /* 0x0000000509051210 */ /* 0x002fca0007f1e0ff */
[----:B--2---:R-:W-:Y:S01]  /*1e2b0*/  @P1 IMAD.X R4, RZ, RZ, R4, P0 ;  /* 0x000000ffff041224 */ /* 0x004fe200000e0604 */
[----:B---3--:R-:W-:-:S04]  /*1e2c0*/  @P2 IADD3 R0, P0, R9, R0, RZ ;  /* 0x0000000009002210 */ /* 0x008fc80007f1e0ff */
[----:B------:R-:W-:Y:S01]  /*1e2d0*/  @P1 LOP3.LUT R5, R5, R4, RZ, 0x3c, !PT ;  /* 0x0000000405051212 */ /* 0x000fe200078e3cff */
[----:B----4-:R-:W-:-:S03]  /*1e2e0*/  @P2 IMAD.X R2, RZ, RZ, R2, P0 ;  /* 0x000000ffff022224 */ /* 0x010fc600000e0602 */
[----:B------:R-:W-:-:S04]  /*1e2f0*/  @P1 LOP3.LUT R4, R5, R4, RZ, 0x3c, !PT ;  /* 0x0000000405041212 */ /* 0x000fc800078e3cff */
[----:B------:R-:W-:-:S05]  /*1e300*/  @P1 LOP3.LUT R5, R5, R4, RZ, 0x3c, !PT ;  /* 0x0000000405051212 */ /* 0x000fca00078e3cff */
[----:B------:R1:W-:Y:S02]  /*1e310*/  @P1 LDGSTS.E.BYPASS.LTC128B.128 [R3+0xf000], desc[UR40][R4.64], !P3 ;  /* 0x0f00000004031fae */ /* 0x0003e4000d901d68 */
[----:B-1----:R-:W-:Y:S02]  /*1e320*/  @P2 IMAD.MOV.U32 R4, RZ, RZ, R0 ;  /* 0x000000ffff042224 */ /* 0x002fe400078e0000 */
[----:B------:R-:W-:Y:S01]  /*1e330*/  @P2 IMAD.MOV.U32 R5, RZ, RZ, R2 ;  /* 0x000000ffff052224 */ /* 0x000fe200078e0002 */
[----:B------:R1:W2:Y:S04]  /*1e340*/  SHFL.IDX PT, R0, R7, RZ, 0x1c1f ;  /* 0x001c1fff07007589 */ /* 0x0002a800000e0000 */
[----:B------:R3:W-:Y:S04]  /*1e350*/  @P2 LDGSTS.E.BYPASS.LTC128B.128 [R3+0xf800], desc[UR40][R4.64], !P3 ;  /* 0x0f80000004032fae */ /* 0x0007e8000d901d68 */
[----:B---3--:R1:W3:Y:S02]  /*1e360*/  SHFL.IDX PT, R4, R8, RZ, 0x1c1f ;  /* 0x001c1fff08047589 */ /* 0x0082e400000e0000 */
.L_x_1788:
        /* <DEDUP_REMOVED lines=9> */
[----:B--2---:R-:W-:-:S06]  /*1e400*/  IMAD.X R5, RZ, RZ, R0, P0 ;  /* 0x000000ffff057224 */ /* 0x004fcc00000e0600 */
[----:B------:R-:W-:Y:S01]  /*1e410*/  @!PT LDS RZ, [RZ] ;  /* 0x00000000fffff984 */ /* 0x000fe20000000800 */
[----:B------:R-:W-:Y:S01]  /*1e420*/  @!PT LDS RZ, [RZ] ;  /* 0x00000000fffff984 */ /* 0x000fe20000000800 */
[----:B------:R-:W-:Y:S01]  /*1e430*/  @!PT LDS RZ, [RZ] ;  /* 0x00000000fffff984 */ /* 0x000fe20000000800 */
[----:B------:R4:W-:Y:S02]  /*1e440*/  LDGSTS.E.BYPASS.LTC128B.128 [R3+0x10000], desc[UR40][R4.64], !P1 ;  /* 0x1000000004037fae */ /* 0x0009e4000c901d68 */
.L_x_1652:
[----:B------:R-:W-:Y:S05]  /*1e450*/  BSYNC B0 ;  /* 0x0000000000007941 */ /* 0x000fea0003800000 */
.L_x_1651:
[----:B------:R-:W-:Y:S01]  /*1e460*/  NOP ;  /* 0x0000000000007918 */ /* 0x000fe20000000000 */
[----:B------:R-:W-:-:S13]  /*1e470*/  PLOP3.LUT P0, PT, PT, PT, PT, 0x80, 0x0 ;  /* 0x000000000000781c */ /* 0x000fda0003f0f070 */
.L_x_1653:
        /* <DEDUP_REMOVED lines=11> */
.L_x_1654:
[----:B----4-:R2:W5:Y:S01]  /*1e530*/  LDL.LU R3, [R1+0x50] ;  /* 0x0000500001037983 */ /* 0x0105620000300800 */
[----:B------:R-:W-:Y:S01]  /*1e540*/  VIADD R0, R17, 0xb000 ;  /* 0x0000b00011007836 */ /* 0x000fe20000000000 */
[----:B------:R2:W-:Y:S06]  /*1e550*/  SYNCS.ARRIVE.TRANS64.A1T0 RZ, [R6+URZ+0x13230], RZ ;  /* 0x013230ff06ff79a7 */ /* 0x0005ec000810003f */
[----:B------:R-:W-:Y:S05]  /*1e560*/  WARPSYNC.ALL ;  /* 0x0000000000007948 */ /* 0x000fea0003800000 */
[----:B------:R-:W-:Y:S01]  /*1e570*/  BAR.SYNC.DEFER_BLOCKING 0x8, 0x200 ;  /* 0x0208000000007b1d */ /* 0x000fe20000010000 */
[----:B------:R-:W-:Y:S02]  /*1e580*/  LOP3.LUT P1, RZ, R0, 0x1bf, RZ, 0xc0, !PT ;  /* 0x000001bf00ff7812 */ /* 0x000fe4000782c0ff */
[----:B------:R-:W-:-:S03]  /*1e590*/  SHF.R.S32.HI R29, RZ, 0x1f, R27 ;  /* 0x0000001fff1d7819 */ /* 0x000fc6000001141b */
[----:B------:R-:W-:Y:S01]  /*1e5a0*/  ULDC.64 UR4, c[0x0][0x298] ;  /* 0x0000a60000047ab9 */ /* 0x000fe20000000a00 */
[----:B------:R-:W-:Y:S01]  /*1e5b0*/  ULDC.64 UR6, c[0x0][0xa00] ;  /* 0x0002800000067ab9 */ /* 0x000fe20000000a00 */
[----:B------:R-:W-:Y:S01]  /*1e5c0*/  BSSY B6, `(.L_x_1655) ;  /* 0x000001b000067945 */ /* 0x000fe20003800000 */
[----:B------:R-:W-:-:S04]  /*1e5d0*/  ISETP.NE.U32.AND P0, PT, RZ, UR6, PT ;  /* 0x00000006ff007c0c */ /* 0x000fc8000bf05070 */
[----:B------:R-:W-:-:S04]  /*1e5e0*/  ISETP.NE.AND.EX P0, PT, RZ, UR7, PT, P0 ;  /* 0x00000007ff007c0c */ /* 0x000fc8000bf05300 */
[----:B------:R-:W-:Y:S02]  /*1e5f0*/  SEL R29, R29, RZ, !P0 ;  /* 0x000000ff1d1d7207 */ /* 0x000fe40004000000 */
[----:B0-----:R-:W-:Y:S02]  /*1e600*/  SEL R22, R27, RZ, !P0 ;  /* 0x000000ff1b167207 */ /* 0x001fe40004000000 */
[----:B-----5:R-:W-:Y:S01]  /*1e610*/  SHF.R.S32.HI R2, RZ, 0x1f, R3 ;  /* 0x0000001fff027819 */ /* 0x020fe20000011403 */
[----:B------:R-:W-:-:S04]  /*1e620*/  IMAD.WIDE.U32 R18, R3, UR4, RZ ;  /* 0x0000000403127c25 */ /* 0x000fc8000f8e00ff */
[----:B------:R-:W-:-:S04]  /*1e630*/  IMAD R2, R2, UR4, RZ ;  /* 0x0000000402027c24 */ /* 0x000fc8000f8e02ff */
[----:B------:R-:W-:-:S04]  /*1e640*/  IMAD R23, R3, UR5, R2 ;  /* 0x0000000503177c24 */ /* 0x000fc8000f8e0202 */
[----:B------:R-:W-:Y:S01]  /*1e650*/  IMAD.IADD R23, R19, 0x1, R23 ;  /* 0x0000000113177824 */ /* 0x000fe200078e0217 */
[----:B------:R-:W-:Y:S06]  /*1e660*/  @!P1 BRA `(.L_x_1656) ;  /* 0x0000000000409947 */ /* 0x000fec0003800000 */
[----:B------:R-:W-:Y:S01]  /*1e670*/  MOV R2, 0x0 ;  /* 0x0000000000027802 */ /* 0x000fe20000000f00 */
[----:B------:R-:W-:Y:S01]  /*1e680*/  ULDC.64 UR4, c[0x4][0x98] ;  /* 0x0100260000047ab9 */ /* 0x000fe20000000a00 */
[----:B------:R-:W-:Y:S01]  /*1e690*/  ULDC.64 UR6, c[0x4][0xa0] ;  /* 0x0100280000067ab9 */ /* 0x000fe20000000a00 */
[----:B------:R-:W-:Y:S01]  /*1e6a0*/  ULDC.64 UR8, c[0x4][0x28] ;  /* 0x01000a0000087ab9 */ /* 0x000fe20000000a00 */
[----:B---3--:R-:W-:Y:S02]  /*1e6b0*/  IMAD.U32 R4, RZ, RZ, UR4 ;  /* 0x00000004ff047e24 */ /* 0x008fe4000f8e00ff */
[----:B------:R-:W0:Y:S01]  /*1e6c0*/  LDC.64 R2, c[0x4][R2] ;  /* 0x0100000002027b82 */ /* 0x000e220000000a00 */
[----:B------:R-:W-:Y:S02]  /*1e6d0*/  IMAD.U32 R5, RZ, RZ, UR5 ;  /* 0x00000005ff057e24 */ /* 0x000fe4000f8e00ff */
[----:B--2---:R-:W-:Y:S02]  /*1e6e0*/  IMAD.U32 R6, RZ, RZ, UR6 ;  /* 0x00000006ff067e24 */ /* 0x004fe4000f8e00ff */
[----:B-1----:R-:W-:-:S02]  /*1e6f0*/  IMAD.U32 R7, RZ, RZ, UR7 ;  /* 0x00000007ff077e24 */ /* 0x002fc4000f8e00ff */
[----:B------:R-:W-:Y:S02]  /*1e700*/  IMAD.U32 R10, RZ, RZ, UR8 ;  /* 0x00000008ff0a7e24 */ /* 0x000fe4000f8e00ff */
[----:B------:R-:W-:Y:S02]  /*1e710*/  IMAD.U32 R11, RZ, RZ, UR9 ;  /* 0x00000009ff0b7e24 */ /* 0x000fe4000f8e00ff */
[----:B------:R-:W-:Y:S02]  /*1e720*/  IMAD.MOV.U32 R8, RZ, RZ, 0x70 ;  /* 0x00000070ff087424 */ /* 0x000fe400078e00ff */
[----:B------:R-:W-:Y:S02]  /*1e730*/  IMAD.MOV.U32 R12, RZ, RZ, 0x1 ;  /* 0x00000001ff0c7424 */ /* 0x000fe400078e00ff */
[----:B------:R-:W-:-:S07]  /*1e740*/  IMAD.MOV.U32 R13, RZ, RZ, RZ ;  /* 0x000000ffff0d7224 */ /* 0x000fce00078e00ff */
[----:B------:R-:W-:-:S07]  /*1e750*/  LEPC R20, `(.L_x_1656) ;  /* 0x000000001014794e */ /* 0x000fce0000000000 */
[----:B0-----:R-:W-:Y:S05]  /*1e760*/  CALL.ABS.NOINC R2 ;  /* 0x0000000002007343 */ /* 0x001fea0003c00000 */
.L_x_1656:
[----:B------:R-:W-:Y:S05]  /*1e770*/  BSYNC B6 ;  /* 0x0000000000067941 */ /* 0x000fea0003800000 */
.L_x_1655:
[----:B------:R-:W4:Y:S01]  /*1e780*/  LDL R20, [R1+0x18] ;  /* 0x0000180001147983 */ /* 0x000f220000100800 */
[----:B------:R-:W0:Y:S01]  /*1e790*/  LDC R9, c[0x0][0x448] ;  /* 0x00011200ff097b82 */ /* 0x000e220000000800 */
[----:B------:R-:W-:Y:S01]  /*1e7a0*/  ULDC.64 UR4, c[0x0][0x2d8] ;  /* 0x0000b60000047ab9 */ /* 0x000fe20000000a00 */
[----:B------:R-:W-:Y:S01]  /*1e7b0*/  IMAD.MOV.U32 R2, RZ, RZ, R18 ;  /* 0x000000ffff027224 */ /* 0x000fe200078e0012 */
[----:B------:R0:W5:Y:S01]  /*1e7c0*/  LDL R10, [R1+0x5c] ;  /* 0x00005c00010a7983 */ /* 0x0001620000100800 */
[----:B------:R-:W-:Y:S01]  /*1e7d0*/  IMAD.MOV.U32 R3, RZ, RZ, R23 ;  /* 0x000000ffff037224 */ /* 0x000fe200078e0017 */
[----:B------:R-:W-:Y:S01]  /*1e7e0*/  ULDC.64 UR6, c[0x0][0x2c8] ;  /* 0x0000b20000067ab9 */ /* 0x000fe20000000a00 */
[----:B------:R-:W-:Y:S01]  /*1e7f0*/  ULDC.64 UR8, c[0x0][0x280] ;  /* 0x0000a00000087ab9 */ /* 0x000fe20000000a00 */
[----:B------:R-:W-:Y:S01]  /*1e800*/  IMAD.WIDE.U32 R2, R26, UR4, R2 ;  /* 0x000000041a027c25 */ /* 0x000fe2000f8e0002 */
[----:B0-----:R-:W-:-:S13]  /*1e810*/  ISETP.NE.AND P1, PT, R9, 0x1, PT ;  /* 0x000000010900780c */ /* 0x001fda0003f25270 */
[----:B---3--:R-:W0:Y:S08]  /*1e820*/  @P1 LDC R4, c[0x0][0x44c] ;  /* 0x00011300ff041b82 */ /* 0x008e300000000800 */
[----:B------:R-:W3:Y:S08]  /*1e830*/  @P1 LDC R5, c[0x0][0x450] ;  /* 0x00011400ff051b82 */ /* 0x000ef00000000800 */
[----:B-1----:R-:W1:Y:S01]  /*1e840*/  @P1 LDC R8, c[0x0][0x450] ;  /* 0x00011400ff081b82 */ /* 0x002e620000000800 */
[----:B----4-:R-:W-:-:S02]  /*1e850*/  IMAD R0, R20, UR4, RZ ;  /* 0x0000000414007c24 */ /* 0x010fc4000f8e02ff */
[----:B------:R-:W4:Y:S02]  /*1e860*/  S2R R20, SR_TID.X ;  /* 0x0000000000147919 */ /* 0x000f240000002100 */
[----:B------:R-:W-:Y:S01]  /*1e870*/  IMAD R0, R26, UR5, R0 ;  /* 0x000000051a007c24 */ /* 0x000fe2000f8e0200 */
[----:B------:R-:W-:-:S03]  /*1e880*/  ULDC.64 UR4, c[0x0][0x2e0] ;  /* 0x0000b80000047ab9 */ /* 0x000fc60000000a00 */
[----:B------:R-:W-:Y:S02]  /*1e890*/  IMAD.IADD R3, R3, 0x1, R0 ;  /* 0x0000000103037824 */ /* 0x000fe400078e0200 */
[----:B------:R-:W-:Y:S02]  /*1e8a0*/  IMAD R0, R29, UR4, RZ ;  /* 0x000000041d007c24 */ /* 0x000fe4000f8e02ff */
[----:B------:R-:W-:-:S04]  /*1e8b0*/  IMAD.WIDE.U32 R2, R22, UR4, R2 ;  /* 0x0000000416027c25 */ /* 0x000fc8000f8e0002 */
[----:B------:R-:W-:Y:S01]  /*1e8c0*/  IMAD R0, R22, UR5, R0 ;  /* 0x0000000516007c24 */ /* 0x000fe2000f8e0200 */
[----:B------:R-:W-:-:S03]  /*1e8d0*/  ULDC.64 UR4, c[0x0][0x2d0] ;  /* 0x0000b40000047ab9 */ /* 0x000fc60000000a00 */
[----:B------:R-:W-:Y:S01]  /*1e8e0*/  IMAD.IADD R3, R3, 0x1, R0 ;  /* 0x0000000103037824 */ /* 0x000fe200078e0200 */
[C---:B----4-:R-:W-:Y:S01]  /*1e8f0*/  LOP3.LUT R21, R20.reuse, 0x7f, RZ, 0xc0, !PT ;  /* 0x0000007f14157812 */ /* 0x050fe200078ec0ff */
[----:B------:R-:W-:-:S03]  /*1e900*/  IMAD.SHL.U32 R20, R20, 0x20, RZ ;  /* 0x0000002014147824 */ /* 0x000fc600078e00ff */
[----:B------:R-:W-:-:S04]  /*1e910*/  SHF.R.U32.HI R21, RZ, 0x2, R21 ;  /* 0x00000002ff157819 */ /* 0x000fc80000011615 */
[----:B------:R-:W-:-:S05]  /*1e920*/  LOP3.LUT R20, R21, 0x60, R20, 0xf8, !PT ;  /* 0x0000006015147812 */ /* 0x000fca00078ef814 */
[----:B--2---:R-:W-:-:S04]  /*1e930*/  IMAD.IADD R6, R20, 0x1, R25 ;  /* 0x0000000114067824 */ /* 0x004fc800078e0219 */
[----:B0-----:R-:W-:-:S04]  /*1e940*/  @P1 IMAD.HI.U32 R0, R6, R4, RZ ;  /* 0x0000000406001227 */ /* 0x001fc800078e00ff */
[----:B------:R-:W-:Y:S01]  /*1e950*/  IMAD.MOV.U32 R4, RZ, RZ, R6 ;  /* 0x000000ffff047224 */ /* 0x000fe200078e0006 */
[----:B---3--:R-:W-:-:S04]  /*1e960*/  @P1 SHF.R.U32.HI R4, RZ, R5, R0 ;  /* 0x00000005ff041219 */ /* 0x008fc80000011600 */
[--C-:B------:R-:W-:Y:S01]  /*1e970*/  SHF.R.S32.HI R0, RZ, 0x1f, R4.reuse ;  /* 0x0000001fff007819 */ /* 0x100fe20000011404 */
[----:B------:R-:W-:-:S04]  /*1e980*/  IMAD.MOV R7, RZ, RZ, -R4 ;  /* 0x000000ffff077224 */ /* 0x000fc800078e0a04 */
[----:B------:R-:W-:-:S04]  /*1e990*/  IMAD R0, R0, UR4, RZ ;  /* 0x0000000400007c24 */ /* 0x000fc8000f8e02ff */
[C---:B------:R-:W-:Y:S02]  /*1e9a0*/  IMAD R0, R4.reuse, UR5, R0 ;  /* 0x0000000504007c24 */ /* 0x040fe4000f8e0200 */
[----:B------:R-:W-:-:S04]  /*1e9b0*/  IMAD.WIDE.U32 R4, R4, UR4, R2 ;  /* 0x0000000404047c25 */ /* 0x000fc8000f8e0002 */
[----:B------:R-:W-:Y:S02]  /*1e9c0*/  IMAD.IADD R5, R5, 0x1, R0 ;  /* 0x0000000105057824 */ /* 0x000fe400078e0200 */
[----:B------:R-:W-:-:S05]  /*1e9d0*/  IMAD R0, R9, R7, R6 ;  /* 0x0000000709007224 */ /* 0x000fca00078e0206 */
[----:B------:R-:W-:Y:S01]  /*1e9e0*/  SHF.R.S32.HI R7, RZ, 0x1f, R0 ;  /* 0x0000001fff077819 */ /* 0x000fe20000011400 */
[----:B------:R-:W-:-:S04]  /*1e9f0*/  IMAD.WIDE.U32 R4, R0, UR6, R4 ;  /* 0x0000000600047c25 */ /* 0x000fc8000f8e0004 */
[----:B------:R-:W-:-:S04]  /*1ea00*/  IMAD R7, R7, UR6, RZ ;  /* 0x0000000607077c24 */ /* 0x000fc8000f8e02ff */
[----:B------:R-:W-:Y:S02]  /*1ea10*/  IMAD R0, R0, UR7, R7 ;  /* 0x0000000700007c24 */ /* 0x000fe4000f8e0207 */
[----:B------:R-:W0:Y:S01]  /*1ea20*/  @P1 LDC R7, c[0x0][0x44c] ;  /* 0x00011300ff071b82 */ /* 0x000e220000000800 */
[----:B------:R-:W-:Y:S01]  /*1ea30*/  IADD3 R4, P0, R4, UR8, RZ ;  /* 0x0000000804047c10 */ /* 0x000fe2000ff1e0ff */
[----:B------:R-:W2:Y:S03]  /*1ea40*/  S2R R20, SR_TID.X ;  /* 0x0000000000147919 */ /* 0x000ea60000002100 */
[----:B------:R-:W-:Y:S01]  /*1ea50*/  IADD3.X R0, R5, UR9, R0, P0, !PT ;  /* 0x0000000905007c10 */ /* 0x000fe200087fe400 */
[----:B------:R-:W-:-:S04]  /*1ea60*/  VIADD R5, R6, 0x80 ;  /* 0x0000008006057836 */ /* 0x000fc80000000000 */
[----:B------:R-:W-:Y:S02]  /*1ea70*/  IMAD.MOV.U32 R6, RZ, RZ, R5 ;  /* 0x000000ffff067224 */ /* 0x000fe400078e0005 */
[----:B0-----:R-:W-:-:S05]  /*1ea80*/  @P1 IMAD.HI.U32 R7, R5, R7, RZ ;  /* 0x0000000705071227 */ /* 0x001fca00078e00ff */
[----:B-1----:R-:W-:-:S05]  /*1ea90*/  @P1 SHF.R.U32.HI R6, RZ, R8, R7 ;  /* 0x00000008ff061219 */ /* 0x002fca0000011607 */
        /* <DEDUP_REMOVED lines=8> */
[----:B--2---:R-:W-:Y:S02]  /*1eb20*/  IMAD.SHL.U32 R18, R20, 0x10, RZ ;  /* 0x0000001014127824 */ /* 0x004fe400078e00ff */
        /* <DEDUP_REMOVED lines=13> */
[----:B------:R-:W-:Y:S02]  /*1ec00*/  IMAD R2, R28, R9, RZ ;  /* 0x000000091c027224 */ /* 0x000fe400078e02ff */
[----:B------:R-:W-:Y:S01]  /*1ec10*/  IMAD.IADD R25, R19, 0x1, R25 ;  /* 0x0000000113197824 */ /* 0x000fe200078e0219 */
[----:B------:R-:W1:Y:S04]  /*1ec20*/  SHFL.IDX PT, R7, R0, RZ, 0x1c1f ;  /* 0x001c1fff00077589 */ /* 0x000e6800000e0000 */
[----:B------:R-:W-:-:S13]  /*1ec30*/  ISETP.GE.AND P2, PT, R25, R2, PT ;  /* 0x000000021900720c */ /* 0x000fda0003f46270 */
[----:B0-----:R-:W-:-:S05]  /*1ec40*/  @!P2 IADD3 R6, P1, R18, R6, RZ ;  /* 0x000000061206a210 */ /* 0x001fca0007f3e0ff */
[----:B-1----:R-:W-:-:S05]  /*1ec50*/  @!P2 IMAD.X R7, RZ, RZ, R7, P1 ;  /* 0x000000ffff07a224 */ /* 0x002fca00008e0607 */
        /* <DEDUP_REMOVED lines=35> */
[----:B0-----:R-:W-:-:S05]  /*1ee90*/  @!P1 IADD3 R0, P3, R18, R0, RZ ;  /* 0x0000000012009210 */ /* 0x001fca0007f7e0ff */
[----:B------:R-:W-:Y:S02]  /*1eea0*/  @!P1 IMAD.X R4, RZ, RZ, R4, P3 ;  /* 0x000000ffff049224 */ /* 0x000fe400018e0604 */
[----:B-1----:R-:W-:Y:S02]  /*1eeb0*/  @!P1 IMAD.MOV.U32 R6, RZ, RZ, R0 ;  /* 0x000000ffff069224 */ /* 0x002fe400078e0000 */
[----:B------:R-:W-:-:S05]  /*1eec0*/  @!P1 IMAD.MOV.U32 R7, RZ, RZ, R4 ;  /* 0x000000ffff079224 */ /* 0x000fca00078e0004 */
[----:B--2---:R0:W-:Y:S02]  /*1eed0*/  @!P1 LDGSTS.E.BYPASS.LTC128B.128 [R10+0xd000], desc[UR40][R6.64], !P0 ;  /* 0x0d000000060a9fae */ /* 0x0041e4000c101d68 */
.L_x_1801:
        /* <DEDUP_REMOVED lines=10> */
.L_x_1658:
        /* <DEDUP_REMOVED lines=18> */
.L_x_1802:
[----:B------:R-:W-:Y:S05]  /*1f0a0*/  BSYNC B0 ;  /* 0x0000000000007941 */ /* 0x000fea0003800000 */
.L_x_1659:
[----:B------:R-:W1:Y:S04]  /*1f0b0*/  LDL.LU R3, [R1+0x54] ;  /* 0x0000540001037983 */ /* 0x000e680000300800 */
[----:B------:R-:W2:Y:S01]  /*1f0c0*/  LDL R2, [R1+0x28] ;  /* 0x0000280001027983 */ /* 0x000ea20000100800 */
[----:B-1----:R-:W-:-:S05]  /*1f0d0*/  VIADD R0, R3, 0xfffffffe ;  /* 0xfffffffe03007836 */ /* 0x002fca0000000000 */
[----:B--2---:R-:W-:-:S13]  /*1f0e0*/  ISETP.GE.AND P0, PT, R0, R2, PT ;  /* 0x000000020000720c */ /* 0x004fda0003f06270 */
[----:B------:R-:W-:Y:S05]  /*1f0f0*/  @!P0 BRA `(.L_x_1661) ;  /* 0x00000014003c8947 */ /* 0x000fea0003800000 */
[----:B------:R1:W-:Y:S04]  /*1f100*/  STL [R1+0x4], R0 ;  /* 0x0000040001007387 */ /* 0x0003e80000100800 */
[----:B------:R1:W5:Y:S04]  /*1f110*/  LDL.LU R20, [R1] ;  /* 0x0000000001147983 */ /* 0x0003680000300800 */
[----:B------:R1:W5:Y:S02]  /*1f120*/  LDL.LU R21, [R1+0x10] ;  /* 0x0000100001157983 */ /* 0x0003640000300800 */
.L_x_1681:
[----:B0-2---:R-:W2:Y:S04]  /*1f130*/  LDL R3, [R1+0x20] ;  /* 0x0000200001037983 */ /* 0x005ea80000100800 */
[----:B------:R-:W3:Y:S04]  /*1f140*/  LDL R8, [R1+0x24] ;  /* 0x0000240001087983 */ /* 0x000ee80000100800 */
[----:B------:R-:W4:Y:S04]  /*1f150*/  LDL R12, [R1+0xc] ;  /* 0x00000c00010c7983 */ /* 0x000f280000100800 */
[----:B0-----:R-:W2:Y:S01]  /*1f160*/  LDL.LU R10, [R1+0x4] ;  /* 0x00000400010a7983 */ /* 0x001ea20000300800 */
[----:B-1----:R-:W0:Y:S01]  /*1f170*/  S2R R0, SR_TID.X ;  /* 0x0000000000007919 */ /* 0x002e220000002100 */
[----:B------:R-:W1:Y:S01]  /*1f180*/  S2R R4, SR_TID.X ;  /* 0x0000000000047919 */ /* 0x000e620000002100 */
[----:B------:R-:W1:Y:S01]  /*1f190*/  S2R R13, SR_TID.X ;  /* 0x00000000000d7919 */ /* 0x000e620000002100 */
[----:B------:R-:W4:Y:S01]  /*1f1a0*/  LDL R11, [R1+0x28] ;  /* 0x00002800010b7983 */ /* 0x000f220000100800 */
[----:B------:R-:W-:Y:S05]  /*1f1b0*/  YIELD ;  /* 0x0000000000007946 */ /* 0x000fea0003800000 */
[----:B------:R-:W-:Y:S01]  /*1f1c0*/  ULDC.64 UR4, c[0x0][0x428] ;  /* 0x00010a0000047ab9 */ /* 0x000fe20000000a00 */
[----:B------:R-:W4:Y:S01]  /*1f1d0*/  LDL R9, [R1+0x64] ;  /* 0x0000640001097983 */ /* 0x000f220000100800 */
[----:B------:R-:W-:Y:S01]  /*1f1e0*/  ULDC.64 UR6, c[0x0][0x418] ;  /* 0x0001060000067ab9 */ /* 0x000fe20000000a00 */
[----:B0-----:R-:W-:-:S02]  /*1f1f0*/  LOP3.LUT R2, R0, 0x7f, RZ, 0xc0, !PT ;  /* 0x0000007f00027812 */ /* 0x001fc400078ec0ff */
[----:B------:R-:W0:Y:S02]  /*1f200*/  LDC R0, c[0x0][0x430] ;  /* 0x00010c00ff007b82 */ /* 0x000e240000000800 */
[----:B------:R-:W-:Y:S01]  /*1f210*/  SHF.R.U32.HI R2, RZ, 0x2, R2 ;  /* 0x00000002ff027819 */ /* 0x000fe20000011602 */
[----:B-1----:R-:W-:-:S05]  /*1f220*/  IMAD.SHL.U32 R4, R4, 0x20, RZ ;  /* 0x0000002004047824 */ /* 0x002fca00078e00ff */
[----:B------:R-:W-:Y:S02]  /*1f230*/  LOP3.LUT R4, R2, 0x60, R4, 0xf8, !PT ;  /* 0x0000006002047812 */ /* 0x000fe400078ef804 */
[----:B------:R-:W1:Y:S01]  /*1f240*/  S2R R2, SR_TID.X ;  /* 0x0000000000027919 */ /* 0x000e620000002100 */
[----:B0-----:R-:W-:-:S13]  /*1f250*/  ISETP.NE.AND P0, PT, R0, 0x1, PT ;  /* 0x000000010000780c */ /* 0x001fda0003f05270 */
[----:B------:R-:W0:Y:S08]  /*1f260*/  @P0 LDC R6, c[0x0][0x434] ;  /* 0x00010d00ff060b82 */ /* 0x000e300000000800 */
[----:B------:R-:W0:Y:S01]  /*1f270*/  @P0 LDC R5, c[0x0][0x438] ;  /* 0x00010e00ff050b82 */ /* 0x000e220000000800 */
[----:B-1----:R-:W-:Y:S01]  /*1f280*/  LOP3.LUT R2, R2, 0x7f, RZ, 0xc0, !PT ;  /* 0x0000007f02027812 */ /* 0x002fe200078ec0ff */
[----:B------:R-:W-:-:S03]  /*1f290*/  IMAD.SHL.U32 R13, R13, 0x20, RZ ;  /* 0x000000200d0d7824 */ /* 0x000fc600078e00ff */
[----:B------:R-:W-:-:S04]  /*1f2a0*/  SHF.R.U32.HI R7, RZ, 0x2, R2 ;  /* 0x00000002ff077819 */ /* 0x000fc80000011602 */
[----:B------:R-:W-:Y:S02]  /*1f2b0*/  LOP3.LUT R13, R7, 0x60, R13, 0xf8, !PT ;  /* 0x00000060070d7812 */ /* 0x000fe400078ef80d */
[----:B------:R-:W1:Y:S02]  /*1f2c0*/  @P0 LDC R7, c[0x0][0x434] ;  /* 0x00010d00ff070b82 */ /* 0x000e640000000800 */
[----:B------:R-:W-:-:S04]  /*1f2d0*/  LOP3.LUT R13, R13, 0x80, RZ, 0xfc, !PT ;  /* 0x000000800d0d7812 */ /* 0x000fc800078efcff */
[----:B------:R-:W-:Y:S01]  /*1f2e0*/  ISETP.GT.U32.AND P1, PT, R13, 0x9f, PT ;  /* 0x0000009f0d00780c */ /* 0x000fe20003f24070 */
[----:B--2---:R-:W-:-:S04]  /*1f2f0*/  IMAD R3, R10, 0xa0, R3 ;  /* 0x000000a00a037824 */ /* 0x004fc800078e0203 */
[----:B------:R-:W-:-:S04]  /*1f300*/  IMAD.IADD R4, R4, 0x1, R3 ;  /* 0x0000000104047824 */ /* 0x000fc800078e0203 */
[----:B0-----:R-:W-:-:S04]  /*1f310*/  @P0 IMAD.HI.U32 R6, R4, R6, RZ ;  /* 0x0000000604060227 */ /* 0x001fc800078e00ff */
[----:B------:R-:W-:Y:S01]  /*1f320*/  IMAD.MOV.U32 R2, RZ, RZ, R4 ;  /* 0x000000ffff027224 */ /* 0x000fe200078e0004 */
[----:B------:R-:W-:Y:S02]  /*1f330*/  @P0 SHF.R.U32.HI R2, RZ, R5, R6 ;  /* 0x00000005ff020219 */ /* 0x000fe40000011606 */
[----:B------:R-:W0:Y:S01]  /*1f340*/  @P0 LDC R6, c[0x0][0x438] ;  /* 0x00010e00ff060b82 */ /* 0x000e220000000800 */
[----:B------:R-:W-:-:S04]  /*1f350*/  IMAD.IADD R3, R13, 0x1, R3 ;  /* 0x000000010d037824 */ /* 0x000fc800078e0203 */
[----:B-1----:R-:W-:-:S04]  /*1f360*/  @P0 IMAD.HI.U32 R7, R3, R7, RZ ;  /* 0x0000000703070227 */ /* 0x002fc800078e00ff */
[----:B------:R-:W-:Y:S02]  /*1f370*/  IMAD.MOV.U32 R5, RZ, RZ, R3 ;  /* 0x000000ffff057224 */ /* 0x000fe400078e0003 */
[----:B---3--:R-:W-:Y:S01]  /*1f380*/  IMAD R8, R8, UR4, RZ ;  /* 0x0000000408087c24 */ /* 0x008fe2000f8e02ff */
[----:B0-----:R-:W-:Y:S01]  /*1f390*/  @P0 SHF.R.U32.HI R5, RZ, R6, R7 ;  /* 0x00000006ff050219 */ /* 0x001fe20000011607 */
[----:B------:R-:W-:-:S04]  /*1f3a0*/  IMAD.MOV R7, RZ, RZ, -R2 ;  /* 0x000000ffff077224 */ /* 0x000fc800078e0a02 */
[----:B------:R-:W-:Y:S02]  /*1f3b0*/  IMAD.MOV R6, RZ, RZ, -R5 ;  /* 0x000000ffff067224 */ /* 0x000fe400078e0a05 */
[C---:B------:R-:W-:Y:S02]  /*1f3c0*/  IMAD R4, R0.reuse, R7, R4 ;  /* 0x0000000700047224 */ /* 0x040fe400078e0204 */
[----:B------:R-:W-:Y:S01]  /*1f3d0*/  IMAD R0, R0, R6, R3 ;  /* 0x0000000600007224 */ /* 0x000fe200078e0203 */
[----:B------:R-:W-:Y:S01]  /*1f3e0*/  SHF.R.S32.HI R3, RZ, 0x1f, R2 ;  /* 0x0000001fff037819 */ /* 0x000fe20000011402 */
[C---:B----4-:R-:W-:Y:S02]  /*1f3f0*/  IMAD R8, R12.reuse, UR5, R8 ;  /* 0x000000050c087c24 */ /* 0x050fe4000f8e0208 */
[----:B------:R-:W-:-:S04]  /*1f400*/  IMAD.WIDE.U32 R2, R12, UR4, R2 ;  /* 0x000000040c027c25 */ /* 0x000fc8000f8e0002 */
[----:B------:R-:W-:Y:S01]  /*1f410*/  IMAD.IADD R3, R8, 0x1, R3 ;  /* 0x0000000108037824 */ /* 0x000fe200078e0203 */
        /* <DEDUP_REMOVED lines=8> */
[----:B-----5:R-:W-:-:S03]  /*1f4a0*/  VIADD R3, R20, 0x1 ;  /* 0x0000000114037836 */ /* 0x020fc60000000000 */
[----:B------:R-:W-:Y:S01]  /*1f4b0*/  @!P1 LEA.HI.X R7, R2, UR7, R8, 0x2, P0 ;  /* 0x0000000702079c11 */ /* 0x000fe200080f1408 */
[----:B------:R-:W-:Y:S02]  /*1f4c0*/  IMAD.MOV.U32 R8, RZ, RZ, RZ ;  /* 0x000000ffff087224 */ /* 0x000fe400078e00ff */
[----:B------:R-:W-:Y:S01]  /*1f4d0*/  IMAD.MOV.U32 R2, RZ, RZ, R10 ;  /* 0x000000ffff027224 */ /* 0x000fe200078e000a */
[----:B------:R-:W-:-:S03]  /*1f4e0*/  ISETP.NE.AND P0, PT, R3, 0x2, PT ;  /* 0x000000020300780c */ /* 0x000fc60003f05270 */
[----:B------:R0:W5:Y:S01]  /*1f4f0*/  @!P1 LDG.E R8, desc[UR40][R6.64] ;  /* 0x0000002806089981 */ /* 0x000162000c1e1900 */
[----:B------:R-:W-:Y:S02]  /*1f500*/  ISETP.GT.AND P1, PT, R2, R11, PT ;  /* 0x0000000b0200720c */ /* 0x000fe40003f24270 */
[----:B------:R-:W-:Y:S01]  /*1f510*/  SEL R2, RZ, 0x1, P0 ;  /* 0x00000001ff027807 */ /* 0x000fe20000000000 */
[----:B------:R-:W-:Y:S01]  /*1f520*/  VIADD R10, R10, 0xffffffff ;  /* 0xffffffff0a0a7836 */ /* 0x000fe20000000000 */
[----:B------:R-:W-:Y:S02]  /*1f530*/  SEL R3, R3, RZ, P0 ;  /* 0x000000ff03037207 */ /* 0x000fe40000000000 */
[----:B------:R-:W-:Y:S02]  /*1f540*/  LOP3.LUT R2, R21, R2, RZ, 0x3c, !PT ;  /* 0x0000000215027212 */ /* 0x000fe400078e3cff */
[----:B------:R0:W-:Y:S04]  /*1f550*/  STL [R1+0x4], R10 ;  /* 0x0000040a01007387 */ /* 0x0001e80000100800 */
[----:B------:R0:W-:Y:S04]  /*1f560*/  STL [R1+0x10], R2 ;  /* 0x0000100201007387 */ /* 0x0001e80000100800 */
[----:B------:R0:W-:Y:S01]  /*1f570*/  STL [R1], R3 ;  /* 0x0000000301007387 */ /* 0x0001e20000100800 */
[----:B------:R-:W-:-:S02]  /*1f580*/  ISETP.NE.AND P2, PT, R9, 0x3, PT ;  /* 0x000000030900780c */ /* 0x000fc40003f45270 */
[----:B--2---:R-:W-:-:S11]  /*1f590*/  SHF.R.S32.HI R28, RZ, 0x1f, R5 ;  /* 0x0000001fff1c7819 */ /* 0x004fd60000011405 */
[----:B0-----:R-:W-:Y:S05]  /*1f5a0*/  @!P2 BRA `(.L_x_1662) ;  /* 0x000000000004a947 */ /* 0x001fea0003800000 */
[----:B------:R-:W-:Y:S01]  /*1f5b0*/  BPT.TRAP 0x1 ;  /* 0x000000040000795c */ /* 0x000fe20000300000 */
.L_x_1662:
[----:B------:R-:W-:Y:S01]  /*1f5c0*/  IMAD R6, R3, 0x8, R17 ;  /* 0x0000000803067824 */ /* 0x000fe200078e0211 */
[----:B------:R-:W-:Y:S01]  /*1f5d0*/  SHF.L.U32 R29, R2, 0x1f, RZ ;  /* 0x0000001f021d7819 */ /* 0x000fe200000006ff */
[----:B------:R-:W-:Y:S01]  /*1f5e0*/  BSSY B0, `(.L_x_1663) ;  /* 0x0000004000007945 */ /* 0x000fe20003800000 */
[----:B------:R-:W-:Y:S02]  /*1f5f0*/  SHF.R.S32.HI R25, RZ, 0x1f, R4 ;  /* 0x0000001fff197819 */ /* 0x000fe40000011404 */
[----:B------:R-:W0:Y:S02]  /*1f600*/  SYNCS.PHASECHK.TRANS64.TRYWAIT P0, [R6+URZ+0x13280], R29 ;  /* 0x0132801d060075a7 */ /* 0x000e24000800017f */
[----:B0-----:R-:W-:Y:S05]  /*1f610*/  @!P0 BRA `(.L_x_1664) ;  /* 0x00000048009c8947 */ /* 0x001fea0003800000 */
.L_x_1803:
[----:B------:R-:W-:Y:S05]  /*1f620*/  BSYNC B0 ;  /* 0x0000000000007941 */ /* 0x000fea0003800000 */
.L_x_1663:
        /* <DEDUP_REMOVED lines=67> */
.L_x_1815:
        /* <DEDUP_REMOVED lines=11> */
.L_x_1666:
        /* <DEDUP_REMOVED lines=11> */
.L_x_1667:
[----:B------:R2:W-:Y:S01]  /*1fbc0*/  SYNCS.ARRIVE.TRANS64.A1T0 RZ, [R6+URZ+0x13270], RZ ;  /* 0x013270ff06ff79a7 */ /* 0x0005e2000810003f */
[----:B------:R-:W-:Y:S05]  /*1fbd0*/  @!P3 BRA `(.L_x_1668) ;  /* 0x000000000004b947 */ /* 0x000fea0003800000 */
[----:B------:R-:W-:Y:S01]  /*1fbe0*/  BPT.TRAP 0x1 ;  /* 0x000000040000795c */ /* 0x000fe20000300000 */
.L_x_1668:
[----:B------:R-:W3:Y:S01]  /*1fbf0*/  SYNCS.PHASECHK.TRANS64.TRYWAIT P0, [R6+URZ+0x13240], R29 ;  /* 0x0132401d060075a7 */ /* 0x000ee2000800017f */
[----:B------:R-:W-:Y:S04]  /*1fc00*/  BSSY B0, `(.L_x_1669) ;  /* 0x0000002000007945 */ /* 0x000fe80003800000 */
[----:B---3--:R-:W-:Y:S05]  /*1fc10*/  @!P0 BRA `(.L_x_1670) ;  /* 0x0000004800cc8947 */ /* 0x008fea0003800000 */
.L_x_1816:
[----:B------:R-:W-:Y:S05]  /*1fc20*/  BSYNC B0 ;  /* 0x0000000000007941 */ /* 0x000fea0003800000 */
.L_x_1669:
        /* <DEDUP_REMOVED lines=59> */
.L_x_1828:
        /* <DEDUP_REMOVED lines=8> */
.L_x_1672:
        /* <DEDUP_REMOVED lines=11> */
.L_x_1673:
[----:B------:R-:W5:Y:S01]  /*20110*/  LDL R0, [R1+0x58] ;  /* 0x0000580001007983 */ /* 0x000f620000100800 */
[----:B------:R0:W-:Y:S01]  /*20120*/  SYNCS.ARRIVE.TRANS64.A1T0 RZ, [R6+URZ+0x13230], RZ ;  /* 0x013230ff06ff79a7 */ /* 0x0001e2000810003f */
[----:B-----5:R-:W-:-:S13]  /*20130*/  ISETP.NE.AND P0, PT, R0, 0x3, PT ;  /* 0x000000030000780c */ /* 0x020fda0003f05270 */
[----:B0-----:R-:W-:Y:S05]  /*20140*/  @!P0 BRA `(.L_x_1674) ;  /* 0x0000000000048947 */ /* 0x001fea0003800000 */
[----:B------:R-:W-:Y:S01]  /*20150*/  BPT.TRAP 0x1 ;  /* 0x000000040000795c */ /* 0x000fe20000300000 */
.L_x_1674:
[----:B------:R-:W-:Y:S01]  /*20160*/  LOP3.LUT R0, R21, 0x1, RZ, 0x3c, !PT ;  /* 0x0000000115007812 */ /* 0x000fe200078e3cff */
[----:B------:R-:W-:Y:S01]  /*20170*/  IMAD R2, R20, 0x8, R17 ;  /* 0x0000000814027824 */ /* 0x000fe200078e0211 */
[----:B------:R-:W-:Y:S02]  /*20180*/  BSSY B0, `(.L_x_1675) ;  /* 0x0000004000007945 */ /* 0x000fe40003800000 */
[----:B------:R-:W-:-:S04]  /*20190*/  SHF.L.U32 R0, R0, 0x1f, RZ ;  /* 0x0000001f00007819 */ /* 0x000fc800000006ff */
[----:B------:R-:W0:Y:S02]  /*201a0*/  SYNCS.PHASECHK.TRANS64.TRYWAIT P2, [R2+URZ+0x13270], R0 ;  /* 0x01327000020075a7 */ /* 0x000e24000804017f */
[----:B0-----:R-:W-:Y:S05]  /*201b0*/  @!P2 BRA `(.L_x_1676) ;  /* 0x0000004800d4a947 */ /* 0x001fea0003800000 */
.L_x_1829:
[----:B------:R-:W-:Y:S05]  /*201c0*/  BSYNC B0 ;  /* 0x0000000000007941 */ /* 0x000fea0003800000 */
.L_x_1675:
[----:B------:R-:W5:Y:S02]  /*201d0*/  LDL R3, [R1+0x64] ;  /* 0x0000640001037983 */ /* 0x000f640000100800 */
[----:B-----5:R-:W-:-:S13]  /*201e0*/  ISETP.NE.AND P2, PT, R3, 0x3, PT ;  /* 0x000000030300780c */ /* 0x020fda0003f45270 */
[----:B------:R-:W-:Y:S05]  /*201f0*/  @!P2 BRA `(.L_x_1677) ;  /* 0x000000000004a947 */ /* 0x000fea0003800000 */
[----:B------:R-:W-:Y:S01]  /*20200*/  BPT.TRAP 0x1 ;  /* 0x000000040000795c */ /* 0x000fe20000300000 */
.L_x_1677:
[----:B------:R-:W-:Y:S01]  /*20210*/  SHF.L.U32 R0, R21, 0x1f, RZ ;  /* 0x0000001f15007819 */ /* 0x000fe200000006ff */
[----:B------:R-:W-:-:S03]  /*20220*/  IMAD R3, R20, 0x2800, RZ ;  /* 0x0000280014037824 */ /* 0x000fc600078e02ff */
[----:B------:R-:W0:Y:S02]  /*20230*/  SYNCS.PHASECHK.TRANS64.TRYWAIT P2, [R2+URZ+0x13260], R0 ;  /* 0x01326000020075a7 */ /* 0x000e24000804017f */
[----:B0-----:R-:W-:Y:S05]  /*20240*/  @!P2 BRA `(.L_x_1678) ;  /* 0x0000004800c4a947 */ /* 0x001fea0003800000 */
.L_x_1830:
[----:B------:R-:W5:Y:S04]  /*20250*/  LDL R4, [R1+0x38] ;  /* 0x0000380001047983 */ /* 0x000f680000100800 */
[----:B------:R-:W4:Y:S04]  /*20260*/  LDL R10, [R1+0x34] ;  /* 0x00003400010a7983 */ /* 0x000f280000100800 */
[----:B------:R-:W4:Y:S01]  /*20270*/  LDL R12, [R1+0x64] ;  /* 0x00006400010c7983 */ /* 0x000f220000100800 */
[----:B------:R-:W-:Y:S05]  /*20280*/  WARPSYNC.ALL ;  /* 0x0000000000007948 */ /* 0x000fea0003800000 */
[----:B-----5:R-:W-:-:S05]  /*20290*/  LOP3.LUT R0, R3, R4, RZ, 0xfc, !PT ;  /* 0x0000000403007212 */ /* 0x020fca00078efcff */
[----:B------:R-:W-:-:S05]  /*202a0*/  IMAD.IADD R0, R17, 0x1, R0 ;  /* 0x0000000111007824 */ /* 0x000fca00078e0200 */
[----:B--23--:R-:W0:Y:S01]  /*202b0*/  LDSM.16.MT88.4 R4, [R0+0x6000] ;  /* 0x006000000004783b */ /* 0x00ce220000004200 */
[----:B----4-:R-:W-:-:S05]  /*202c0*/  LOP3.LUT R3, R3, R10, RZ, 0xfc, !PT ;  /* 0x0000000a03037212 */ /* 0x010fca00078efcff */
        /* <DEDUP_REMOVED lines=39> */
.L_x_1679:
[----:B--2---:R2:W-:Y:S01]  /*20540*/  SYNCS.ARRIVE.TRANS64.A1T0 RZ, [R2+URZ+0x13250], RZ ;  /* 0x013250ff02ff79a7 */ /* 0x0045e2000810003f */
[----:B------:R-:W-:Y:S06]  /*20550*/  BAR.SYNC.DEFER_BLOCKING 0x2, 0x80 ;  /* 0x0082000000007b1d */ /* 0x000fec0000010000 */
[----:B------:R-:W-:Y:S05]  /*20560*/  @!P0 BRA `(.L_x_1680) ;  /* 0x0000000000048947 */ /* 0x000fea0003800000 */
[----:B------:R-:W-:Y:S01]  /*20570*/  BPT.TRAP 0x1 ;  /* 0x000000040000795c */ /* 0x000fe20000300000 */
.L_x_1680:
[----:B------:R-:W3:Y:S01]  /*20580*/  LDL R0, [R1+0x2c] ;  /* 0x00002c0001007983 */ /* 0x000ee20000100800 */
[----:B--2---:R-:W-:-:S03]  /*20590*/  VIADD R2, R2, 0x13280 ;  /* 0x0001328002027836 */ /* 0x004fc60000000000 */
[----:B------:R2:W5:Y:S04]  /*205a0*/  LDL R20, [R1] ;  /* 0x0000000001147983 */ /* 0x0005680000100800 */
[----:B------:R2:W5:Y:S01]  /*205b0*/  LDL R21, [R1+0x10] ;  /* 0x0000100001157983 */ /* 0x0005620000100800 */
[----:B---3--:R-:W-:-:S04]  /*205c0*/  PRMT R2, R0, 0x654, R2 ;  /* 0x0000065400027816 */ /* 0x008fc80000000002 */
[----:B------:R2:W-:Y:S01]  /*205d0*/  SYNCS.ARRIVE.TRANS64.RED.A1T0 RZ, [R2+URZ], RZ ;  /* 0x000000ff02ff79a7 */ /* 0x0005e2000810043f */
[----:B------:R-:W-:Y:S05]  /*205e0*/  @P1 BRA `(.L_x_1681) ;  /* 0xffffffe800d01947 */ /* 0x000fea000383ffff */
.L_x_1661:
[----:B------:R-:W2:Y:S02]  /*205f0*/  S2R R0, SR_TID.X ;  /* 0x0000000000007919 */ /* 0x000ea40000002100 */
[----:B--2---:R-:W-:Y:S02]  /*20600*/  LOP3.LUT R2, R0, 0x7f, RZ, 0xc0, !PT ;  /* 0x0000007f00027812 */ /* 0x004fe400078ec0ff */
[----:B------:R-:W2:Y:S01]  /*20610*/  LDL R0, [R1+0x58] ;  /* 0x0000580001007983 */ /* 0x000ea20000100800 */
[----:B------:R-:W-:Y:S01]  /*20620*/  BSSY B0, `(.L_x_1682) ;  /* 0x0000010000007945 */ /* 0x000fe20003800000 */
[----:B------:R-:W-:Y:S02]  /*20630*/  ISETP.NE.AND P1, PT, R2, RZ, PT ;  /* 0x000000ff0200720c */ /* 0x000fe40003f25270 */
[----:B--2---:R-:W-:-:S11]  /*20640*/  ISETP.NE.AND P0, PT, R0, 0x3, PT ;  /* 0x000000030000780c */ /* 0x004fd60003f05270 */
        /* <DEDUP_REMOVED lines=13> */
.L_x_1683:
[----:B------:R-:W-:Y:S05]  /*20720*/  BSYNC B0 ;  /* 0x0000000000007941 */ /* 0x000fea0003800000 */
.L_x_1682:
[----:B------:R-:W-:Y:S05]  /*20730*/  @!P0 BRA `(.L_x_1684) ;  /* 0x0000000000048947 */ /* 0x000fea0003800000 */
[----:B------:R-:W-:Y:S01]  /*20740*/  BPT.TRAP 0x1 ;  /* 0x000000040000795c */ /* 0x000fe20000300000 */
.L_x_1684:
        /* <DEDUP_REMOVED lines=8> */
.L_x_1831:
[----:B------:R-:W-:Y:S05]  /*207d0*/  BSYNC B0 ;  /* 0x0000000000007941 */ /* 0x000fea0003800000 */
.L_x_1685:
[----:B------:R-:W2:Y:S02]  /*207e0*/  LDL R2, [R1+0x64] ;  /* 0x0000640001027983 */ /* 0x000ea40000100800 */
[----:B--2---:R-:W-:-:S13]  /*207f0*/  ISETP.NE.AND P1, PT, R2, 0x3, PT ;  /* 0x000000030200780c */ /* 0x004fda0003f25270 */
[----:B------:R-:W-:Y:S05]  /*20800*/  @!P1 BRA `(.L_x_1687) ;  /* 0x0000000000049947 */ /* 0x000fea0003800000 */
[----:B------:R-:W-:Y:S01]  /*20810*/  BPT.TRAP 0x1 ;  /* 0x000000040000795c */ /* 0x000fe20000300000 */
.L_x_1687:
[----:B0-----:R-:W2:Y:S02]  /*20820*/  LDL R0, [R1+0x10] ;  /* 0x0000100001007983 */ /* 0x001ea40000100800 */
[----:B--2---:R-:W-:-:S04]  /*20830*/  SHF.L.U32 R0, R0, 0x1f, RZ ;  /* 0x0000001f00007819 */ /* 0x004fc800000006ff */
[----:B------:R-:W0:Y:S02]  /*20840*/  SYNCS.PHASECHK.TRANS64.TRYWAIT P1, [R3+URZ+0x13260], R0 ;  /* 0x01326000030075a7 */ /* 0x000e24000802017f */
[----:B0-----:R-:W-:Y:S05]  /*20850*/  @!P1 BRA `(.L_x_1688) ;  /* 0x0000004400689947 */ /* 0x001fea0003800000 */
.L_x_1832:
[----:B------:R-:W2:Y:S04]  /*20860*/  LDL R12, [R1] ;  /* 0x00000000010c7983 */ /* 0x000ea80000100800 */
[----:B------:R-:W0:Y:S04]  /*20870*/  LDL R4, [R1+0x38] ;  /* 0x0000380001047983 */ /* 0x000e280000100800 */
[----:B------:R-:W3:Y:S04]  /*20880*/  LDL R10, [R1+0x34] ;  /* 0x00003400010a7983 */ /* 0x000ee80000100800 */
[----:B------:R-:W4:Y:S01]  /*20890*/  LDL R13, [R1+0x64] ;  /* 0x00006400010d7983 */ /* 0x000f220000100800 */
[----:B------:R-:W-:Y:S05]  /*208a0*/  WARPSYNC.ALL ;  /* 0x0000000000007948 */ /* 0x000fea0003800000 */
        /* <DEDUP_REMOVED lines=44> */
.L_x_1689:
[----:B--2---:R2:W-:Y:S01]  /*20b70*/  SYNCS.ARRIVE.TRANS64.A1T0 RZ, [R3+URZ+0x13250], RZ ;  /* 0x013250ff03ff79a7 */ /* 0x0045e2000810003f */
[----:B------:R-:W-:Y:S06]  /*20b80*/  BAR.SYNC.DEFER_BLOCKING 0x2, 0x80 ;  /* 0x0082000000007b1d */ /* 0x000fec0000010000 */
[----:B------:R-:W-:Y:S05]  /*20b90*/  @!P0 BRA `(.L_x_1690) ;  /* 0x0000000000048947 */ /* 0x000fea0003800000 */
[----:B------:R-:W-:Y:S01]  /*20ba0*/  BPT.TRAP 0x1 ;  /* 0x000000040000795c */ /* 0x000fe20000300000 */
.L_x_1690:
[----:B------:R-:W3:Y:S04]  /*20bb0*/  LDL R0, [R1+0x2c] ;  /* 0x00002c0001007983 */ /* 0x000ee80000100800 */
[----:B------:R-:W4:Y:S01]  /*20bc0*/  LDL.LU R4, [R1+0x10] ;  /* 0x0000100001047983 */ /* 0x000f220000300800 */
[----:B--2---:R-:W-:-:S05]  /*20bd0*/  VIADD R3, R3, 0x13280 ;  /* 0x0001328003037836 */ /* 0x004fca0000000000 */
[----:B---3--:R-:W-:Y:S01]  /*20be0*/  PRMT R3, R0, 0x654, R3 ;  /* 0x0000065400037816 */ /* 0x008fe20000000003 */
[----:B------:R-:W-:-:S03]  /*20bf0*/  VIADD R0, R12, 0x1 ;  /* 0x000000010c007836 */ /* 0x000fc60000000000 */
[----:B------:R2:W-:Y:S02]  /*20c00*/  SYNCS.ARRIVE.TRANS64.RED.A1T0 RZ, [R3+URZ], RZ ;  /* 0x000000ff03ff79a7 */ /* 0x0005e4000810043f */
[----:B------:R-:W-:-:S04]  /*20c10*/  ISETP.NE.AND P0, PT, R0, 0x2, PT ;  /* 0x000000020000780c */ /* 0x000fc80003f05270 */
[----:B0-----:R-:W-:Y:S02]  /*20c20*/  SEL R2, RZ, 0x1, P0 ;  /* 0x00000001ff027807 */ /* 0x001fe40000000000 */
[----:B------:R-:W-:Y:S02]  /*20c30*/  SEL R0, R0, RZ, P0 ;  /* 0x000000ff00007207 */ /* 0x000fe40000000000 */
[----:B----4-:R-:W-:-:S03]  /*20c40*/  LOP3.LUT R4, R4, R2, RZ, 0x3c, !PT ;  /* 0x0000000204047212 */ /* 0x010fc600078e3cff */
[----:B------:R2:W-:Y:S04]  /*20c50*/  STL [R1], R0 ;  /* 0x0000000001007387 */ /* 0x0005e80000100800 */
[----:B------:R2:W-:Y:S02]  /*20c60*/  STL [R1+0x10], R4 ;  /* 0x0000100401007387 */ /* 0x0005e40000100800 */
.L_x_1631:
[----:B------:R-:W-:-:S13]  /*20c70*/  LOP3.LUT P0, RZ, R16, 0x10, RZ, 0xc0, !PT ;  /* 0x0000001010ff7812 */ /* 0x000fda000780c0ff */
[----:B------:R-:W-:Y:S05]  /*20c80*/  @!P0 BRA `(.L_x_1691) ;  /* 0x0000000000288947 */ /* 0x000fea0003800000 */
[----:B------:R-:W-:Y:S05]  /*20c90*/  WARPSYNC.ALL ;  /* 0x0000000000007948 */ /* 0x000fea0003800000 */
[----:B------:R-:W2:Y:S08]  /*20ca0*/  S2UR UR4, SR_CgaCtaId ;  /* 0x00000000000479c3 */ /* 0x000eb00000008800 */
[----:B------:R-:W-:Y:S01]  /*20cb0*/  BAR.SYNC.DEFER_BLOCKING 0x5, 0x200 ;  /* 0x0148000000007b1d */ /* 0x000fe20000010000 */
[----:B------:R-:W-:Y:S01]  /*20cc0*/  MOV R17, 0x400 ;  /* 0x0000040000117802 */ /* 0x000fe20000000f00 */
[----:B--2---:R-:W-:-:S05]  /*20cd0*/  IMAD.U32 R0, RZ, RZ, UR4 ;  /* 0x00000004ff007e24 */ /* 0x004fca000f8e00ff */
[----:B------:R-:W-:Y:S01]  /*20ce0*/  LEA R17, R0, R17, 0x18 ;  /* 0x0000001100117211 */ /* 0x000fe200078ec0ff */
[----:B------:R2:W-:Y:S04]  /*20cf0*/  STL [R1+0x2c], R0 ;  /* 0x00002c0001007387 */ /* 0x0005e80000100800 */
[----:B------:R2:W3:Y:S01]  /*20d00*/  LDS.128 R24, [R17+0x132d0] ;  /* 0x0132d00011187984 */ /* 0x0004e20000000c00 */
[----:B------:R-:W-:Y:S06]  /*20d10*/  BAR.ARV 0x4, 0x200 ;  /* 0x0108000000007b1d */ /* 0x000fec0000002000 */
[----:B------:R-:W-:Y:S05]  /*20d20*/  BRA `(.L_x_1692) ;  /* 0x0000000800d47947 */ /* 0x000fea0003800000 */
.L_x_1691:
[----:B--2---:R-:W2:Y:S01]  /*20d30*/  S2R R0, SR_TID.X ;  /* 0x0000000000007919 */ /* 0x004ea20000002100 */
[----:B------:R-:W-:Y:S01]  /*20d40*/  UMOV UR4, 0xffffffff ;  /* 0xffffffff00047882 */ /* 0x000fe20000000000 */
[----:B--2---:R-:W-:-:S04]  /*20d50*/  LOP3.LUT R4, R0, 0x1f, RZ, 0xc0, !PT ;  /* 0x0000001f00047812 */ /* 0x004fc800078ec0ff */
[----:B------:R-:W-:Y:S01]  /*20d60*/  ISETP.NE.AND P0, PT, R4, 0x1f, PT ;  /* 0x0000001f0400780c */ /* 0x000fe20003f05270 */
[----:B------:R-:W-:-:S12]  /*20d70*/  BRA.DIV UR4, `(.L_x_1693) ;  /* 0x0000004204347947 */ /* 0x000fd8000b800000 */
[----:B01----:R-:W-:Y:S01]  /*20d80*/  IMAD.IADD R5, R27, 0x1, R4 ;  /* 0x000000011b057824 */ /* 0x003fe200078e0204 */
[----:B------:R-:W-:-:S04]  /*20d90*/  ULDC UR4, c[0x0][0xc3c] ;  /* 0x00030f0000047ab9 */ /* 0x000fc80000000800 */
[----:B------:R-:W-:-:S13]  /*20da0*/  ISETP.GE.OR P1, PT, R5, UR4, !P0 ;  /* 0x0000000405007c0c */ /* 0x000fda000c726670 */
[----:B------:R-:W0:Y:S02]  /*20db0*/  @!P1 LDC.64 R2, c[0x0][0xc80] ;  /* 0x00032000ff029b82 */ /* 0x000e240000000a00 */
[----:B0-----:R-:W-:-:S06]  /*20dc0*/  @!P1 IMAD.WIDE R2, R5, 0x4, R2 ;  /* 0x0000000405029825 */ /* 0x001fcc00078e0202 */
[----:B------:R0:W2:Y:S01]  /*20dd0*/  @!P1 LDG.E R3, desc[UR40][R2.64] ;  /* 0x0000002802039981 */ /* 0x0000a2000c1e1900 */
[C---:B------:R-:W-:Y:S02]  /*20de0*/  ISETP.GE.U32.AND P2, PT, R4.reuse, 0x2, PT ;  /* 0x000000020400780c */ /* 0x040fe40003f46070 */
[C---:B------:R-:W-:Y:S01]  /*20df0*/  ISETP.GE.U32.AND P3, PT, R4.reuse, 0x4, PT ;  /* 0x000000040400780c */ /* 0x040fe20003f66070 */
[----:B------:R-:W-:Y:S01]  /*20e00*/  SHFL.IDX PT, R0, R24, RZ, 0x1f ;  /* 0x00001fff18007589 */ /* 0x000fe200000e0000 */
[C---:B------:R-:W-:Y:S02]  /*20e10*/  ISETP.GE.U32.AND P4, PT, R4.reuse, 0x8, PT ;  /* 0x000000080400780c */ /* 0x040fe40003f86070 */
[C---:B------:R-:W-:Y:S01]  /*20e20*/  ISETP.GE.U32.AND P5, PT, R4.reuse, 0x10, PT ;  /* 0x000000100400780c */ /* 0x040fe20003fa6070 */
[----:B0-----:R-:W-:Y:S02]  /*20e30*/  IMAD.MOV.U32 R2, RZ, RZ, RZ ;  /* 0x000000ffff027224 */ /* 0x001fe400078e00ff */
[----:B--2---:R-:W-:Y:S01]  /*20e40*/  @!P1 IMAD.MOV.U32 R2, RZ, RZ, R3 ;  /* 0x000000ffff029224 */ /* 0x004fe200078e0003 */
[----:B------:R-:W-:-:S04]  /*20e50*/  ISETP.NE.AND P1, PT, R4, RZ, PT ;  /* 0x000000ff0400720c */ /* 0x000fc80003f25270 */
        /* <DEDUP_REMOVED lines=17> */
.L_x_1842:
[----:B------:R-:W-:Y:S02]  /*20f70*/  ULDC UR4, c[0x0][0xc38] ;  /* 0x00030e0000047ab9 */ /* 0x000fe40000000800 */
[----:B------:R-:W-:-:S04]  /*20f80*/  IMAD.U32 R4, RZ, RZ, UR4 ;  /* 0x00000004ff047e24 */ /* 0x000fc8000f8e00ff */
[----:B-1----:R-:W-:-:S04]  /*20f90*/  IMAD R24, R14, R4, RZ ;  /* 0x000000040e187224 */ /* 0x002fc800078e02ff */
[----:B------:R-:W-:-:S05]  /*20fa0*/  IMAD.IADD R5, R5, 0x1, R24 ;  /* 0x0000000105057824 */ /* 0x000fca00078e0218 */
[----:B------:R-:W-:-:S13]  /*20fb0*/  ISETP.GT.AND P6, PT, R5, R0, PT ;  /* 0x000000000500720c */ /* 0x000fda0003fc4270 */
[----:B------:R-:W-:Y:S05]  /*20fc0*/  @P6 BRA `(.L_x_1694) ;  /* 0x00000000009c6947 */ /* 0x000fea0003800000 */
.L_x_1699:
        /* <DEDUP_REMOVED lines=14> */
.L_x_1697:
[----:B------:R-:W-:Y:S05]  /*210b0*/  BSYNC B0 ;  /* 0x0000000000007941 */ /* 0x000fea0003800000 */
.L_x_1696:
[----:B------:R-:W-:-:S03]  /*210c0*/  UMOV UR4, 0xffffffff ;  /* 0xffffffff00047882 */ /* 0x000fc60000000000 */
[----:B------:R-:W-:Y:S05]  /*210d0*/  BRA.DIV UR4, `(.L_x_1698) ;  /* 0x0000004204807947 */ /* 0x000fea000b800000 */
[----:B-----5:R-:W0:Y:S02]  /*210e0*/  SHFL.UP PT, R14, R2, 0x1, RZ ;  /* 0x04200000020e7989 */ /* 0x020e2400000e00ff */
        /* <DEDUP_REMOVED lines=15> */
.L_x_1850:
[----:B------:R-:W-:Y:S02]  /*211e0*/  ULDC UR4, c[0x0][0xc38] ;  /* 0x00030e0000047ab9 */ /* 0x000fe40000000800 */
[----:B------:R-:W-:-:S04]  /*211f0*/  IMAD.U32 R4, RZ, RZ, UR4 ;  /* 0x00000004ff047e24 */ /* 0x000fc8000f8e00ff */
[----:B-1----:R-:W-:-:S04]  /*21200*/  IMAD R24, R14, R4, RZ ;  /* 0x000000040e187224 */ /* 0x002fc800078e02ff */
[----:B------:R-:W-:-:S05]  /*21210*/  IMAD.IADD R5, R24, 0x1, R5 ;  /* 0x0000000118057824 */ /* 0x000fca00078e0205 */
[----:B------:R-:W-:-:S13]  /*21220*/  ISETP.GT.AND P6, PT, R5, R0, PT ;  /* 0x000000000500720c */ /* 0x000fda0003fc4270 */
[----:B------:R-:W-:Y:S05]  /*21230*/  @!P6 BRA `(.L_x_1699) ;  /* 0xfffffffc0064e947 */ /* 0x000fea000383ffff */
.L_x_1694:
        /* <DEDUP_REMOVED lines=8> */
.L_x_1854:
[----:B------:R-:W-:Y:S01]  /*212c0*/  ISETP.NE.AND P0, PT, R5, RZ, PT ;  /* 0x000000ff0500720c */ /* 0x000fe20003f05270 */
[----:B------:R-:W-:-:S12]  /*212d0*/  IMAD.MOV.U32 R5, RZ, RZ, RZ ;  /* 0x000000ffff057224 */ /* 0x000fd800078e00ff */
[----:B------:R-:W-:Y:S05]  /*212e0*/  @!P0 BRA `(.L_x_1701) ;  /* 0x0000000000108947 */ /* 0x000fea0003800000 */
[----:B------:R-:W-:Y:S01]  /*212f0*/  UMOV UR4, 0xffffffff ;  /* 0xffffffff00047882 */ /* 0x000fe20000000000 */
[----:B------:R-:W-:Y:S02]  /*21300*/  VIADD R12, R6, 0xffffffff ;  /* 0xffffffff060c7836 */ /* 0x000fe40000000000 */
[----:B------:R-:W-:Y:S05]  /*21310*/  BRA.DIV UR4, `(.L_x_1702) ;  /* 0x0000004204f87947 */ /* 0x000fea000b800000 */
[----:B------:R3:W4:Y:S02]  /*21320*/  SHFL.IDX PT, R5, R3, R12, 0x1f ;  /* 0x00001f0c03057589 */ /* 0x00072400000e0000 */
.L_x_1701:
[----:B01-3--:R-:W0:Y:S01]  /*21330*/  LDC.64 R2, c[0x0][0xc90] ;  /* 0x00032400ff027b82 */ /* 0x00be220000000a00 */
[----:B------:R-:W-:-:S04]  /*21340*/  IMAD.IADD R27, R6, 0x1, R27 ;  /* 0x00000001061b7824 */ /* 0x000fc800078e021b */
[----:B0-----:R-:W-:-:S05]  /*21350*/  IMAD.WIDE R2, R27, 0x4, R2 ;  /* 0x000000041b027825 */ /* 0x001fca00078e0202 */
[----:B------:R-:W2:Y:S01]  /*21360*/  LDG.E R7, desc[UR40][R2.64] ;  /* 0x0000002802077981 */ /* 0x000ea2000c1e1900 */
[----:B----4-:R-:W-:-:S04]  /*21370*/  IMAD R24, R5, R4, R24 ;  /* 0x0000000405187224 */ /* 0x010fc800078e0218 */
[----:B------:R-:W-:Y:S02]  /*21380*/  IMAD.IADD R0, R0, 0x1, -R24 ;  /* 0x0000000100007824 */ /* 0x000fe400078e0a18 */
[----:B--2---:R-:W-:-:S05]  /*21390*/  IMAD R6, R25, R7, RZ ;  /* 0x0000000719067224 */ /* 0x004fca00078e02ff */
[----:B------:R-:W-:-:S04]  /*213a0*/  IABS R8, R6 ;  /* 0x0000000600087213 */ /* 0x000fc80000000000 */
[----:B------:R-:W0:Y:S08]  /*213b0*/  I2F.RP R2, R8 ;  /* 0x0000000800027306 */ /* 0x000e300000209400 */
[----:B0-----:R-:W0:Y:S02]  /*213c0*/  MUFU.RCP R2, R2 ;  /* 0x0000000200027308 */ /* 0x001e240000001000 */
[----:B0-----:R-:W-:-:S06]  /*213d0*/  VIADD R2, R2, 0xffffffe ;  /* 0x0ffffffe02027836 */ /* 0x001fcc0000000000 */
[----:B------:R-:W0:Y:S02]  /*213e0*/  F2I.FTZ.U32.TRUNC.NTZ R3, R2 ;  /* 0x0000000200037305 */ /* 0x000e24000021f000 */
[----:B0-----:R-:W-:-:S04]  /*213f0*/  IMAD.MOV R2, RZ, RZ, -R3 ;  /* 0x000000ffff027224 */ /* 0x001fc800078e0a03 */
[----:B------:R-:W-:Y:S02]  /*21400*/  IMAD R5, R2, R8, RZ ;  /* 0x0000000802057224 */ /* 0x000fe400078e02ff */
[----:B------:R-:W-:-:S04]  /*21410*/  IMAD.MOV.U32 R2, RZ, RZ, RZ ;  /* 0x000000ffff027224 */ /* 0x000fc800078e00ff */
[----:B------:R-:W-:Y:S01]  /*21420*/  IMAD.HI.U32 R2, R3, R5, R2 ;  /* 0x0000000503027227 */ /* 0x000fe200078e0002 */
[----:B------:R-:W-:Y:S02]  /*21430*/  IABS R3, R0 ;  /* 0x0000000000037213 */ /* 0x000fe40000000000 */
[----:B------:R-:W-:-:S03]  /*21440*/  IABS R5, R6 ;  /* 0x0000000600057213 */ /* 0x000fc60000000000 */
[----:B------:R-:W-:-:S04]  /*21450*/  IMAD.HI.U32 R2, R2, R3, RZ ;  /* 0x0000000302027227 */ /* 0x000fc800078e00ff */
[----:B------:R-:W-:-:S04]  /*21460*/  IMAD.MOV R5, RZ, RZ, -R5 ;  /* 0x000000ffff057224 */ /* 0x000fc800078e0a05 */
        /* <DEDUP_REMOVED lines=16> */
[----:B------:R-:W-:-:S03]  /*21570*/  IMAD.IADD R5, R0, 0x1, R5 ;  /* 0x0000000100057824 */ /* 0x000fc600078e0205 */
        /* <DEDUP_REMOVED lines=23> */
[----:B------:R-:W-:Y:S01]  /*216f0*/  @!P1 LOP3.LUT R2, RZ, R4, RZ, 0x33, !PT ;  /* 0x00000004ff029212 */ /* 0x000fe200078e33ff */
[----:B------:R-:W-:-:S04]  /*21700*/  IMAD.MOV R4, RZ, RZ, -R4 ;  /* 0x000000ffff047224 */ /* 0x000fc800078e0a04 */
[----:B------:R-:W-:Y:S01]  /*21710*/  IMAD R26, R2, R4, R5 ;  /* 0x00000004021a7224 */ /* 0x000fe200078e0205 */
[----:B------:R-:W-:-:S05]  /*21720*/  LOP3.LUT R2, RZ, R2, RZ, 0x33, !PT ;  /* 0x00000002ff027212 */ /* 0x000fca00078e33ff */
[----:B------:R-:W-:Y:S01]  /*21730*/  IMAD.IADD R25, R25, 0x1, R2 ;  /* 0x0000000119197824 */ /* 0x000fe200078e0202 */
[----:B------:R-:W-:Y:S06]  /*21740*/  BRA `(.L_x_1703) ;  /* 0x00000000001c7947 */ /* 0x000fec0003800000 */
.L_x_1695:
[----:B------:R-:W-:Y:S01]  /*21750*/  UMOV UR4, URZ ;  /* 0x0000003f00047c82 */ /* 0x000fe20008000000 */
[----:B------:R-:W-:Y:S01]  /*21760*/  UMOV UR5, URZ ;  /* 0x0000003f00057c82 */ /* 0x000fe20008000000 */
[----:B------:R-:W-:Y:S01]  /*21770*/  ULDC UR6, c[0x0][0xc3c] ;  /* 0x00030f0000067ab9 */ /* 0x000fe20000000800 */
[----:B------:R-:W-:Y:S02]  /*21780*/  IMAD.MOV.U32 R24, RZ, RZ, R0 ;  /* 0x000000ffff187224 */ /* 0x000fe400078e0000 */
[----:B------:R-:W-:Y:S02]  /*21790*/  IMAD.U32 R25, RZ, RZ, UR4 ;  /* 0x00000004ff197e24 */ /* 0x000fe4000f8e00ff */
[----:B------:R-:W-:Y:S02]  /*217a0*/  IMAD.U32 R26, RZ, RZ, UR5 ;  /* 0x00000005ff1a7e24 */ /* 0x000fe4000f8e00ff */
[----:B------:R-:W-:-:S07]  /*217b0*/  IMAD.U32 R27, RZ, RZ, UR6 ;  /* 0x00000006ff1b7e24 */ /* 0x000fce000f8e00ff */
.L_x_1703:
[----:B------:R1:W2:Y:S01]  /*217c0*/  LDL R2, [R1+0x2c] ;  /* 0x00002c0001027983 */ /* 0x0002a20000100800 */
[----:B------:R-:W3:Y:S01]  /*217d0*/  S2R R0, SR_TID.X ;  /* 0x0000000000007919 */ /* 0x000ee20000002100 */
[----:B------:R-:W-:Y:S05]  /*217e0*/  WARPSYNC.ALL ;  /* 0x0000000000007948 */ /* 0x000fea0003800000 */
[----:B---3--:R-:W-:Y:S01]  /*217f0*/  LOP3.LUT R0, R0, 0x1f, RZ, 0xc0, !PT ;  /* 0x0000001f00007812 */ /* 0x008fe200078ec0ff */
[----:B------:R-:W-:Y:S03]  /*21800*/  BAR.SYNC.DEFER_BLOCKING 0x4, 0x200 ;  /* 0x0108000000007b1d */ /* 0x000fe60000010000 */
[----:B------:R-:W-:-:S13]  /*21810*/  ISETP.NE.AND P0, PT, R0, RZ, PT ;  /* 0x000000ff0000720c */ /* 0x000fda0003f05270 */
[----:B------:R-:W-:Y:S01]  /*21820*/  @!P0 MOV R0, 0x400 ;  /* 0x0000040000008802 */ /* 0x000fe20000000f00 */
[----:B--2---:R-:W2:Y:S03]  /*21830*/  @!P0 S2R R2, SR_CgaCtaId ;  /* 0x0000000000028919 */ /* 0x004ea60000008800 */
[----:B--2---:R-:W-:Y:S01]  /*21840*/  @!P0 LEA R17, R2, R0, 0x18 ;  /* 0x0000000002118211 */ /* 0x004fe200078ec0ff */
[----:B------:R1:W-:Y:S04]  /*21850*/  @!P0 STL [R1+0x2c], R2 ;  /* 0x00002c0201008387 */ /* 0x0003e80000100800 */
[----:B------:R1:W-:Y:S01]  /*21860*/  @!P0 STS.128 [R17+0x132d0], R24 ;  /* 0x0132d01811008388 */ /* 0x0003e20000000c00 */
[----:B------:R-:W-:Y:S06]  /*21870*/  BAR.ARV 0x5, 0x200 ;  /* 0x0148000000007b1d */ /* 0x000fec0000002000 */
.L_x_1692:
[----:B------:R-:W-:Y:S02]  /*21880*/  ULDC UR4, c[0x0][0xc3c] ;  /* 0x00030f0000047ab9 */ /* 0x000fe40000000800 */
[----:B---3--:R-:W-:-:S13]  /*21890*/  ISETP.GE.AND P0, PT, R27, UR4, PT ;  /* 0x000000041b007c0c */ /* 0x008fda000bf06270 */
[----:B------:R-:W-:Y:S05]  /*218a0*/  @!P0 BRA `(.L_x_1704) ;  /* 0xffffff9400c08947 */ /* 0x000fea000383ffff */
[----:B------:R-:W-:Y:S05]  /*218b0*/  BSYNC B7 ;  /* 0x0000000000077941 */ /* 0x000fea0003800000 */
.L_x_1578:
[----:B--2---:R-:W2:Y:S01]  /*218c0*/  LDL.LU R0, [R1+0x60] ;  /* 0x0000600001007983 */ /* 0x004ea20000300800 */
[----:B------:R-:W-:Y:S01]  /*218d0*/  BSSY B0, `(.L_x_1705) ;  /* 0x000000b000007945 */ /* 0x000fe20003800000 */
[----:B01----:R-:W0:Y:S01]  /*218e0*/  S2R R5, SR_CgaCtaId ;  /* 0x0000000000057919 */ /* 0x003e220000008800 */
        /* <DEDUP_REMOVED lines=9> */
.L_x_1857:
[----:B------:R-:W-:Y:S05]  /*21980*/  BSYNC B0 ;  /* 0x0000000000007941 */ /* 0x000fea0003800000 */
.L_x_1705:
[----:B------:R-:W-:-:S03]  /*21990*/  UMOV UR4, 0xffffffff ;  /* 0xffffffff00047882 */ /* 0x000fc60000000000 */
[----:B------:R-:W-:Y:S05]  /*219a0*/  BRA.DIV UR4, `(.L_x_1707) ;  /* 0x0000003e04907947 */ /* 0x000fea000b800000 */
[----:B0-----:R-:W0:Y:S02]  /*219b0*/  S2R R0, SR_TID.X ;  /* 0x0000000000007919 */ /* 0x001e240000002100 */
[----:B0-----:R-:W-:-:S04]  /*219c0*/  SHF.R.U32.HI R0, RZ, 0x5, R0 ;  /* 0x00000005ff007819 */ /* 0x001fc80000011600 */
[----:B------:R-:W-:-:S05]  /*219d0*/  LOP3.LUT R0, R0, 0x3, RZ, 0xc0, !PT ;  /* 0x0000000300007812 */ /* 0x000fca00078ec0ff */
[----:B------:R0:W1:Y:S02]  /*219e0*/  SHFL.IDX PT, R14, R0, RZ, 0x1f ;  /* 0x00001fff000e7589 */ /* 0x00006400000e0000 */
.L_x_1860:
[----:B-1----:R-:W-:-:S13]  /*219f0*/  ISETP.NE.AND P0, PT, R14, RZ, PT ;  /* 0x000000ff0e00720c */ /* 0x002fda0003f05270 */
[----:B------:R-:W-:Y:S05]  /*21a00*/  @P0 BRA `(.L_x_1387) ;  /* 0x0000000000b40947 */ /* 0x000fea0003800000 */
[----:B------:R-:W-:-:S03]  /*21a10*/  UMOV UR4, 0xffffffff ;  /* 0xffffffff00047882 */ /* 0x000fc60000000000 */
[----:B------:R-:W-:Y:S05]  /*21a20*/  BRA.DIV UR4, `(.L_x_1708) ;  /* 0x0000003e04a47947 */ /* 0x000fea000b800000 */
[----:B------:R-:W-:-:S13]  /*21a30*/  ELECT P6, URZ, PT ;  /* 0x00000000003f782f */ /* 0x000fda00038c0000 */
.L_x_1863:
[----:B------:R-:W-:Y:S05]  /*21a40*/  @!P6 BRA `(.L_x_1387) ;  /* 0x0000000000a4e947 */ /* 0x000fea0003800000 */
[----:B0-----:R-:W2:Y:S02]  /*21a50*/  LDL.LU R0, [R1+0x44] ;  /* 0x0000440001007983 */ /* 0x001ea40000300800 */
[----:B--2---:R-:W-:-:S04]  /*21a60*/  LOP3.LUT R0, R0, 0x2, RZ, 0xfc, !PT ;  /* 0x0000000200007812 */ /* 0x004fc800078efcff */
[----:B------:R-:W-:-:S13]  /*21a70*/  ISETP.NE.AND P0, PT, R0, 0x3, PT ;  /* 0x000000030000780c */ /* 0x000fda0003f05270 */
[----:B------:R-:W-:Y:S05]  /*21a80*/  @!P0 BRA `(.L_x_1709) ;  /* 0x0000000000048947 */ /* 0x000fea0003800000 */
[----:B------:R-:W-:Y:S01]  /*21a90*/  BPT.TRAP 0x1 ;  /* 0x000000040000795c */ /* 0x000fe20000300000 */
.L_x_1709:
        /* <DEDUP_REMOVED lines=9> */
.L_x_1864:
[----:B------:R-:W2:Y:S01]  /*21b30*/  LDL.LU R6, [R1+0x10] ;  /* 0x0000100001067983 */ /* 0x000ea20000300800 */
[----:B------:R-:W-:Y:S02]  /*21b40*/  SEL R0, R0, RZ, P2 ;  /* 0x000000ff00007207 */ /* 0x000fe40001000000 */
[----:B--2---:R-:W-:Y:S01]  /*21b50*/  LOP3.LUT R2, R6, R2, RZ, 0x3c, !PT ;  /* 0x0000000206027212 */ /* 0x004fe200078e3cff */
[----:B------:R-:W-:Y:S06]  /*21b60*/  @!P0 BRA `(.L_x_1711) ;  /* 0x0000000000048947 */ /* 0x000fec0003800000 */
[----:B------:R-:W-:Y:S01]  /*21b70*/  BPT.TRAP 0x1 ;  /* 0x000000040000795c */ /* 0x000fe20000300000 */
.L_x_1711:
[----:B------:R-:W-:Y:S01]  /*21b80*/  IMAD R5, R0, 0x8, R5 ;  /* 0x0000000800057824 */ /* 0x000fe200078e0205 */
[----:B------:R-:W-:-:S04]  /*21b90*/  SHF.L.U32 R0, R2, 0x1f, RZ ;  /* 0x0000001f02007819 */ /* 0x000fc800000006ff */
[----:B------:R-:W1:Y:S02]  /*21ba0*/  SYNCS.PHASECHK.TRANS64.TRYWAIT P1, [R5+URZ+0x13240], R0 ;  /* 0x01324000050075a7 */ /* 0x000e64000802017f */
[----:B-1----:R-:W-:Y:S05]  /*21bb0*/  @!P1 BRA `(.L_x_1712) ;  /* 0x0000003c00749947 */ /* 0x002fea0003800000 */
.L_x_1865:
[----:B------:R-:W-:Y:S05]  /*21bc0*/  @!P0 BRA `(.L_x_1713) ;  /* 0x0000000000048947 */ /* 0x000fea0003800000 */
[----:B------:R-:W-:Y:S01]  /*21bd0*/  BPT.TRAP 0x1 ;  /* 0x000000040000795c */ /* 0x000fe20000300000 */
.L_x_1713:
[----:B------:R-:W2:Y:S02]  /*21be0*/  SYNCS.PHASECHK.TRANS64.TRYWAIT P1, [R4+URZ+0x13260], R3 ;  /* 0x01326003040075a7 */ /* 0x000ea4000802017f */
[----:B--2---:R-:W-:Y:S05]  /*21bf0*/  @!P1 BRA `(.L_x_1714) ;  /* 0x0000003c00789947 */ /* 0x004fea0003800000 */
.L_x_1866:
[----:B------:R-:W-:Y:S05]  /*21c00*/  @!P0 BRA `(.L_x_1715) ;  /* 0x0000000000048947 */ /* 0x000fea0003800000 */
[----:B------:R-:W-:Y:S01]  /*21c10*/  BPT.TRAP 0x1 ;  /* 0x000000040000795c */ /* 0x000fe20000300000 */
.L_x_1715:
[----:B------:R-:W3:Y:S02]  /*21c20*/  SYNCS.PHASECHK.TRANS64.TRYWAIT P1, [R5+URZ+0x13260], R0 ;  /* 0x01326000050075a7 */ /* 0x000ee4000802017f */
[----:B---3--:R-:W-:Y:S05]  /*21c30*/  @!P1 BRA `(.L_x_1716) ;  /* 0x0000003c007c9947 */ /* 0x008fea0003800000 */
.L_x_1867:
[----:B------:R-:W-:Y:S05]  /*21c40*/  @!P0 BRA `(.L_x_1717) ;  /* 0x0000000000048947 */ /* 0x000fea0003800000 */
[----:B------:R-:W-:Y:S01]  /*21c50*/  BPT.TRAP 0x1 ;  /* 0x000000040000795c */ /* 0x000fe20000300000 */
.L_x_1717:
[----:B------:R-:W4:Y:S02]  /*21c60*/  SYNCS.PHASECHK.TRANS64.TRYWAIT P1, [R4+URZ+0x13280], R3 ;  /* 0x01328003040075a7 */ /* 0x000f24000802017f */
[----:B----4-:R-:W-:Y:S05]  /*21c70*/  @!P1 BRA `(.L_x_1718) ;  /* 0x0000003c00809947 */ /* 0x010fea0003800000 */
.L_x_1868:
[----:B------:R-:W-:Y:S05]  /*21c80*/  @!P0 BRA `(.L_x_1719) ;  /* 0x0000000000048947 */ /* 0x000fea0003800000 */
[----:B------:R-:W-:Y:S01]  /*21c90*/  BPT.TRAP 0x1 ;  /* 0x000000040000795c */ /* 0x000fe20000300000 */
.L_x_1719:
[----:B------:R0:W0:Y:S02]  /*21ca0*/  SYNCS.PHASECHK.TRANS64.TRYWAIT P0, [R5+URZ+0x13280], R0 ;  /* 0x01328000050075a7 */ /* 0x000024000800017f */
[----:B0-----:R-:W-:Y:S05]  /*21cb0*/  @!P0 NANOSLEEP.SYNCS 0x989680 ;  /* 0x009896800000895d */ /* 0x001fea0003900000 */
[----:B------:R-:W0:Y:S02]  /*21cc0*/  @!P0 SYNCS.PHASECHK.TRANS64 P0, [R5+URZ+0x13280], R0 ;  /* 0x01328000050085a7 */ /* 0x000e24000800007f */
[----:B0-----:R-:W-:Y:S05]  /*21cd0*/  @!P0 BRA `(.L_x_1719) ;  /* 0xfffffffc00f08947 */ /* 0x001fea000383ffff */
.L_x_1387:
[----:B------:R-:W-:Y:S05]  /*21ce0*/  BSYNC B8 ;  /* 0x0000000000087941 */ /* 0x000fea0003800000 */
.L_x_1384:
[----:B------:R-:W-:Y:S05]  /*21cf0*/  EXIT ;  /* 0x000000000000794d */ /* 0x000fea0003800000 */
.L_x_1411:
[----:B-1----:R1:W2:Y:S02]  /*21d00*/  SYNCS.PHASECHK.TRANS64.TRYWAIT P5, [R64+URZ+0x13290], R73 ;  /* 0x01329049400075a7 */ /* 0x0022a400080a017f */
[----:B--2---:R-:W-:Y:S05]  /*21d10*/  @!P5 NANOSLEEP.SYNCS 0x989680 ;  /* 0x009896800000d95d */ /* 0x004fea0003900000 */
[----:B------:R-:W2:Y:S02]  /*21d20*/  @!P5 SYNCS.PHASECHK.TRANS64 P5, [R64+URZ+0x13290], R73 ;  /* 0x013290494000d5a7 */ /* 0x000ea400080a007f */
[----:B--2---:R-:W-:Y:S05]  /*21d30*/  @!P5 BRA `(.L_x_1411) ;  /* 0xfffffffc00f0d947 */ /* 0x004fea000383ffff */
[----:B------:R-:W-:Y:S05]  /*21d40*/  BRA `(.L_x_1720) ;  /* 0xfffffe0800f47947 */ /* 0x000fea000383ffff */
.L_x_1412:
[----:B------:R-:W-:Y:S01]  /*21d50*/  BSSY B1, `(.L_x_1721) ;  /* 0x0000007000017945 */ /* 0x000fe20003800000 */
[----:B------:R-:W-:Y:S02]  /*21d60*/  IMAD.MOV.U32 R12, RZ, RZ, RZ ;  /* 0x000000ffff0c7224 */ /* 0x000fe400078e00ff */
[----:B------:R-:W-:Y:S02]  /*21d70*/  IMAD.MOV.U32 R11, RZ, RZ, 0x1e1f ;  /* 0x00001e1fff0b7424 */ /* 0x000fe400078e00ff */
[----:B------:R-:W-:-:S07]  /*21d80*/  IMAD.MOV.U32 R15, RZ, RZ, -0x1 ;  /* 0xffffffffff0f7424 */ /* 0x000fce00078e00ff */
[----:B01----:R-:W-:Y:S05]  /*21d90*/  WARPSYNC.COLLECTIVE R15, `(.L_x_1722) ;  /* 0x000000000f087348 */ /* 0x003fea0003c00000 */
[----:B------:R2:W3:Y:S02]  /*21da0*/  SHFL.IDX P6, R14, R13, R12, R11 ;  /* 0x0000000c0d0e7389 */ /* 0x0004e400000c000b */
[----:B0123--:R-:W-:Y:S01]  /*21db0*/  ENDCOLLECTIVE ;  /* 0x000000000000791b */ /* 0x00ffe20003800000 */
.L_x_1722:
[----:B------:R-:W-:Y:S05]  /*21dc0*/  BSYNC B1 ;  /* 0x0000000000017941 */ /* 0x000fea0003800000 */
.L_x_1721:
        /* <DEDUP_REMOVED lines=8> */
.L_x_1723:
[----:B------:R-:W-:Y:S05]  /*21e50*/  BRA `(.L_x_1724) ;  /* 0xfffffe0800c47947 */ /* 0x000fea000383ffff */
.L_x_1422:
[----:B0-----:R0:W1:Y:S02]  /*21e60*/  SYNCS.PHASECHK.TRANS64.TRYWAIT P6, [R64+URZ+0x13290], R73 ;  /* 0x01329049400075a7 */ /* 0x00106400080c017f */
[----:B-1----:R-:W-:Y:S05]  /*21e70*/  @!P6 NANOSLEEP.SYNCS 0x989680 ;  /* 0x009896800000e95d */ /* 0x002fea0003900000 */
[----:B------:R-:W1:Y:S02]  /*21e80*/  @!P6 SYNCS.PHASECHK.TRANS64 P6, [R64+URZ+0x13290], R73 ;  /* 0x013290494000e5a7 */ /* 0x000e6400080c007f */
[----:B-1----:R-:W-:Y:S05]  /*21e90*/  @!P6 BRA `(.L_x_1422) ;  /* 0xfffffffc00f0e947 */ /* 0x002fea000383ffff */
[----:B------:R-:W-:Y:S05]  /*21ea0*/  BRA `(.L_x_1725) ;  /* 0xfffffe1800f07947 */ /* 0x000fea000383ffff */
.L_x_1423:
[----:B------:R-:W-:Y:S01]  /*21eb0*/  BSSY B1, `(.L_x_1726) ;  /* 0x0000007000017945 */ /* 0x000fe20003800000 */
[----:B------:R-:W-:Y:S02]  /*21ec0*/  IMAD.MOV.U32 R12, RZ, RZ, RZ ;  /* 0x000000ffff0c7224 */ /* 0x000fe400078e00ff */
[----:B------:R-:W-:Y:S02]  /*21ed0*/  IMAD.MOV.U32 R11, RZ, RZ, 0x1e1f ;  /* 0x00001e1fff0b7424 */ /* 0x000fe400078e00ff */
[----:B------:R-:W-:-:S07]  /*21ee0*/  IMAD.MOV.U32 R15, RZ, RZ, -0x1 ;  /* 0xffffffffff0f7424 */ /* 0x000fce00078e00ff */
[----:B0-----:R-:W-:Y:S05]  /*21ef0*/  WARPSYNC.COLLECTIVE R15, `(.L_x_1727) ;  /* 0x000000000f087348 */ /* 0x001fea0003c00000 */
[----:B------:R1:W2:Y:S02]  /*21f00*/  SHFL.IDX P6, R14, R13, R12, R11 ;  /* 0x0000000c0d0e7389 */ /* 0x0002a400000c000b */
[----:B012---:R-:W-:Y:S01]  /*21f10*/  ENDCOLLECTIVE ;  /* 0x000000000000791b */ /* 0x007fe20003800000 */
.L_x_1727:
[----:B------:R-:W-:Y:S05]  /*21f20*/  BSYNC B1 ;  /* 0x0000000000017941 */ /* 0x000fea0003800000 */
.L_x_1726:
        /* <DEDUP_REMOVED lines=8> */
.L_x_1728:
[----:B------:R-:W-:Y:S05]  /*21fb0*/  BRA `(.L_x_1729) ;  /* 0xfffffe1800c07947 */ /* 0x000fea000383ffff */
.L_x_1428:
[----:B0-----:R0:W1:Y:S02]  /*21fc0*/  SYNCS.PHASECHK.TRANS64.TRYWAIT P3, [R64+URZ+0x13290], R73 ;  /* 0x01329049400075a7 */ /* 0x001064000806017f */
[----:B-1----:R-:W-:Y:S05]  /*21fd0*/  @!P3 NANOSLEEP.SYNCS 0x989680 ;  /* 0x009896800000b95d */ /* 0x002fea0003900000 */
[----:B------:R-:W1:Y:S02]  /*21fe0*/  @!P3 SYNCS.PHASECHK.TRANS64 P3, [R64+URZ+0x13290], R73 ;  /* 0x013290494000b5a7 */ /* 0x000e64000806007f */
[----:B-1----:R-:W-:Y:S05]  /*21ff0*/  @!P3 BRA `(.L_x_1428) ;  /* 0xfffffffc00f0b947 */ /* 0x002fea000383ffff */
[----:B------:R-:W-:Y:S05]  /*22000*/  BRA `(.L_x_1730) ;  /* 0xfffffe2800947947 */ /* 0x000fea000383ffff */
.L_x_1429:
[----:B------:R-:W-:Y:S01]  /*22010*/  BSSY B1, `(.L_x_1731) ;  /* 0x0000007000017945 */ /* 0x000fe20003800000 */
[----:B------:R-:W-:Y:S02]  /*22020*/  IMAD.MOV.U32 R12, RZ, RZ, RZ ;  /* 0x000000ffff0c7224 */ /* 0x000fe400078e00ff */
[----:B------:R-:W-:Y:S02]  /*22030*/  IMAD.MOV.U32 R11, RZ, RZ, 0x1e1f ;  /* 0x00001e1fff0b7424 */ /* 0x000fe400078e00ff */
[----:B------:R-:W-:-:S07]  /*22040*/  IMAD.MOV.U32 R15, RZ, RZ, -0x1 ;  /* 0xffffffffff0f7424 */ /* 0x000fce00078e00ff */
[----:B0-----:R-:W-:Y:S05]  /*22050*/  WARPSYNC.COLLECTIVE R15, `(.L_x_1732) ;  /* 0x000000000f087348 */ /* 0x001fea0003c00000 */
[----:B------:R1:W2:Y:S02]  /*22060*/  SHFL.IDX P6, R14, R13, R12, R11 ;  /* 0x0000000c0d0e7389 */ /* 0x0002a400000c000b */
[----:B012---:R-:W-:Y:S01]  /*22070*/  ENDCOLLECTIVE ;  /* 0x000000000000791b */ /* 0x007fe20003800000 */
.L_x_1732:
[----:B------:R-:W-:Y:S05]  /*22080*/  BSYNC B1 ;  /* 0x0000000000017941 */ /* 0x000fea0003800000 */
.L_x_1731:
        /* <DEDUP_REMOVED lines=8> */
.L_x_1733:
[----:B------:R-:W-:Y:S05]  /*22110*/  BRA `(.L_x_1734) ;  /* 0xfffffe2800d07947 */ /* 0x000fea000383ffff */
.L_x_1433:
[----:B-1----:R1:W0:Y:S02]  /*22120*/  SYNCS.PHASECHK.TRANS64.TRYWAIT P4, [R64+URZ+0x132b0], R73 ;  /* 0x0132b049400075a7 */ /* 0x002224000808017f */
[----:B0-----:R-:W-:Y:S05]  /*22130*/  @!P4 NANOSLEEP.SYNCS 0x989680 ;  /* 0x009896800000c95d */ /* 0x001fea0003900000 */
[----:B------:R-:W0:Y:S02]  /*22140*/  @!P4 SYNCS.PHASECHK.TRANS64 P4, [R64+URZ+0x132b0], R73 ;  /* 0x0132b0494000c5a7 */ /* 0x000e24000808007f */
[----:B0-----:R-:W-:Y:S05]  /*22150*/  @!P4 BRA `(.L_x_1433) ;  /* 0xfffffffc00f0c947 */ /* 0x001fea000383ffff */
[----:B------:R-:W-:Y:S05]  /*22160*/  BRA `(.L_x_1735) ;  /* 0xfffffe2c00487947 */ /* 0x000fea000383ffff */
.L_x_1459:
[----:B------:R-:W-:Y:S01]  /*22170*/  BSSY B1, `(.L_x_1736) ;  /* 0x0000007000017945 */ /* 0x000fe20003800000 */
[----:B------:R-:W-:Y:S02]  /*22180*/  IMAD.MOV.U32 R12, RZ, RZ, RZ ;  /* 0x000000ffff0c7224 */ /* 0x000fe400078e00ff */
[----:B------:R-:W-:Y:S02]  /*22190*/  IMAD.MOV.U32 R11, RZ, RZ, 0x1e1f ;  /* 0x00001e1fff0b7424 */ /* 0x000fe400078e00ff */
[----:B------:R-:W-:-:S07]  /*221a0*/  IMAD.MOV.U32 R15, RZ, RZ, -0x1 ;  /* 0xffffffffff0f7424 */ /* 0x000fce00078e00ff */
[----:B------:R-:W-:Y:S05]  /*221b0*/  WARPSYNC.COLLECTIVE R15, `(.L_x_1737) ;  /* 0x000000000f087348 */ /* 0x000fea0003c00000 */
[----:B------:R0:W1:Y:S02]  /*221c0*/  SHFL.IDX P6, R14, R13, R12, R11 ;  /* 0x0000000c0d0e7389 */ /* 0x00006400000c000b */
[----:B01----:R-:W-:Y:S01]  /*221d0*/  ENDCOLLECTIVE ;  /* 0x000000000000791b */ /* 0x003fe20003800000 */
.L_x_1737:
[----:B------:R-:W-:Y:S05]  /*221e0*/  BSYNC B1 ;  /* 0x0000000000017941 */ /* 0x000fea0003800000 */
.L_x_1736:
        /* <DEDUP_REMOVED lines=8> */
.L_x_1738:
[----:B------:R-:W-:Y:S02]  /*22270*/  IMAD.MOV.U32 R13, RZ, RZ, R4 ;  /* 0x000000ffff0d7224 */ /* 0x000fe400078e0004 */
[----:B------:R-:W-:-:S07]  /*22280*/  IMAD.MOV.U32 R3, RZ, RZ, R14 ;  /* 0x000000ffff037224 */ /* 0x000fce00078e000e */
[----:B------:R-:W-:Y:S05]  /*22290*/  WARPSYNC.COLLECTIVE R15, `(.L_x_1739) ;  /* 0x000000000f087348 */ /* 0x000fea0003c00000 */
[----:B------:R0:W1:Y:S02]  /*222a0*/  SHFL.IDX P6, R14, R13, R12, R11 ;  /* 0x0000000c0d0e7389 */ /* 0x00006400000c000b */
[----:B01----:R-:W-:Y:S01]  /*222b0*/  ENDCOLLECTIVE ;  /* 0x000000000000791b */ /* 0x003fe20003800000 */
.L_x_1739:
[----:B------:R-:W-:Y:S02]  /*222c0*/  IMAD.MOV.U32 R13, RZ, RZ, R5 ;  /* 0x000000ffff0d7224 */ /* 0x000fe400078e0005 */
[----:B------:R-:W-:-:S07]  /*222d0*/  IMAD.MOV.U32 R4, RZ, RZ, R14 ;  /* 0x000000ffff047224 */ /* 0x000fce00078e000e */
[----:B------:R-:W-:Y:S05]  /*222e0*/  WARPSYNC.COLLECTIVE R15, `(.L_x_1740) ;  /* 0x000000000f087348 */ /* 0x000fea0003c00000 */
[----:B------:R0:W1:Y:S02]  /*222f0*/  SHFL.IDX P6, R14, R13, R12, R11 ;  /* 0x0000000c0d0e7389 */ /* 0x00006400000c000b */
[----:B01----:R-:W-:Y:S01]  /*22300*/  ENDCOLLECTIVE ;  /* 0x000000000000791b */ /* 0x003fe20003800000 */
.L_x_1740:
[----:B------:R-:W-:Y:S05]  /*22310*/  BRA `(.L_x_1741) ;  /* 0xfffffe4000107947 */ /* 0x000fea000383ffff */
.L_x_1463:
[----:B-1----:R1:W2:Y:S02]  /*22320*/  SYNCS.PHASECHK.TRANS64.TRYWAIT P0, [R22+URZ+0x13200], R5 ;  /* 0x01320005160075a7 */ /* 0x0022a4000800017f */
[----:B--2---:R-:W-:Y:S05]  /*22330*/  @!P0 NANOSLEEP.SYNCS 0x989680 ;  /* 0x009896800000895d */ /* 0x004fea0003900000 */
[----:B------:R-:W2:Y:S02]  /*22340*/  @!P0 SYNCS.PHASECHK.TRANS64 P0, [R22+URZ+0x13200], R5 ;  /* 0x01320005160085a7 */ /* 0x000ea4000800007f */
[----:B--2---:R-:W-:Y:S05]  /*22350*/  @!P0 BRA `(.L_x_1463) ;  /* 0xfffffffc00f08947 */ /* 0x004fea000383ffff */
[----:B------:R-:W-:Y:S05]  /*22360*/  BRA `(.L_x_1742) ;  /* 0xfffffe4000a87947 */ /* 0x000fea000383ffff */
.L_x_1467:
[----:B------:R-:W-:Y:S01]  /*22370*/  BSSY B1, `(.L_x_1743) ;  /* 0x0000007000017945 */ /* 0x000fe20003800000 */
[----:B------:R-:W-:Y:S02]  /*22380*/  IMAD.MOV.U32 R12, RZ, RZ, RZ ;  /* 0x000000ffff0c7224 */ /* 0x000fe400078e00ff */
[----:B------:R-:W-:Y:S02]  /*22390*/  IMAD.MOV.U32 R11, RZ, RZ, 0x1e1f ;  /* 0x00001e1fff0b7424 */ /* 0x000fe400078e00ff */
[----:B------:R-:W-:-:S07]  /*223a0*/  IMAD.MOV.U32 R15, RZ, RZ, -0x1 ;  /* 0xffffffffff0f7424 */ /* 0x000fce00078e00ff */
[----:B------:R-:W-:Y:S05]  /*223b0*/  WARPSYNC.COLLECTIVE R15, `(.L_x_1744) ;  /* 0x000000000f087348 */ /* 0x000fea0003c00000 */
[----:B------:R0:W1:Y:S02]  /*223c0*/  SHFL.IDX P6, R14, R13, R12, R11 ;  /* 0x0000000c0d0e7389 */ /* 0x00006400000c000b */
[----:B01----:R-:W-:Y:S01]  /*223d0*/  ENDCOLLECTIVE ;  /* 0x000000000000791b */ /* 0x003fe20003800000 */
.L_x_1744:
[----:B------:R-:W-:Y:S05]  /*223e0*/  BSYNC B1 ;  /* 0x0000000000017941 */ /* 0x000fea0003800000 */
.L_x_1743:
        /* <DEDUP_REMOVED lines=8> */
.L_x_1745:
[----:B------:R-:W-:Y:S02]  /*22470*/  IMAD.MOV.U32 R13, RZ, RZ, R7 ;  /* 0x000000ffff0d7224 */ /* 0x000fe400078e0007 */
[----:B------:R-:W-:-:S07]  /*22480*/  IMAD.MOV.U32 R5, RZ, RZ, R14 ;  /* 0x000000ffff057224 */ /* 0x000fce00078e000e */
[----:B------:R-:W-:Y:S05]  /*22490*/  WARPSYNC.COLLECTIVE R15, `(.L_x_1746) ;  /* 0x000000000f087348 */ /* 0x000fea0003c00000 */
[----:B------:R0:W1:Y:S02]  /*224a0*/  SHFL.IDX P6, R14, R13, R12, R11 ;  /* 0x0000000c0d0e7389 */ /* 0x00006400000c000b */
[----:B01----:R-:W-:Y:S01]  /*224b0*/  ENDCOLLECTIVE ;  /* 0x000000000000791b */ /* 0x003fe20003800000 */
.L_x_1746:
[----:B------:R-:W-:Y:S02]  /*224c0*/  IMAD.MOV.U32 R13, RZ, RZ, R0 ;  /* 0x000000ffff0d7224 */ /* 0x000fe400078e0000 */
[----:B------:R-:W-:-:S07]  /*224d0*/  IMAD.MOV.U32 R7, RZ, RZ, R14 ;  /* 0x000000ffff077224 */ /* 0x000fce00078e000e */
[----:B------:R-:W-:Y:S05]  /*224e0*/  WARPSYNC.COLLECTIVE R15, `(.L_x_1747) ;  /* 0x000000000f087348 */ /* 0x000fea0003c00000 */
[----:B------:R0:W1:Y:S02]  /*224f0*/  SHFL.IDX P6, R14, R13, R12, R11 ;  /* 0x0000000c0d0e7389 */ /* 0x00006400000c000b */
[----:B01----:R-:W-:Y:S01]  /*22500*/  ENDCOLLECTIVE ;  /* 0x000000000000791b */ /* 0x003fe20003800000 */
.L_x_1747:
[----:B------:R-:W-:Y:S05]  /*22510*/  BRA `(.L_x_1748) ;  /* 0xfffffe5000d47947 */ /* 0x000fea000383ffff */
.L_x_1471:
[----:B0-----:R0:W1:Y:S02]  /*22520*/  SYNCS.PHASECHK.TRANS64.TRYWAIT P1, [R22+URZ+0x13200], R13 ;  /* 0x0132000d160075a7 */ /* 0x001064000802017f */
[----:B-1----:R-:W-:Y:S05]  /*22530*/  @!P1 NANOSLEEP.SYNCS 0x989680 ;  /* 0x009896800000995d */ /* 0x002fea0003900000 */
[----:B------:R-:W1:Y:S02]  /*22540*/  @!P1 SYNCS.PHASECHK.TRANS64 P1, [R22+URZ+0x13200], R13 ;  /* 0x0132000d160095a7 */ /* 0x000e64000802007f */
[----:B-1----:R-:W-:Y:S05]  /*22550*/  @!P1 BRA `(.L_x_1471) ;  /* 0xfffffffc00f09947 */ /* 0x002fea000383ffff */
[----:B------:R-:W-:Y:S05]  /*22560*/  BRA `(.L_x_1749) ;  /* 0xfffffe54005c7947 */ /* 0x000fea000383ffff */
.L_x_1475:
[----:B-1----:R1:W3:Y:S02]  /*22570*/  SYNCS.PHASECHK.TRANS64.TRYWAIT P1, [R12+URZ+0x13230], R3 ;  /* 0x013230030c0075a7 */ /* 0x0022e4000802017f */
[----:B---3--:R-:W-:Y:S05]  /*22580*/  @!P1 NANOSLEEP.SYNCS 0x989680 ;  /* 0x009896800000995d */ /* 0x008fea0003900000 */
[----:B------:R-:W3:Y:S02]  /*22590*/  @!P1 SYNCS.PHASECHK.TRANS64 P1, [R12+URZ+0x13230], R3 ;  /* 0x013230030c0095a7 */ /* 0x000ee4000802007f */
[----:B---3--:R-:W-:Y:S05]  /*225a0*/  @!P1 BRA `(.L_x_1475) ;  /* 0xfffffffc00f09947 */ /* 0x008fea000383ffff */
[----:B------:R-:W-:Y:S05]  /*225b0*/  BRA `(.L_x_1474) ;  /* 0xfffffe6400ac7947 */ /* 0x000fea000383ffff */
.L_x_1496:
[----:B-1----:R1:W2:Y:S02]  /*225c0*/  SYNCS.PHASECHK.TRANS64.TRYWAIT P1, [R14+URZ+0x13230], R11 ;  /* 0x0132300b0e0075a7 */ /* 0x0022a4000802017f */
[----:B--2---:R-:W-:Y:S05]  /*225d0*/  @!P1 NANOSLEEP.SYNCS 0x989680 ;  /* 0x009896800000995d */ /* 0x004fea0003900000 */
[----:B------:R-:W2:Y:S02]  /*225e0*/  @!P1 SYNCS.PHASECHK.TRANS64 P1, [R14+URZ+0x13230], R11 ;  /* 0x0132300b0e0095a7 */ /* 0x000ea4000802007f */
[----:B--2---:R-:W-:Y:S05]  /*225f0*/  @!P1 BRA `(.L_x_1496) ;  /* 0xfffffffc00f09947 */ /* 0x004fea000383ffff */
[----:B------:R-:W-:Y:S05]  /*22600*/  BRA `(.L_x_1495) ;  /* 0xfffffea400787947 */ /* 0x000fea000383ffff */
.L_x_1501:
[----:B-1----:R1:W2:Y:S02]  /*22610*/  SYNCS.PHASECHK.TRANS64.TRYWAIT P1, [R15+URZ+0x13250], R10 ;  /* 0x0132500a0f0075a7 */ /* 0x0022a4000802017f */
[----:B--2---:R-:W-:Y:S05]  /*22620*/  @!P1 NANOSLEEP.SYNCS 0x989680 ;  /* 0x009896800000995d */ /* 0x004fea0003900000 */
[----:B------:R-:W2:Y:S02]  /*22630*/  @!P1 SYNCS.PHASECHK.TRANS64 P1, [R15+URZ+0x13250], R10 ;  /* 0x0132500a0f0095a7 */ /* 0x000ea4000802007f */
[----:B--2---:R-:W-:Y:S05]  /*22640*/  @!P1 BRA `(.L_x_1501) ;  /* 0xfffffffc00f09947 */ /* 0x004fea000383ffff */
[----:B------:R-:W-:Y:S05]  /*22650*/  BRA `(.L_x_1500) ;  /* 0xfffffea800e87947 */ /* 0x000fea000383ffff */
.L_x_1524:
[----:B-1----:R1:W2:Y:S02]  /*22660*/  SYNCS.PHASECHK.TRANS64.TRYWAIT P1, [R3+URZ+0x13230], R12 ;  /* 0x0132300c030075a7 */ /* 0x0022a4000802017f */
[----:B--2---:R-:W-:Y:S05]  /*22670*/  @!P1 NANOSLEEP.SYNCS 0x989680 ;  /* 0x009896800000995d */ /* 0x004fea0003900000 */
[----:B------:R-:W2:Y:S02]  /*22680*/  @!P1 SYNCS.PHASECHK.TRANS64 P1, [R3+URZ+0x13230], R12 ;  /* 0x0132300c030095a7 */ /* 0x000ea4000802007f */
[----:B--2---:R-:W-:Y:S05]  /*22690*/  @!P1 BRA `(.L_x_1524) ;  /* 0xfffffffc00f09947 */ /* 0x004fea000383ffff */
[----:B------:R-:W-:Y:S05]  /*226a0*/  BRA `(.L_x_1523) ;  /* 0xfffffee800ec7947 */ /* 0x000fea000383ffff */
.L_x_1529:
[----:B-1----:R1:W2:Y:S02]  /*226b0*/  SYNCS.PHASECHK.TRANS64.TRYWAIT P1, [R14+URZ+0x13250], R3 ;  /* 0x013250030e0075a7 */ /* 0x0022a4000802017f */
[----:B--2---:R-:W-:Y:S05]  /*226c0*/  @!P1 NANOSLEEP.SYNCS 0x989680 ;  /* 0x009896800000995d */ /* 0x004fea0003900000 */
[----:B------:R-:W2:Y:S02]  /*226d0*/  @!P1 SYNCS.PHASECHK.TRANS64 P1, [R14+URZ+0x13250], R3 ;  /* 0x013250030e0095a7 */ /* 0x000ea4000802007f */
[----:B--2---:R-:W-:Y:S05]  /*226e0*/  @!P1 BRA `(.L_x_1529) ;  /* 0xfffffffc00f09947 */ /* 0x004fea000383ffff */
[----:B------:R-:W-:Y:S05]  /*226f0*/  BRA `(.L_x_1528) ;  /* 0xfffffef0005c7947 */ /* 0x000fea000383ffff */
.L_x_1539:
[----:B-1----:R1:W2:Y:S02]  /*22700*/  SYNCS.PHASECHK.TRANS64.TRYWAIT P1, [R3+URZ+0x13230], R12 ;  /* 0x0132300c030075a7 */ /* 0x0022a4000802017f */
[----:B--2---:R-:W-:Y:S05]  /*22710*/  @!P1 NANOSLEEP.SYNCS 0x989680 ;  /* 0x009896800000995d */ /* 0x004fea0003900000 */
[----:B------:R-:W2:Y:S02]  /*22720*/  @!P1 SYNCS.PHASECHK.TRANS64 P1, [R3+URZ+0x13230], R12 ;  /* 0x0132300c030095a7 */ /* 0x000ea4000802007f */
[----:B--2---:R-:W-:Y:S05]  /*22730*/  @!P1 BRA `(.L_x_1539) ;  /* 0xfffffffc00f09947 */ /* 0x004fea000383ffff */
[----:B------:R-:W-:Y:S05]  /*22740*/  BRA `(.L_x_1538) ;  /* 0xffffff10001c7947 */ /* 0x000fea000383ffff */
.L_x_1544:
[----:B-1----:R1:W2:Y:S02]  /*22750*/  SYNCS.PHASECHK.TRANS64.TRYWAIT P1, [R9+URZ+0x13250], R3 ;  /* 0x01325003090075a7 */ /* 0x0022a4000802017f */
[----:B--2---:R-:W-:Y:S05]  /*22760*/  @!P1 NANOSLEEP.SYNCS 0x989680 ;  /* 0x009896800000995d */ /* 0x004fea0003900000 */
[----:B------:R-:W2:Y:S02]  /*22770*/  @!P1 SYNCS.PHASECHK.TRANS64 P1, [R9+URZ+0x13250], R3 ;  /* 0x01325003090095a7 */ /* 0x000ea4000802007f */
[----:B--2---:R-:W-:Y:S05]  /*22780*/  @!P1 BRA `(.L_x_1544) ;  /* 0xfffffffc00f09947 */ /* 0x004fea000383ffff */
[----:B------:R-:W-:Y:S05]  /*22790*/  BRA `(.L_x_1543) ;  /* 0xffffff14008c7947 */ /* 0x000fea000383ffff */
.L_x_1560:
[----:B-1----:R1:W2:Y:S02]  /*227a0*/  SYNCS.PHASECHK.TRANS64.TRYWAIT P1, [R13+URZ+0x13250], R4 ;  /* 0x013250040d0075a7 */ /* 0x0022a4000802017f */
[----:B--2---:R-:W-:Y:S05]  /*227b0*/  @!P1 NANOSLEEP.SYNCS 0x989680 ;  /* 0x009896800000995d */ /* 0x004fea0003900000 */
[----:B------:R-:W2:Y:S02]  /*227c0*/  @!P1 SYNCS.PHASECHK.TRANS64 P1, [R13+URZ+0x13250], R4 ;  /* 0x013250040d0095a7 */ /* 0x000ea4000802007f */
[----:B--2---:R-:W-:Y:S05]  /*227d0*/  @!P1 BRA `(.L_x_1560) ;  /* 0xfffffffc00f09947 */ /* 0x004fea000383ffff */
[----:B------:R-:W-:Y:S05]  /*227e0*/  BRA `(.L_x_1559) ;  /* 0xffffff5000907947 */ /* 0x000fea000383ffff */
.L_x_1592:
        /* <DEDUP_REMOVED lines=11> */
.L_x_1751:
[----:B------:R-:W-:Y:S05]  /*228a0*/  BSYNC B1 ;  /* 0x0000000000017941 */ /* 0x000fea0003800000 */
.L_x_1750:
[----:B------:R-:W-:Y:S05]  /*228b0*/  BRA `(.L_x_1752) ;  /* 0xffffff9000487947 */ /* 0x000fea000383ffff */
.L_x_1594:
[----:B------:R-:W-:Y:S01]  /*228c0*/  BSSY B1, `(.L_x_1753) ;  /* 0x0000006000017945 */ /* 0x000fe20003800000 */
[----:B------:R-:W-:-:S07]  /*228d0*/  IMAD.MOV.U32 R15, RZ, RZ, -0x1 ;  /* 0xffffffffff0f7424 */ /* 0x000fce00078e00ff */
[----:B0-----:R-:W-:Y:S05]  /*228e0*/  WARPSYNC.COLLECTIVE R15, `(.L_x_1754) ;  /* 0x000000000f0c7348 */ /* 0x001fea0003c00000 */
[----:B------:R-:W-:Y:S02]  /*228f0*/  ELECT P6, UR62, PT ;  /* 0x00000000003e782f */ /* 0x000fe400038c0000 */
[----:B------:R-:W-:Y:S01]  /*22900*/  MOV R14, UR62 ;  /* 0x0000003e000e7c02 */ /* 0x000fe20008000f00 */
[----:B0-----:R-:W-:Y:S10]  /*22910*/  ENDCOLLECTIVE ;  /* 0x000000000000791b */ /* 0x001ff40003800000 */
.L_x_1754:
[----:B------:R-:W-:Y:S05]  /*22920*/  BSYNC B1 ;  /* 0x0000000000017941 */ /* 0x000fea0003800000 */
.L_x_1753:
[----:B------:R-:W-:Y:S05]  /*22930*/  BRA `(.L_x_1593) ;  /* 0xffffff9000407947 */ /* 0x000fea000383ffff */
.L_x_1596:
[----:B0-----:R0:W1:Y:S02]  /*22940*/  SYNCS.PHASECHK.TRANS64.TRYWAIT P0, [R17+URZ+0x13220], R5 ;  /* 0x01322005110075a7 */ /* 0x001064000800017f */
[----:B-1----:R-:W-:Y:S05]  /*22950*/  @!P0 NANOSLEEP.SYNCS 0x989680 ;  /* 0x009896800000895d */ /* 0x002fea0003900000 */
[----:B------:R-:W1:Y:S02]  /*22960*/  @!P0 SYNCS.PHASECHK.TRANS64 P0, [R17+URZ+0x13220], R5 ;  /* 0x01322005110085a7 */ /* 0x000e64000800007f */
[----:B-1----:R-:W-:Y:S05]  /*22970*/  @!P0 BRA `(.L_x_1596) ;  /* 0xfffffffc00f08947 */ /* 0x002fea000383ffff */
[----:B------:R-:W-:Y:S05]  /*22980*/  BRA `(.L_x_1755) ;  /* 0xffffff9000507947 */ /* 0x000fea000383ffff */
.L_x_1600:
[----:B0-----:R0:W1:Y:S02]  /*22990*/  SYNCS.PHASECHK.TRANS64.TRYWAIT P0, [R5+URZ+0x132a0], R6 ;  /* 0x0132a006050075a7 */ /* 0x001064000800017f */
[----:B-1----:R-:W-:Y:S05]  /*229a0*/  @!P0 NANOSLEEP.SYNCS 0x989680 ;  /* 0x009896800000895d */ /* 0x002fea0003900000 */
[----:B------:R-:W1:Y:S02]  /*229b0*/  @!P0 SYNCS.PHASECHK.TRANS64 P0, [R5+URZ+0x132a0], R6 ;  /* 0x0132a006050085a7 */ /* 0x000e64000800007f */
[----:B-1----:R-:W-:Y:S05]  /*229c0*/  @!P0 BRA `(.L_x_1600) ;  /* 0xfffffffc00f08947 */ /* 0x002fea000383ffff */
[----:B------:R-:W-:Y:S05]  /*229d0*/  BRA `(.L_x_1756) ;  /* 0xffffff9000707947 */ /* 0x000fea000383ffff */
.L_x_1605:
[----:B-1----:R1:W2:Y:S02]  /*229e0*/  SYNCS.PHASECHK.TRANS64.TRYWAIT P0, [R5+URZ+0x132c0], R6 ;  /* 0x0132c006050075a7 */ /* 0x0022a4000800017f */
[----:B--2---:R-:W-:Y:S05]  /*229f0*/  @!P0 NANOSLEEP.SYNCS 0x989680 ;  /* 0x009896800000895d */ /* 0x004fea0003900000 */
[----:B------:R-:W2:Y:S02]  /*22a00*/  @!P0 SYNCS.PHASECHK.TRANS64 P0, [R5+URZ+0x132c0], R6 ;  /* 0x0132c006050085a7 */ /* 0x000ea4000800007f */
[----:B--2---:R-:W-:Y:S05]  /*22a10*/  @!P0 BRA `(.L_x_1605) ;  /* 0xfffffffc00f08947 */ /* 0x004fea000383ffff */
[----:B------:R-:W-:Y:S05]  /*22a20*/  BRA `(.L_x_1757) ;  /* 0xffffff9000f07947 */ /* 0x000fea000383ffff */
.L_x_1612:
[----:B0-----:R0:W1:Y:S02]  /*22a30*/  SYNCS.PHASECHK.TRANS64.TRYWAIT P1, [R5+URZ+0x132a0], R6 ;  /* 0x0132a006050075a7 */ /* 0x001064000802017f */
[----:B-1----:R-:W-:Y:S05]  /*22a40*/  @!P1 NANOSLEEP.SYNCS 0x989680 ;  /* 0x009896800000995d */ /* 0x002fea0003900000 */
[----:B------:R-:W1:Y:S02]  /*22a50*/  @!P1 SYNCS.PHASECHK.TRANS64 P1, [R5+URZ+0x132a0], R6 ;  /* 0x0132a006050095a7 */ /* 0x000e64000802007f */
[----:B-1----:R-:W-:Y:S05]  /*22a60*/  @!P1 BRA `(.L_x_1612) ;  /* 0xfffffffc00f09947 */ /* 0x002fea000383ffff */
[----:B------:R-:W-:Y:S05]  /*22a70*/  BRA `(.L_x_1758) ;  /* 0xffffff9400c47947 */ /* 0x000fea000383ffff */
.L_x_1617:
[----:B-1----:R1:W2:Y:S02]  /*22a80*/  SYNCS.PHASECHK.TRANS64.TRYWAIT P1, [R5+URZ+0x132c0], R6 ;  /* 0x0132c006050075a7 */ /* 0x0022a4000802017f */
[----:B--2---:R-:W-:Y:S05]  /*22a90*/  @!P1 NANOSLEEP.SYNCS 0x989680 ;  /* 0x009896800000995d */ /* 0x004fea0003900000 */
[----:B------:R-:W2:Y:S02]  /*22aa0*/  @!P1 SYNCS.PHASECHK.TRANS64 P1, [R5+URZ+0x132c0], R6 ;  /* 0x0132c006050095a7 */ /* 0x000ea4000802007f */
[----:B--2---:R-:W-:Y:S05]  /*22ab0*/  @!P1 BRA `(.L_x_1617) ;  /* 0xfffffffc00f09947 */ /* 0x004fea000383ffff */
[----:B------:R-:W-:Y:S05]  /*22ac0*/  BRA `(.L_x_1759) ;  /* 0xffffff9800407947 */ /* 0x000fea000383ffff */
.L_x_1640:
[----:B------:R-:W0:Y:S01]  /*22ad0*/  S2R R19, SR_TID.X ;  /* 0x0000000000137919 */ /* 0x000e220000002100 */
[----:B------:R-:W-:Y:S01]  /*22ae0*/  BSSY B0, `(.L_x_1760) ;  /* 0x0000009000007945 */ /* 0x000fe20003800000 */
[----:B------:R-:W-:Y:S02]  /*22af0*/  IMAD.MOV.U32 R12, RZ, RZ, RZ ;  /* 0x000000ffff0c7224 */ /* 0x000fe400078e00ff */
[----:B------:R-:W-:Y:S02]  /*22b00*/  IMAD.MOV.U32 R11, RZ, RZ, 0x1f ;  /* 0x0000001fff0b7424 */ /* 0x000fe400078e00ff */
[----:B------:R-:W-:Y:S01]  /*22b10*/  IMAD.MOV.U32 R15, RZ, RZ, -0x1 ;  /* 0xffffffffff0f7424 */ /* 0x000fe200078e00ff */
[----:B0-----:R-:W-:-:S04]  /*22b20*/  SHF.R.U32.HI R13, RZ, 0x5, R19 ;  /* 0x00000005ff0d7819 */ /* 0x001fc80000011613 */
[----:B------:R-:W-:-:S07]  /*22b30*/  LOP3.LUT R13, R13, 0x3, RZ, 0xc0, !PT ;  /* 0x000000030d0d7812 */ /* 0x000fce00078ec0ff */
[----:B-----5:R-:W-:Y:S05]  /*22b40*/  WARPSYNC.COLLECTIVE R15, `(.L_x_1761) ;  /* 0x000000000f087348 */ /* 0x020fea0003c00000 */
[----:B------:R0:W1:Y:S02]  /*22b50*/  SHFL.IDX P6, R14, R13, R12, R11 ;  /* 0x0000000c0d0e7389 */ /* 0x00006400000c000b */
[----:B01---5:R-:W-:Y:S01]  /*22b60*/  ENDCOLLECTIVE ;  /* 0x000000000000791b */ /* 0x023fe20003800000 */
.L_x_1761:
[----:B------:R-:W-:Y:S05]  /*22b70*/  BSYNC B0 ;  /* 0x0000000000007941 */ /* 0x000fea0003800000 */
.L_x_1760:
[----:B------:R-:W-:Y:S05]  /*22b80*/  BRA `(.L_x_1762) ;  /* 0xffffffa800b47947 */ /* 0x000fea000383ffff */
.L_x_1643:
[----:B0-----:R-:W2:Y:S02]  /*22b90*/  LDL R0, [R1+0x4c] ;  /* 0x00004c0001007983 */ /* 0x001ea40000100800 */
[----:B--2---:R0:W1:Y:S02]  /*22ba0*/  SYNCS.PHASECHK.TRANS64.TRYWAIT P0, [R6+URZ+0x13280], R0 ;  /* 0x01328000060075a7 */ /* 0x004064000800017f */
[----:B-1----:R-:W-:Y:S05]  /*22bb0*/  @!P0 NANOSLEEP.SYNCS 0x989680 ;  /* 0x009896800000895d */ /* 0x002fea0003900000 */
[----:B------:R-:W1:Y:S02]  /*22bc0*/  @!P0 SYNCS.PHASECHK.TRANS64 P0, [R6+URZ+0x13280], R0 ;  /* 0x01328000060085a7 */ /* 0x000e64000800007f */
[----:B-1----:R-:W-:Y:S05]  /*22bd0*/  @!P0 BRA `(.L_x_1643) ;  /* 0xfffffffc00ec8947 */ /* 0x002fea000383ffff */
[----:B------:R-:W-:Y:S05]  /*22be0*/  BRA `(.L_x_1763) ;  /* 0xffffffa800d87947 */ /* 0x000fea000383ffff */
.L_x_1644:
        /* <DEDUP_REMOVED lines=8> */
.L_x_1765:
[----:B------:R-:W-:Y:S05]  /*22c70*/  BSYNC B0 ;  /* 0x0000000000007941 */ /* 0x000fea0003800000 */
.L_x_1764:
        /* <DEDUP_REMOVED lines=12> */
.L_x_1766:
[----:B------:R-:W-:Y:S01]  /*22d40*/  @P3 LOP3.LUT R16, R16, 0x8, RZ, 0xfc, !PT ;  /* 0x0000000810103812 */ /* 0x000fe200078efcff */
[----:B------:R-:W-:Y:S02]  /*22d50*/  IMAD.MOV.U32 R13, RZ, RZ, R2 ;  /* 0x000000ffff0d7224 */ /* 0x000fe400078e0002 */
[----:B------:R-:W-:Y:S02]  /*22d60*/  IMAD.MOV.U32 R12, RZ, RZ, 0x1 ;  /* 0x00000001ff0c7424 */ /* 0x000fe400078e00ff */
[----:B------:R-:W-:-:S07]  /*22d70*/  IMAD.MOV.U32 R3, RZ, RZ, R14 ;  /* 0x000000ffff037224 */ /* 0x000fce00078e000e */
[----:B------:R-:W-:Y:S05]  /*22d80*/  WARPSYNC.COLLECTIVE R15, `(.L_x_1767) ;  /* 0x000000000f087348 */ /* 0x000fea0003c00000 */
[----:B------:R0:W1:Y:S02]  /*22d90*/  SHFL.IDX P6, R14, R13, R12, R11 ;  /* 0x0000000c0d0e7389 */ /* 0x00006400000c000b */
[----:B01----:R-:W-:Y:S01]  /*22da0*/  ENDCOLLECTIVE ;  /* 0x000000000000791b */ /* 0x003fe20003800000 */
.L_x_1767:
        /* <DEDUP_REMOVED lines=13> */
.L_x_1768:
[----:B------:R-:W-:Y:S02]  /*22e80*/  IMAD.MOV.U32 R13, RZ, RZ, R2 ;  /* 0x000000ffff0d7224 */ /* 0x000fe400078e0002 */
[----:B------:R-:W-:Y:S02]  /*22e90*/  IMAD.MOV.U32 R12, RZ, RZ, 0x2 ;  /* 0x00000002ff0c7424 */ /* 0x000fe400078e00ff */
[----:B------:R-:W-:-:S07]  /*22ea0*/  IMAD.MOV.U32 R10, RZ, RZ, R14 ;  /* 0x000000ffff0a7224 */ /* 0x000fce00078e000e */
[----:B------:R-:W-:Y:S05]  /*22eb0*/  WARPSYNC.COLLECTIVE R15, `(.L_x_1769) ;  /* 0x000000000f087348 */ /* 0x000fea0003c00000 */
[----:B------:R0:W1:Y:S02]  /*22ec0*/  SHFL.IDX P6, R14, R13, R12, R11 ;  /* 0x0000000c0d0e7389 */ /* 0x00006400000c000b */
[----:B01----:R-:W-:Y:S01]  /*22ed0*/  ENDCOLLECTIVE ;  /* 0x000000000000791b */ /* 0x003fe20003800000 */
.L_x_1769:
        /* <DEDUP_REMOVED lines=12> */
.L_x_1770:
[----:B------:R-:W-:Y:S02]  /*22fa0*/  IMAD.MOV.U32 R13, RZ, RZ, R2 ;  /* 0x000000ffff0d7224 */ /* 0x000fe400078e0002 */
[----:B------:R-:W-:Y:S02]  /*22fb0*/  IMAD.MOV.U32 R12, RZ, RZ, 0x3 ;  /* 0x00000003ff0c7424 */ /* 0x000fe400078e00ff */
[----:B------:R-:W-:-:S07]  /*22fc0*/  IMAD.MOV.U32 R10, RZ, RZ, R14 ;  /* 0x000000ffff0a7224 */ /* 0x000fce00078e000e */
[----:B------:R-:W-:Y:S05]  /*22fd0*/  WARPSYNC.COLLECTIVE R15, `(.L_x_1771) ;  /* 0x000000000f087348 */ /* 0x000fea0003c00000 */
[----:B------:R0:W1:Y:S02]  /*22fe0*/  SHFL.IDX P6, R14, R13, R12, R11 ;  /* 0x0000000c0d0e7389 */ /* 0x00006400000c000b */
[----:B01----:R-:W-:Y:S01]  /*22ff0*/  ENDCOLLECTIVE ;  /* 0x000000000000791b */ /* 0x003fe20003800000 */
.L_x_1771:
        /* <DEDUP_REMOVED lines=12> */
.L_x_1772:
[----:B------:R-:W-:Y:S02]  /*230c0*/  IMAD.MOV.U32 R13, RZ, RZ, R22 ;  /* 0x000000ffff0d7224 */ /* 0x000fe400078e0016 */
[----:B------:R-:W-:Y:S02]  /*230d0*/  IMAD.MOV.U32 R12, RZ, RZ, RZ ;  /* 0x000000ffff0c7224 */ /* 0x000fe400078e00ff */
[----:B------:R-:W-:-:S07]  /*230e0*/  IMAD.MOV.U32 R0, RZ, RZ, R14 ;  /* 0x000000ffff007224 */ /* 0x000fce00078e000e */
[----:B------:R-:W-:Y:S05]  /*230f0*/  WARPSYNC.COLLECTIVE R15, `(.L_x_1773) ;  /* 0x000000000f087348 */ /* 0x000fea0003c00000 */
[----:B------:R0:W1:Y:S02]  /*23100*/  SHFL.IDX P6, R14, R13, R12, R11 ;  /* 0x0000000c0d0e7389 */ /* 0x00006400000c000b */
[----:B01----:R-:W-:Y:S01]  /*23110*/  ENDCOLLECTIVE ;  /* 0x000000000000791b */ /* 0x003fe20003800000 */
.L_x_1773:
        /* <DEDUP_REMOVED lines=13> */
.L_x_1774:
[----:B------:R-:W-:Y:S01]  /*231f0*/  IMAD.MOV.U32 R10, RZ, RZ, R14 ;  /* 0x000000ffff0a7224 */ /* 0x000fe200078e000e */
[----:B------:R-:W-:Y:S06]  /*23200*/  BRA `(.L_x_1775) ;  /* 0xffffffa800b87947 */ /* 0x000fec000383ffff */
.L_x_1649:
[----:B---3--:R-:W3:Y:S02]  /*23210*/  LDL R0, [R1+0x4c] ;  /* 0x00004c0001007983 */ /* 0x008ee40000100800 */
[----:B---3--:R3:W4:Y:S02]  /*23220*/  SYNCS.PHASECHK.TRANS64.TRYWAIT P0, [R6+URZ+0x13240], R0 ;  /* 0x01324000060075a7 */ /* 0x008724000800017f */
[----:B----4-:R-:W-:Y:S05]  /*23230*/  @!P0 NANOSLEEP.SYNCS 0x989680 ;  /* 0x009896800000895d */ /* 0x010fea0003900000 */
[----:B------:R-:W4:Y:S02]  /*23240*/  @!P0 SYNCS.PHASECHK.TRANS64 P0, [R6+URZ+0x13240], R0 ;  /* 0x01324000060085a7 */ /* 0x000f24000800007f */
[----:B----4-:R-:W-:Y:S05]  /*23250*/  @!P0 BRA `(.L_x_1649) ;  /* 0xfffffffc00ec8947 */ /* 0x010fea000383ffff */
[----:B------:R-:W-:Y:S05]  /*23260*/  BRA `(.L_x_1776) ;  /* 0xffffffac00187947 */ /* 0x000fea000383ffff */
.L_x_1650:
        /* <DEDUP_REMOVED lines=8> */
.L_x_1778:
[----:B------:R-:W-:Y:S05]  /*232f0*/  BSYNC B0 ;  /* 0x0000000000007941 */ /* 0x000fea0003800000 */
.L_x_1777:
        /* <DEDUP_REMOVED lines=10> */
.L_x_1779:
        /* <DEDUP_REMOVED lines=8> */
.L_x_1780:
        /* <DEDUP_REMOVED lines=15> */
.L_x_1781:
[----:B------:R-:W-:Y:S02]  /*23510*/  IMAD.MOV.U32 R13, RZ, RZ, R2 ;  /* 0x000000ffff0d7224 */ /* 0x000fe400078e0002 */
[----:B------:R-:W-:Y:S02]  /*23520*/  IMAD.MOV.U32 R12, RZ, RZ, 0x2 ;  /* 0x00000002ff0c7424 */ /* 0x000fe400078e00ff */
[----:B------:R-:W-:-:S07]  /*23530*/  IMAD.MOV.U32 R5, RZ, RZ, R14 ;  /* 0x000000ffff057224 */ /* 0x000fce00078e000e */
[----:B------:R-:W-:Y:S05]  /*23540*/  WARPSYNC.COLLECTIVE R15, `(.L_x_1782) ;  /* 0x000000000f087348 */ /* 0x000fea0003c00000 */
[----:B------:R0:W1:Y:S02]  /*23550*/  SHFL.IDX P6, R14, R13, R12, R11 ;  /* 0x0000000c0d0e7389 */ /* 0x00006400000c000b */
[----:B01----:R-:W-:Y:S01]  /*23560*/  ENDCOLLECTIVE ;  /* 0x000000000000791b */ /* 0x003fe20003800000 */
.L_x_1782:
        /* <DEDUP_REMOVED lines=14> */
.L_x_1783:
[----:B------:R-:W-:Y:S02]  /*23650*/  IMAD.MOV.U32 R13, RZ, RZ, R2 ;  /* 0x000000ffff0d7224 */ /* 0x000fe400078e0002 */
[----:B------:R-:W-:Y:S02]  /*23660*/  IMAD.MOV.U32 R12, RZ, RZ, 0x3 ;  /* 0x00000003ff0c7424 */ /* 0x000fe400078e00ff */
[----:B------:R-:W-:-:S07]  /*23670*/  IMAD.MOV.U32 R5, RZ, RZ, R14 ;  /* 0x000000ffff057224 */ /* 0x000fce00078e000e */
[----:B------:R-:W-:Y:S05]  /*23680*/  WARPSYNC.COLLECTIVE R15, `(.L_x_1784) ;  /* 0x000000000f087348 */ /* 0x000fea0003c00000 */
[----:B------:R0:W1:Y:S02]  /*23690*/  SHFL.IDX P6, R14, R13, R12, R11 ;  /* 0x0000000c0d0e7389 */ /* 0x00006400000c000b */
[----:B01----:R-:W-:Y:S01]  /*236a0*/  ENDCOLLECTIVE ;  /* 0x000000000000791b */ /* 0x003fe20003800000 */
.L_x_1784:
        /* <DEDUP_REMOVED lines=10> */
.L_x_1785:
        /* <DEDUP_REMOVED lines=10> */
.L_x_1786:
        /* <DEDUP_REMOVED lines=13> */
.L_x_1787:
[----:B------:R-:W-:Y:S01]  /*238c0*/  IMAD.MOV.U32 R4, RZ, RZ, R14 ;  /* 0x000000ffff047224 */ /* 0x000fe200078e000e */
[----:B------:R-:W-:Y:S06]  /*238d0*/  BRA `(.L_x_1788) ;  /* 0xffffffa800a47947 */ /* 0x000fec000383ffff */
.L_x_1657:
[----:B------:R-:W-:Y:S02]  /*238e0*/  IMAD.MOV.U32 R13, RZ, RZ, R0 ;  /* 0x000000ffff0d7224 */ /* 0x000fe400078e0000 */
[----:B------:R-:W-:Y:S02]  /*238f0*/  IMAD.MOV.U32 R12, RZ, RZ, RZ ;  /* 0x000000ffff0c7224 */ /* 0x000fe400078e00ff */
[----:B------:R-:W-:Y:S02]  /*23900*/  IMAD.MOV.U32 R11, RZ, RZ, 0x1c1f ;  /* 0x00001c1fff0b7424 */ /* 0x000fe400078e00ff */
[----:B------:R-:W-:Y:S02]  /*23910*/  IMAD.MOV.U32 R15, RZ, RZ, -0x1 ;  /* 0xffffffffff0f7424 */ /* 0x000fe400078e00ff */
[----:B------:R-:W-:Y:S02]  /*23920*/  IMAD R2, R28, R9, RZ ;  /* 0x000000091c027224 */ /* 0x000fe400078e02ff */
[----:B------:R-:W-:-:S07]  /*23930*/  IMAD.IADD R25, R19, 0x1, R25 ;  /* 0x0000000113197824 */ /* 0x000fce00078e0219 */
[----:B-----5:R-:W-:Y:S05]  /*23940*/  WARPSYNC.COLLECTIVE R15, `(.L_x_1789) ;  /* 0x000000000f087348 */ /* 0x020fea0003c00000 */
[----:B------:R0:W1:Y:S02]  /*23950*/  SHFL.IDX P6, R14, R13, R12, R11 ;  /* 0x0000000c0d0e7389 */ /* 0x00006400000c000b */
[----:B01---5:R-:W-:Y:S01]  /*23960*/  ENDCOLLECTIVE ;  /* 0x000000000000791b */ /* 0x023fe20003800000 */
.L_x_1789:
[C---:B------:R-:W-:Y:S01]  /*23970*/  VIADD R9, R25.reuse, 0x20 ;  /* 0x0000002019097836 */ /* 0x040fe20000000000 */
[----:B------:R-:W-:Y:S01]  /*23980*/  ISETP.GE.AND P2, PT, R25, R2, PT ;  /* 0x000000021900720c */ /* 0x000fe20003f46270 */
[----:B------:R-:W-:Y:S02]  /*23990*/  IMAD.MOV.U32 R13, RZ, RZ, R4 ;  /* 0x000000ffff0d7224 */ /* 0x000fe400078e0004 */
[----:B------:R-:W-:-:S10]  /*239a0*/  IMAD.MOV.U32 R7, RZ, RZ, R14 ;  /* 0x000000ffff077224 */ /* 0x000fd400078e000e */
[----:B------:R-:W-:Y:S05]  /*239b0*/  WARPSYNC.COLLECTIVE R15, `(.L_x_1790) ;  /* 0x000000000f087348 */ /* 0x000fea0003c00000 */
[----:B------:R0:W1:Y:S02]  /*239c0*/  SHFL.IDX P6, R14, R13, R12, R11 ;  /* 0x0000000c0d0e7389 */ /* 0x00006400000c000b */
[----:B01----:R-:W-:Y:S01]  /*239d0*/  ENDCOLLECTIVE ;  /* 0x000000000000791b */ /* 0x003fe20003800000 */
.L_x_1790:
[----:B------:R-:W-:Y:S02]  /*239e0*/  IMAD.MOV.U32 R13, RZ, RZ, R0 ;  /* 0x000000ffff0d7224 */ /* 0x000fe400078e0000 */
[----:B------:R-:W-:Y:S02]  /*239f0*/  IMAD.MOV.U32 R12, RZ, RZ, 0x1 ;  /* 0x00000001ff0c7424 */ /* 0x000fe400078e00ff */
[----:B------:R-:W-:-:S07]  /*23a00*/  IMAD.MOV.U32 R6, RZ, RZ, R14 ;  /* 0x000000ffff067224 */ /* 0x000fce00078e000e */
[----:B------:R-:W-:Y:S05]  /*23a10*/  WARPSYNC.COLLECTIVE R15, `(.L_x_1791) ;  /* 0x000000000f087348 */ /* 0x000fea0003c00000 */
[----:B------:R0:W1:Y:S02]  /*23a20*/  SHFL.IDX P6, R14, R13, R12, R11 ;  /* 0x0000000c0d0e7389 */ /* 0x00006400000c000b */
[----:B01----:R-:W-:Y:S01]  /*23a30*/  ENDCOLLECTIVE ;  /* 0x000000000000791b */ /* 0x003fe20003800000 */
.L_x_1791:
        /* <DEDUP_REMOVED lines=12> */
.L_x_1792:
[----:B------:R-:W-:Y:S02]  /*23b00*/  IMAD.MOV.U32 R13, RZ, RZ, R0 ;  /* 0x000000ffff0d7224 */ /* 0x000fe400078e0000 */
[----:B------:R-:W-:Y:S02]  /*23b10*/  IMAD.MOV.U32 R12, RZ, RZ, 0x2 ;  /* 0x00000002ff0c7424 */ /* 0x000fe400078e00ff */
[----:B------:R-:W-:-:S07]  /*23b20*/  IMAD.MOV.U32 R7, RZ, RZ, R14 ;  /* 0x000000ffff077224 */ /* 0x000fce00078e000e */
[----:B------:R-:W-:Y:S05]  /*23b30*/  WARPSYNC.COLLECTIVE R15, `(.L_x_1793) ;  /* 0x000000000f087348 */ /* 0x000fea0003c00000 */
[----:B------:R0:W1:Y:S02]  /*23b40*/  SHFL.IDX P6, R14, R13, R12, R11 ;  /* 0x0000000c0d0e7389 */ /* 0x00006400000c000b */
[----:B01----:R-:W-:Y:S01]  /*23b50*/  ENDCOLLECTIVE ;  /* 0x000000000000791b */ /* 0x003fe20003800000 */
.L_x_1793:
        /* <DEDUP_REMOVED lines=16> */
.L_x_1794:
[----:B------:R-:W-:Y:S02]  /*23c60*/  IMAD.MOV.U32 R13, RZ, RZ, R0 ;  /* 0x000000ffff0d7224 */ /* 0x000fe400078e0000 */
[----:B------:R-:W-:Y:S02]  /*23c70*/  IMAD.MOV.U32 R12, RZ, RZ, 0x3 ;  /* 0x00000003ff0c7424 */ /* 0x000fe400078e00ff */
[----:B------:R-:W-:-:S07]  /*23c80*/  IMAD.MOV.U32 R7, RZ, RZ, R14 ;  /* 0x000000ffff077224 */ /* 0x000fce00078e000e */
[----:B------:R-:W-:Y:S05]  /*23c90*/  WARPSYNC.COLLECTIVE R15, `(.L_x_1795) ;  /* 0x000000000f087348 */ /* 0x000fea0003c00000 */
[----:B------:R0:W1:Y:S02]  /*23ca0*/  SHFL.IDX P6, R14, R13, R12, R11 ;  /* 0x0000000c0d0e7389 */ /* 0x00006400000c000b */
[----:B01----:R-:W-:Y:S01]  /*23cb0*/  ENDCOLLECTIVE ;  /* 0x000000000000791b */ /* 0x003fe20003800000 */
.L_x_1795:
[----:B------:R-:W-:-:S05]  /*23cc0*/  @!P1 IADD3 R7, P2, R18, R7, RZ ;  /* 0x0000000712079210 */ /* 0x000fca0007f5e0ff */
[----:B------:R-:W-:-:S05]  /*23cd0*/  @!P1 IMAD.X R6, RZ, RZ, R6, P2 ;  /* 0x000000ffff069224 */ /* 0x000fca00010e0606 */
[-C--:B------:R-:W-:Y:S01]  /*23ce0*/  @!P1 LOP3.LUT R7, R7, R6.reuse, RZ, 0x3c, !PT ;  /* 0x0000000607079212 */ /* 0x080fe200078e3cff */
[----:B------:R-:W-:Y:S02]  /*23cf0*/  IMAD.MOV.U32 R13, RZ, RZ, R4 ;  /* 0x000000ffff0d7224 */ /* 0x000fe400078e0004 */
[----:B------:R-:W-:Y:S01]  /*23d00*/  VIADD R4, R25, 0x60 ;  /* 0x0000006019047836 */ /* 0x000fe20000000000 */
[----:B------:R-:W-:-:S04]  /*23d10*/  @!P1 LOP3.LUT R6, R7, R6, RZ, 0x3c, !PT ;  /* 0x0000000607069212 */ /* 0x000fc800078e3cff */
[----:B------:R-:W-:Y:S01]  /*23d20*/  @!P1 LOP3.LUT R7, R7, R6, RZ, 0x3c, !PT ;  /* 0x0000000607079212 */ /* 0x000fe200078e3cff */
[----:B------:R-:W-:-:S07]  /*23d30*/  IMAD.MOV.U32 R0, RZ, RZ, R14 ;  /* 0x000000ffff007224 */ /* 0x000fce00078e000e */
[----:B------:R-:W-:Y:S05]  /*23d40*/  WARPSYNC.COLLECTIVE R15, `(.L_x_1796) ;  /* 0x000000000f087348 */ /* 0x000fea0003c00000 */
[----:B------:R0:W1:Y:S02]  /*23d50*/  SHFL.IDX P6, R14, R13, R12, R11 ;  /* 0x0000000c0d0e7389 */ /* 0x00006400000c000b */
[----:B01----:R-:W-:Y:S01]  /*23d60*/  ENDCOLLECTIVE ;  /* 0x000000000000791b */ /* 0x003fe20003800000 */
.L_x_1796:
[----:B------:R-:W-:Y:S01]  /*23d70*/  @!PT LDS RZ, [RZ] ;  /* 0x00000000fffff984 */ /* 0x000fe20000000800 */
[----:B------:R-:W-:Y:S01]  /*23d80*/  @!PT LDS RZ, [RZ] ;  /* 0x00000000fffff984 */ /* 0x000fe20000000800 */
[----:B------:R-:W-:Y:S01]  /*23d90*/  @!PT LDS RZ, [RZ] ;  /* 0x00000000fffff984 */ /* 0x000fe20000000800 */
[----:B------:R0:W-:Y:S01]  /*23da0*/  @!P1 LDGSTS.E.BYPASS.LTC128B.128 [R10+0xc000], desc[UR40][R6.64], !P0 ;  /* 0x0c000000060a9fae */ /* 0x0001e2000c101d68 */
[----:B------:R-:W-:Y:S01]  /*23db0*/  ISETP.GE.AND P1, PT, R4, R2, PT ;  /* 0x000000020400720c */ /* 0x000fe20003f26270 */
[----:B------:R-:W-:Y:S02]  /*23dc0*/  IMAD.MOV.U32 R13, RZ, RZ, R3 ;  /* 0x000000ffff0d7224 */ /* 0x000fe400078e0003 */
[----:B------:R-:W-:Y:S02]  /*23dd0*/  IMAD.MOV.U32 R12, RZ, RZ, RZ ;  /* 0x000000ffff0c7224 */ /* 0x000fe400078e00ff */
[----:B0-----:R-:W-:-:S08]  /*23de0*/  IMAD.MOV.U32 R6, RZ, RZ, R14 ;  /* 0x000000ffff067224 */ /* 0x001fd000078e000e */
[----:B------:R-:W-:Y:S05]  /*23df0*/  WARPSYNC.COLLECTIVE R15, `(.L_x_1797) ;  /* 0x000000000f087348 */ /* 0x000fea0003c00000 */
[----:B------:R0:W1:Y:S02]  /*23e00*/  SHFL.IDX P6, R14, R13, R12, R11 ;  /* 0x0000000c0d0e7389 */ /* 0x00006400000c000b */
[----:B01----:R-:W-:Y:S01]  /*23e10*/  ENDCOLLECTIVE ;  /* 0x000000000000791b */ /* 0x003fe20003800000 */
.L_x_1797:
        /* <DEDUP_REMOVED lines=11> */
.L_x_1798:
        /* <DEDUP_REMOVED lines=8> */
.L_x_1799:
[----:B------:R-:W-:-:S05]  /*23f50*/  @!P1 IADD3 R0, P3, R18, R0, RZ ;  /* 0x0000000012009210 */ /* 0x000fca0007f7e0ff */
[----:B------:R-:W-:Y:S02]  /*23f60*/  @!P1 IMAD.X R4, RZ, RZ, R4, P3 ;  /* 0x000000ffff049224 */ /* 0x000fe400018e0604 */
[----:B------:R-:W-:Y:S02]  /*23f70*/  @!P1 IMAD.MOV.U32 R6, RZ, RZ, R0 ;  /* 0x000000ffff069224 */ /* 0x000fe400078e0000 */
        /* <DEDUP_REMOVED lines=10> */
.L_x_1800:
[----:B------:R-:W-:Y:S01]  /*24020*/  IMAD.MOV.U32 R5, RZ, RZ, R14 ;  /* 0x000000ffff057224 */ /* 0x000fe200078e000e */
[----:B------:R-:W-:Y:S06]  /*24030*/  BRA `(.L_x_1801) ;  /* 0xffffffac00a87947 */ /* 0x000fec000383ffff */
.L_x_1660:
[----:B-1----:R1:W2:Y:S02]  /*24040*/  SYNCS.PHASECHK.TRANS64.TRYWAIT P0, [R17+URZ+0x13220], R0 ;  /* 0x01322000110075a7 */ /* 0x0022a4000800017f */
[----:B--2---:R-:W-:Y:S05]  /*24050*/  @!P0 NANOSLEEP.SYNCS 0x989680 ;  /* 0x009896800000895d */ /* 0x004fea0003900000 */
[----:B------:R-:W2:Y:S02]  /*24060*/  @!P0 SYNCS.PHASECHK.TRANS64 P0, [R17+URZ+0x13220], R0 ;  /* 0x01322000110085a7 */ /* 0x000ea4000800007f */
[----:B--2---:R-:W-:Y:S05]  /*24070*/  @!P0 BRA `(.L_x_1660) ;  /* 0xfffffffc00f08947 */ /* 0x004fea000383ffff */
[----:B------:R-:W-:Y:S05]  /*24080*/  BRA `(.L_x_1802) ;  /* 0xffffffb000047947 */ /* 0x000fea000383ffff */
.L_x_1664:
[----:B0-----:R0:W1:Y:S02]  /*24090*/  SYNCS.PHASECHK.TRANS64.TRYWAIT P0, [R6+URZ+0x13280], R29 ;  /* 0x0132801d060075a7 */ /* 0x001064000800017f */
[----:B-1----:R-:W-:Y:S05]  /*240a0*/  @!P0 NANOSLEEP.SYNCS 0x989680 ;  /* 0x009896800000895d */ /* 0x002fea0003900000 */
[----:B------:R-:W1:Y:S02]  /*240b0*/  @!P0 SYNCS.PHASECHK.TRANS64 P0, [R6+URZ+0x13280], R29 ;  /* 0x0132801d060085a7 */ /* 0x000e64000800007f */
[----:B-1----:R-:W-:Y:S05]  /*240c0*/  @!P0 BRA `(.L_x_1664) ;  /* 0xfffffffc00f08947 */ /* 0x002fea000383ffff */
[----:B------:R-:W-:Y:S05]  /*240d0*/  BRA `(.L_x_1803) ;  /* 0xffffffb400507947 */ /* 0x000fea000383ffff */
.L_x_1665:
        /* <DEDUP_REMOVED lines=8> */
.L_x_1805:
[----:B------:R-:W-:Y:S05]  /*24160*/  BSYNC B0 ;  /* 0x0000000000007941 */ /* 0x000fea0003800000 */
.L_x_1804:
        /* <DEDUP_REMOVED lines=10> */
.L_x_1806:
        /* <DEDUP_REMOVED lines=11> */
.L_x_1807:
        /* <DEDUP_REMOVED lines=10> */
.L_x_1808:
        /* <DEDUP_REMOVED lines=11> */
.L_x_1809:
        /* <DEDUP_REMOVED lines=10> */
.L_x_1810:
        /* <DEDUP_REMOVED lines=11> */
.L_x_1811:
        /* <DEDUP_REMOVED lines=10> */
.L_x_1812:
[----:B------:R-:W-:Y:S02]  /*24600*/  IMAD.MOV.U32 R13, RZ, RZ, R18 ;  /* 0x000000ffff0d7224 */ /* 0x000fe400078e0012 */
[----:B------:R-:W-:Y:S02]  /*24610*/  IMAD.MOV.U32 R12, RZ, RZ, RZ ;  /* 0x000000ffff0c7224 */ /* 0x000fe400078e00ff */
[----:B------:R-:W-:Y:S02]  /*24620*/  IMAD.SHL.U32 R3, R3, 0x10, RZ ;  /* 0x0000001003037824 */ /* 0x000fe400078e00ff */
[----:B------:R-:W-:-:S07]  /*24630*/  IMAD.MOV.U32 R2, RZ, RZ, R14 ;  /* 0x000000ffff027224 */ /* 0x000fce00078e000e */
[----:B------:R-:W-:Y:S05]  /*24640*/  WARPSYNC.COLLECTIVE R15, `(.L_x_1813) ;  /* 0x000000000f087348 */ /* 0x000fea0003c00000 */
[----:B------:R0:W1:Y:S02]  /*24650*/  SHFL.IDX P6, R14, R13, R12, R11 ;  /* 0x0000000c0d0e7389 */ /* 0x00006400000c000b */
[----:B01----:R-:W-:Y:S01]  /*24660*/  ENDCOLLECTIVE ;  /* 0x000000000000791b */ /* 0x003fe20003800000 */
.L_x_1813:
        /* <DEDUP_REMOVED lines=12> */
.L_x_1814:
[----:B------:R-:W-:Y:S01]  /*24730*/  IMAD.MOV.U32 R2, RZ, RZ, R14 ;  /* 0x000000ffff027224 */ /* 0x000fe200078e000e */
[----:B------:R-:W-:Y:S06]  /*24740*/  BRA `(.L_x_1815) ;  /* 0xffffffb000c47947 */ /* 0x000fec000383ffff */
.L_x_1670:
[----:B---3--:R3:W4:Y:S02]  /*24750*/  SYNCS.PHASECHK.TRANS64.TRYWAIT P0, [R6+URZ+0x13240], R29 ;  /* 0x0132401d060075a7 */ /* 0x008724000800017f */
[----:B----4-:R-:W-:Y:S05]  /*24760*/  @!P0 NANOSLEEP.SYNCS 0x989680 ;  /* 0x009896800000895d */ /* 0x010fea0003900000 */
[----:B------:R-:W4:Y:S02]  /*24770*/  @!P0 SYNCS.PHASECHK.TRANS64 P0, [R6+URZ+0x13240], R29 ;  /* 0x0132401d060085a7 */ /* 0x000f24000800007f */
[----:B----4-:R-:W-:Y:S05]  /*24780*/  @!P0 BRA `(.L_x_1670) ;  /* 0xfffffffc00f08947 */ /* 0x010fea000383ffff */
[----:B------:R-:W-:Y:S05]  /*24790*/  BRA `(.L_x_1816) ;  /* 0xffffffb400207947 */ /* 0x000fea000383ffff */
.L_x_1671:
        /* <DEDUP_REMOVED lines=8> */
.L_x_1818:
[----:B------:R-:W-:Y:S05]  /*24820*/  BSYNC B0 ;  /* 0x0000000000007941 */ /* 0x000fea0003800000 */
.L_x_1817:
        /* <DEDUP_REMOVED lines=8> */
.L_x_1819:
[----:B------:R-:W-:Y:S02]  /*248b0*/  IMAD.MOV.U32 R13, RZ, RZ, R5 ;  /* 0x000000ffff0d7224 */ /* 0x000fe400078e0005 */
[----:B------:R-:W-:Y:S02]  /*248c0*/  IMAD.MOV.U32 R12, RZ, RZ, 0x1 ;  /* 0x00000001ff0c7424 */ /* 0x000fe400078e00ff */
[----:B------:R-:W-:-:S07]  /*248d0*/  IMAD.MOV.U32 R2, RZ, RZ, R14 ;  /* 0x000000ffff027224 */ /* 0x000fce00078e000e */
[----:B------:R-:W-:Y:S05]  /*248e0*/  WARPSYNC.COLLECTIVE R15, `(.L_x_1820) ;  /* 0x000000000f087348 */ /* 0x000fea0003c00000 */
[----:B------:R0:W1:Y:S02]  /*248f0*/  SHFL.IDX P6, R14, R13, R12, R11 ;  /* 0x0000000c0d0e7389 */ /* 0x00006400000c000b */
[----:B01----:R-:W-:Y:S01]  /*24900*/  ENDCOLLECTIVE ;  /* 0x000000000000791b */ /* 0x003fe20003800000 */
.L_x_1820:
        /* <DEDUP_REMOVED lines=11> */
.L_x_1821:
[----:B------:R-:W-:Y:S02]  /*249c0*/  IMAD.MOV.U32 R13, RZ, RZ, R5 ;  /* 0x000000ffff0d7224 */ /* 0x000fe400078e0005 */
[----:B------:R-:W-:Y:S02]  /*249d0*/  IMAD.MOV.U32 R12, RZ, RZ, 0x2 ;  /* 0x00000002ff0c7424 */ /* 0x000fe400078e00ff */
[----:B------:R-:W-:-:S07]  /*249e0*/  IMAD.MOV.U32 R2, RZ, RZ, R14 ;  /* 0x000000ffff027224 */ /* 0x000fce00078e000e */
[----:B------:R-:W-:Y:S05]  /*249f0*/  WARPSYNC.COLLECTIVE R15, `(.L_x_1822) ;  /* 0x000000000f087348 */ /* 0x000fea0003c00000 */
[----:B------:R0:W1:Y:S02]  /*24a00*/  SHFL.IDX P6, R14, R13, R12, R11 ;  /* 0x0000000c0d0e7389 */ /* 0x00006400000c000b */
[----:B01----:R-:W-:Y:S01]  /*24a10*/  ENDCOLLECTIVE ;  /* 0x000000000000791b */ /* 0x003fe20003800000 */
.L_x_1822:
        /* <DEDUP_REMOVED lines=11> */
.L_x_1823:
[----:B------:R-:W-:Y:S02]  /*24ad0*/  IMAD.MOV.U32 R13, RZ, RZ, R5 ;  /* 0x000000ffff0d7224 */ /* 0x000fe400078e0005 */
[----:B------:R-:W-:Y:S02]  /*24ae0*/  IMAD.MOV.U32 R12, RZ, RZ, 0x3 ;  /* 0x00000003ff0c7424 */ /* 0x000fe400078e00ff */
[----:B------:R-:W-:-:S07]  /*24af0*/  IMAD.MOV.U32 R2, RZ, RZ, R14 ;  /* 0x000000ffff027224 */ /* 0x000fce00078e000e */
[----:B------:R-:W-:Y:S05]  /*24b00*/  WARPSYNC.COLLECTIVE R15, `(.L_x_1824) ;  /* 0x000000000f087348 */ /* 0x000fea0003c00000 */
[----:B------:R0:W1:Y:S02]  /*24b10*/  SHFL.IDX P6, R14, R13, R12, R11 ;  /* 0x0000000c0d0e7389 */ /* 0x00006400000c000b */
[----:B01----:R-:W-:Y:S01]  /*24b20*/  ENDCOLLECTIVE ;  /* 0x000000000000791b */ /* 0x003fe20003800000 */
.L_x_1824:
        /* <DEDUP_REMOVED lines=11> */
.L_x_1825:
[----:B------:R-:W-:Y:S02]  /*24be0*/  IMAD.MOV.U32 R13, RZ, RZ, R4 ;  /* 0x000000ffff0d7224 */ /* 0x000fe400078e0004 */
[----:B------:R-:W-:Y:S02]  /*24bf0*/  IMAD.MOV.U32 R12, RZ, RZ, RZ ;  /* 0x000000ffff0c7224 */ /* 0x000fe400078e00ff */
[----:B------:R-:W-:-:S07]  /*24c00*/  IMAD.MOV.U32 R2, RZ, RZ, R14 ;  /* 0x000000ffff027224 */ /* 0x000fce00078e000e */
[----:B------:R-:W-:Y:S05]  /*24c10*/  WARPSYNC.COLLECTIVE R15, `(.L_x_1826) ;  /* 0x000000000f087348 */ /* 0x000fea0003c00000 */
[----:B------:R0:W1:Y:S02]  /*24c20*/  SHFL.IDX P6, R14, R13, R12, R11 ;  /* 0x0000000c0d0e7389 */ /* 0x00006400000c000b */
[----:B01----:R-:W-:Y:S01]  /*24c30*/  ENDCOLLECTIVE ;  /* 0x000000000000791b */ /* 0x003fe20003800000 */
.L_x_1826:
        /* <DEDUP_REMOVED lines=11> */
.L_x_1827:
[----:B------:R-:W-:Y:S01]  /*24cf0*/  IMAD.MOV.U32 R2, RZ, RZ, R14 ;  /* 0x000000ffff027224 */ /* 0x000fe200078e000e */
[----:B------:R-:W-:Y:S06]  /*24d00*/  BRA `(.L_x_1828) ;  /* 0xffffffb000b47947 */ /* 0x000fec000383ffff */
.L_x_1676:
[----:B------:R0:W0:Y:S02]  /*24d10*/  SYNCS.PHASECHK.TRANS64.TRYWAIT P2, [R2+URZ+0x13270], R0 ;  /* 0x01327000020075a7 */ /* 0x000024000804017f */
[----:B0-----:R-:W-:Y:S05]  /*24d20*/  @!P2 NANOSLEEP.SYNCS 0x989680 ;  /* 0x009896800000a95d */ /* 0x001fea0003900000 */
[----:B------:R-:W0:Y:S02]  /*24d30*/  @!P2 SYNCS.PHASECHK.TRANS64 P2, [R2+URZ+0x13270], R0 ;  /* 0x013270000200a5a7 */ /* 0x000e24000804007f */
[----:B0-----:R-:W-:Y:S05]  /*24d40*/  @!P2 BRA `(.L_x_1676) ;  /* 0xfffffffc00f0a947 */ /* 0x001fea000383ffff */
[----:B------:R-:W-:Y:S05]  /*24d50*/  BRA `(.L_x_1829) ;  /* 0xffffffb400187947 */ /* 0x000fea000383ffff */
.L_x_1678:
[----:B------:R0:W0:Y:S02]  /*24d60*/  SYNCS.PHASECHK.TRANS64.TRYWAIT P2, [R2+URZ+0x13260], R0 ;  /* 0x01326000020075a7 */ /* 0x000024000804017f */
[----:B0-----:R-:W-:Y:S05]  /*24d70*/  @!P2 NANOSLEEP.SYNCS 0x989680 ;  /* 0x009896800000a95d */ /* 0x001fea0003900000 */
[----:B------:R-:W0:Y:S02]  /*24d80*/  @!P2 SYNCS.PHASECHK.TRANS64 P2, [R2+URZ+0x13260], R0 ;  /* 0x013260000200a5a7 */ /* 0x000e24000804007f */
[----:B0-----:R-:W-:Y:S05]  /*24d90*/  @!P2 BRA `(.L_x_1678) ;  /* 0xfffffffc00f0a947 */ /* 0x001fea000383ffff */
[----:B------:R-:W-:Y:S05]  /*24da0*/  BRA `(.L_x_1830) ;  /* 0xffffffb400287947 */ /* 0x000fea000383ffff */
.L_x_1686:
[----:B0-----:R0:W2:Y:S02]  /*24db0*/  SYNCS.PHASECHK.TRANS64.TRYWAIT P1, [R3+URZ+0x13270], R0 ;  /* 0x01327000030075a7 */ /* 0x0010a4000802017f */
[----:B--2---:R-:W-:Y:S05]  /*24dc0*/  @!P1 NANOSLEEP.SYNCS 0x989680 ;  /* 0x009896800000995d */ /* 0x004fea0003900000 */
[----:B------:R-:W2:Y:S02]  /*24dd0*/  @!P1 SYNCS.PHASECHK.TRANS64 P1, [R3+URZ+0x13270], R0 ;  /* 0x01327000030095a7 */ /* 0x000ea4000802007f */
[----:B--2---:R-:W-:Y:S05]  /*24de0*/  @!P1 BRA `(.L_x_1686) ;  /* 0xfffffffc00f09947 */ /* 0x004fea000383ffff */
[----:B------:R-:W-:Y:S05]  /*24df0*/  BRA `(.L_x_1831) ;  /* 0xffffffb800747947 */ /* 0x000fea000383ffff */
.L_x_1688:
[----:B0-----:R0:W2:Y:S02]  /*24e00*/  SYNCS.PHASECHK.TRANS64.TRYWAIT P1, [R3+URZ+0x13260], R0 ;  /* 0x01326000030075a7 */ /* 0x0010a4000802017f */
[----:B--2---:R-:W-:Y:S05]  /*24e10*/  @!P1 NANOSLEEP.SYNCS 0x989680 ;  /* 0x009896800000995d */ /* 0x004fea0003900000 */
[----:B------:R-:W2:Y:S02]  /*24e20*/  @!P1 SYNCS.PHASECHK.TRANS64 P1, [R3+URZ+0x13260], R0 ;  /* 0x01326000030095a7 */ /* 0x000ea4000802007f */
[----:B--2---:R-:W-:Y:S05]  /*24e30*/  @!P1 BRA `(.L_x_1688) ;  /* 0xfffffffc00f09947 */ /* 0x004fea000383ffff */
[----:B------:R-:W-:Y:S05]  /*24e40*/  BRA `(.L_x_1832) ;  /* 0xffffffb800847947 */ /* 0x000fea000383ffff */
.L_x_1693:
[----:B------:R-:W-:Y:S01]  /*24e50*/  BSSY B0, `(.L_x_1833) ;  /* 0x0000008000007945 */ /* 0x000fe20003800000 */
[----:B------:R-:W-:Y:S02]  /*24e60*/  IMAD.MOV.U32 R13, RZ, RZ, R24 ;  /* 0x000000ffff0d7224 */ /* 0x000fe400078e0018 */
[----:B------:R-:W-:Y:S02]  /*24e70*/  IMAD.MOV.U32 R12, RZ, RZ, RZ ;  /* 0x000000ffff0c7224 */ /* 0x000fe400078e00ff */
[----:B------:R-:W-:Y:S02]  /*24e80*/  IMAD.MOV.U32 R11, RZ, RZ, 0x1f ;  /* 0x0000001fff0b7424 */ /* 0x000fe400078e00ff */
[----:B------:R-:W-:-:S07]  /*24e90*/  IMAD.MOV.U32 R15, RZ, RZ, -0x1 ;  /* 0xffffffffff0f7424 */ /* 0x000fce00078e00ff */
[----:B01---5:R-:W-:Y:S05]  /*24ea0*/  WARPSYNC.COLLECTIVE R15, `(.L_x_1834) ;  /* 0x000000000f087348 */ /* 0x023fea0003c00000 */
[----:B------:R2:W3:Y:S02]  /*24eb0*/  SHFL.IDX P6, R14, R13, R12, R11 ;  /* 0x0000000c0d0e7389 */ /* 0x0004e400000c000b */
[----:B0123-5:R-:W-:Y:S01]  /*24ec0*/  ENDCOLLECTIVE ;  /* 0x000000000000791b */ /* 0x02ffe20003800000 */
.L_x_1834:
[----:B------:R-:W-:Y:S05]  /*24ed0*/  BSYNC B0 ;  /* 0x0000000000007941 */ /* 0x000fea0003800000 */
.L_x_1833:
[----:B------:R-:W-:Y:S02]  /*24ee0*/  IMAD.MOV.U32 R13, RZ, RZ, R24 ;  /* 0x000000ffff0d7224 */ /* 0x000fe400078e0018 */
[----:B------:R-:W-:Y:S02]  /*24ef0*/  IMAD.MOV.U32 R12, RZ, RZ, 0x1 ;  /* 0x00000001ff0c7424 */ /* 0x000fe400078e00ff */
[----:B------:R-:W-:Y:S02]  /*24f00*/  IMAD.MOV.U32 R11, RZ, RZ, 0x1f ;  /* 0x0000001fff0b7424 */ /* 0x000fe400078e00ff */
[----:B------:R-:W-:Y:S02]  /*24f10*/  IMAD.MOV.U32 R15, RZ, RZ, -0x1 ;  /* 0xffffffffff0f7424 */ /* 0x000fe400078e00ff */
[----:B------:R-:W-:Y:S02]  /*24f20*/  IMAD.IADD R7, R27, 0x1, R4 ;  /* 0x000000011b077824 */ /* 0x000fe400078e0204 */
[----:B------:R-:W-:-:S07]  /*24f30*/  IMAD.MOV.U32 R0, RZ, RZ, R14 ;  /* 0x000000ffff007224 */ /* 0x000fce00078e000e */
[----:B------:R-:W-:Y:S05]  /*24f40*/  WARPSYNC.COLLECTIVE R15, `(.L_x_1835) ;  /* 0x000000000f087348 */ /* 0x000fea0003c00000 */
[----:B------:R0:W1:Y:S02]  /*24f50*/  SHFL.IDX P6, R14, R13, R12, R11 ;  /* 0x0000000c0d0e7389 */ /* 0x00006400000c000b */
[----:B01----:R-:W-:Y:S01]  /*24f60*/  ENDCOLLECTIVE ;  /* 0x000000000000791b */ /* 0x003fe20003800000 */
.L_x_1835:
[----:B------:R-:W-:Y:S02]  /*24f70*/  ULDC UR4, c[0x0][0xc3c] ;  /* 0x00030f0000047ab9 */ /* 0x000fe40000000800 */
[----:B------:R-:W-:-:S13]  /*24f80*/  ISETP.GE.OR P1, PT, R7, UR4, !P0 ;  /* 0x0000000407007c0c */ /* 0x000fda000c726670 */
[----:B------:R-:W0:Y:S01]  /*24f90*/  @!P1 LDC.64 R2, c[0x0][0xc80] ;  /* 0x00032000ff029b82 */ /* 0x000e220000000a00 */
[----:B------:R-:W-:Y:S02]  /*24fa0*/  IMAD.MOV.U32 R11, RZ, RZ, RZ ;  /* 0x000000ffff0b7224 */ /* 0x000fe400078e00ff */
        /* <DEDUP_REMOVED lines=14> */
.L_x_1836:
[----:B------:R-:W-:Y:S01]  /*25090*/  IMAD.MOV.U32 R12, RZ, RZ, 0x2 ;  /* 0x00000002ff0c7424 */ /* 0x000fe200078e00ff */
[----:B------:R-:W-:-:S05]  /*250a0*/  SEL R7, R14, RZ, P1 ;  /* 0x000000ff0e077207 */ /* 0x000fca0000800000 */
[----:B------:R-:W-:-:S04]  /*250b0*/  IMAD.IADD R3, R2, 0x1, R7 ;  /* 0x0000000102037824 */ /* 0x000fc800078e0207 */
[----:B------:R-:W-:-:S07]  /*250c0*/  IMAD.MOV.U32 R13, RZ, RZ, R3 ;  /* 0x000000ffff0d7224 */ /* 0x000fce00078e0003 */
[----:B------:R-:W-:Y:S05]  /*250d0*/  WARPSYNC.COLLECTIVE R15, `(.L_x_1837) ;  /* 0x000000000f087348 */ /* 0x000fea0003c00000 */
[----:B------:R0:W1:Y:S02]  /*250e0*/  SHFL.UP P6, R14, R13, R12, R11 ;  /* 0x0400000c0d0e7389 */ /* 0x00006400000c000b */
[----:B01----:R-:W-:Y:S01]  /*250f0*/  ENDCOLLECTIVE ;  /* 0x000000000000791b */ /* 0x003fe20003800000 */
.L_x_1837:
[----:B------:R-:W-:Y:S01]  /*25100*/  IMAD.MOV.U32 R12, RZ, RZ, 0x4 ;  /* 0x00000004ff0c7424 */ /* 0x000fe200078e00ff */
[----:B------:R-:W-:-:S05]  /*25110*/  SEL R14, R14, RZ, P2 ;  /* 0x000000ff0e0e7207 */ /* 0x000fca0001000000 */
[----:B------:R-:W-:-:S04]  /*25120*/  IMAD.IADD R3, R3, 0x1, R14 ;  /* 0x0000000103037824 */ /* 0x000fc800078e020e */
[----:B------:R-:W-:-:S07]  /*25130*/  IMAD.MOV.U32 R13, RZ, RZ, R3 ;  /* 0x000000ffff0d7224 */ /* 0x000fce00078e0003 */
[----:B------:R-:W-:Y:S05]  /*25140*/  WARPSYNC.COLLECTIVE R15, `(.L_x_1838) ;  /* 0x000000000f087348 */ /* 0x000fea0003c00000 */
[----:B------:R0:W1:Y:S02]  /*25150*/  SHFL.UP P6, R14, R13, R12, R11 ;  /* 0x0400000c0d0e7389 */ /* 0x00006400000c000b */
[----:B01----:R-:W-:Y:S01]  /*25160*/  ENDCOLLECTIVE ;  /* 0x000000000000791b */ /* 0x003fe20003800000 */
.L_x_1838:
[----:B------:R-:W-:Y:S01]  /*25170*/  IMAD.MOV.U32 R12, RZ, RZ, 0x8 ;  /* 0x00000008ff0c7424 */ /* 0x000fe200078e00ff */
[----:B------:R-:W-:-:S05]  /*25180*/  SEL R14, R14, RZ, P3 ;  /* 0x000000ff0e0e7207 */ /* 0x000fca0001800000 */
[----:B------:R-:W-:-:S04]  /*25190*/  IMAD.IADD R3, R3, 0x1, R14 ;  /* 0x0000000103037824 */ /* 0x000fc800078e020e */
[----:B------:R-:W-:-:S07]  /*251a0*/  IMAD.MOV.U32 R13, RZ, RZ, R3 ;  /* 0x000000ffff0d7224 */ /* 0x000fce00078e0003 */
[----:B------:R-:W-:Y:S05]  /*251b0*/  WARPSYNC.COLLECTIVE R15, `(.L_x_1839) ;  /* 0x000000000f087348 */ /* 0x000fea0003c00000 */
[----:B------:R0:W1:Y:S02]  /*251c0*/  SHFL.UP P6, R14, R13, R12, R11 ;  /* 0x0400000c0d0e7389 */ /* 0x00006400000c000b */
[----:B01----:R-:W-:Y:S01]  /*251d0*/  ENDCOLLECTIVE ;  /* 0x000000000000791b */ /* 0x003fe20003800000 */
.L_x_1839:
[----:B------:R-:W-:Y:S01]  /*251e0*/  IMAD.MOV.U32 R12, RZ, RZ, 0x10 ;  /* 0x00000010ff0c7424 */ /* 0x000fe200078e00ff */
[----:B------:R-:W-:-:S05]  /*251f0*/  SEL R14, R14, RZ, P4 ;  /* 0x000000ff0e0e7207 */ /* 0x000fca0002000000 */
[----:B------:R-:W-:-:S04]  /*25200*/  IMAD.IADD R3, R3, 0x1, R14 ;  /* 0x0000000103037824 */ /* 0x000fc800078e020e */
[----:B------:R-:W-:-:S07]  /*25210*/  IMAD.MOV.U32 R13, RZ, RZ, R3 ;  /* 0x000000ffff0d7224 */ /* 0x000fce00078e0003 */
[----:B------:R-:W-:Y:S05]  /*25220*/  WARPSYNC.COLLECTIVE R15, `(.L_x_1840) ;  /* 0x000000000f087348 */ /* 0x000fea0003c00000 */
[----:B------:R0:W1:Y:S02]  /*25230*/  SHFL.UP P6, R14, R13, R12, R11 ;  /* 0x0400000c0d0e7389 */ /* 0x00006400000c000b */
[----:B01----:R-:W-:Y:S01]  /*25240*/  ENDCOLLECTIVE ;  /* 0x000000000000791b */ /* 0x003fe20003800000 */
.L_x_1840:
        /* <DEDUP_REMOVED lines=8> */
.L_x_1841:
[----:B------:R-:W-:Y:S05]  /*252d0*/  BRA `(.L_x_1842) ;  /* 0xffffffbc00247947 */ /* 0x000fea000383ffff */
.L_x_1698:
        /* <DEDUP_REMOVED lines=8> */
.L_x_1844:
[----:B------:R-:W-:Y:S05]  /*25360*/  BSYNC B0 ;  /* 0x0000000000007941 */ /* 0x000fea0003800000 */
.L_x_1843:
[----:B------:R-:W-:Y:S01]  /*25370*/  SEL R3, R14, RZ, P1 ;  /* 0x000000ff0e037207 */ /* 0x000fe20000800000 */
[----:B------:R-:W-:Y:S02]  /*25380*/  IMAD.MOV.U32 R12, RZ, RZ, 0x2 ;  /* 0x00000002ff0c7424 */ /* 0x000fe400078e00ff */
[----:B------:R-:W-:Y:S02]  /*25390*/  IMAD.MOV.U32 R11, RZ, RZ, RZ ;  /* 0x000000ffff0b7224 */ /* 0x000fe400078e00ff */
[----:B------:R-:W-:Y:S02]  /*253a0*/  IMAD.IADD R3, R2, 0x1, R3 ;  /* 0x0000000102037824 */ /* 0x000fe400078e0203 */
[----:B------:R-:W-:Y:S02]  /*253b0*/  IMAD.MOV.U32 R15, RZ, RZ, -0x1 ;  /* 0xffffffffff0f7424 */ /* 0x000fe400078e00ff */
[----:B------:R-:W-:-:S07]  /*253c0*/  IMAD.MOV.U32 R13, RZ, RZ, R3 ;  /* 0x000000ffff0d7224 */ /* 0x000fce00078e0003 */
[----:B------:R-:W-:Y:S05]  /*253d0*/  WARPSYNC.COLLECTIVE R15, `(.L_x_1845) ;  /* 0x000000000f087348 */ /* 0x000fea0003c00000 */
[----:B------:R0:W1:Y:S02]  /*253e0*/  SHFL.UP P6, R14, R13, R12, R11 ;  /* 0x0400000c0d0e7389 */ /* 0x00006400000c000b */
[----:B01----:R-:W-:Y:S01]  /*253f0*/  ENDCOLLECTIVE ;  /* 0x000000000000791b */ /* 0x003fe20003800000 */
.L_x_1845:
[----:B------:R-:W-:Y:S01]  /*25400*/  IMAD.MOV.U32 R12, RZ, RZ, 0x4 ;  /* 0x00000004ff0c7424 */ /* 0x000fe200078e00ff */
[----:B------:R-:W-:-:S05]  /*25410*/  SEL R14, R14, RZ, P2 ;  /* 0x000000ff0e0e7207 */ /* 0x000fca0001000000 */
[----:B------:R-:W-:-:S04]  /*25420*/  IMAD.IADD R3, R3, 0x1, R14 ;  /* 0x0000000103037824 */ /* 0x000fc800078e020e */
[----:B------:R-:W-:-:S07]  /*25430*/  IMAD.MOV.U32 R13, RZ, RZ, R3 ;  /* 0x000000ffff0d7224 */ /* 0x000fce00078e0003 */
[----:B------:R-:W-:Y:S05]  /*25440*/  WARPSYNC.COLLECTIVE R15, `(.L_x_1846) ;  /* 0x000000000f087348 */ /* 0x000fea0003c00000 */
[----:B------:R0:W1:Y:S02]  /*25450*/  SHFL.UP P6, R14, R13, R12, R11 ;  /* 0x0400000c0d0e7389 */ /* 0x00006400000c000b */
[----:B01----:R-:W-:Y:S01]  /*25460*/  ENDCOLLECTIVE ;  /* 0x000000000000791b */ /* 0x003fe20003800000 */
.L_x_1846:
[----:B------:R-:W-:Y:S01]  /*25470*/  IMAD.MOV.U32 R12, RZ, RZ, 0x8 ;  /* 0x00000008ff0c7424 */ /* 0x000fe200078e00ff */
[----:B------:R-:W-:-:S05]  /*25480*/  SEL R14, R14, RZ, P3 ;  /* 0x000000ff0e0e7207 */ /* 0x000fca0001800000 */
[----:B------:R-:W-:-:S04]  /*25490*/  IMAD.IADD R3, R3, 0x1, R14 ;  /* 0x0000000103037824 */ /* 0x000fc800078e020e */
[----:B------:R-:W-:-:S07]  /*254a0*/  IMAD.MOV.U32 R13, RZ, RZ, R3 ;  /* 0x000000ffff0d7224 */ /* 0x000fce00078e0003 */
[----:B------:R-:W-:Y:S05]  /*254b0*/  WARPSYNC.COLLECTIVE R15, `(.L_x_1847) ;  /* 0x000000000f087348 */ /* 0x000fea0003c00000 */
[----:B------:R0:W1:Y:S02]  /*254c0*/  SHFL.UP P6, R14, R13, R12, R11 ;  /* 0x0400000c0d0e7389 */ /* 0x00006400000c000b */
[----:B01----:R-:W-:Y:S01]  /*254d0*/  ENDCOLLECTIVE ;  /* 0x000000000000791b */ /* 0x003fe20003800000 */
.L_x_1847:
[----:B------:R-:W-:Y:S01]  /*254e0*/  IMAD.MOV.U32 R12, RZ, RZ, 0x10 ;  /* 0x00000010ff0c7424 */ /* 0x000fe200078e00ff */
[----:B------:R-:W-:-:S05]  /*254f0*/  SEL R14, R14, RZ, P4 ;  /* 0x000000ff0e0e7207 */ /* 0x000fca0002000000 */
[----:B------:R-:W-:-:S04]  /*25500*/  IMAD.IADD R3, R3, 0x1, R14 ;  /* 0x0000000103037824 */ /* 0x000fc800078e020e */
[----:B------:R-:W-:-:S07]  /*25510*/  IMAD.MOV.U32 R13, RZ, RZ, R3 ;  /* 0x000000ffff0d7224 */ /* 0x000fce00078e0003 */
[----:B------:R-:W-:Y:S05]  /*25520*/  WARPSYNC.COLLECTIVE R15, `(.L_x_1848) ;  /* 0x000000000f087348 */ /* 0x000fea0003c00000 */
[----:B------:R0:W1:Y:S02]  /*25530*/  SHFL.UP P6, R14, R13, R12, R11 ;  /* 0x0400000c0d0e7389 */ /* 0x00006400000c000b */
[----:B01----:R-:W-:Y:S01]  /*25540*/  ENDCOLLECTIVE ;  /* 0x000000000000791b */ /* 0x003fe20003800000 */
.L_x_1848:
        /* <DEDUP_REMOVED lines=8> */
.L_x_1849:
[----:B------:R-:W-:Y:S05]  /*255d0*/  BRA `(.L_x_1850) ;  /* 0xffffffbc00007947 */ /* 0x000fea000383ffff */
.L_x_1700:
[----:B------:R-:W-:Y:S01]  /*255e0*/  BSSY B0, `(.L_x_1851) ;  /* 0x0000006000007945 */ /* 0x000fe20003800000 */
[----:B------:R-:W-:Y:S01]  /*255f0*/  PLOP3.LUT P6, PT, P6, PT, PT, 0x8, 0x0 ;  /* 0x000000000000781c */ /* 0x000fe200037ce170 */
[----:B------:R-:W-:-:S12]  /*25600*/  IMAD.MOV.U32 R15, RZ, RZ, -0x1 ;  /* 0xffffffffff0f7424 */ /* 0x000fd800078e00ff */
[----:B0----5:R-:W-:Y:S05]  /*25610*/  WARPSYNC.COLLECTIVE R15, `(.L_x_1852) ;  /* 0x000000000f087348 */ /* 0x021fea0003c00000 */
[----:B------:R-:W-:Y:S01]  /*25620*/  VOTE.ANY R14, PT, P6 ;  /* 0x00000000000e7806 */ /* 0x000fe200030e0100 */
[----:B0----5:R-:W-:Y:S06]  /*25630*/  ENDCOLLECTIVE ;  /* 0x000000000000791b */ /* 0x021fec0003800000 */
.L_x_1852:
[----:B------:R-:W-:Y:S05]  /*25640*/  BSYNC B0 ;  /* 0x0000000000007941 */ /* 0x000fea0003800000 */
.L_x_1851:
[----:B------:R-:W-:Y:S02]  /*25650*/  IMAD.MOV.U32 R5, RZ, RZ, R14 ;  /* 0x000000ffff057224 */ /* 0x000fe400078e000e */
[----:B------:R-:W-:Y:S02]  /*25660*/  IMAD.MOV.U32 R13, RZ, RZ, R2 ;  /* 0x000000ffff0d7224 */ /* 0x000fe400078e0002 */
[----:B------:R-:W0:Y:S01]  /*25670*/  POPC R6, R5 ;  /* 0x0000000500067309 */ /* 0x000e220000000000 */
[----:B------:R-:W-:Y:S02]  /*25680*/  IMAD.MOV.U32 R11, RZ, RZ, 0x1f ;  /* 0x0000001fff0b7424 */ /* 0x000fe400078e00ff */
[----:B------:R-:W-:Y:S02]  /*25690*/  IMAD.MOV.U32 R15, RZ, RZ, -0x1 ;  /* 0xffffffffff0f7424 */ /* 0x000fe400078e00ff */
[----:B0-----:R-:W-:-:S07]  /*256a0*/  IMAD.MOV.U32 R12, RZ, RZ, R6 ;  /* 0x000000ffff0c7224 */ /* 0x001fce00078e0006 */
[----:B------:R-:W-:Y:S05]  /*256b0*/  WARPSYNC.COLLECTIVE R15, `(.L_x_1853) ;  /* 0x000000000f087348 */ /* 0x000fea0003c00000 */
[----:B------:R0:W1:Y:S02]  /*256c0*/  SHFL.IDX P6, R14, R13, R12, R11 ;  /* 0x0000000c0d0e7389 */ /* 0x00006400000c000b */
[----:B01----:R-:W-:Y:S01]  /*256d0*/  ENDCOLLECTIVE ;  /* 0x000000000000791b */ /* 0x003fe20003800000 */
.L_x_1853:
[----:B------:R-:W-:Y:S01]  /*256e0*/  IMAD.MOV.U32 R25, RZ, RZ, R14 ;  /* 0x000000ffff197224 */ /* 0x000fe200078e000e */
[----:B------:R-:W-:Y:S06]  /*256f0*/  BRA `(.L_x_1854) ;  /* 0xffffffb800f07947 */ /* 0x000fec000383ffff */
.L_x_1702:
[----:B------:R-:W-:Y:S01]  /*25700*/  BSSY B0, `(.L_x_1855) ;  /* 0x0000007000007945 */ /* 0x000fe20003800000 */
[----:B------:R-:W-:Y:S02]  /*25710*/  IMAD.MOV.U32 R13, RZ, RZ, R3 ;  /* 0x000000ffff0d7224 */ /* 0x000fe400078e0003 */
[----:B------:R-:W-:Y:S02]  /*25720*/  IMAD.MOV.U32 R11, RZ, RZ, 0x1f ;  /* 0x0000001fff0b7424 */ /* 0x000fe400078e00ff */
[----:B------:R-:W-:-:S07]  /*25730*/  IMAD.MOV.U32 R15, RZ, RZ, -0x1 ;  /* 0xffffffffff0f7424 */ /* 0x000fce00078e00ff */
[----:B012--5:R-:W-:Y:S05]  /*25740*/  WARPSYNC.COLLECTIVE R15, `(.L_x_1856) ;  /* 0x000000000f087348 */ /* 0x027fea0003c00000 */
[----:B------:R3:W4:Y:S02]  /*25750*/  SHFL.IDX P6, R14, R13, R12, R11 ;  /* 0x0000000c0d0e7389 */ /* 0x00072400000c000b */
[----:B012345:R-:W-:Y:S01]  /*25760*/  ENDCOLLECTIVE ;  /* 0x000000000000791b */ /* 0x03ffe20003800000 */
.L_x_1856:
[----:B------:R-:W-:Y:S05]  /*25770*/  BSYNC B0 ;  /* 0x0000000000007941 */ /* 0x000fea0003800000 */
.L_x_1855:
[----:B------:R-:W-:Y:S01]  /*25780*/  IMAD.MOV.U32 R5, RZ, RZ, R14 ;  /* 0x000000ffff057224 */ /* 0x000fe200078e000e */
[----:B------:R-:W-:Y:S06]  /*25790*/  BRA `(.L_x_1701) ;  /* 0xffffffb800e47947 */ /* 0x000fec000383ffff */
.L_x_1706:
[----:B0-----:R0:W1:Y:S02]  /*257a0*/  SYNCS.PHASECHK.TRANS64.TRYWAIT P0, [R5+URZ+0x13220], R0 ;  /* 0x01322000050075a7 */ /* 0x001064000800017f */
[----:B-1----:R-:W-:Y:S05]  /*257b0*/  @!P0 NANOSLEEP.SYNCS 0x989680 ;  /* 0x009896800000895d */ /* 0x002fea0003900000 */
[----:B------:R-:W1:Y:S02]  /*257c0*/  @!P0 SYNCS.PHASECHK.TRANS64 P0, [R5+URZ+0x13220], R0 ;  /* 0x01322000050085a7 */ /* 0x000e64000800007f */
[----:B-1----:R-:W-:Y:S05]  /*257d0*/  @!P0 BRA `(.L_x_1706) ;  /* 0xfffffffc00f08947 */ /* 0x002fea000383ffff */
[----:B------:R-:W-:Y:S05]  /*257e0*/  BRA `(.L_x_1857) ;  /* 0xffffffc000647947 */ /* 0x000fea000383ffff */
.L_x_1707:
        /* <DEDUP_REMOVED lines=11> */
.L_x_1859:
[----:B------:R-:W-:Y:S05]  /*258a0*/  BSYNC B0 ;  /* 0x0000000000007941 */ /* 0x000fea0003800000 */
.L_x_1858:
[----:B------:R-:W-:Y:S05]  /*258b0*/  BRA `(.L_x_1860) ;  /* 0xffffffc0004c7947 */ /* 0x000fea000383ffff */
.L_x_1708:
[----:B------:R-:W-:Y:S01]  /*258c0*/  BSSY B0, `(.L_x_1861) ;  /* 0x0000006000007945 */ /* 0x000fe20003800000 */
[----:B------:R-:W-:-:S07]  /*258d0*/  IMAD.MOV.U32 R15, RZ, RZ, -0x1 ;  /* 0xffffffffff0f7424 */ /* 0x000fce00078e00ff */
[----:B0----5:R-:W-:Y:S05]  /*258e0*/  WARPSYNC.COLLECTIVE R15, `(.L_x_1862) ;  /* 0x000000000f0c7348 */ /* 0x021fea0003c00000 */
[----:B------:R-:W-:Y:S02]  /*258f0*/  ELECT P6, UR62, PT ;  /* 0x00000000003e782f */ /* 0x000fe400038c0000 */
[----:B------:R-:W-:Y:S01]  /*25900*/  MOV R14, UR62 ;  /* 0x0000003e000e7c02 */ /* 0x000fe20008000f00 */
[----:B0----5:R-:W-:Y:S10]  /*25910*/  ENDCOLLECTIVE ;  /* 0x000000000000791b */ /* 0x021ff40003800000 */
.L_x_1862:
[----:B------:R-:W-:Y:S05]  /*25920*/  BSYNC B0 ;  /* 0x0000000000007941 */ /* 0x000fea0003800000 */
.L_x_1861:
[----:B------:R-:W-:Y:S05]  /*25930*/  BRA `(.L_x_1863) ;  /* 0xffffffc000407947 */ /* 0x000fea000383ffff */
.L_x_1710:
[----:B0-----:R0:W1:Y:S02]  /*25940*/  SYNCS.PHASECHK.TRANS64.TRYWAIT P1, [R4+URZ+0x13240], R3 ;  /* 0x01324003040075a7 */ /* 0x001064000802017f */
[----:B-1----:R-:W-:Y:S05]  /*25950*/  @!P1 NANOSLEEP.SYNCS 0x989680 ;  /* 0x009896800000995d */ /* 0x002fea0003900000 */
[----:B------:R-:W1:Y:S02]  /*25960*/  @!P1 SYNCS.PHASECHK.TRANS64 P1, [R4+URZ+0x13240], R3 ;  /* 0x01324003040095a7 */ /* 0x000e64000802007f */
[----:B-1----:R-:W-:Y:S05]  /*25970*/  @!P1 BRA `(.L_x_1710) ;  /* 0xfffffffc00f09947 */ /* 0x002fea000383ffff */
[----:B------:R-:W-:Y:S05]  /*25980*/  BRA `(.L_x_1864) ;  /* 0xffffffc000687947 */ /* 0x000fea000383ffff */
.L_x_1712:
[----:B-1----:R1:W2:Y:S02]  /*25990*/  SYNCS.PHASECHK.TRANS64.TRYWAIT P1, [R5+URZ+0x13240], R0 ;  /* 0x01324000050075a7 */ /* 0x0022a4000802017f */
[----:B--2---:R-:W-:Y:S05]  /*259a0*/  @!P1 NANOSLEEP.SYNCS 0x989680 ;  /* 0x009896800000995d */ /* 0x004fea0003900000 */
[----:B------:R-:W2:Y:S02]  /*259b0*/  @!P1 SYNCS.PHASECHK.TRANS64 P1, [R5+URZ+0x13240], R0 ;  /* 0x01324000050095a7 */ /* 0x000ea4000802007f */
[----:B--2---:R-:W-:Y:S05]  /*259c0*/  @!P1 BRA `(.L_x_1712) ;  /* 0xfffffffc00f09947 */ /* 0x004fea000383ffff */
[----:B------:R-:W-:Y:S05]  /*259d0*/  BRA `(.L_x_1865) ;  /* 0xffffffc000787947 */ /* 0x000fea000383ffff */
.L_x_1714:
[----:B--2---:R2:W3:Y:S02]  /*259e0*/  SYNCS.PHASECHK.TRANS64.TRYWAIT P1, [R4+URZ+0x13260], R3 ;  /* 0x01326003040075a7 */ /* 0x0044e4000802017f */
[----:B---3--:R-:W-:Y:S05]  /*259f0*/  @!P1 NANOSLEEP.SYNCS 0x989680 ;  /* 0x009896800000995d */ /* 0x008fea0003900000 */
[----:B------:R-:W3:Y:S02]  /*25a00*/  @!P1 SYNCS.PHASECHK.TRANS64 P1, [R4+URZ+0x13260], R3 ;  /* 0x01326003040095a7 */ /* 0x000ee4000802007f */
[----:B---3--:R-:W-:Y:S05]  /*25a10*/  @!P1 BRA `(.L_x_1714) ;  /* 0xfffffffc00f09947 */ /* 0x008fea000383ffff */
[----:B------:R-:W-:Y:S05]  /*25a20*/  BRA `(.L_x_1866) ;  /* 0xffffffc000747947 */ /* 0x000fea000383ffff */
.L_x_1716:
[----:B---3--:R3:W4:Y:S02]  /*25a30*/  SYNCS.PHASECHK.TRANS64.TRYWAIT P1, [R5+URZ+0x13260], R0 ;  /* 0x01326000050075a7 */ /* 0x008724000802017f */
[----:B----4-:R-:W-:Y:S05]  /*25a40*/  @!P1 NANOSLEEP.SYNCS 0x989680 ;  /* 0x009896800000995d */ /* 0x010fea0003900000 */
[----:B------:R-:W4:Y:S02]  /*25a50*/  @!P1 SYNCS.PHASECHK.TRANS64 P1, [R5+URZ+0x13260], R0 ;  /* 0x01326000050095a7 */ /* 0x000f24000802007f */
[----:B----4-:R-:W-:Y:S05]  /*25a60*/  @!P1 BRA `(.L_x_1716) ;  /* 0xfffffffc00f09947 */ /* 0x010fea000383ffff */
[----:B------:R-:W-:Y:S05]  /*25a70*/  BRA `(.L_x_1867) ;  /* 0xffffffc000707947 */ /* 0x000fea000383ffff */
.L_x_1718:
[----:B----4-:R4:W0:Y:S02]  /*25a80*/  SYNCS.PHASECHK.TRANS64.TRYWAIT P1, [R4+URZ+0x13280], R3 ;  /* 0x01328003040075a7 */ /* 0x010824000802017f */
[----:B0-----:R-:W-:Y:S05]  /*25a90*/  @!P1 NANOSLEEP.SYNCS 0x989680 ;  /* 0x009896800000995d */ /* 0x001fea0003900000 */
[----:B------:R-:W0:Y:S02]  /*25aa0*/  @!P1 SYNCS.PHASECHK.TRANS64 P1, [R4+URZ+0x13280], R3 ;  /* 0x01328003040095a7 */ /* 0x000e24000802007f */
[----:B0-----:R-:W-:Y:S05]  /*25ab0*/  @!P1 BRA `(.L_x_1718) ;  /* 0xfffffffc00f09947 */ /* 0x001fea000383ffff */
[----:B------:R-:W-:Y:S05]  /*25ac0*/  BRA `(.L_x_1868) ;  /* 0xffffffc0006c7947 */ /* 0x000fea000383ffff */
.L_x_1869:
        /* <DEDUP_REMOVED lines=11> */
.L_x_2752:


//--------------------- .text._ZN7cutlass13device_kernelIN5flash11enable_sm90INS1_16FlashAttnFwdSm90INS1_25CollectiveMainloopFwdSm90ILi2EN4cute5tupleIJNS5_1CILi1EEES8_S8_EEENS6_IJNS7_ILi192EEENS7_ILi160EEENS7_ILi64EEEEEELi64ENS_12float_e4m3_tEfNS_4arch4Sm90ELb1ELb0ELb0ELb0ELb1ELb0ELb0ELb1ELb1ELb1ELb0ELb0EEENS1_21CollectiveEpilogueFwdINS6_IJSA_SC_SB_EEES9_NS_10bfloat16_tESG_Li384ELb0ELb1ELb0ELb1EEENS1_30DynamicPersistentTileSchedulerILi384ELi128ELb0ELb1ELb1EEEEEEEEEvNT_6ParamsE --------------------------
	.section	.text._ZN7cutlass13device_kernelIN5flash11enable_sm90INS1_16FlashAttnFwdSm90INS1_25CollectiveMainloopFwdSm90ILi2EN4cute5tupleIJNS5_1CILi1EEES8_S8_EEENS6_IJNS7_ILi192EEENS7_ILi160EEENS7_ILi64EEEEEELi64ENS_12float_e4m3_tEfNS_4arch4Sm90ELb1ELb0ELb0ELb0ELb1ELb0ELb0ELb1ELb1ELb1ELb0ELb0EEENS1_21CollectiveEpilogueFwdINS6_IJSA_SC_SB_EEES9_NS_10bfloat16_tESG_Li384ELb0ELb1ELb0ELb1EEENS1_30DynamicPersistentTileSchedulerILi384ELi128ELb0ELb1ELb1EEEEEEEEEvNT_6ParamsE,"ax",@progbits
	.align	128
.text._ZN7cutlass13device_kernelIN5flash11enable_sm90INS1_16FlashAttnFwdSm90INS1_25CollectiveMainloopFwdSm90ILi2EN4cute5tupleIJNS5_1CILi1EEES8_S8_EEENS6_IJNS7_ILi192EEENS7_ILi160EEENS7_ILi64EEEEEELi64ENS_12float_e4m3_tEfNS_4arch4Sm90ELb1ELb0ELb0ELb0ELb1ELb0ELb0ELb1ELb1ELb1ELb0ELb0EEENS1_21CollectiveEpilogueFwdINS6_IJSA_SC_SB_EEES9_NS_10bfloat16_tESG_Li384ELb0ELb1ELb0ELb1EEENS1_30DynamicPersistentTileSchedulerILi384ELi128ELb0ELb1ELb1EEEEEEEEEvNT_6ParamsE:
        .type           _ZN7cutlass13device_kernelIN5flash11enable_sm90INS1_16FlashAttnFwdSm90INS1_25CollectiveMainloopFwdSm90ILi2EN4cute5tupleIJNS5_1CILi1EEES8_S8_EEENS6_IJNS7_ILi192EEENS7_ILi160EEENS7_ILi64EEEEEELi64ENS_12float_e4m3_tEfNS_4arch4Sm90ELb1ELb0ELb0ELb0ELb1ELb0ELb0ELb1ELb1ELb1ELb0ELb0EEENS1_21CollectiveEpilogueFwdINS6_IJSA_SC_SB_EEES9_NS_10bfloat16_tESG_Li384ELb0ELb1ELb0ELb1EEENS1_30DynamicPersistentTileSchedulerILi384ELi128ELb0ELb1ELb1EEEEEEEEEvNT_6ParamsE,@function
        .size           _ZN7cutlass13device_kernelIN5flash11enable_sm90INS1_16FlashAttnFwdSm90INS1_25CollectiveMainloopFwdSm90ILi2EN4cute5tupleIJNS5_1CILi1EEES8_S8_EEENS6_IJNS7_ILi192EEENS7_ILi160EEENS7_ILi64EEEEEELi64ENS_12float_e4m3_tEfNS_4arch4Sm90ELb1ELb0ELb0ELb0ELb1ELb0ELb0ELb1ELb1ELb1ELb0ELb0EEENS1_21CollectiveEpilogueFwdINS6_IJSA_SC_SB_EEES9_NS_10bfloat16_tESG_Li384ELb0ELb1ELb0ELb1EEENS1_30DynamicPersistentTileSchedulerILi384ELi128ELb0ELb1ELb1EEEEEEEEEvNT_6ParamsE,(.L_x_2753 - _ZN7cutlass13device_kernelIN5flash11enable_sm90INS1_16FlashAttnFwdSm90INS1_25CollectiveMainloopFwdSm90ILi2EN4cute5tupleIJNS5_1CILi1EEES8_S8_EEENS6_IJNS7_ILi192EEENS7_ILi160EEENS7_ILi64EEEEEELi64ENS_12float_e4m3_tEfNS_4arch4Sm90ELb1ELb0ELb0ELb0ELb1ELb0ELb0ELb1ELb1ELb1ELb0ELb0EEENS1_21CollectiveEpilogueFwdINS6_IJSA_SC_SB_EEES9_NS_10bfloat16_tESG_Li384ELb0ELb1ELb0ELb1EEENS1_30DynamicPersistentTileSchedulerILi384ELi128ELb0ELb1ELb1EEEEEEEEEvNT_6ParamsE)
        .other          _ZN7cutlass13device_kernelIN5flash11enable_sm90INS1_16FlashAttnFwdSm90INS1_25CollectiveMainloopFwdSm90ILi2EN4cute5tupleIJNS5_1CILi1EEES8_S8_EEENS6_IJNS7_ILi192EEENS7_ILi160EEENS7_ILi64EEEEEELi64ENS_12float_e4m3_tEfNS_4arch4Sm90ELb1ELb0ELb0ELb0ELb1ELb0ELb0ELb1ELb1ELb1ELb0ELb0EEENS1_21CollectiveEpilogueFwdINS6_IJSA_SC_SB_EEES9_NS_10bfloat16_tESG_Li384ELb0ELb1ELb0ELb1EEENS1_30DynamicPersistentTileSchedulerILi384ELi128ELb0ELb1ELb1EEEEEEEEEvNT_6ParamsE,@"STO_CUDA_ENTRY STV_DEFAULT"
_ZN7cutlass13device_kernelIN5flash11enable_sm90INS1_16FlashAttnFwdSm90INS1_25CollectiveMainloopFwdSm90ILi2EN4cute5tupleIJNS5_1CILi1EEES8_S8_EEENS6_IJNS7_ILi192EEENS7_ILi160EEENS7_ILi64EEEEEELi64ENS_12float_e4m3_tEfNS_4arch4Sm90ELb1ELb0ELb0ELb0ELb1ELb0ELb0ELb1ELb1ELb1ELb0ELb0EEENS1_21CollectiveEpilogueFwdINS6_IJSA_SC_SB_EEES9_NS_10bfloat16_tESG_Li384ELb0ELb1ELb0ELb1EEENS1_30DynamicPersistentTileSchedulerILi384ELi128ELb0ELb1ELb1EEEEEEEEEvNT_6ParamsE:
        /* <DEDUP_REMOVED lines=45> */
.L_x_1870:
        /* <DEDUP_REMOVED lines=22> */
.L_x_1871:
        /* <DEDUP_REMOVED lines=18> */
.L_x_1872:
        /* <DEDUP_REMOVED lines=22> */
.L_x_1873:
        /* <DEDUP_REMOVED lines=24> */
.L_x_1874:
        /* <DEDUP_REMOVED lines=10> */
.L_x_1876:
        /* <DEDUP_REMOVED lines=40> */
[----:B------:R0:W-:Y:S01]  /*0b50*/  STL [R1], R2 ;  /* 0x0000000201007387 */ /* 0x0001e20000100800 */
[----:B------:R-:W-:Y:S01]  /*0b60*/  LEA.HI R0, R0, R10, RZ, 0x3 ;  /* 0x0000000a00007211 */ /* 0x000fe200078f18ff */
[----:B------:R-:W-:Y:S01]  /*0b70*/  IMAD.IADD R7, R10, 0x1, -R7 ;  /* 0x000000010a077824 */ /* 0x000fe200078e0a07 */
[----:B------:R-:W-:-:S02]  /*0b80*/  LOP3.LUT R8, R8, 0xfffffff8, RZ, 0xc0, !PT ;  /* 0xfffffff808087812 */ /* 0x000fc400078ec0ff */
[----:B------:R-:W-:Y:S02]  /*0b90*/  LEA.HI R6, R6, R23, RZ, 0x5 ;  /* 0x0000001706067211 */ /* 0x000fe400078f28ff */
[----:B------:R-:W-:Y:S01]  /*0ba0*/  LOP3.LUT R18, R0, 0xfffffff8, RZ, 0xc0, !PT ;  /* 0xfffffff800127812 */ /* 0x000fe200078ec0ff */
[----:B------:R-:W-:Y:S01]  /*0bb0*/  IMAD.IADD R5, R5, 0x1, -R8 ;  /* 0x0000000105057824 */ /* 0x000fe200078e0a08 */
[----:B------:R-:W-:Y:S01]  /*0bc0*/  LEA.HI R9, R7, R7, RZ, 0x1 ;  /* 0x0000000707097211 */ /* 0x000fe200078f08ff */
[----:B0-----:R-:W-:Y:S01]  /*0bd0*/  IMAD.HI R2, R156, 0x55555556, RZ ;  /* 0x555555569c027827 */ /* 0x001fe200078e02ff */
[----:B------:R-:W-:Y:S02]  /*0be0*/  SHF.R.S32.HI R6, RZ, 0x5, R6 ;  /* 0x00000005ff067819 */ /* 0x000fe40000011406 */
[----:B------:R-:W-:Y:S01]  /*0bf0*/  LOP3.LUT R16, R4, 0x7ffffffc, RZ, 0xc0, !PT ;  /* 0x7ffffffc04107812 */ /* 0x000fe200078ec0ff */
[----:B------:R-:W-:Y:S01]  /*0c00*/  IMAD.IADD R18, R10, 0x1, -R18 ;  /* 0x000000010a127824 */ /* 0x000fe200078e0a12 */
[----:B------:R-:W-:Y:S01]  /*0c10*/  LEA.HI R3, R2, R2, RZ, 0x1 ;  /* 0x0000000202037211 */ /* 0x000fe200078f08ff */
[----:B------:R-:W-:Y:S01]  /*0c20*/  IMAD R6, R6, 0x10, R5 ;  /* 0x0000001006067824 */ /* 0x000fe200078e0205 */
[----:B------:R-:W-:Y:S01]  /*0c30*/  LOP3.LUT R2, R9, 0x1ffffffe, RZ, 0xc0, !PT ;  /* 0x1ffffffe09027812 */ /* 0x000fe200078ec0ff */
[----:B------:R-:W-:Y:S01]  /*0c40*/  IMAD.SHL.U32 R19, R18, 0x8, RZ ;  /* 0x0000000812137824 */ /* 0x000fe200078e00ff */
[----:B------:R-:W-:Y:S01]  /*0c50*/  SHF.R.S32.HI R22, RZ, 0x3, R0 ;  /* 0x00000003ff167819 */ /* 0x000fe20000011400 */
[----:B------:R-:W-:-:S02]  /*0c60*/  IMAD R3, R3, -0x3, R156 ;  /* 0xfffffffd03037824 */ /* 0x000fc400078e029c */
[----:B------:R-:W-:Y:S01]  /*0c70*/  IMAD.IADD R2, R7, 0x1, -R2 ;  /* 0x0000000107027824 */ /* 0x000fe200078e0a02 */
[----:B------:R-:W-:Y:S01]  /*0c80*/  SHF.R.S32.HI R0, RZ, 0x1f, R19 ;  /* 0x0000001fff007819 */ /* 0x000fe20000011413 */
[----:B------:R-:W-:Y:S02]  /*0c90*/  IMAD R157, R3, 0x40, R6 ;  /* 0x00000040039d7824 */ /* 0x000fe400078e0206 */
[----:B------:R-:W-:Y:S02]  /*0ca0*/  IMAD.IADD R16, R23, 0x1, -R16 ;  /* 0x0000000117107824 */ /* 0x000fe400078e0a10 */
[----:B------:R-:W-:-:S07]  /*0cb0*/  IMAD R17, R2, 0x8, R157 ;  /* 0x0000000802117824 */ /* 0x000fce00078e029d */
.L_x_1921:
        /* <DEDUP_REMOVED lines=21> */
.L_x_1877:
[----:B------:R-:W-:Y:S01]  /*0e10*/  ULDC UR6, c[0x0][0xc54] ;  /* 0x0003150000067ab9 */ /* 0x000fe20000000800 */
[----:B------:R-:W-:Y:S01]  /*0e20*/  UMOV UR8, UR7 ;  /* 0x0000000700087c82 */ /* 0x000fe20008000000 */
[----:B------:R-:W-:-:S11]  /*0e30*/  UISETP.NE.AND UP0, UPT, UR6, 0x1, UPT ;  /* 0x000000010600788c */ /* 0x000fd6000bf05270 */
[----:B------:R-:W-:Y:S02]  /*0e40*/  @UP0 ULDC.64 UR10, c[0x0][0xc58] ;  /* 0x00031600000a0ab9 */ /* 0x000fe40000000a00 */
[----:B------:R-:W-:-:S04]  /*0e50*/  UIMAD.WIDE.U32 UR4, UR7, UR10, URZ ;  /* 0x0000000a070472a5 */ /* 0x000fc8000f8e003f */
[----:B------:R-:W-:-:S04]  /*0e60*/  @UP0 USHF.R.U32.HI UR8, URZ, UR11, UR5 ;  /* 0x0000000b3f080299 */ /* 0x000fc80008011605 */
[----:B------:R-:W-:-:S12]  /*0e70*/  UIMAD UR4, UR8, UR6, URZ ;  /* 0x00000006080472a4 */ /* 0x000fd8000f8e023f */
.L_x_1878:
[----:B------:R-:W-:Y:S01]  /*0e80*/  ULDC UR41, c[0x0][0xc48] ;  /* 0x0003120000297ab9 */ /* 0x000fe20000000800 */
[----:B------:R-:W-:Y:S01]  /*0e90*/  UIADD3 UR6, UR7, -UR4, URZ ;  /* 0x8000000407067290 */ /* 0x000fe2000fffe03f */
[----:B------:R-:W-:Y:S01]  /*0ea0*/  IMAD.MOV.U32 R7, RZ, RZ, 0x3f800000 ;  /* 0x3f800000ff077424 */ /* 0x000fe200078e00ff */
[----:B------:R-:W-:Y:S01]  /*0eb0*/  UISETP.NE.AND UP2, UPT, UR41, 0x1, UPT ;  /* 0x000000012900788c */ /* 0x000fe2000bf45270 */
[----:B------:R-:W-:Y:S01]  /*0ec0*/  IMAD.MOV.U32 R0, RZ, RZ, 0x3f800000 ;  /* 0x3f800000ff007424 */ /* 0x000fe200078e00ff */
[----:B------:R-:W-:Y:S01]  /*0ed0*/  ULDC.64 UR4, c[0x0][0x990] ;  /* 0x0002640000047ab9 */ /* 0x000fe20000000a00 */
[----:B------:R-:W-:Y:S01]  /*0ee0*/  ULDC UR18, c[0x0][0xc54] ;  /* 0x0003150000127ab9 */ /* 0x000fe20000000800 */
[----:B------:R-:W-:Y:S02]  /*0ef0*/  UISETP.NE.U32.AND UP0, UPT, UR4, URZ, UPT ;  /* 0x0000003f0400728c */ /* 0x000fe4000bf05070 */
[----:B------:R-:W-:Y:S02]  /*0f00*/  UIMAD UR18, UR9, UR18, UR6 ;  /* 0x00000012091272a4 */ /* 0x000fe4000f8e0206 */
[----:B------:R-:W-:Y:S01]  /*0f10*/  UISETP.NE.AND.EX UP0, UPT, UR5, URZ, UPT, UP0 ;  /* 0x0000003f0500728c */ /* 0x000fe2000bf05300 */
[----:B------:R-:W-:-:S02]  /*0f20*/  ULDC.64 UR6, c[0x0][0x998] ;  /* 0x0002660000067ab9 */ /* 0x000fc40000000a00 */
[----:B------:R-:W-:Y:S01]  /*0f30*/  @UP2 ULDC UR10, c[0x0][0xc4c] ;  /* 0x00031300000a2ab9 */ /* 0x000fe20000000800 */
[----:B------:R-:W-:Y:S02]  /*0f40*/  UISETP.NE.U32.AND UP1, UPT, UR6, URZ, UPT ;  /* 0x0000003f0600728c */ /* 0x000fe4000bf25070 */
[----:B------:R-:W-:Y:S01]  /*0f50*/  UIMAD.WIDE.U32 UR10, UR18, UR10, URZ ;  /* 0x0000000a120a72a5 */ /* 0x000fe2000f8e003f */
[----:B------:R-:W-:Y:S01]  /*0f60*/  PLOP3.LUT P0, PT, PT, PT, UP0, 0x80, 0x0 ;  /* 0x000000000000781c */ /* 0x000fe20003f0f008 */
[----:B------:R-:W-:Y:S01]  /*0f70*/  @UP2 ULDC UR9, c[0x0][0xc50] ;  /* 0x0003140000092ab9 */ /* 0x000fe20000000800 */
[----:B------:R-:W-:Y:S01]  /*0f80*/  UISETP.NE.AND.EX UP1, UPT, UR7, URZ, UPT, UP1 ;  /* 0x0000003f0700728c */ /* 0x000fe2000bf25310 */
[----:B------:R-:W-:Y:S01]  /*0f90*/  UMOV UR40, UR18 ;  /* 0x0000001200287c82 */ /* 0x000fe20008000000 */
[----:B------:R-:W-:Y:S02]  /*0fa0*/  @UP2 USHF.R.U32.HI UR40, URZ, UR9, UR11 ;  /* 0x000000093f282299 */ /* 0x000fe4000801160b */
[----:B------:R-:W-:-:S02]  /*0fb0*/  ULOP3.LUT UR8, URZ, UR8, URZ, 0x33, !UPT ;  /* 0x000000083f087292 */ /* 0x000fc4000f8e333f */
[----:B------:R-:W-:Y:S01]  /*0fc0*/  PLOP3.LUT P1, PT, PT, PT, UP1, 0x80, 0x0 ;  /* 0x000000000000781c */ /* 0x000fe20003f2f018 */
[----:B------:R-:W-:Y:S01]  /*0fd0*/  @UP0 USHF.R.S32.HI UR9, URZ, 0x1f, UR40 ;  /* 0x0000001f3f090899 */ /* 0x000fe20008011428 */
[----:B------:R-:W-:Y:S01]  /*0fe0*/  @UP0 ULDC.64 UR10, c[0x0][0x9a8] ;  /* 0x00026a00000a0ab9 */ /* 0x000fe20000000a00 */
[----:B------:R-:W-:Y:S02]  /*0ff0*/  UIADD3 UR15, -UR40, URZ, URZ ;  /* 0x0000003f280f7290 */ /* 0x000fe4000fffe13f */
[----:B------:R-:W-:Y:S02]  /*1000*/  @UP0 UIMAD UR9, UR9, UR10, URZ ;  /* 0x0000000a090902a4 */ /* 0x000fe4000f8e023f */
[----:B------:R-:W-:Y:S02]  /*1010*/  @UP0 UIMAD.WIDE.U32 UR12, UR40, UR10, URZ ;  /* 0x0000000a280c02a5 */ /* 0x000fe4000f8e003f */
[----:B------:R-:W-:Y:S01]  /*1020*/  @UP1 USHF.R.S32.HI UR10, URZ, 0x1f, UR40 ;  /* 0x0000001f3f0a1899 */ /* 0x000fe20008011428 */
[----:B------:R-:W-:Y:S01]  /*1030*/  @UP1 ULDC.64 UR16, c[0x0][0x9b8] ;  /* 0x00026e0000101ab9 */ /* 0x000fe20000000a00 */
[----:B------:R-:W-:-:S02]  /*1040*/  @UP0 UIMAD UR14, UR40, UR11, UR9 ;  /* 0x0000000b280e02a4 */ /* 0x000fc4000f8e0209 */
[----:B------:R-:W-:Y:S02]  /*1050*/  @UP1 UIMAD UR9, UR10, UR16, URZ ;  /* 0x000000100a0912a4 */ /* 0x000fe4000f8e023f */
[----:B------:R-:W-:Y:S02]  /*1060*/  UIMAD UR41, UR41, UR15, UR18 ;  /* 0x0000000f292972a4 */ /* 0x000fe4000f8e0212 */
[----:B------:R-:W-:Y:S02]  /*1070*/  @UP1 UIMAD UR15, UR40, UR17, UR9 ;  /* 0x00000011280f12a4 */ /* 0x000fe4000f8e0209 */
[----:B------:R-:W-:Y:S02]  /*1080*/  @UP0 USHF.R.S32.HI UR9, URZ, 0x1f, UR41 ;  /* 0x0000001f3f090899 */ /* 0x000fe40008011429 */
[----:B------:R-:W-:Y:S02]  /*1090*/  @UP1 UIMAD.WIDE.U32 UR10, UR40, UR16, URZ ;  /* 0x00000010280a12a5 */ /* 0x000fe4000f8e003f */
[----:B------:R-:W-:Y:S01]  /*10a0*/  @UP1 USHF.R.S32.HI UR20, URZ, 0x1f, UR41 ;  /* 0x0000001f3f141899 */ /* 0x000fe20008011429 */
[----:B------:R-:W-:Y:S01]  /*10b0*/  @UP0 ULDC.64 UR16, c[0x0][0x9b0] ;  /* 0x00026c0000100ab9 */ /* 0x000fe20000000a00 */
[----:B------:R-:W-:Y:S01]  /*10c0*/  @UP1 ULDC.64 UR18, c[0x0][0x9c0] ;  /* 0x0002700000121ab9 */ /* 0x000fe20000000a00 */
[----:B------:R-:W-:-:S02]  /*10d0*/  @UP0 UIADD3 UR13, UR13, UR14, URZ ;  /* 0x0000000e0d0d0290 */ /* 0x000fc4000fffe03f */
[----:B------:R-:W-:Y:S02]  /*10e0*/  @UP0 UIMAD UR9, UR9, UR16, URZ ;  /* 0x00000010090902a4 */ /* 0x000fe4000f8e023f */
[----:B------:R-:W-:Y:S02]  /*10f0*/  @UP1 UIADD3 UR11, UR11, UR15, URZ ;  /* 0x0000000f0b0b1290 */ /* 0x000fe4000fffe03f */
[----:B------:R-:W-:Y:S02]  /*1100*/  @UP1 UIMAD UR14, UR20, UR18, URZ ;  /* 0x00000012140e12a4 */ /* 0x000fe4000f8e023f */
[----:B------:R-:W-:Y:S02]  /*1110*/  @UP0 UIMAD UR9, UR41, UR17, UR9 ;  /* 0x00000011290902a4 */ /* 0x000fe4000f8e0209 */
[----:B------:R-:W-:Y:S02]  /*1120*/  @UP0 UIMAD.WIDE.U32 UR12, UR41, UR16, UR12 ;  /* 0x00000010290c02a5 */ /* 0x000fe4000f8e000c */
[----:B------:R-:W-:-:S02]  /*1130*/  @UP1 UIMAD UR14, UR41, UR19, UR14 ;  /* 0x00000013290e12a4 */ /* 0x000fc4000f8e020e */
[----:B------:R-:W-:Y:S02]  /*1140*/  @UP1 UIMAD.WIDE.U32 UR10, UR41, UR18, UR10 ;  /* 0x00000012290a12a5 */ /* 0x000fe4000f8e000a */
        /* <DEDUP_REMOVED lines=8> */
[----:B------:R-:W-:Y:S01]  /*11d0*/  ULDC UR6, c[0x0][0x448] ;  /* 0x0001120000067ab9 */ /* 0x000fe20000000800 */
[----:B------:R-:W-:Y:S01]  /*11e0*/  IMAD.U32 R3, RZ, RZ, UR5 ;  /* 0x00000005ff037e24 */ /* 0x000fe2000f8e00ff */
[----:B------:R-:W-:Y:S01]  /*11f0*/  ULDC.64 UR4, c[0x0][0x418] ;  /* 0x0001060000047ab9 */ /* 0x000fe20000000a00 */
[----:B------:R-:W-:Y:S01]  /*1200*/  IMAD.U32 R5, RZ, RZ, UR7 ;  /* 0x00000007ff057e24 */ /* 0x000fe2000f8e00ff */
[----:B------:R-:W-:Y:S02]  /*1210*/  ULDC UR47, c[0x0][0x424] ;  /* 0x00010900002f7ab9 */ /* 0x000fe40000000800 */
[----:B------:R0:W2:Y:S01]  /*1220*/  @P0 LDG.E R7, desc[UR50][R2.64] ;  /* 0x0000003202070981 */ /* 0x0000a2000c1e1900 */
[----:B------:R-:W-:Y:S02]  /*1230*/  UISETP.NE.U32.AND UP0, UPT, UR4, URZ, UPT ;  /* 0x0000003f0400728c */ /* 0x000fe4000bf05070 */
[----:B------:R-:W-:Y:S01]  /*1240*/  UISETP.NE.AND UP4, UPT, UR6, 0x1, UPT ;  /* 0x000000010600788c */ /* 0x000fe2000bf85270 */
[----:B------:R1:W2:Y:S01]  /*1250*/  @P1 LDG.E R0, desc[UR50][R4.64] ;  /* 0x0000003204001981 */ /* 0x0002a2000c1e1900 */
[----:B------:R-:W-:Y:S01]  /*1260*/  ULDC UR4, c[0x0][0xc3c] ;  /* 0x00030f0000047ab9 */ /* 0x000fe20000000800 */
[----:B------:R-:W-:Y:S01]  /*1270*/  UISETP.NE.AND.EX UP0, UPT, UR5, URZ, UPT, UP0 ;  /* 0x0000003f0500728c */ /* 0x000fe2000bf05300 */
[----:B------:R-:W-:Y:S01]  /*1280*/  PLOP3.LUT P0, PT, PT, PT, PT, 0x80, 0x0 ;  /* 0x000000000000781c */ /* 0x000fe20003f0f070 */
[----:B------:R-:W-:Y:S01]  /*1290*/  UIADD3 UR4, UR8, UR4, URZ ;  /* 0x0000000408047290 */ /* 0x000fe2000fffe03f */
[----:B------:R-:W-:Y:S01]  /*12a0*/  CS2R R54, SRZ ;  /* 0x0000000000367805 */ /* 0x000fe2000001ff00 */
[----:B------:R-:W-:Y:S01]  /*12b0*/  ULDC UR5, c[0x0][0x988] ;  /* 0x0002620000057ab9 */ /* 0x000fe20000000800 */
[----:B------:R-:W-:Y:S01]  /*12c0*/  ULDC UR7, c[0x0][0x288] ;  /* 0x0000a20000077ab9 */ /* 0x000fe20000000800 */
[----:B------:R-:W-:Y:S01]  /*12d0*/  UIMAD UR43, UR4, 0xc0, URZ ;  /* 0x000000c0042b78a4 */ /* 0x000fe2000f8e023f */
[----:B0-----:R-:W-:Y:S01]  /*12e0*/  CS2R R2, SRZ ;  /* 0x0000000000027805 */ /* 0x001fe2000001ff00 */
[----:B------:R-:W-:Y:S01]  /*12f0*/  UIADD3 UR7, -UR7, 0xa0, URZ ;  /* 0x000000a007077890 */ /* 0x000fe2000fffe13f */
[----:B-1----:R-:W-:Y:S01]  /*1300*/  CS2R R4, SRZ ;  /* 0x0000000000047805 */ /* 0x002fe2000001ff00 */
[----:B------:R-:W-:Y:S01]  /*1310*/  UIADD3 UR6, UR43, 0xbf, URZ ;  /* 0x000000bf2b067890 */ /* 0x000fe2000fffe03f */
[----:B------:R-:W-:Y:S01]  /*1320*/  CS2R R8, SRZ ;  /* 0x0000000000087805 */ /* 0x000fe2000001ff00 */
[----:B------:R-:W-:Y:S01]  /*1330*/  @UP4 ULDC UR4, c[0x0][0x44c] ;  /* 0x0001130000044ab9 */ /* 0x000fe20000000800 */
[----:B------:R-:W-:Y:S01]  /*1340*/  USEL UR47, UR47, 0x1, UP0 ;  /* 0x000000012f2f7887 */ /* 0x000fe20008000000 */
[----:B------:R-:W-:Y:S01]  /*1350*/  CS2R R52, SRZ ;  /* 0x0000000000347805 */ /* 0x000fe2000001ff00 */
[----:B------:R-:W-:Y:S01]  /*1360*/  ULDC UR8, c[0x0][0x2f0] ;  /* 0x0000bc0000087ab9 */ /* 0x000fe20000000800 */
[----:B------:R-:W-:Y:S01]  /*1370*/  @UP4 ULDC UR9, c[0x0][0x450] ;  /* 0x0001140000094ab9 */ /* 0x000fe20000000800 */
[----:B------:R-:W-:Y:S01]  /*1380*/  UIMAD UR7, UR47, UR8, UR7 ;  /* 0x000000082f0772a4 */ /* 0x000fe2000f8e0207 */
[----:B------:R-:W-:Y:S01]  /*1390*/  CS2R R10, SRZ ;  /* 0x00000000000a7805 */ /* 0x000fe2000001ff00 */
[----:B------:R-:W-:Y:S01]  /*13a0*/  UP2UR UR48, UPR, URZ, 0x10 ;  /* 0x000000103f307883 */ /* 0x000fe20008000000 */
        /* <DEDUP_REMOVED lines=11> */
[----:B--2---:R-:W-:-:S04]  /*1460*/  FMUL.FTZ R0, R7, R0 ;  /* 0x0000000007007220 */ /* 0x004fc80000410000 */
[----:B------:R-:W-:Y:S01]  /*1470*/  FMUL.FTZ R0, R0, UR5 ;  /* 0x0000000500007c20 */ /* 0x000fe20008410000 */
[----:B------:R-:W-:Y:S02]  /*1480*/  UIMAD.WIDE.U32 UR4, UR6, UR4, URZ ;  /* 0x00000004060472a5 */ /* 0x000fe4000f8e003f */
[----:B------:R-:W-:Y:S02]  /*1490*/  UIMAD UR4, UR47, UR8, 0x9f ;  /* 0x0000009f2f0474a4 */ /* 0x000fe4000f8e0208 */
[----:B------:R-:W-:Y:S01]  /*14a0*/  @UP4 USHF.R.U32.HI UR6, URZ, UR9, UR5 ;  /* 0x000000093f064299 */ /* 0x000fe20008011605 */
[----:B------:R-:W-:Y:S01]  /*14b0*/  R2UR UR42, R0 ;  /* 0x00000000002a72ca */ /* 0x000fe200000e0000 */
[----:B------:R-:W-:Y:S02]  /*14c0*/  UIMAD.WIDE UR4, UR4, 0x66666667, URZ ;  /* 0x66666667040478a5 */ /* 0x000fe4000f8e023f */
[----:B------:R-:W-:Y:S02]  /*14d0*/  UIADD3 UR6, UR7, UR6, URZ ;  /* 0x0000000607067290 */ /* 0x000fe4000fffe03f */
[----:B------:R-:W-:-:S02]  /*14e0*/  USHF.R.U32.HI UR4, URZ, 0x1f, UR5 ;  /* 0x0000001f3f047899 */ /* 0x000fc40008011605 */
[----:B------:R-:W-:Y:S02]  /*14f0*/  UIMAD.WIDE UR6, UR6, 0x66666667, URZ ;  /* 0x66666667060678a5 */ /* 0x000fe4000f8e023f */
[----:B------:R-:W-:Y:S02]  /*1500*/  ULEA.HI.SX32 UR4, UR5, UR4, 0x1a ;  /* 0x0000000405047291 */ /* 0x000fe4000f8fd23f */
[----:B------:R-:W-:-:S04]  /*1510*/  USHF.R.U32.HI UR6, URZ, 0x1f, UR7 ;  /* 0x0000001f3f067899 */ /* 0x000fc80008011607 */
[----:B------:R-:W-:-:S04]  /*1520*/  ULEA.HI.SX32 UR6, UR7, UR6, 0x1a ;  /* 0x0000000607067291 */ /* 0x000fc8000f8fd23f */
[----:B------:R-:W-:-:S04]  /*1530*/  UISETP.LT.AND UP0, UPT, UR4, UR6, UPT ;  /* 0x000000060400728c */ /* 0x000fc8000bf01270 */
[----:B------:R-:W-:-:S04]  /*1540*/  USEL UR49, UR4, UR6, UP0 ;  /* 0x0000000604317287 */ /* 0x000fc80008000000 */
[----:B------:R-:W-:-:S06]  /*1550*/  UISETP.GE.AND UP0, UPT, UR49, 0x1, UPT ;  /* 0x000000013100788c */ /* 0x000fcc000bf06270 */
[----:B------:R-:W-:-:S13]  /*1560*/  PLOP3.LUT P1, PT, PT, PT, UP0, 0x80, 0x0 ;  /* 0x000000000000781c */ /* 0x000fda0003f2f008 */
[----:B------:R-:W-:Y:S05]  /*1570*/  @!P1 BRA `(.L_x_1879) ;  /* 0x0000008400a49947 */ /* 0x000fea0003800000 */
[----:B------:R-:W0:Y:S01]  /*1580*/  SHFL.IDX PT, R0, R156, RZ, 0x1f ;  /* 0x00001fff9c007589 */ /* 0x000e2200000e0000 */
[----:B------:R-:W1:Y:S01]  /*1590*/  S2UR UR44, SR_CgaCtaId ;  /* 0x00000000002c79c3 */ /* 0x000e620000008800 */
[----:B------:R-:W-:Y:S01]  /*15a0*/  UMOV UR45, 0x400 ;  /* 0x00000400002d7882 */ /* 0x000fe20000000000 */
[----:B0-----:R-:W-:Y:S01]  /*15b0*/  R2UR UR6, R0 ;  /* 0x00000000000672ca */ /* 0x001fe200000e0000 */
[----:B-1----:R-:W-:-:S12]  /*15c0*/  ULEA UR45, UR44, UR45, 0x18 ;  /* 0x0000002d2c2d7291 */ /* 0x002fd8000f8ec03f */
        /* <DEDUP_REMOVED lines=26> */
.L_x_1880:
        /* <DEDUP_REMOVED lines=9> */
.L_x_2007:
[----:B------:R-:W-:Y:S05]  /*1800*/  @!P0 BRA `(.L_x_1882) ;  /* 0x0000000000048947 */ /* 0x000fea0003800000 */
[----:B------:R-:W-:Y:S01]  /*1810*/  BPT.TRAP 0x1 ;  /* 0x000000040000795c */ /* 0x000fe20000300000 */
.L_x_1882:
[----:B0-----:R-:W-:Y:S02]  /*1820*/  IMAD.U32 R3, RZ, RZ, UR38 ;  /* 0x00000026ff037e24 */ /* 0x001fe4000f8e00ff */
[----:B------:R-:W-:-:S03]  /*1830*/  IMAD.U32 R0, RZ, RZ, UR37 ;  /* 0x00000025ff007e24 */ /* 0x000fc6000f8e00ff */
[----:B------:R-:W-:Y:S02]  /*1840*/  LEA R3, R3, UR45, 0x3 ;  /* 0x0000002d03037c11 */ /* 0x000fe4000f8e18ff */
[----:B------:R-:W-:-:S04]  /*1850*/  SHF.L.U32 R0, R0, 0x1f, RZ ;  /* 0x0000001f00007819 */ /* 0x000fc800000006ff */
[----:B------:R0:W1:Y:S01]  /*1860*/  SYNCS.PHASECHK.TRANS64.TRYWAIT P1, [R3+URZ+0x13230], R0 ;  /* 0x01323000030075a7 */ /* 0x000062000802017f */
[----:B------:R-:W-:Y:S05]  /*1870*/  @!P0 BRA `(.L_x_1883) ;  /* 0x0000000000048947 */ /* 0x000fea0003800000 */
[----:B------:R-:W-:Y:S01]  /*1880*/  BPT.TRAP 0x1 ;  /* 0x000000040000795c */ /* 0x000fe20000300000 */
.L_x_1883:
[----:B-1----:R-:W-:Y:S05]  /*1890*/  @P1 BRA `(.L_x_1884) ;  /* 0x0000000000081947 */ /* 0x002fea0003800000 */
[----:B------:R-:W1:Y:S02]  /*18a0*/  SYNCS.PHASECHK.TRANS64.TRYWAIT P1, [R3+URZ+0x13230], R0 ;  /* 0x01323000030075a7 */ /* 0x000e64000802017f */
[----:B-1----:R-:W-:Y:S05]  /*18b0*/  @!P1 BRA `(.L_x_1885) ;  /* 0x000000e800ec9947 */ /* 0x002fea0003800000 */
.L_x_1884:
        /* <DEDUP_REMOVED lines=73> */
.L_x_1886:
[----:B------:R-:W-:Y:S01]  /*1d50*/  UISETP.NE.AND UP0, UPT, UR48, URZ, UPT ;  /* 0x0000003f3000728c */ /* 0x000fe2000bf05270 */
[----:B------:R-:W-:Y:S01]  /*1d60*/  VIADD R10, R17, UR43 ;  /* 0x0000002b110a7c36 */ /* 0x000fe20008000000 */
[----:B------:R-:W-:Y:S01]  /*1d70*/  ULDC UR11, c[0x0][0x2f0] ;  /* 0x0000bc00000b7ab9 */ /* 0x000fe20000000800 */
[----:B------:R-:W-:Y:S01]  /*1d80*/  ULDC UR12, c[0x0][0x288] ;  /* 0x0000a200000c7ab9 */ /* 0x000fe20000000800 */
[----:B------:R-:W-:Y:S01]  /*1d90*/  IMAD.U32 R2, RZ, RZ, UR11 ;  /* 0x0000000bff027e24 */ /* 0x000fe2000f8e00ff */
[----:B------:R-:W-:Y:S01]  /*1da0*/  R2UR UR13, R3 ;  /* 0x00000000030d72ca */ /* 0x000fe200000e0000 */
[----:B------:R-:W-:Y:S01]  /*1db0*/  IMAD.U32 R111, RZ, RZ, UR42 ;  /* 0x0000002aff6f7e24 */ /* 0x000fe2000f8e00ff */
[----:B------:R-:W-:Y:S01]  /*1dc0*/  PLOP3.LUT P1, PT, PT, PT, UP0, 0x80, 0x0 ;  /* 0x000000000000781c */ /* 0x000fe20003f2f008 */
[----:B------:R-:W-:Y:S01]  /*1dd0*/  UMOV UR10, UR43 ;  /* 0x0000002b000a7c82 */ /* 0x000fe20008000000 */
[----:B------:R-:W-:Y:S01]  /*1de0*/  PLOP3.LUT P2, PT, PT, PT, UP0, 0x80, 0x0 ;  /* 0x000000000000781c */ /* 0x000fe20003f4f008 */
[----:B------:R-:W-:Y:S01]  /*1df0*/  UIADD3 UR23, UR49, -0x2, URZ ;  /* 0xfffffffe31177890 */ /* 0x000fe2000fffe03f */
[----:B------:R-:W-:Y:S01]  /*1e00*/  @UP0 ULDC UR6, c[0x0][0x44c] ;  /* 0x0001130000060ab9 */ /* 0x000fe20000000800 */
[----:B------:R-:W-:-:S08]  /*1e10*/  @UP0 ULDC UR14, c[0x0][0x450] ;  /* 0x00011400000e0ab9 */ /* 0x000fd00000000800 */
[----:B01----:R-:W-:Y:S01]  /*1e20*/  @P1 IMAD.HI.U32 R0, R10, UR6, RZ ;  /* 0x000000060a001c27 */ /* 0x003fe2000f8e00ff */
[----:B------:R-:W-:-:S04]  /*1e30*/  @UP0 ULDC UR6, c[0x0][0x450] ;  /* 0x0001140000060ab9 */ /* 0x000fc80000000800 */
[----:B------:R-:W-:Y:S01]  /*1e40*/  @P2 SHF.R.U32.HI R10, RZ, UR6, R0 ;  /* 0x00000006ff0a2c19 */ /* 0x000fe20008011600 */
[----:B------:R-:W-:-:S04]  /*1e50*/  UIMAD UR6, UR49, -0xa0, URZ ;  /* 0xffffff60310678a4 */ /* 0x000fc8000f8e023f */
[----:B------:R-:W0:Y:S01]  /*1e60*/  SHFL.IDX PT, R0, R10, 0x1, 0x1c1f ;  /* 0x003c1f000a007f89 */ /* 0x000e2200000e0000 */
[----:B------:R-:W-:Y:S02]  /*1e70*/  UIADD3 UR7, UR6, 0xa1, URZ ;  /* 0x000000a106077890 */ /* 0x000fe4000fffe03f */
[----:B------:R-:W-:Y:S01]  /*1e80*/  UIMAD UR6, UR47, UR11, UR6 ;  /* 0x0000000b2f0672a4 */ /* 0x000fe2000f8e0206 */
[----:B------:R-:W-:Y:S01]  /*1e90*/  SHFL.IDX PT, R10, R10, RZ, 0x1c1f ;  /* 0x001c1fff0a0a7589 */ /* 0x000fe200000e0000 */
[----:B------:R-:W-:Y:S02]  /*1ea0*/  UIMAD UR11, UR47, UR11, -UR12 ;  /* 0x0000000b2f0b72a4 */ /* 0x000fe4000f8e0a0c */
[----:B------:R-:W-:Y:S01]  /*1eb0*/  IMAD.U32 R9, RZ, RZ, UR7 ;  /* 0x00000007ff097e24 */ /* 0x000fe2000f8e00ff */
[----:B------:R-:W-:-:S03]  /*1ec0*/  UIADD3 UR6, UR6, 0xa0, URZ ;  /* 0x000000a006067890 */ /* 0x000fc6000fffe03f */
[----:B------:R-:W-:-:S03]  /*1ed0*/  IMAD R9, R16, -0x2, R9 ;  /* 0xfffffffe10097824 */ /* 0x000fc600078e0209 */
[----:B------:R-:W-:Y:S01]  /*1ee0*/  IMAD.U32 R7, RZ, RZ, UR6 ;  /* 0x00000006ff077e24 */ /* 0x000fe2000f8e00ff */
[----:B------:R-:W-:Y:S01]  /*1ef0*/  @UP0 ULDC UR6, c[0x0][0x44c] ;  /* 0x0001130000060ab9 */ /* 0x000fe20000000800 */
[----:B------:R-:W-:Y:S01]  /*1f00*/  IMAD R9, R2, UR47, R9 ;  /* 0x0000002f02097c24 */ /* 0x000fe2000f8e0209 */
[----:B------:R-:W-:Y:S01]  /*1f10*/  UIMAD.WIDE.U32 UR6, UR43, UR6, URZ ;  /* 0x000000062b0672a5 */ /* 0x000fe2000f8e003f */
[----:B------:R-:W-:-:S03]  /*1f20*/  IMAD R2, R16, -0x2, R7 ;  /* 0xfffffffe10027824 */ /* 0x000fc600078e0207 */
[----:B------:R-:W-:Y:S01]  /*1f30*/  @UP0 USHF.R.U32.HI UR10, URZ, UR14, UR7 ;  /* 0x0000000e3f0a0299 */ /* 0x000fe20008011607 */
[----:B0-----:R-:W-:-:S03]  /*1f40*/  IADD3 R7, R0, -UR12, R9 ;  /* 0x8000000c00077c10 */ /* 0x001fc6000fffe009 */
[----:B------:R-:W-:Y:S01]  /*1f50*/  UIADD3 UR6, UR11, UR10, URZ ;  /* 0x0000000a0b067290 */ /* 0x000fe2000fffe03f */
[----:B------:R-:W-:-:S03]  /*1f60*/  VIMNMX R0, R2, R7, PT ;  /* 0x0000000702007248 */ /* 0x000fc60003fe0100 */
[----:B------:R-:W-:Y:S01]  /*1f70*/  UIMAD.WIDE UR6, UR6, 0x66666667, URZ ;  /* 0x66666667060678a5 */ /* 0x000fe2000f8e023f */
[----:B------:R-:W-:-:S03]  /*1f80*/  ISETP.GT.AND P1, PT, R0, RZ, PT ;  /* 0x000000ff0000720c */ /* 0x000fc60003f24270 */
[----:B------:R-:W-:Y:S01]  /*1f90*/  USHF.R.U32.HI UR6, URZ, 0x1f, UR7 ;  /* 0x0000001f3f067899 */ /* 0x000fe20008011607 */
[C---:B------:R-:W-:Y:S02]  /*1fa0*/  ISETP.GT.AND P2, PT, R0.reuse, 0x1, PT ;  /* 0x000000010000780c */ /* 0x040fe40003f44270 */
[----:B------:R-:W-:Y:S01]  /*1fb0*/  ISETP.GT.AND P3, PT, R0, 0x8, PT ;  /* 0x000000080000780c */ /* 0x000fe20003f64270 */
[----:B------:R-:W-:Y:S01]  /*1fc0*/  ULEA.HI.SX32 UR7, UR7, UR6, 0x1a ;  /* 0x0000000607077291 */ /* 0x000fe2000f8fd23f */
[----:B------:R-:W-:Y:S01]  /*1fd0*/  FSEL R107, R90, -INF , P1 ;  /* 0xff8000005a6b7808 */ /* 0x000fe20000800000 */
[----:B------:R-:W-:Y:S01]  /*1fe0*/  UIADD3 UR6, UR13, 0x13240, URZ ;  /* 0x000132400d067890 */ /* 0x000fe2000fffe03f */
[----:B------:R-:W-:Y:S01]  /*1ff0*/  FSEL R7, R91, -INF , P2 ;  /* 0xff8000005b077808 */ /* 0x000fe20001000000 */
[----:B------:R-:W-:Y:S01]  /*2000*/  UISETP.LT.AND UP0, UPT, URZ, UR7, UPT ;  /* 0x000000073f00728c */ /* 0x000fe2000bf01270 */
[----:B------:R-:W-:Y:S01]  /*2010*/  ISETP.GT.AND P1, PT, R0, 0x9, PT ;  /* 0x000000090000780c */ /* 0x000fe20003f24270 */
[----:B------:R-:W-:Y:S01]  /*2020*/  UPRMT UR6, UR44, 0x654, UR6 ;  /* 0x000006542c067896 */ /* 0x000fe20008000006 */
[----:B------:R-:W-:Y:S01]  /*2030*/  FSEL R105, R94, -INF , P3 ;  /* 0xff8000005e697808 */ /* 0x000fe20001800000 */
[----:B------:R-:W-:Y:S01]  /*2040*/  USEL UR22, URZ, UR7, !UP0 ;  /* 0x000000073f167287 */ /* 0x000fe2000c000000 */
[----:B------:R-:W-:-:S02]  /*2050*/  FMNMX.FTZ R4, R107, R7, !PT ;  /* 0x000000076b047209 */ /* 0x000fc40007810000 */
[C---:B------:R-:W-:Y:S01]  /*2060*/  ISETP.GT.AND P2, PT, R0.reuse, 0x10, PT ;  /* 0x000000100000780c */ /* 0x040fe20003f44270 */
[----:B------:R-:W-:Y:S01]  /*2070*/  UISETP.GE.AND UP0, UPT, UR23, UR22, UPT ;  /* 0x000000161700728c */ /* 0x000fe2000bf06270 */
[----:B------:R-:W-:Y:S02]  /*2080*/  FSEL R95, R95, -INF , P1 ;  /* 0xff8000005f5f7808 */ /* 0x000fe40000800000 */
[----:B------:R-:W-:Y:S01]  /*2090*/  FMNMX.FTZ R4, R105, R4, !PT ;  /* 0x0000000469047209 */ /* 0x000fe20007810000 */
[----:B------:R-:W-:Y:S01]  /*20a0*/  SYNCS.ARRIVE.TRANS64.RED.A1T0 RZ, [UR6], RZ ;  /* 0x000000ffffff79a7 */ /* 0x000fe20008100406 */
[----:B------:R-:W-:Y:S02]  /*20b0*/  ISETP.GT.AND P1, PT, R0, 0x11, PT ;  /* 0x000000110000780c */ /* 0x000fe40003f24270 */
[----:B------:R-:W-:Y:S02]  /*20c0*/  FSEL R11, R98, -INF , P2 ;  /* 0xff800000620b7808 */ /* 0x000fe40001000000 */
[----:B------:R-:W-:-:S02]  /*20d0*/  FMNMX.FTZ R4, R95, R4, !PT ;  /* 0x000000045f047209 */ /* 0x000fc40007810000 */
[C---:B------:R-:W-:Y:S02]  /*20e0*/  ISETP.GT.AND P2, PT, R0.reuse, 0x18, PT ;  /* 0x000000180000780c */ /* 0x040fe40003f44270 */
[----:B------:R-:W-:Y:S02]  /*20f0*/  FSEL R99, R99, -INF , P1 ;  /* 0xff80000063637808 */ /* 0x000fe40000800000 */
[----:B------:R-:W-:Y:S02]  /*2100*/  FMNMX.FTZ R4, R11, R4, !PT ;  /* 0x000000040b047209 */ /* 0x000fe40007810000 */
        /* <DEDUP_REMOVED lines=27> */
[----:B------:R-:W-:Y:S02]  /*22c0*/  ISETP.GT.AND P2, PT, R0, 0x40, PT ;  /* 0x000000400000780c */ /* 0x000fe40003f44270 */
        /* <DEDUP_REMOVED lines=71> */
[----:B------:R-:W-:Y:S02]  /*2740*/  FSEL R39, R39, -INF , P1 ;  /* 0xff80000027277808 */ /* 0x000fe40000800000 */
[----:B------:R-:W-:-:S04]  /*2750*/  FMNMX.FTZ R0, R38, R109, !PT ;  /* 0x0000006d26007209 */ /* 0x000fc80007810000 */
[----:B------:R-:W-:-:S05]  /*2760*/  FMNMX.FTZ R8, R39, R0, !PT ;  /* 0x0000000027087209 */ /* 0x000fca0007810000 */
[----:B------:R-:W0:Y:S02]  /*2770*/  SHFL.BFLY PT, R109, R8, 0x2, 0x1f ;  /* 0x0c401f00086d7f89 */ /* 0x000e2400000e0000 */
[----:B0-----:R-:W-:-:S05]  /*2780*/  FMNMX.FTZ R109, R8, R109, !PT ;  /* 0x0000006d086d7209 */ /* 0x001fca0007810000 */
[----:B------:R-:W0:Y:S02]  /*2790*/  SHFL.BFLY PT, R0, R109, 0x1, 0x1f ;  /* 0x0c201f006d007f89 */ /* 0x000e2400000e0000 */
[----:B0-----:R-:W-:-:S04]  /*27a0*/  FMNMX.FTZ R0, R109, R0, !PT ;  /* 0x000000006d007209 */ /* 0x001fc80007810000 */
[C---:B------:R-:W-:Y:S01]  /*27b0*/  FSETP.NEU.FTZ.AND P1, PT, R0.reuse, -INF , PT ;  /* 0xff8000000000780b */ /* 0x040fe20003f3d000 */
[----:B------:R-:W-:-:S05]  /*27c0*/  FFMA.FTZ R4, R0, R111, -8 ;  /* 0xc100000000047423 */ /* 0x000fca000001006f */
[----:B------:R-:W-:-:S05]  /*27d0*/  FSEL R4, R4, RZ, P1 ;  /* 0x000000ff04047208 */ /* 0x000fca0000800000 */
[--C-:B------:R-:W-:Y:S01]  /*27e0*/  FFMA.FTZ R12, R95, UR42, -R4.reuse ;  /* 0x0000002a5f0c7c23 */ /* 0x100fe20008010804 */
[----:B------:R-:W-:Y:S02]  /*27f0*/  VIADD R95, R9, -UR12 ;  /* 0x8000000c095f7c36 */ /* 0x000fe40008000000 */
[--C-:B------:R-:W-:Y:S01]  /*2800*/  FFMA.FTZ R82, R79, UR42, -R4.reuse ;  /* 0x0000002a4f527c23 */ /* 0x100fe20008010804 */
[----:B------:R-:W-:-:S01]  /*2810*/  FFMA.FTZ R90, R75, UR42, -R4 ;  /* 0x0000002a4b5a7c23 */ /* 0x000fc20008010804 */
[----:B------:R0:W-:Y:S01]  /*2820*/  MUFU.EX2 R9, R12 ;  /* 0x0000000c00097308 */ /* 0x0001e20000000800 */
[----:B------:R-:W-:-:S01]  /*2830*/  FFMA.FTZ R83, R83, UR42, -R4 ;  /* 0x0000002a53537c23 */ /* 0x000fc20008010804 */
[----:B------:R-:W-:Y:S01]  /*2840*/  VIADDMNMX R2, R10, R95, R2, PT ;  /* 0x0000005f0a027246 */ /* 0x000fe20003800102 */
[----:B------:R-:W-:-:S01]  /*2850*/  FFMA.FTZ R86, R86, UR42, -R4 ;  /* 0x0000002a56567c23 */ /* 0x000fc20008010804 */
[--C-:B------:R-:W-:Y:S01]  /*2860*/  FFMA.FTZ R87, R87, UR42, -R4.reuse ;  /* 0x0000002a57577c23 */ /* 0x100fe20008010804 */
[----:B------:R-:W-:-:S01]  /*2870*/  FFMA.FTZ R6, R107, UR42, -R4 ;  /* 0x0000002a6b067c23 */ /* 0x000fc20008010804 */
[----:B------:R-:W-:Y:S01]  /*2880*/  ISETP.GT.AND P1, PT, R2, RZ, PT ;  /* 0x000000ff0200720c */ /* 0x000fe20003f24270 */
[----:B------:R-:W-:-:S01]  /*2890*/  FFMA.FTZ R7, R7, UR42, -R4 ;  /* 0x0000002a07077c23 */ /* 0x000fc20008010804 */
[----:B------:R-:W-:Y:S01]  /*28a0*/  ISETP.GT.AND P2, PT, R2, 0x1, PT ;  /* 0x000000010200780c */ /* 0x000fe20003f44270 */
[----:B0-----:R-:W-:-:S01]  /*28b0*/  FFMA.FTZ R12, R13, UR42, -R4 ;  /* 0x0000002a0d0c7c23 */ /* 0x001fc20008010804 */
[----:B------:R-:W-:Y:S01]  /*28c0*/  ISETP.GT.AND P3, PT, R2, 0x8, PT ;  /* 0x000000080200780c */ /* 0x000fe20003f64270 */
[----:B------:R-:W-:-:S01]  /*28d0*/  FFMA.FTZ R8, R105, UR42, -R4 ;  /* 0x0000002a69087c23 */ /* 0x000fc20008010804 */
[----:B------:R-:W-:Y:S01]  /*28e0*/  FSEL R88, R88, -INF , P1 ;  /* 0xff80000058587808 */ /* 0x000fe20000800000 */
[----:B------:R-:W-:Y:S01]  /*28f0*/  MUFU.EX2 R6, R6 ;  /* 0x0000000600067308 */ /* 0x000fe20000000800 */
[----:B------:R-:W-:Y:S01]  /*2900*/  FSEL R89, R89, -INF , P2 ;  /* 0xff80000059597808 */ /* 0x000fe20001000000 */
[--C-:B------:R-:W-:Y:S01]  /*2910*/  FFMA.FTZ R10, R11, UR42, -R4.reuse ;  /* 0x0000002a0b0a7c23 */ /* 0x100fe20008010804 */
[----:B------:R-:W-:Y:S01]  /*2920*/  ISETP.GT.AND P1, PT, R2, 0x9, PT ;  /* 0x000000090200780c */ /* 0x000fe20003f24270 */
[--C-:B------:R-:W-:Y:S01]  /*2930*/  FFMA.FTZ R11, R99, UR42, -R4.reuse ;  /* 0x0000002a630b7c23 */ /* 0x100fe20008010804 */
[----:B------:R-:W-:Y:S01]  /*2940*/  FSEL R92, R92, -INF , P3 ;  /* 0xff8000005c5c7808 */ /* 0x000fe20001800000 */
[--C-:B------:R-:W-:Y:S01]  /*2950*/  FFMA.FTZ R103, R103, UR42, -R4.reuse ;  /* 0x0000002a67677c23 */ /* 0x100fe20008010804 */
[----:B------:R-:W-:Y:S01]  /*2960*/  FMNMX.FTZ R95, R88, R89, !PT ;  /* 0x00000059585f7209 */ /* 0x000fe20007810000 */
[----:B------:R-:W-:Y:S01]  /*2970*/  MUFU.EX2 R7, R7 ;  /* 0x0000000700077308 */ /* 0x000fe20000000800 */
[----:B------:R-:W-:Y:S01]  /*2980*/  ISETP.GT.AND P2, PT, R2, 0x10, PT ;  /* 0x000000100200780c */ /* 0x000fe20003f44270 */
[--C-:B------:R-:W-:Y:S01]  /*2990*/  FFMA.FTZ R15, R15, UR42, -R4.reuse ;  /* 0x0000002a0f0f7c23 */ /* 0x100fe20008010804 */
[----:B------:R-:W-:Y:S01]  /*29a0*/  FSEL R93, R93, -INF , P1 ;  /* 0xff8000005d5d7808 */ /* 0x000fe20000800000 */
[--C-:B------:R-:W-:Y:S01]  /*29b0*/  FFMA.FTZ R59, R59, UR42, -R4.reuse ;  /* 0x0000002a3b3b7c23 */ /* 0x100fe20008010804 */
[----:B------:R-:W-:Y:S01]  /*29c0*/  FMNMX.FTZ R14, R92, R95, !PT ;  /* 0x0000005f5c0e7209 */ /* 0x000fe20007810000 */
[--C-:B------:R-:W-:Y:S01]  /*29d0*/  FFMA.FTZ R71, R71, UR42, -R4.reuse ;  /* 0x0000002a47477c23 */ /* 0x100fe20008010804 */
[----:B------:R-:W-:Y:S01]  /*29e0*/  ISETP.GT.AND P1, PT, R2, 0x11, PT ;  /* 0x000000110200780c */ /* 0x000fe20003f24270 */
[----:B------:R-:W0:Y:S01]  /*29f0*/  MUFU.EX2 R8, R8 ;  /* 0x0000000800087308 */ /* 0x000e220000000800 */
[----:B------:R-:W-:Y:S01]  /*2a00*/  FSEL R96, R96, -INF , P2 ;  /* 0xff80000060607808 */ /* 0x000fe20001000000 */
[--C-:B------:R-:W-:Y:S01]  /*2a10*/  FFMA.FTZ R26, R26, UR42, -R4.reuse ;  /* 0x0000002a1a1a7c23 */ /* 0x100fe20008010804 */
[----:B------:R-:W-:Y:S01]  /*2a20*/  FMNMX.FTZ R13, R93, R14, !PT ;  /* 0x0000000e5d0d7209 */ /* 0x000fe20007810000 */
[--C-:B------:R-:W-:Y:S01]  /*2a30*/  FFMA.FTZ R27, R27, UR42, -R4.reuse ;  /* 0x0000002a1b1b7c23 */ /* 0x100fe20008010804 */
[----:B------:R-:W-:Y:S01]  /*2a40*/  ISETP.GT.AND P2, PT, R2, 0x18, PT ;  /* 0x000000180200780c */ /* 0x000fe20003f44270 */
[--C-:B------:R-:W-:Y:S01]  /*2a50*/  FFMA.FTZ R30, R30, UR42, -R4.reuse ;  /* 0x0000002a1e1e7c23 */ /* 0x100fe20008010804 */
[----:B------:R-:W-:Y:S01]  /*2a60*/  FSEL R97, R97, -INF , P1 ;  /* 0xff80000061617808 */ /* 0x000fe20000800000 */
[----:B------:R-:W-:Y:S01]  /*2a70*/  MUFU.EX2 R10, R10 ;  /* 0x0000000a000a7308 */ /* 0x000fe20000000800 */
[----:B------:R-:W-:Y:S01]  /*2a80*/  FMNMX.FTZ R14, R96, R13, !PT ;  /* 0x0000000d600e7209 */ /* 0x000fe20007810000 */
[--C-:B------:R-:W-:Y:S01]  /*2a90*/  FFMA.FTZ R31, R31, UR42, -R4.reuse ;  /* 0x0000002a1f1f7c23 */ /* 0x100fe20008010804 */
[----:B------:R-:W-:Y:S01]  /*2aa0*/  ISETP.GT.AND P1, PT, R2, 0x19, PT ;  /* 0x000000190200780c */ /* 0x000fe20003f24270 */
[--C-:B------:R-:W-:Y:S01]  /*2ab0*/  FFMA.FTZ R34, R34, UR42, -R4.reuse ;  /* 0x0000002a22227c23 */ /* 0x100fe20008010804 */
[----:B------:R-:W-:Y:S01]  /*2ac0*/  FSEL R100, R100, -INF , P2 ;  /* 0xff80000064647808 */ /* 0x000fe20001000000 */
[--C-:B------:R-:W-:Y:S01]  /*2ad0*/  FFMA.FTZ R35, R35, UR42, -R4.reuse ;  /* 0x0000002a23237c23 */ /* 0x100fe20008010804 */
[----:B------:R-:W-:Y:S01]  /*2ae0*/  FMNMX.FTZ R95, R97, R14, !PT ;  /* 0x0000000e615f7209 */ /* 0x000fe20007810000 */
[--C-:B------:R-:W-:Y:S01]  /*2af0*/  FFMA.FTZ R14, R91, UR42, -R4.reuse ;  /* 0x0000002a5b0e7c23 */ /* 0x100fe20008010804 */
[----:B------:R-:W-:Y:S01]  /*2b00*/  FSEL R101, R101, -INF , P1 ;  /* 0xff80000065657808 */ /* 0x000fe20000800000 */
[----:B------:R-:W-:Y:S01]  /*2b10*/  MUFU.EX2 R11, R11 ;  /* 0x0000000b000b7308 */ /* 0x000fe20000000800 */
[----:B------:R-:W-:Y:S01]  /*2b20*/  ISETP.GT.AND P1, PT, R2, 0x20, PT ;  /* 0x000000200200780c */ /* 0x000fe20003f24270 */
[----:B------:R-:W-:Y:S01]  /*2b30*/  FFMA.FTZ R38, R38, UR42, -R4 ;  /* 0x0000002a26267c23 */ /* 0x000fe20008010804 */
[----:B------:R-:W-:-:S02]  /*2b40*/  FMNMX.FTZ R20, R100, R95, !PT ;  /* 0x0000005f64147209 */ /* 0x000fc40007810000 */
[----:B------:R-:W-:Y:S02]  /*2b50*/  ISETP.GT.AND P2, PT, R2, 0x21, PT ;  /* 0x000000210200780c */ /* 0x000fe40003f44270 */
[----:B------:R-:W-:Y:S01]  /*2b60*/  FSEL R72, R72, -INF , P1 ;  /* 0xff80000048487808 */ /* 0x000fe20000800000 */
[----:B------:R-:W-:Y:S01]  /*2b70*/  MUFU.EX2 R12, R12 ;  /* 0x0000000c000c7308 */ /* 0x000fe20000000800 */
[----:B------:R-:W-:Y:S02]  /*2b80*/  FMNMX.FTZ R91, R101, R20, !PT ;  /* 0x00000014655b7209 */ /* 0x000fe40007810000 */
[----:B------:R-:W-:Y:S02]  /*2b90*/  ISETP.GT.AND P1, PT, R2, 0x28, PT ;  /* 0x000000280200780c */ /* 0x000fe40003f24270 */
[----:B------:R-:W-:Y:S02]  /*2ba0*/  FSEL R73, R73, -INF , P2 ;  /* 0xff80000049497808 */ /* 0x000fe40001000000 */
[----:B------:R-:W-:Y:S01]  /*2bb0*/  FMNMX.FTZ R20, R72, R91, !PT ;  /* 0x0000005b48147209 */ /* 0x000fe20007810000 */
[----:B------:R-:W1:Y:S01]  /*2bc0*/  MUFU.EX2 R13, R103 ;  /* 0x00000067000d7308 */ /* 0x000e620000000800 */
[----:B------:R-:W-:-:S02]  /*2bd0*/  ISETP.GT.AND P2, PT, R2, 0x29, PT ;  /* 0x000000290200780c */ /* 0x000fc40003f44270 */
[----:B------:R-:W-:Y:S02]  /*2be0*/  FSEL R76, R76, -INF , P1 ;  /* 0xff8000004c4c7808 */ /* 0x000fe40000800000 */
[----:B------:R-:W-:Y:S01]  /*2bf0*/  FMNMX.FTZ R91, R73, R20, !PT ;  /* 0x00000014495b7209 */ /* 0x000fe20007810000 */
[----:B------:R-:W-:Y:S01]  /*2c00*/  FFMA.FTZ R20, R21, UR42, -R4 ;  /* 0x0000002a15147c23 */ /* 0x000fe20008010804 */
[----:B------:R-:W-:Y:S01]  /*2c10*/  ISETP.GT.AND P1, PT, R2, 0x30, PT ;  /* 0x000000300200780c */ /* 0x000fe20003f24270 */
[----:B------:R-:W-:Y:S01]  /*2c20*/  MUFU.EX2 R14, R14 ;  /* 0x0000000e000e7308 */ /* 0x000fe20000000800 */
[----:B------:R-:W-:Y:S02]  /*2c30*/  FSEL R77, R77, -INF , P2 ;  /* 0xff8000004d4d7808 */ /* 0x000fe40001000000 */
[----:B------:R-:W-:Y:S02]  /*2c40*/  FMNMX.FTZ R74, R76, R91, !PT ;  /* 0x0000005b4c4a7209 */ /* 0x000fe40007810000 */
[----:B------:R-:W-:-:S02]  /*2c50*/  ISETP.GT.AND P2, PT, R2, 0x31, PT ;  /* 0x000000310200780c */ /* 0x000fc40003f44270 */
[----:B------:R-:W-:Y:S01]  /*2c60*/  FSEL R80, R80, -INF , P1 ;  /* 0xff80000050507808 */ /* 0x000fe20000800000 */
[----:B------:R-:W-:Y:S01]  /*2c70*/  MUFU.EX2 R15, R15 ;  /* 0x0000000f000f7308 */ /* 0x000fe20000000800 */
[----:B------:R-:W-:Y:S02]  /*2c80*/  FMNMX.FTZ R21, R77, R74, !PT ;  /* 0x0000004a4d157209 */ /* 0x000fe40007810000 */
[----:B------:R-:W-:Y:S02]  /*2c90*/  ISETP.GT.AND P1, PT, R2, 0x38, PT ;  /* 0x000000380200780c */ /* 0x000fe40003f24270 */
[----:B------:R-:W-:Y:S02]  /*2ca0*/  FSEL R81, R81, -INF , P2 ;  /* 0xff80000051517808 */ /* 0x000fe40001000000 */
[----:B------:R-:W-:Y:S01]  /*2cb0*/  FMNMX.FTZ R74, R80, R21, !PT ;  /* 0x00000015504a7209 */ /* 0x000fe20007810000 */
[----:B------:R-:W-:Y:S01]  /*2cc0*/  MUFU.EX2 R20, R20 ;  /* 0x0000001400147308 */ /* 0x000fe20000000800 */
[----:B------:R-:W-:-:S02]  /*2cd0*/  ISETP.GT.AND P2, PT, R2, 0x39, PT ;  /* 0x000000390200780c */ /* 0x000fc40003f44270 */
[----:B------:R-:W-:Y:S02]  /*2ce0*/  FSEL R84, R84, -INF , P1 ;  /* 0xff80000054547808 */ /* 0x000fe40000800000 */
[----:B------:R-:W-:Y:S02]  /*2cf0*/  FMNMX.FTZ R79, R81, R74, !PT ;  /* 0x0000004a514f7209 */ /* 0x000fe40007810000 */
[----:B------:R-:W-:Y:S01]  /*2d00*/  FSEL R85, R85, -INF , P2 ;  /* 0xff80000055557808 */ /* 0x000fe20001000000 */
[----:B------:R2:W3:Y:S01]  /*2d10*/  MUFU.EX2 R21, R82 ;  /* 0x0000005200157308 */ /* 0x0004e20000000800 */
[----:B------:R-:W-:Y:S02]  /*2d20*/  ISETP.GT.AND P1, PT, R2, 0x40, PT ;  /* 0x000000400200780c */ /* 0x000fe40003f24270 */
        /* <DEDUP_REMOVED lines=12> */
[----:B------:R-:W-:Y:S01]  /*2df0*/  ISETP.GT.AND P1, PT, R2, 0x50, PT ;  /* 0x000000500200780c */ /* 0x000fe20003f24270 */
[----:B------:R4:W-:Y:S01]  /*2e00*/  MUFU.EX2 R75, R83 ;  /* 0x00000053004b7308 */ /* 0x0009e20000000800 */
[----:B------:R-:W-:Y:S02]  /*2e10*/  FSEL R61, R61, -INF , P2 ;  /* 0xff8000003d3d7808 */ /* 0x000fe40001000000 */
[----:B--2---:R-:W-:Y:S02]  /*2e20*/  FMNMX.FTZ R82, R60, R79, !PT ;  /* 0x0000004f3c527209 */ /* 0x004fe40007810000 */
[----:B------:R-:W-:-:S02]  /*2e30*/  ISETP.GT.AND P2, PT, R2, 0x51, PT ;  /* 0x000000510200780c */ /* 0x000fc40003f44270 */
[----:B------:R-:W-:Y:S01]  /*2e40*/  FSEL R78, R64, -INF , P1 ;  /* 0xff800000404e7808 */ /* 0x000fe20000800000 */
[----:B------:R-:W-:Y:S01]  /*2e50*/  MUFU.EX2 R71, R71 ;  /* 0x0000004700477308 */ /* 0x000fe20000000800 */
[----:B------:R-:W-:Y:S02]  /*2e60*/  FMNMX.FTZ R79, R61, R82, !PT ;  /* 0x000000523d4f7209 */ /* 0x000fe40007810000 */
[----:B------:R-:W-:Y:S02]  /*2e70*/  ISETP.GT.AND P1, PT, R2, 0x58, PT ;  /* 0x000000580200780c */ /* 0x000fe40003f24270 */
[----:B------:R-:W-:Y:S02]  /*2e80*/  FSEL R65, R65, -INF , P2 ;  /* 0xff80000041417808 */ /* 0x000fe40001000000 */
[----:B------:R-:W-:Y:S01]  /*2e90*/  FMNMX.FTZ R82, R78, R79, !PT ;  /* 0x0000004f4e527209 */ /* 0x000fe20007810000 */
[----:B------:R2:W-:Y:S01]  /*2ea0*/  MUFU.EX2 R64, R86 ;  /* 0x0000005600407308 */ /* 0x0005e20000000800 */
[----:B------:R-:W-:-:S02]  /*2eb0*/  ISETP.GT.AND P2, PT, R2, 0x59, PT ;  /* 0x000000590200780c */ /* 0x000fc40003f44270 */
[----:B------:R-:W-:Y:S02]  /*2ec0*/  FSEL R68, R68, -INF , P1 ;  /* 0xff80000044447808 */ /* 0x000fe40000800000 */
[----:B----4-:R-:W-:Y:S02]  /*2ed0*/  FMNMX.FTZ R83, R65, R82, !PT ;  /* 0x0000005241537209 */ /* 0x010fe40007810000 */
[----:B------:R-:W-:Y:S01]  /*2ee0*/  FSEL R69, R69, -INF , P2 ;  /* 0xff80000045457808 */ /* 0x000fe20001000000 */
[----:B------:R4:W-:Y:S01]  /*2ef0*/  MUFU.EX2 R79, R87 ;  /* 0x00000057004f7308 */ /* 0x0009e20000000800 */
[----:B------:R-:W-:Y:S01]  /*2f00*/  ISETP.GT.AND P1, PT, R2, 0x60, PT ;  /* 0x000000600200780c */ /* 0x000fe20003f24270 */
[----:B--2---:R-:W-:Y:S01]  /*2f10*/  FFMA.FTZ R86, R58, UR42, -R4 ;  /* 0x0000002a3a567c23 */ /* 0x004fe20008010804 */
[----:B------:R-:W-:Y:S02]  /*2f20*/  FMNMX.FTZ R82, R68, R83, !PT ;  /* 0x0000005344527209 */ /* 0x000fe40007810000 */
[----:B------:R-:W-:-:S02]  /*2f30*/  ISETP.GT.AND P2, PT, R2, 0x61, PT ;  /* 0x000000610200780c */ /* 0x000fc40003f44270 */
[----:B------:R-:W-:Y:S01]  /*2f40*/  FSEL R58, R40, -INF , P1 ;  /* 0xff800000283a7808 */ /* 0x000fe20000800000 */
[----:B------:R-:W-:Y:S01]  /*2f50*/  MUFU.EX2 R26, R26 ;  /* 0x0000001a001a7308 */ /* 0x000fe20000000800 */
[----:B------:R-:W-:Y:S01]  /*2f60*/  FMNMX.FTZ R83, R69, R82, !PT ;  /* 0x0000005245537209 */ /* 0x000fe20007810000 */
[----:B----4-:R-:W-:Y:S01]  /*2f70*/  FFMA.FTZ R87, R66, UR42, -R4 ;  /* 0x0000002a42577c23 */ /* 0x010fe20008010804 */
[----:B------:R-:W-:Y:S02]  /*2f80*/  ISETP.GT.AND P1, PT, R2, 0x68, PT ;  /* 0x000000680200780c */ /* 0x000fe40003f24270 */
[----:B------:R-:W-:Y:S02]  /*2f90*/  FSEL R41, R41, -INF , P2 ;  /* 0xff80000029297808 */ /* 0x000fe40001000000 */
[----:B------:R-:W-:Y:S01]  /*2fa0*/  FMNMX.FTZ R82, R58, R83, !PT ;  /* 0x000000533a527209 */ /* 0x000fe20007810000 */
[----:B------:R2:W-:Y:S01]  /*2fb0*/  MUFU.EX2 R40, R86 ;  /* 0x0000005600287308 */ /* 0x0005e20000000800 */
[----:B------:R-:W-:-:S02]  /*2fc0*/  ISETP.GT.AND P2, PT, R2, 0x69, PT ;  /* 0x000000690200780c */ /* 0x000fc40003f44270 */
[----:B------:R-:W-:Y:S02]  /*2fd0*/  FSEL R44, R44, -INF , P1 ;  /* 0xff8000002c2c7808 */ /* 0x000fe40000800000 */
[----:B------:R-:W-:Y:S02]  /*2fe0*/  FMNMX.FTZ R83, R41, R82, !PT ;  /* 0x0000005229537209 */ /* 0x000fe40007810000 */
[----:B------:R-:W-:Y:S01]  /*2ff0*/  ISETP.GT.AND P1, PT, R2, 0x70, PT ;  /* 0x000000700200780c */ /* 0x000fe20003f24270 */
[----:B------:R-:W-:Y:S01]  /*3000*/  MUFU.EX2 R27, R27 ;  /* 0x0000001b001b7308 */ /* 0x000fe20000000800 */
[----:B------:R-:W-:Y:S01]  /*3010*/  FSEL R45, R45, -INF , P2 ;  /* 0xff8000002d2d7808 */ /* 0x000fe20001000000 */
[----:B--2---:R-:W-:Y:S01]  /*3020*/  FFMA.FTZ R86, R62, UR42, -R4 ;  /* 0x0000002a3e567c23 */ /* 0x004fe20008010804 */
[----:B------:R-:W-:Y:S02]  /*3030*/  FMNMX.FTZ R82, R44, R83, !PT ;  /* 0x000000532c527209 */ /* 0x000fe40007810000 */
[----:B------:R-:W-:-:S02]  /*3040*/  ISETP.GT.AND P2, PT, R2, 0x71, PT ;  /* 0x000000710200780c */ /* 0x000fc40003f44270 */
[----:B------:R-:W-:Y:S01]  /*3050*/  FSEL R62, R48, -INF , P1 ;  /* 0xff800000303e7808 */ /* 0x000fe20000800000 */
[----:B------:R-:W-:Y:S01]  /*3060*/  MUFU.EX2 R30, R30 ;  /* 0x0000001e001e7308 */ /* 0x000fe20000000800 */
[----:B------:R-:W-:Y:S02]  /*3070*/  FMNMX.FTZ R83, R45, R82, !PT ;  /* 0x000000522d537209 */ /* 0x000fe40007810000 */
[----:B------:R-:W-:Y:S02]  /*3080*/  ISETP.GT.AND P1, PT, R2, 0x78, PT ;  /* 0x000000780200780c */ /* 0x000fe40003f24270 */
[----:B------:R-:W-:Y:S01]  /*3090*/  FSEL R82, R49, -INF , P2 ;  /* 0xff80000031527808 */ /* 0x000fe20001000000 */
[----:B------:R-:W-:Y:S01]  /*30a0*/  FFMA.FTZ R49, R63, UR42, -R4 ;  /* 0x0000002a3f317c23 */ /* 0x000fe20008010804 */
[----:B------:R-:W-:Y:S01]  /*30b0*/  FMNMX.FTZ R83, R62, R83, !PT ;  /* 0x000000533e537209 */ /* 0x000fe20007810000 */
[----:B------:R2:W-:Y:S01]  /*30c0*/  MUFU.EX2 R48, R86 ;  /* 0x0000005600307308 */ /* 0x0005e20000000800 */
[----:B------:R-:W-:-:S02]  /*30d0*/  ISETP.GT.AND P2, PT, R2, 0x79, PT ;  /* 0x000000790200780c */ /* 0x000fc40003f44270 */
[----:B------:R-:W-:Y:S02]  /*30e0*/  FSEL R52, R52, -INF , P1 ;  /* 0xff80000034347808 */ /* 0x000fe40000800000 */
[----:B------:R-:W-:Y:S02]  /*30f0*/  FMNMX.FTZ R83, R82, R83, !PT ;  /* 0x0000005352537209 */ /* 0x000fe40007810000 */
[----:B------:R-:W-:Y:S01]  /*3100*/  FSEL R53, R53, -INF , P2 ;  /* 0xff80000035357808 */ /* 0x000fe20001000000 */
[----:B------:R-:W-:Y:S01]  /*3110*/  MUFU.EX2 R49, R49 ;  /* 0x0000003100317308 */ /* 0x000fe20000000800 */
[----:B------:R-:W-:Y:S02]  /*3120*/  ISETP.GT.AND P1, PT, R2, 0x80, PT ;  /* 0x000000800200780c */ /* 0x000fe40003f24270 */
[----:B------:R-:W-:Y:S02]  /*3130*/  FMNMX.FTZ R66, R52, R83, !PT ;  /* 0x0000005334427209 */ /* 0x000fe40007810000 */
[----:B------:R-:W-:-:S02]  /*3140*/  ISETP.GT.AND P2, PT, R2, 0x81, PT ;  /* 0x000000810200780c */ /* 0x000fc40003f44270 */
[----:B------:R-:W-:Y:S01]  /*3150*/  FSEL R63, R24, -INF , P1 ;  /* 0xff800000183f7808 */ /* 0x000fe20000800000 */
[----:B------:R-:W-:Y:S01]  /*3160*/  MUFU.EX2 R31, R31 ;  /* 0x0000001f001f7308 */ /* 0x000fe20000000800 */
[----:B--2---:R-:W-:Y:S02]  /*3170*/  FMNMX.FTZ R86, R53, R66, !PT ;  /* 0x0000004235567209 */ /* 0x004fe40007810000 */
[----:B------:R-:W-:Y:S02]  /*3180*/  ISETP.GT.AND P1, PT, R2, 0x88, PT ;  /* 0x000000880200780c */ /* 0x000fe40003f24270 */
[----:B------:R-:W-:Y:S01]  /*3190*/  FSEL R66, R25, -INF , P2 ;  /* 0xff80000019427808 */ /* 0x000fe20001000000 */
[----:B------:R-:W-:Y:S01]  /*31a0*/  FFMA.FTZ R25, R67, UR42, -R4 ;  /* 0x0000002a43197c23 */ /* 0x000fe20008010804 */
[----:B------:R-:W-:Y:S01]  /*31b0*/  FMNMX.FTZ R83, R63, R86, !PT ;  /* 0x000000563f537209 */ /* 0x000fe20007810000 */
[----:B------:R2:W-:Y:S01]  /*31c0*/  MUFU.EX2 R24, R87 ;  /* 0x0000005700187308 */ /* 0x0005e20000000800 */
[----:B------:R-:W-:-:S02]  /*31d0*/  FSEL R67, R28, -INF , P1 ;  /* 0xff8000001c437808 */ /* 0x000fc40000800000 */
[----:B------:R-:W-:Y:S02]  /*31e0*/  ISETP.GT.AND P2, PT, R2, 0x89, PT ;  /* 0x000000890200780c */ /* 0x000fe40003f44270 */
[----:B------:R-:W-:Y:S02]  /*31f0*/  FMNMX.FTZ R28, R66, R83, !PT ;  /* 0x00000053421c7209 */ /* 0x000fe40007810000 */
[----:B------:R-:W-:Y:S01]  /*3200*/  ISETP.GT.AND P1, PT, R2, 0x90, PT ;  /* 0x000000900200780c */ /* 0x000fe20003f24270 */
[----:B------:R-:W-:Y:S01]  /*3210*/  MUFU.EX2 R25, R25 ;  /* 0x0000001900197308 */ /* 0x000fe20000000800 */
[----:B--2---:R-:W-:-:S01]  /*3220*/  FFMA.FTZ R87, R70, UR42, -R4 ;  /* 0x0000002a46577c23 */ /* 0x004fc20008010804 */
[----:B------:R-:W-:Y:S02]  /*3230*/  FSEL R29, R29, -INF , P2 ;  /* 0xff8000001d1d7808 */ /* 0x000fe40001000000 */
[----:B------:R-:W-:Y:S02]  /*3240*/  FMNMX.FTZ R70, R67, R28, !PT ;  /* 0x0000001c43467209 */ /* 0x000fe40007810000 */
[----:B------:R-:W-:-:S02]  /*3250*/  ISETP.GT.AND P2, PT, R2, 0x91, PT ;  /* 0x000000910200780c */ /* 0x000fc40003f44270 */
[----:B------:R-:W-:Y:S01]  /*3260*/  FSEL R32, R32, -INF , P1 ;  /* 0xff80000020207808 */ /* 0x000fe20000800000 */
[----:B------:R2:W-:Y:S01]  /*3270*/  MUFU.EX2 R28, R87 ;  /* 0x00000057001c7308 */ /* 0x0005e20000000800 */
[----:B------:R-:W-:Y:S02]  /*3280*/  FMNMX.FTZ R83, R29, R70, !PT ;  /* 0x000000461d537209 */ /* 0x000fe40007810000 */
[----:B------:R-:W-:Y:S02]  /*3290*/  FSEL R70, R33, -INF , P2 ;  /* 0xff80000021467808 */ /* 0x000fe40001000000 */
[----:B------:R-:W-:Y:S02]  /*32a0*/  ISETP.GT.AND P1, PT, R2, 0x98, PT ;  /* 0x000000980200780c */ /* 0x000fe40003f24270 */
[----:B------:R-:W-:Y:S01]  /*32b0*/  FMNMX.FTZ R33, R32, R83, !PT ;  /* 0x0000005320217209 */ /* 0x000fe20007810000 */
[----:B------:R-:W-:Y:S01]  /*32c0*/  MUFU.EX2 R34, R34 ;  /* 0x0000002200227308 */ /* 0x000fe20000000800 */
[----:B------:R-:W-:-:S02]  /*32d0*/  ISETP.GT.AND P2, PT, R2, 0x99, PT ;  /* 0x000000990200780c */ /* 0x000fc40003f44270 */
[----:B------:R-:W-:Y:S01]  /*32e0*/  FSEL R83, R36, -INF , P1 ;  /* 0xff80000024537808 */ /* 0x000fe20000800000 */
[----:B------:R-:W-:-:S01]  /*32f0*/  FFMA.FTZ R36, R43, UR42, -R4 ;  /* 0x0000002a2b247c23 */ /* 0x000fc20008010804 */
[----:B------:R-:W-:Y:S01]  /*3300*/  FMNMX.FTZ R2, R70, R33, !PT ;  /* 0x0000002146027209 */ /* 0x000fe20007810000 */
[----:B------:R-:W-:-:S01]  /*3310*/  FFMA.FTZ R43, R50, UR42, -R4 ;  /* 0x0000002a322b7c23 */ /* 0x000fc20008010804 */
[----:B------:R-:W-:Y:S01]  /*3320*/  FSEL R86, R37, -INF , P2 ;  /* 0xff80000025567808 */ /* 0x000fe20001000000 */
[----:B------:R-:W-:-:S01]  /*3330*/  FFMA.FTZ R50, R55, UR42, -R4 ;  /* 0x0000002a37327c23 */ /* 0x000fc20008010804 */
[----:B------:R-:W-:Y:S01]  /*3340*/  FMNMX.FTZ R37, R83, R2, !PT ;  /* 0x0000000253257209 */ /* 0x000fe20007810000 */
[----:B------:R-:W-:Y:S02]  /*3350*/  IMAD.U32 R55, RZ, RZ, UR42 ;  /* 0x0000002aff377e24 */ /* 0x000fe4000f8e00ff */
[--C-:B------:R-:W-:Y:S01]  /*3360*/  FFMA.FTZ R33, R42, UR42, -R4.reuse ;  /* 0x0000002a2a217c23 */ /* 0x100fe20008010804 */
[----:B------:R-:W-:-:S01]  /*3370*/  FFMA.FTZ R42, R47, UR42, -R4 ;  /* 0x0000002a2f2a7c23 */ /* 0x000fc20008010804 */
[----:B------:R-:W-:Y:S01]  /*3380*/  FMNMX.FTZ R2, R86, R37, !PT ;  /* 0x0000002556027209 */ /* 0x000fe20007810000 */
[----:B------:R-:W-:-:S01]  /*3390*/  FFMA.FTZ R37, R46, UR42, -R4 ;  /* 0x0000002a2e257c23 */ /* 0x000fc20008010804 */
[--C-:B------:R-:W-:Y:S01]  /*33a0*/  FFMA.FTZ R46, R51, UR42, -R4.reuse ;  /* 0x0000002a332e7c23 */ /* 0x100fe20008010804 */
[----:B------:R-:W-:-:S01]  /*33b0*/  FFMA.FTZ R47, R54, UR42, -R4 ;  /* 0x0000002a362f7c23 */ /* 0x000fc20008010804 */
[----:B------:R-:W-:Y:S01]  /*33c0*/  FFMA.FTZ R4, R39, UR42, -R4 ;  /* 0x0000002a27047c23 */ /* 0x000fe20008010804 */
[----:B--2---:R-:W2:Y:S01]  /*33d0*/  SHFL.BFLY PT, R87, R2, 0x2, 0x1f ;  /* 0x0c401f0002577f89 */ /* 0x004ea200000e0000 */
[----:B0-----:R-:W-:Y:S01]  /*33e0*/  F2FP.SATFINITE.E4M3.F32.PACK_AB_MERGE_C R153, R9, R8, RZ ;  /* 0x000000080999723e */ /* 0x001fe200048070ff */
[----:B------:R-:W-:Y:S01]  /*33f0*/  MUFU.EX2 R33, R33 ;  /* 0x0000002100217308 */ /* 0x000fe20000000800 */
[----:B-1----:R-:W-:-:S02]  /*3400*/  F2FP.SATFINITE.E4M3.F32.PACK_AB_MERGE_C R155, R13, R12, RZ ;  /* 0x0000000c0d9b723e */ /* 0x002fc400048070ff */
[----:B---3--:R-:W-:Y:S02]  /*3410*/  F2FP.SATFINITE.E4M3.F32.PACK_AB_MERGE_C R149, R21, R20, RZ ;  /* 0x000000141595723e */ /* 0x008fe400048070ff */
[----:B------:R-:W-:Y:S02]  /*3420*/  F2FP.SATFINITE.E4M3.F32.PACK_AB_MERGE_C R153, R7, R6, R153 ;  /* 0x000000060799723e */ /* 0x000fe40004807099 */
[----:B------:R-:W-:Y:S01]  /*3430*/  F2FP.SATFINITE.E4M3.F32.PACK_AB_MERGE_C R155, R11, R10, R155 ;  /* 0x0000000a0b9b723e */ /* 0x000fe2000480709b */
[----:B------:R-:W-:Y:S01]  /*3440*/  MUFU.EX2 R36, R36 ;  /* 0x0000002400247308 */ /* 0x000fe20000000800 */
[----:B------:R-:W-:-:S07]  /*3450*/  F2FP.SATFINITE.E4M3.F32.PACK_AB_MERGE_C R149, R15, R14, R149 ;  /* 0x0000000e0f95723e */ /* 0x000fce0004807095 */
[----:B------:R-:W-:Y:S01]  /*3460*/  MUFU.EX2 R37, R37 ;  /* 0x0000002500257308 */ /* 0x000fe20000000800 */
[----:B--2---:R-:W-:-:S07]  /*3470*/  FMNMX.FTZ R87, R2, R87, !PT ;  /* 0x0000005702577209 */ /* 0x004fce0007810000 */
[----:B------:R-:W-:Y:S01]  /*3480*/  MUFU.EX2 R42, R42 ;  /* 0x0000002a002a7308 */ /* 0x000fe20000000800 */
[----:B------:R-:W0:Y:S07]  /*3490*/  SHFL.BFLY PT, R2, R87, 0x1, 0x1f ;  /* 0x0c201f0057027f89 */ /* 0x000e2e00000e0000 */
[----:B------:R-:W-:Y:S08]  /*34a0*/  MUFU.EX2 R43, R43 ;  /* 0x0000002b002b7308 */ /* 0x000ff00000000800 */
[----:B------:R-:W-:Y:S08]  /*34b0*/  MUFU.EX2 R46, R46 ;  /* 0x0000002e002e7308 */ /* 0x000ff00000000800 */
[----:B------:R-:W-:Y:S01]  /*34c0*/  MUFU.EX2 R47, R47 ;  /* 0x0000002f002f7308 */ /* 0x000fe20000000800 */
[----:B0-----:R-:W-:-:S04]  /*34d0*/  FMNMX.FTZ R2, R87, R2, !PT ;  /* 0x0000000257027209 */ /* 0x001fc80007810000 */
[C---:B------:R-:W-:Y:S01]  /*34e0*/  FSETP.NEU.FTZ.AND P1, PT, R2.reuse, -INF , PT ;  /* 0xff8000000200780b */ /* 0x040fe20003f3d000 */
[----:B------:R-:W-:-:S02]  /*34f0*/  FFMA.FTZ R55, R2, R55, -8 ;  /* 0xc100000002377423 */ /* 0x000fc40000010037 */
[----:B------:R-:W-:Y:S03]  /*3500*/  MUFU.EX2 R50, R50 ;  /* 0x0000003200327308 */ /* 0x000fe60000000800 */
[----:B------:R-:W-:Y:S02]  /*3510*/  FSEL R55, R55, RZ, P1 ;  /* 0x000000ff37377208 */ /* 0x000fe40000800000 */
[----:B------:R-:W-:-:S03]  /*3520*/  PLOP3.LUT P1, PT, PT, PT, UP0, 0x80, 0x0 ;  /* 0x000000000000781c */ /* 0x000fc60003f2f008 */
        /* <DEDUP_REMOVED lines=50> */
[----:B------:R-:W-:Y:S01]  /*3850*/  FFMA.FTZ R83, R83, UR42, -R55 ;  /* 0x0000002a53537c23 */ /* 0x000fe20008010837 */
[----:B------:R-:W-:-:S04]  /*3860*/  F2FP.SATFINITE.E4M3.F32.PACK_AB_MERGE_C R152, R90, R87, RZ ;  /* 0x000000575a98723e */ /* 0x000fc800048070ff */
[----:B------:R-:W-:Y:S01]  /*3870*/  F2FP.SATFINITE.E4M3.F32.PACK_AB_MERGE_C R152, R54, R51, R152 ;  /* 0x000000333698723e */ /* 0x000fe20004807098 */
        /* <DEDUP_REMOVED lines=11> */
[----:B0-----:R-:W-:-:S01]  /*3930*/  FADD.FTZ R69, R92, R45 ;  /* 0x0000002d5c457221 */ /* 0x001fc20000010000 */
[----:B------:R-:W-:Y:S01]  /*3940*/  FFMA.FTZ R45, R52, UR42, -R55 ;  /* 0x0000002a342d7c23 */ /* 0x000fe20008010837 */
[----:B------:R-:W-:-:S04]  /*3950*/  F2FP.SATFINITE.E4M3.F32.PACK_AB_MERGE_C R154, R92, R91, RZ ;  /* 0x0000005b5c9a723e */ /* 0x000fc800048070ff */
[----:B------:R-:W-:Y:S01]  /*3960*/  F2FP.SATFINITE.E4M3.F32.PACK_AB_MERGE_C R154, R89, R88, R154 ;  /* 0x00000058599a723e */ /* 0x000fe2000480709a */
[----:B------:R-:W0:Y:S01]  /*3970*/  MUFU.EX2 R93, R93 ;  /* 0x0000005d005d7308 */ /* 0x000e220000000800 */
[----:B-1----:R-:W-:-:S01]  /*3980*/  FADD.FTZ R52, R72, R69 ;  /* 0x0000004548347221 */ /* 0x002fc20000010000 */
[----:B------:R-:W-:-:S04]  /*3990*/  FADD.FTZ R69, R15, R62 ;  /* 0x0000003e0f457221 */ /* 0x000fc80000010000 */
[----:B------:R-:W-:Y:S02]  /*39a0*/  FADD.FTZ R62, R20, R69 ;  /* 0x00000045143e7221 */ /* 0x000fe40000010000 */
[----:B------:R-:W1:Y:S01]  /*39b0*/  MUFU.EX2 R94, R94 ;  /* 0x0000005e005e7308 */ /* 0x000e620000000800 */
[----:B--2---:R-:W-:-:S01]  /*39c0*/  FADD.FTZ R52, R73, R52 ;  /* 0x0000003449347221 */ /* 0x004fc20000010000 */
[----:B------:R-:W-:Y:S01]  /*39d0*/  FADD.FTZ R95, R21, R62 ;  /* 0x0000003e155f7221 */ /* 0x000fe20000010000 */
[----:B------:R-:W-:-:S01]  /*39e0*/  FFMA.FTZ R62, R29, UR42, -R55 ;  /* 0x0000002a1d3e7c23 */ /* 0x000fc20008010837 */
[----:B------:R-:W-:Y:S02]  /*39f0*/  FFMA.FTZ R55, R86, UR42, -R55 ;  /* 0x0000002a56377c23 */ /* 0x000fe40008010837 */
[----:B------:R-:W-:-:S02]  /*3a00*/  FADD.FTZ R96, R56, R95 ;  /* 0x0000005f38607221 */ /* 0x000fc40000010000 */
[----:B------:R-:W2:Y:S01]  /*3a10*/  MUFU.EX2 R76, R76 ;  /* 0x0000004c004c7308 */ /* 0x000ea20000000800 */
[----:B0-----:R-:W-:-:S01]  /*3a20*/  FADD.FTZ R69, R93, R52 ;  /* 0x000000345d457221 */ /* 0x001fc20000010000 */
[----:B------:R-:W-:-:S04]  /*3a30*/  FADD.FTZ R95, R75, R96 ;  /* 0x000000604b5f7221 */ /* 0x000fc80000010000 */
[----:B------:R-:W-:Y:S02]  /*3a40*/  FADD.FTZ R96, R64, R95 ;  /* 0x0000005f40607221 */ /* 0x000fe40000010000 */
[----:B------:R-:W0:Y:S01]  /*3a50*/  MUFU.EX2 R77, R77 ;  /* 0x0000004d004d7308 */ /* 0x000e220000000800 */
[----:B-1----:R-:W-:-:S01]  /*3a60*/  FADD.FTZ R69, R94, R69 ;  /* 0x000000455e457221 */ /* 0x002fc20000010000 */
[----:B------:R-:W-:-:S04]  /*3a70*/  F2FP.SATFINITE.E4M3.F32.PACK_AB_MERGE_C R148, R94, R93, RZ ;  /* 0x0000005d5e94723e */ /* 0x000fc800048070ff */
[----:B------:R-:W-:Y:S02]  /*3a80*/  F2FP.SATFINITE.E4M3.F32.PACK_AB_MERGE_C R148, R73, R72, R148 ;  /* 0x000000484994723e */ /* 0x000fe40004807094 */
[----:B------:R-:W1:Y:S01]  /*3a90*/  MUFU.EX2 R80, R80 ;  /* 0x0000005000507308 */ /* 0x000e620000000800 */
[----:B--2---:R-:W-:-:S07]  /*3aa0*/  FADD.FTZ R78, R76, R69 ;  /* 0x000000454c4e7221 */ /* 0x004fce0000010000 */
[----:B------:R-:W2:Y:S01]  /*3ab0*/  MUFU.EX2 R81, R81 ;  /* 0x0000005100517308 */ /* 0x000ea20000000800 */
[----:B0-----:R-:W-:-:S07]  /*3ac0*/  FADD.FTZ R69, R77, R78 ;  /* 0x0000004e4d457221 */ /* 0x001fce0000010000 */
[----:B------:R-:W0:Y:S01]  /*3ad0*/  MUFU.EX2 R74, R74 ;  /* 0x0000004a004a7308 */ /* 0x000e220000000800 */
[----:B-1----:R-:W-:-:S01]  /*3ae0*/  FADD.FTZ R78, R80, R69 ;  /* 0x00000045504e7221 */ /* 0x002fc20000010000 */
[C---:B------:R-:W-:Y:S01]  /*3af0*/  FADD.FTZ R69, R79.reuse, R96 ;  /* 0x000000604f457221 */ /* 0x040fe20000010000 */
[----:B------:R-:W-:-:S04]  /*3b00*/  F2FP.SATFINITE.E4M3.F32.PACK_AB_MERGE_C R79, R79, R64, RZ ;  /* 0x000000404f4f723e */ /* 0x000fc800048070ff */
[----:B------:R-:W-:Y:S01]  /*3b10*/  F2FP.SATFINITE.E4M3.F32.PACK_AB_MERGE_C R151, R75, R56, R79 ;  /* 0x000000384b97723e */ /* 0x000fe2000480704f */
[----:B------:R-:W1:Y:S01]  /*3b20*/  MUFU.EX2 R57, R57 ;  /* 0x0000003900397308 */ /* 0x000e620000000800 */
[----:B--2---:R-:W-:-:S01]  /*3b30*/  FADD.FTZ R9, R81, R78 ;  /* 0x0000004e51097221 */ /* 0x004fc20000010000 */
[----:B------:R-:W-:Y:S01]  /*3b40*/  FADD.FTZ R78, R40, R69 ;  /* 0x00000045284e7221 */ /* 0x000fe20000010000 */
[----:B------:R-:W-:-:S03]  /*3b50*/  F2FP.SATFINITE.E4M3.F32.PACK_AB_MERGE_C R80, R81, R80, RZ ;  /* 0x000000505150723e */ /* 0x000fc600048070ff */
[----:B------:R-:W-:Y:S01]  /*3b60*/  FADD.FTZ R13, R59, R78 ;  /* 0x0000004e3b0d7221 */ /* 0x000fe20000010000 */
[----:B------:R-:W-:Y:S01]  /*3b70*/  F2FP.SATFINITE.E4M3.F32.PACK_AB_MERGE_C R150, R77, R76, R80 ;  /* 0x0000004c4d96723e */ /* 0x000fe20004807050 */
[----:B------:R-:W2:Y:S01]  /*3b80*/  MUFU.EX2 R84, R84 ;  /* 0x0000005400547308 */ /* 0x000ea20000000800 */
[----:B0-----:R-:W-:-:S01]  /*3b90*/  FADD.FTZ R8, R74, R9 ;  /* 0x000000094a087221 */ /* 0x001fc20000010000 */
[----:B------:R-:W-:Y:S01]  /*3ba0*/  FADD.FTZ R78, R48, R13 ;  /* 0x0000000d304e7221 */ /* 0x000fe20000010000 */
[----:B------:R-:W-:-:S03]  /*3bb0*/  F2FP.SATFINITE.E4M3.F32.PACK_AB_MERGE_C R48, R49, R48, RZ ;  /* 0x000000303130723e */ /* 0x000fc600048070ff */
[----:B------:R-:W-:Y:S01]  /*3bc0*/  FADD.FTZ R21, R49, R78 ;  /* 0x0000004e31157221 */ /* 0x000fe20000010000 */
[----:B------:R-:W-:Y:S01]  /*3bd0*/  F2FP.SATFINITE.E4M3.F32.PACK_AB_MERGE_C R145, R59, R40, R48 ;  /* 0x000000283b91723e */ /* 0x000fe20004807030 */
[----:B------:R-:W0:Y:S01]  /*3be0*/  MUFU.EX2 R85, R85 ;  /* 0x0000005500557308 */ /* 0x000e220000000800 */
[----:B-1----:R-:W-:-:S01]  /*3bf0*/  FADD.FTZ R9, R57, R8 ;  /* 0x0000000839097221 */ /* 0x002fc20000010000 */
[----:B------:R-:W-:Y:S01]  /*3c00*/  FADD.FTZ R64, R24, R21 ;  /* 0x0000001518407221 */ /* 0x000fe20000010000 */
[----:B------:R-:W-:-:S05]  /*3c10*/  CS2R R48, SRZ ;  /* 0x0000000000307805 */ /* 0x000fca000001ff00 */
[----:B------:R-:W1:Y:S01]  /*3c20*/  MUFU.EX2 R60, R60 ;  /* 0x0000003c003c7308 */ /* 0x000e620000000800 */
[----:B--2---:R-:W-:-:S07]  /*3c30*/  FADD.FTZ R20, R84, R9 ;  /* 0x0000000954147221 */ /* 0x004fce0000010000 */
[----:B------:R-:W2:Y:S01]  /*3c40*/  MUFU.EX2 R61, R61 ;  /* 0x0000003d003d7308 */ /* 0x000ea20000000800 */
[----:B0-----:R-:W-:-:S01]  /*3c50*/  FADD.FTZ R13, R85, R20 ;  /* 0x00000014550d7221 */ /* 0x001fc20000010000 */
[----:B------:R-:W-:-:S04]  /*3c60*/  F2FP.SATFINITE.E4M3.F32.PACK_AB_MERGE_C R84, R85, R84, RZ ;  /* 0x000000545554723e */ /* 0x000fc800048070ff */
[----:B------:R-:W-:Y:S02]  /*3c70*/  F2FP.SATFINITE.E4M3.F32.PACK_AB_MERGE_C R144, R57, R74, R84 ;  /* 0x0000004a3990723e */ /* 0x000fe40004807054 */
[----:B------:R-:W0:Y:S01]  /*3c80*/  MUFU.EX2 R65, R65 ;  /* 0x0000004100417308 */ /* 0x000e220000000800 */
[----:B-1----:R-:W-:-:S01]  /*3c90*/  FADD.FTZ R20, R60, R13 ;  /* 0x0000000d3c147221 */ /* 0x002fc20000010000 */
[----:B------:R-:W-:-:S04]  /*3ca0*/  FADD.FTZ R13, R25, R64 ;  /* 0x00000040190d7221 */ /* 0x000fc80000010000 */
[----:B------:R-:W-:Y:S01]  /*3cb0*/  FADD.FTZ R6, R28, R13 ;  /* 0x0000000d1c067221 */ /* 0x000fe20000010000 */
[----:B------:R-:W-:Y:S01]  /*3cc0*/  F2FP.SATFINITE.E4M3.F32.PACK_AB_MERGE_C R28, R71, R28, RZ ;  /* 0x0000001c471c723e */ /* 0x000fe200048070ff */
[----:B------:R-:W1:Y:S01]  /*3cd0*/  MUFU.EX2 R68, R68 ;  /* 0x0000004400447308 */ /* 0x000e620000000800 */
[----:B--2---:R-:W-:-:S01]  /*3ce0*/  FADD.FTZ R20, R61, R20 ;  /* 0x000000143d147221 */ /* 0x004fc20000010000 */
[----:B------:R-:W-:Y:S01]  /*3cf0*/  FADD.FTZ R6, R71, R6 ;  /* 0x0000000647067221 */ /* 0x000fe20000010000 */
[----:B------:R-:W-:Y:S02]  /*3d00*/  F2FP.SATFINITE.E4M3.F32.PACK_AB_MERGE_C R147, R25, R24, R28 ;  /* 0x000000181993723e */ /* 0x000fe4000480701c */
[----:B------:R-:W-:Y:S01]  /*3d10*/  CS2R R24, SRZ ;  /* 0x0000000000187805 */ /* 0x000fe2000001ff00 */
[----:B------:R-:W-:-:S02]  /*3d20*/  FADD.FTZ R11, R33, R6 ;  /* 0x00000006210b7221 */ /* 0x000fc40000010000 */
[----:B------:R-:W2:Y:S01]  /*3d30*/  MUFU.EX2 R58, R58 ;  /* 0x0000003a003a7308 */ /* 0x000ea20000000800 */
[----:B0-----:R-:W-:-:S01]  /*3d40*/  FADD.FTZ R7, R65, R20 ;  /* 0x0000001441077221 */ /* 0x001fc20000010000 */
[----:B------:R-:W-:-:S04]  /*3d50*/  FADD.FTZ R10, R36, R11 ;  /* 0x0000000b240a7221 */ /* 0x000fc80000010000 */
[----:B------:R-:W-:Y:S01]  /*3d60*/  FADD.FTZ R11, R37, R10 ;  /* 0x0000000a250b7221 */ /* 0x000fe20000010000 */
[----:B------:R-:W-:Y:S01]  /*3d70*/  F2FP.SATFINITE.E4M3.F32.PACK_AB_MERGE_C R37, R42, R37, RZ ;  /* 0x000000252a25723e */ /* 0x000fe200048070ff */
[----:B------:R-:W0:Y:S01]  /*3d80*/  MUFU.EX2 R41, R41 ;  /* 0x0000002900297308 */ /* 0x000e220000000800 */
[----:B-1----:R-:W-:-:S01]  /*3d90*/  FADD.FTZ R7, R68, R7 ;  /* 0x0000000744077221 */ /* 0x002fc20000010000 */
[----:B------:R-:W-:Y:S01]  /*3da0*/  FADD.FTZ R42, R42, R11 ;  /* 0x0000000b2a2a7221 */ /* 0x000fe20000010000 */
[----:B------:R-:W-:Y:S02]  /*3db0*/  F2FP.SATFINITE.E4M3.F32.PACK_AB_MERGE_C R65, R68, R65, RZ ;  /* 0x000000414441723e */ /* 0x000fe400048070ff */
[----:B------:R-:W-:Y:S01]  /*3dc0*/  F2FP.SATFINITE.E4M3.F32.PACK_AB_MERGE_C R141, R36, R33, R37 ;  /* 0x00000021248d723e */ /* 0x000fe20004807025 */
[----:B------:R-:W-:-:S01]  /*3dd0*/  FADD.FTZ R11, R43, R42 ;  /* 0x0000002a2b0b7221 */ /* 0x000fc20000010000 */
[----:B------:R-:W-:Y:S01]  /*3de0*/  F2FP.SATFINITE.E4M3.F32.PACK_AB_MERGE_C R146, R61, R60, R65 ;  /* 0x0000003c3d92723e */ /* 0x000fe20004807041 */
[----:B------:R-:W1:Y:S01]  /*3df0*/  MUFU.EX2 R3, R3 ;  /* 0x0000000300037308 */ /* 0x000e620000000800 */
[----:B--2---:R-:W-:-:S01]  /*3e00*/  FADD.FTZ R6, R58, R7 ;  /* 0x000000073a067221 */ /* 0x004fc20000010000 */
[----:B------:R-:W-:Y:S01]  /*3e10*/  FADD.FTZ R10, R46, R11 ;  /* 0x0000000b2e0a7221 */ /* 0x000fe20000010000 */
[----:B------:R-:W-:-:S03]  /*3e20*/  CS2R R36, SRZ ;  /* 0x0000000000247805 */ /* 0x000fc6000001ff00 */
[----:B------:R-:W-:Y:S01]  /*3e30*/  FADD.FTZ R11, R47, R10 ;  /* 0x0000000a2f0b7221 */ /* 0x000fe20000010000 */
[----:B------:R-:W-:Y:S01]  /*3e40*/  F2FP.SATFINITE.E4M3.F32.PACK_AB_MERGE_C R47, R50, R47, RZ ;  /* 0x0000002f322f723e */ /* 0x000fe200048070ff */
[----:B------:R-:W2:Y:S01]  /*3e50*/  MUFU.EX2 R44, R44 ;  /* 0x0000002c002c7308 */ /* 0x000ea20000000800 */
[----:B0-----:R-:W-:-:S01]  /*3e60*/  FADD.FTZ R6, R41, R6 ;  /* 0x0000000629067221 */ /* 0x001fc20000010000 */
[----:B------:R-:W-:Y:S01]  /*3e70*/  FADD.FTZ R11, R50, R11 ;  /* 0x0000000b320b7221 */ /* 0x000fe20000010000 */
[----:B------:R-:W-:Y:S02]  /*3e80*/  F2FP.SATFINITE.E4M3.F32.PACK_AB_MERGE_C R143, R46, R43, R47 ;  /* 0x0000002b2e8f723e */ /* 0x000fe4000480702f */
[----:B------:R-:W-:Y:S02]  /*3e90*/  CS2R R50, SRZ ;  /* 0x0000000000327805 */ /* 0x000fe4000001ff00 */
[----:B------:R-:W-:Y:S02]  /*3ea0*/  CS2R R46, SRZ ;  /* 0x00000000002e7805 */ /* 0x000fe4000001ff00 */
[----:B------:R-:W-:Y:S01]  /*3eb0*/  CS2R R42, SRZ ;  /* 0x00000000002a7805 */ /* 0x000fe2000001ff00 */
[----:B------:R-:W0:Y:S01]  /*3ec0*/  MUFU.EX2 R39, R39 ;  /* 0x0000002700277308 */ /* 0x000e220000000800 */
[----:B-1----:R-:W-:-:S07]  /*3ed0*/  FADD.FTZ R7, R3, R6 ;  /* 0x0000000603077221 */ /* 0x002fce0000010000 */
[----:B------:R-:W1:Y:S01]  /*3ee0*/  MUFU.EX2 R52, R82 ;  /* 0x0000005200347308 */ /* 0x000e620000000800 */
[C---:B--2---:R-:W-:Y:S01]  /*3ef0*/  F2FP.SATFINITE.E4M3.F32.PACK_AB_MERGE_C R13, R44.reuse, R3, RZ ;  /* 0x000000032c0d723e */ /* 0x044fe200048070ff */
[----:B------:R-:W-:-:S03]  /*3f00*/  FADD.FTZ R44, R44, R7 ;  /* 0x000000072c2c7221 */ /* 0x000fc60000010000 */
[----:B------:R-:W-:Y:S02]  /*3f10*/  F2FP.SATFINITE.E4M3.F32.PACK_AB_MERGE_C R140, R41, R58, R13 ;  /* 0x0000003a298c723e */ /* 0x000fe4000480700d */
[----:B------:R-:W-:Y:S01]  /*3f20*/  CS2R R40, SRZ ;  /* 0x0000000000287805 */ /* 0x000fe2000001ff00 */
[----:B------:R2:W3:Y:S01]  /*3f30*/  MUFU.EX2 R29, R45 ;  /* 0x0000002d001d7308 */ /* 0x0004e20000000800 */
[----:B0-----:R-:W-:-:S07]  /*3f40*/  FADD.FTZ R7, R39, R44 ;  /* 0x0000002c27077221 */ /* 0x001fce0000010000 */
[----:B------:R-:W0:Y:S01]  /*3f50*/  MUFU.EX2 R12, R53 ;  /* 0x00000035000c7308 */ /* 0x000e220000000800 */
[----:B-1----:R-:W-:-:S01]  /*3f60*/  FADD.FTZ R6, R52, R7 ;  /* 0x0000000734067221 */ /* 0x002fc20000010000 */
[----:B--2---:R-:W-:-:S06]  /*3f70*/  CS2R R44, SRZ ;  /* 0x00000000002c7805 */ /* 0x004fcc000001ff00 */
[----:B------:R-:W1:Y:S01]  /*3f80*/  MUFU.EX2 R8, R63 ;  /* 0x0000003f00087308 */ /* 0x000e620000000800 */
[----:B---3--:R-:W-:-:S07]  /*3f90*/  FADD.FTZ R7, R29, R6 ;  /* 0x000000061d077221 */ /* 0x008fce0000010000 */
[----:B------:R-:W2:Y:S01]  /*3fa0*/  MUFU.EX2 R9, R66 ;  /* 0x0000004200097308 */ /* 0x000ea20000000800 */
[----:B0-----:R-:W-:-:S01]  /*3fb0*/  FADD.FTZ R7, R12, R7 ;  /* 0x000000070c077221 */ /* 0x001fc20000010000 */
[----:B------:R-:W-:Y:S01]  /*3fc0*/  F2FP.SATFINITE.E4M3.F32.PACK_AB_MERGE_C R29, R12, R29, RZ ;  /* 0x0000001d0c1d723e */ /* 0x000fe200048070ff */
[----:B------:R-:W-:-:S03]  /*3fd0*/  FADD.FTZ R12, R26, R11 ;  /* 0x0000000b1a0c7221 */ /* 0x000fc60000010000 */
[----:B------:R-:W-:Y:S01]  /*3fe0*/  F2FP.SATFINITE.E4M3.F32.PACK_AB_MERGE_C R142, R52, R39, R29 ;  /* 0x00000027348e723e */ /* 0x000fe2000480701d */
[----:B------:R-:W-:-:S01]  /*3ff0*/  FADD.FTZ R11, R27, R12 ;  /* 0x0000000c1b0b7221 */ /* 0x000fc20000010000 */
[----:B------:R-:W0:Y:S01]  /*4000*/  MUFU.EX2 R67, R67 ;  /* 0x0000004300437308 */ /* 0x000e220000000800 */
[----:B-1----:R-:W-:-:S01]  /*4010*/  FADD.FTZ R10, R8, R7 ;  /* 0x00000007080a7221 */ /* 0x002fc20000010000 */
[----:B------:R-:W-:Y:S01]  /*4020*/  CS2R R52, SRZ ;  /* 0x0000000000347805 */ /* 0x000fe2000001ff00 */
[----:B------:R-:W-:-:S01]  /*4030*/  FADD.FTZ R12, R30, R11 ;  /* 0x0000000b1e0c7221 */ /* 0x000fc20000010000 */
[C---:B------:R-:W-:Y:S02]  /*4040*/  F2FP.SATFINITE.E4M3.F32.PACK_AB_MERGE_C R30, R31.reuse, R30, RZ ;  /* 0x0000001e1f1e723e */ /* 0x040fe400048070ff */
[----:B------:R-:W-:Y:S01]  /*4050*/  CS2R R28, SRZ ;  /* 0x00000000001c7805 */ /* 0x000fe2000001ff00 */
[----:B------:R-:W-:Y:S01]  /*4060*/  FADD.FTZ R31, R31, R12 ;  /* 0x0000000c1f1f7221 */ /* 0x000fe20000010000 */
[----:B------:R-:W1:Y:S01]  /*4070*/  MUFU.EX2 R62, R62 ;  /* 0x0000003e003e7308 */ /* 0x000e620000000800 */
[----:B--2---:R-:W-:-:S01]  /*4080*/  FADD.FTZ R10, R9, R10 ;  /* 0x0000000a090a7221 */ /* 0x004fc20000010000 */
[----:B------:R-:W-:-:S02]  /*4090*/  F2FP.SATFINITE.E4M3.F32.PACK_AB_MERGE_C R137, R27, R26, R30 ;  /* 0x0000001a1b89723e */ /* 0x000fc4000480701e */
[----:B------:R-:W-:-:S04]  /*40a0*/  CS2R R26, SRZ ;  /* 0x00000000001a7805 */ /* 0x000fc8000001ff00 */
[----:B------:R-:W2:Y:S01]  /*40b0*/  MUFU.EX2 R32, R32 ;  /* 0x0000002000207308 */ /* 0x000ea20000000800 */
[----:B0-----:R-:W-:-:S01]  /*40c0*/  FADD.FTZ R11, R67, R10 ;  /* 0x0000000a430b7221 */ /* 0x001fc20000010000 */
[----:B------:R-:W-:Y:S01]  /*40d0*/  FADD.FTZ R10, R34, R31 ;  /* 0x0000001f220a7221 */ /* 0x000fe20000010000 */
[----:B------:R-:W-:-:S05]  /*40e0*/  CS2R R30, SRZ ;  /* 0x00000000001e7805 */ /* 0x000fca000001ff00 */
[----:B------:R-:W-:Y:S01]  /*40f0*/  MUFU.EX2 R3, R70 ;  /* 0x0000004600037308 */ /* 0x000fe20000000800 */
[----:B-1----:R-:W-:-:S01]  /*4100*/  FADD.FTZ R11, R62, R11 ;  /* 0x0000000b3e0b7221 */ /* 0x002fc20000010000 */
[----:B------:R-:W-:-:S04]  /*4110*/  F2FP.SATFINITE.E4M3.F32.PACK_AB_MERGE_C R67, R62, R67, RZ ;  /* 0x000000433e43723e */ /* 0x000fc800048070ff */
[----:B------:R-:W-:Y:S01]  /*4120*/  F2FP.SATFINITE.E4M3.F32.PACK_AB_MERGE_C R136, R9, R8, R67 ;  /* 0x000000080988723e */ /* 0x000fe20004807043 */
[----:B------:R-:W-:-:S01]  /*4130*/  FADD.FTZ R9, R35, R10 ;  /* 0x0000000a23097221 */ /* 0x000fc20000010000 */
[----:B------:R-:W-:Y:S08]  /*4140*/  MUFU.EX2 R38, R38 ;  /* 0x0000002600267308 */ /* 0x000ff00000000800 */
[----:B------:R-:W-:Y:S08]  /*4150*/  MUFU.EX2 R83, R83 ;  /* 0x0000005300537308 */ /* 0x000ff00000000800 */
[----:B------:R0:W1:Y:S08]  /*4160*/  MUFU.EX2 R6, R55 ;  /* 0x0000003700067308 */ /* 0x0000700000000800 */
[----:B------:R2:W3:Y:S01]  /*4170*/  MUFU.EX2 R7, R4 ;  /* 0x0000000400077308 */ /* 0x0004e20000000800 */
[----:B0-----:R-:W-:Y:S01]  /*4180*/  CS2R R54, SRZ ;  /* 0x0000000000367805 */ /* 0x001fe2000001ff00 */
[----:B--2---:R-:W-:Y:S01]  /*4190*/  FADD.FTZ R4, R32, R11 ;  /* 0x0000000b20047221 */ /* 0x004fe20000010000 */
[----:B-1----:R-:W-:-:S03]  /*41a0*/  F2FP.SATFINITE.E4M3.F32.PACK_AB_MERGE_C R8, R6, R83, RZ ;  /* 0x000000530608723e */ /* 0x002fc600048070ff */
[C---:B------:R-:W-:Y:S01]  /*41b0*/  FADD.FTZ R4, R3.reuse, R4 ;  /* 0x0000000403047221 */ /* 0x040fe20000010000 */
[----:B------:R-:W-:Y:S02]  /*41c0*/  F2FP.SATFINITE.E4M3.F32.PACK_AB_MERGE_C R138, R3, R32, R8 ;  /* 0x00000020038a723e */ /* 0x000fe40004807008 */
[----:B------:R-:W-:Y:S02]  /*41d0*/  CS2R R32, SRZ ;  /* 0x0000000000207805 */ /* 0x000fe4000001ff00 */
[----:B---3--:R-:W-:Y:S01]  /*41e0*/  F2FP.SATFINITE.E4M3.F32.PACK_AB_MERGE_C R10, R7, R38, RZ ;  /* 0x00000026070a723e */ /* 0x008fe200048070ff */
[----:B------:R-:W-:Y:S01]  /*41f0*/  FADD.FTZ R38, R38, R9 ;  /* 0x0000000926267221 */ /* 0x000fe20000010000 */
[----:B------:R-:W-:-:S02]  /*4200*/  FADD.FTZ R83, R83, R4 ;  /* 0x0000000453537221 */ /* 0x000fc40000010000 */
[----:B------:R-:W-:Y:S01]  /*4210*/  F2FP.SATFINITE.E4M3.F32.PACK_AB_MERGE_C R139, R35, R34, R10 ;  /* 0x00000022238b723e */ /* 0x000fe2000480700a */
[----:B------:R-:W-:-:S01]  /*4220*/  FADD.FTZ R3, R7, R38 ;  /* 0x0000002607037221 */ /* 0x000fc20000010000 */
[----:B------:R-:W-:Y:S01]  /*4230*/  FADD.FTZ R4, R6, R83 ;  /* 0x0000005306047221 */ /* 0x000fe20000010000 */
[----:B------:R-:W-:-:S02]  /*4240*/  CS2R R38, SRZ ;  /* 0x0000000000267805 */ /* 0x000fc4000001ff00 */
[----:B------:R-:W-:Y:S01]  /*4250*/  CS2R R34, SRZ ;  /* 0x0000000000227805 */ /* 0x000fe2000001ff00 */
[----:B------:R-:W-:Y:S06]  /*4260*/  @!P1 BRA `(.L_x_1887) ;  /* 0x0000002c00889947 */ /* 0x000fec0003800000 */
[----:B------:R-:W-:Y:S01]  /*4270*/  IMAD.MOV.U32 R7, RZ, RZ, R0 ;  /* 0x000000ffff077224 */ /* 0x000fe200078e0000 */
[----:B------:R-:W-:Y:S01]  /*4280*/  UMOV UR25, UR37 ;  /* 0x0000002500197c82 */ /* 0x000fe20008000000 */
[----:B------:R-:W-:Y:S01]  /*4290*/  IMAD.MOV.U32 R6, RZ, RZ, R2 ;  /* 0x000000ffff067224 */ /* 0x000fe200078e0002 */
[----:B------:R-:W-:Y:S01]  /*42a0*/  UMOV UR24, UR38 ;  /* 0x0000002600187c82 */ /* 0x000fe20008000000 */
[----:B------:R-:W-:Y:S01]  /*42b0*/  IMAD.MOV.U32 R55, RZ, RZ, RZ ;  /* 0x000000ffff377224 */ /* 0x000fe200078e00ff */
[----:B------:R-:W-:-:S06]  /*42c0*/  ULDC UR20, c[0x0][0x288] ;  /* 0x0000a20000147ab9 */ /* 0x000fcc0000000800 */
.L_x_1898:
[----:B------:R-:W-:-:S04]  /*42d0*/  UISETP.NE.AND UP0, UPT, UR24, 0x1, UPT ;  /* 0x000000011800788c */ /* 0x000fc8000bf05270 */
[----:B------:R-:W-:-:S04]  /*42e0*/  USEL UR37, URZ, 0x1, UP0 ;  /* 0x000000013f257887 */ /* 0x000fc80008000000 */
[----:B------:R-:W-:Y:S01]  /*42f0*/  ULOP3.LUT UR37, UR25, UR37, URZ, 0x3c, !UPT ;  /* 0x0000002519257292 */ /* 0x000fe2000f8e3c3f */
[----:B------:R-:W-:Y:S11]  /*4300*/  @!P0 BRA `(.L_x_1888) ;  /* 0x0000000000048947 */ /* 0x000ff60003800000 */
[----:B------:R-:W-:Y:S01]  /*4310*/  BPT.TRAP 0x1 ;  /* 0x000000040000795c */ /* 0x000fe20000300000 */
.L_x_1888:
        /* <DEDUP_REMOVED lines=9> */
.L_x_1889:
[----:B-1----:R-:W-:Y:S05]  /*43b0*/  @P1 BRA `(.L_x_1890) ;  /* 0x0000000000081947 */ /* 0x002fea0003800000 */
[----:B------:R-:W1:Y:S02]  /*43c0*/  SYNCS.PHASECHK.TRANS64.TRYWAIT P1, [UR21+0x13230], R0 ;  /* 0x01323000ff0075a7 */ /* 0x000e640008020155 */
[----:B-1----:R-:W-:Y:S05]  /*43d0*/  @!P1 BRA `(.L_x_1891) ;  /* 0x000000c000389947 */ /* 0x002fea0003800000 */
.L_x_1890:
        /* <DEDUP_REMOVED lines=64> */
.L_x_1892:
[----:B------:R-:W-:Y:S01]  /*47e0*/  ULEA UR11, UR24, UR45, 0x3 ;  /* 0x0000002d180b7291 */ /* 0x000fe2000f8e183f */
[----:B01----:R-:W-:-:S05]  /*47f0*/  IMAD.U32 R0, RZ, RZ, UR25 ;  /* 0x00000019ff007e24 */ /* 0x003fca000f8e00ff */
[----:B------:R-:W-:-:S04]  /*4800*/  SHF.L.U32 R0, R0, 0x1f, RZ ;  /* 0x0000001f00007819 */ /* 0x000fc800000006ff */
[----:B------:R0:W1:Y:S01]  /*4810*/  SYNCS.PHASECHK.TRANS64.TRYWAIT P1, [UR11+0x13250], R0 ;  /* 0x01325000ff0075a7 */ /* 0x000062000802014b */
[----:B------:R-:W-:Y:S05]  /*4820*/  @!P0 BRA `(.L_x_1893) ;  /* 0x0000000000048947 */ /* 0x000fea0003800000 */
[----:B------:R-:W-:Y:S01]  /*4830*/  BPT.TRAP 0x1 ;  /* 0x000000040000795c */ /* 0x000fe20000300000 */
.L_x_1893:
[----:B-1----:R-:W-:Y:S05]  /*4840*/  @P1 BRA `(.L_x_1894) ;  /* 0x0000000000081947 */ /* 0x002fea0003800000 */
[----:B------:R-:W1:Y:S02]  /*4850*/  SYNCS.PHASECHK.TRANS64.TRYWAIT P1, [UR11+0x13250], R0 ;  /* 0x01325000ff0075a7 */ /* 0x000e64000802014b */
[----:B-1----:R-:W-:Y:S05]  /*4860*/  @!P1 BRA `(.L_x_1895) ;  /* 0x000000bc002c9947 */ /* 0x002fea0003800000 */
.L_x_1894:
        /* <DEDUP_REMOVED lines=32> */
.L_x_1896:
[----:B------:R-:W-:Y:S01]  /*4a70*/  UISETP.NE.AND UP0, UPT, UR48, URZ, UPT ;  /* 0x0000003f3000728c */ /* 0x000fe2000bf05270 */
[----:B01----:R-:W-:Y:S01]  /*4a80*/  VIADD R0, R17, UR43 ;  /* 0x0000002b11007c36 */ /* 0x003fe20008000000 */
[----:B------:R-:W0:Y:S01]  /*4a90*/  LDC R11, c[0x0][0x2f0] ;  /* 0x0000bc00ff0b7b82 */ /* 0x000e220000000800 */
[----:B------:R-:W-:Y:S01]  /*4aa0*/  IMAD.MOV.U32 R13, RZ, RZ, -0x2 ;  /* 0xfffffffeff0d7424 */ /* 0x000fe200078e00ff */
[----:B------:R-:W-:Y:S01]  /*4ab0*/  UIADD3 UR21, UR21, 0x13240, URZ ;  /* 0x0001324015157890 */ /* 0x000fe2000fffe03f */
[----:B------:R-:W-:Y:S01]  /*4ac0*/  IMAD.U32 R15, RZ, RZ, UR42 ;  /* 0x0000002aff0f7e24 */ /* 0x000fe2000f8e00ff */
[----:B------:R-:W-:Y:S02]  /*4ad0*/  PLOP3.LUT P1, PT, PT, PT, UP0, 0x80, 0x0 ;  /* 0x000000000000781c */ /* 0x000fe40003f2f008 */
[----:B------:R-:W-:Y:S01]  /*4ae0*/  PLOP3.LUT P2, PT, PT, PT, UP0, 0x80, 0x0 ;  /* 0x000000000000781c */ /* 0x000fe20003f4f008 */
[----:B------:R-:W-:Y:S02]  /*4af0*/  UPRMT UR21, UR44, 0x654, UR21 ;  /* 0x000006542c157896 */ /* 0x000fe40008000015 */
[----:B------:R-:W-:-:S07]  /*4b00*/  @UP0 ULDC UR6, c[0x0][0x44c] ;  /* 0x0001130000060ab9 */ /* 0x000fce0000000800 */
[----:B------:R-:W-:Y:S01]  /*4b10*/  SYNCS.ARRIVE.TRANS64.RED.A1T0 RZ, [UR21], RZ ;  /* 0x000000ffffff79a7 */ /* 0x000fe20008100415 */
[----:B------:R-:W-:Y:S01]  /*4b20*/  @P1 IMAD.HI.U32 R2, R0, UR6, RZ ;  /* 0x0000000600021c27 */ /* 0x000fe2000f8e00ff */
[----:B------:R-:W-:-:S04]  /*4b30*/  @UP0 ULDC UR6, c[0x0][0x450] ;  /* 0x0001140000060ab9 */ /* 0x000fc80000000800 */
[----:B------:R-:W-:Y:S01]  /*4b40*/  @P2 SHF.R.U32.HI R0, RZ, UR6, R2 ;  /* 0x00000006ff002c19 */ /* 0x000fe20008011602 */
[----:B------:R-:W-:Y:S02]  /*4b50*/  UMOV UR6, 0x1 ;  /* 0x0000000100067882 */ /* 0x000fe40000000000 */
[----:B------:R-:W-:Y:S02]  /*4b60*/  UIMAD UR6, UR23, -0xa0, UR6 ;  /* 0xffffff60170678a4 */ /* 0x000fe4000f8e0206 */
[----:B------:R-:W1:Y:S04]  /*4b70*/  SHFL.IDX PT, R9, R0, RZ, 0x1c1f ;  /* 0x001c1fff00097589 */ /* 0x000e6800000e0000 */
[----:B------:R-:W-:-:S04]  /*4b80*/  IMAD R8, R16, R13, UR6 ;  /* 0x0000000610087e24 */ /* 0x000fc8000f8e020d */
[----:B0-----:R-:W-:-:S05]  /*4b90*/  IMAD R8, R11, UR47, R8 ;  /* 0x0000002f0b087c24 */ /* 0x001fca000f8e0208 */
[----:B-1----:R-:W-:-:S04]  /*4ba0*/  IADD3 R2, R9, -UR20, R8 ;  /* 0x8000001409027c10 */ /* 0x002fc8000fffe008 */
[C---:B------:R-:W-:Y:S02]  /*4bb0*/  ISETP.GT.AND P1, PT, R2.reuse, RZ, PT ;  /* 0x000000ff0200720c */ /* 0x040fe40003f24270 */
[----:B------:R-:W-:Y:S02]  /*4bc0*/  ISETP.GT.AND P2, PT, R2, 0x1, PT ;  /* 0x000000010200780c */ /* 0x000fe40003f44270 */
[----:B------:R-:W-:Y:S02]  /*4bd0*/  FSEL R9, R120, -INF , P1 ;  /* 0xff80000078097808 */ /* 0x000fe40000800000 */
        /* <DEDUP_REMOVED lines=122> */
[----:B------:R-:W-:-:S02]  /*5380*/  FFMA.FTZ R10, R2, R15, -8 ;  /* 0xc1000000020a7423 */ /* 0x000fc4000001000f */
[----:B------:R-:W0:Y:S03]  /*5390*/  SHFL.IDX PT, R15, R0, 0x1, 0x1c1f ;  /* 0x003c1f00000f7f89 */ /* 0x000e2600000e0000 */
        /* <DEDUP_REMOVED lines=17> */
[----:B0-----:R-:W-:Y:S01]  /*54b0*/  IADD3 R15, R15, -UR20, R8 ;  /* 0x800000140f0f7c10 */ /* 0x001fe2000fffe008 */
[----:B------:R-:W-:-:S01]  /*54c0*/  FFMA.FTZ R8, R129, UR42, -R10 ;  /* 0x0000002a81087c23 */ /* 0x000fc2000801080a */
[--C-:B------:R-:W-:Y:S01]  /*54d0*/  FFMA.FTZ R89, R89, UR42, -R10.reuse ;  /* 0x0000002a59597c23 */ /* 0x100fe2000801080a */
[----:B------:R-:W-:-:S01]  /*54e0*/  FFMA.FTZ R93, R93, UR42, -R10 ;  /* 0x0000002a5d5d7c23 */ /* 0x000fc2000801080a */
[----:B------:R-:W-:Y:S01]  /*54f0*/  ISETP.GT.AND P2, PT, R15, RZ, PT ;  /* 0x000000ff0f00720c */ /* 0x000fe20003f44270 */
[----:B------:R-:W-:-:S01]  /*5500*/  FFMA.FTZ R97, R97, UR42, -R10 ;  /* 0x0000002a61617c23 */ /* 0x000fc2000801080a */
[----:B------:R-:W-:Y:S01]  /*5510*/  ISETP.GT.AND P3, PT, R15, 0x1, PT ;  /* 0x000000010f00780c */ /* 0x000fe20003f64270 */
[----:B------:R-:W-:-:S01]  /*5520*/  FFMA.FTZ R101, R101, UR42, -R10 ;  /* 0x0000002a65657c23 */ /* 0x000fc2000801080a */
[----:B------:R-:W-:Y:S01]  /*5530*/  FSEL R122, R122, -INF , P2 ;  /* 0xff8000007a7a7808 */ /* 0x000fe20001000000 */
[----:B------:R-:W-:-:S01]  /*5540*/  FFMA.FTZ R56, R56, UR42, -R10 ;  /* 0x0000002a38387c23 */ /* 0x000fc2000801080a */
[----:B------:R-:W-:Y:S01]  /*5550*/  ISETP.GT.AND P2, PT, R15, 0x8, PT ;  /* 0x000000080f00780c */ /* 0x000fe20003f44270 */
[----:B------:R-:W-:-:S01]  /*5560*/  FFMA.FTZ R57, R57, UR42, -R10 ;  /* 0x0000002a39397c23 */ /* 0x000fc2000801080a */
[----:B------:R-:W-:Y:S01]  /*5570*/  FSEL R123, R123, -INF , P3 ;  /* 0xff8000007b7b7808 */ /* 0x000fe20001800000 */
[----:B------:R-:W-:-:S01]  /*5580*/  FFMA.FTZ R60, R60, UR42, -R10 ;  /* 0x0000002a3c3c7c23 */ /* 0x000fc2000801080a */
[----:B------:R-:W-:Y:S01]  /*5590*/  FMNMX.FTZ R0, R122, R7, !PT ;  /* 0x000000077a007209 */ /* 0x000fe20007810000 */
        /* <DEDUP_REMOVED lines=10> */
[----:B------:R-:W-:Y:S01]  /*5640*/  MUFU.EX2 R9, R9 ;  /* 0x0000000900097308 */ /* 0x000fe20000000800 */
[----:B------:R-:W-:-:S02]  /*5650*/  FMNMX.FTZ R0, R126, R21, !PT ;  /* 0x000000157e007209 */ /* 0x000fc40007810000 */
[----:B------:R-:W-:Y:S02]  /*5660*/  ISETP.GT.AND P3, PT, R15, 0x11, PT ;  /* 0x000000110f00780c */ /* 0x000fe40003f64270 */
[----:B------:R-:W-:Y:S02]  /*5670*/  FSEL R130, R130, -INF , P2 ;  /* 0xff80000082827808 */ /* 0x000fe40001000000 */
[----:B------:R-:W-:Y:S01]  /*5680*/  FMNMX.FTZ R121, R127, R0, !PT ;  /* 0x000000007f797209 */ /* 0x000fe20007810000 */
[----:B------:R-:W-:Y:S01]  /*5690*/  MUFU.EX2 R12, R12 ;  /* 0x0000000c000c7308 */ /* 0x000fe20000000800 */
[----:B------:R-:W-:Y:S02]  /*56a0*/  ISETP.GT.AND P2, PT, R15, 0x18, PT ;  /* 0x000000180f00780c */ /* 0x000fe40003f44270 */
[----:B------:R-:W-:Y:S02]  /*56b0*/  FSEL R131, R131, -INF , P3 ;  /* 0xff80000083837808 */ /* 0x000fe40001800000 */
[----:B------:R-:W-:-:S02]  /*56c0*/  FMNMX.FTZ R0, R130, R121, !PT ;  /* 0x0000007982007209 */ /* 0x000fc40007810000 */
[----:B------:R-:W-:Y:S01]  /*56d0*/  ISETP.GT.AND P3, PT, R15, 0x19, PT ;  /* 0x000000190f00780c */ /* 0x000fe20003f64270 */
[----:B------:R-:W-:Y:S01]  /*56e0*/  MUFU.EX2 R11, R11 ;  /* 0x0000000b000b7308 */ /* 0x000fe20000000800 */
[----:B------:R-:W-:Y:S02]  /*56f0*/  FSEL R134, R134, -INF , P2 ;  /* 0xff80000086867808 */ /* 0x000fe40001000000 */
[----:B------:R-:W-:Y:S02]  /*5700*/  FMNMX.FTZ R121, R131, R0, !PT ;  /* 0x0000000083797209 */ /* 0x000fe40007810000 */
[----:B------:R-:W-:Y:S02]  /*5710*/  FSEL R135, R135, -INF , P3 ;  /* 0xff80000087877808 */ /* 0x000fe40001800000 */
[----:B------:R-:W-:Y:S01]  /*5720*/  ISETP.GT.AND P2, PT, R15, 0x20, PT ;  /* 0x000000200f00780c */ /* 0x000fe20003f44270 */
        /* <DEDUP_REMOVED lines=13> */
[----:B------:R-:W-:Y:S02]  /*5800*/  ISETP.GT.AND P2, PT, R15, 0x30, PT ;  /* 0x000000300f00780c */ /* 0x000fe40003f44270 */
        /* <DEDUP_REMOVED lines=31> */
[----:B------:R0:W-:Y:S01]  /*5a00*/  MUFU.EX2 R94, R120 ;  /* 0x00000078005e7308 */ /* 0x0001e20000000800 */
[----:B------:R-:W-:-:S02]  /*5a10*/  FMNMX.FTZ R0, R116, R121, !PT ;  /* 0x0000007974007209 */ /* 0x000fc40007810000 */
[----:B------:R-:W-:Y:S02]  /*5a20*/  ISETP.GT.AND P3, PT, R15, 0x51, PT ;  /* 0x000000510f00780c */ /* 0x000fe40003f64270 */
[----:B------:R-:W-:Y:S02]  /*5a30*/  FSEL R98, R98, -INF , P2 ;  /* 0xff80000062627808 */ /* 0x000fe40001000000 */
[----:B------:R-:W-:Y:S01]  /*5a40*/  FMNMX.FTZ R121, R95, R0, !PT ;  /* 0x000000005f797209 */ /* 0x000fe20007810000 */
[----:B------:R-:W-:Y:S01]  /*5a50*/  MUFU.EX2 R112, R112 ;  /* 0x0000007000707308 */ /* 0x000fe20000000800 */
[----:B------:R-:W-:Y:S01]  /*5a60*/  ISETP.GT.AND P2, PT, R15, 0x58, PT ;  /* 0x000000580f00780c */ /* 0x000fe20003f44270 */
[----:B0-----:R-:W-:Y:S01]  /*5a70*/  FFMA.FTZ R120, R92, UR42, -R10 ;  /* 0x0000002a5c787c23 */ /* 0x001fe2000801080a */
        /* <DEDUP_REMOVED lines=62> */
[--C-:B0-----:R-:W-:Y:S01]  /*5e60*/  FFMA.FTZ R120, R72, UR42, -R10.reuse ;  /* 0x0000002a48787c23 */ /* 0x101fe2000801080a */
[----:B------:R-:W-:Y:S01]  /*5e70*/  FSEL R67, R67, -INF , P3 ;  /* 0xff80000043437808 */ /* 0x000fe20001800000 */
[--C-:B------:R-:W-:Y:S01]  /*5e80*/  FFMA.FTZ R72, R73, UR42, -R10.reuse ;  /* 0x0000002a49487c23 */ /* 0x100fe2000801080a */
        /* <DEDUP_REMOVED lines=9> */
[--C-:B------:R-:W-:Y:S01]  /*5f20*/  FFMA.FTZ R81, R84, UR42, -R10.reuse ;  /* 0x0000002a54517c23 */ /* 0x100fe2000801080a */
[----:B------:R-:W-:Y:S01]  /*5f30*/  FMNMX.FTZ R0, R70, R121, !PT ;  /* 0x0000007946007209 */ /* 0x000fe20007810000 */
[----:B------:R-:W-:Y:S01]  /*5f40*/  FFMA.FTZ R84, R85, UR42, -R10 ;  /* 0x0000002a55547c23 */ /* 0x000fe2000801080a */
[----:B------:R-:W-:Y:S01]  /*5f50*/  IMAD.U32 R85, RZ, RZ, UR42 ;  /* 0x0000002aff557e24 */ /* 0x000fe2000f8e00ff */
[----:B------:R0:W-:Y:S01]  /*5f60*/  MUFU.EX2 R15, R120 ;  /* 0x00000078000f7308 */ /* 0x0001e20000000800 */
[----:B------:R-:W-:-:S05]  /*5f70*/  FMNMX.FTZ R0, R71, R0, !PT ;  /* 0x0000000047007209 */ /* 0x000fca0007810000 */
[----:B------:R-:W1:Y:S02]  /*5f80*/  SHFL.BFLY PT, R121, R0, 0x2, 0x1f ;  /* 0x0c401f0000797f89 */ /* 0x000e6400000e0000 */
[----:B------:R-:W-:Y:S08]  /*5f90*/  MUFU.EX2 R72, R72 ;  /* 0x0000004800487308 */ /* 0x000ff00000000800 */
[----:B------:R-:W-:Y:S08]  /*5fa0*/  MUFU.EX2 R73, R73 ;  /* 0x0000004900497308 */ /* 0x000ff00000000800 */
[----:B------:R-:W-:Y:S01]  /*5fb0*/  MUFU.EX2 R76, R76 ;  /* 0x0000004c004c7308 */ /* 0x000fe20000000800 */
[----:B-1----:R-:W-:-:S07]  /*5fc0*/  FMNMX.FTZ R121, R0, R121, !PT ;  /* 0x0000007900797209 */ /* 0x002fce0007810000 */
[----:B------:R-:W-:Y:S01]  /*5fd0*/  MUFU.EX2 R77, R77 ;  /* 0x0000004d004d7308 */ /* 0x000fe20000000800 */
[----:B------:R-:W1:Y:S07]  /*5fe0*/  SHFL.BFLY PT, R0, R121, 0x1, 0x1f ;  /* 0x0c201f0079007f89 */ /* 0x000e6e00000e0000 */
[----:B------:R-:W-:Y:S08]  /*5ff0*/  MUFU.EX2 R80, R80 ;  /* 0x0000005000507308 */ /* 0x000ff00000000800 */
[----:B------:R-:W-:Y:S08]  /*6000*/  MUFU.EX2 R81, R81 ;  /* 0x0000005100517308 */ /* 0x000ff00000000800 */
[----:B------:R-:W-:Y:S01]  /*6010*/  MUFU.EX2 R84, R84 ;  /* 0x0000005400547308 */ /* 0x000fe20000000800 */
[----:B-1----:R-:W-:-:S04]  /*6020*/  FMNMX.FTZ R0, R121, R0, !PT ;  /* 0x0000000079007209 */ /* 0x002fc80007810000 */
[C---:B------:R-:W-:Y:S01]  /*6030*/  FSETP.NEU.FTZ.AND P2, PT, R0.reuse, -INF , PT ;  /* 0xff8000000000780b */ /* 0x040fe20003f5d000 */
[----:B------:R-:W-:-:S02]  /*6040*/  FFMA.FTZ R85, R0, R85, -8 ;  /* 0xc100000000557423 */ /* 0x000fc40000010055 */
[----:B------:R-:W-:Y:S01]  /*6050*/  MUFU.EX2 R60, R60 ;  /* 0x0000003c003c7308 */ /* 0x000fe20000000800 */
[----:B------:R-:W-:Y:S02]  /*6060*/  FSEL R128, R0, RZ, P2 ;  /* 0x000000ff00807208 */ /* 0x000fe40001000000 */
[----:B------:R-:W-:-:S03]  /*6070*/  FSEL R10, R85, RZ, P2 ;  /* 0x000000ff550a7208 */ /* 0x000fc60001000000 */
[----:B------:R-:W-:Y:S02]  /*6080*/  FADD.FTZ R128, -R128, R7 ;  /* 0x0000000780807221 */ /* 0x000fe40000010100 */
[----:B------:R-:W-:Y:S01]  /*6090*/  MUFU.EX2 R61, R61 ;  /* 0x0000003d003d7308 */ /* 0x000fe20000000800 */
[----:B0-----:R-:W-:-:S01]  /*60a0*/  FFMA.FTZ R120, R122, UR42, -R10 ;  /* 0x0000002a7a787c23 */ /* 0x001fc2000801080a */
[--C-:B------:R-:W-:Y:S01]  /*60b0*/  FFMA.FTZ R122, R127, UR42, -R10.reuse ;  /* 0x0000002a7f7a7c23 */ /* 0x100fe2000801080a */
[----:B------:R-:W-:Y:S01]  /*60c0*/  FSEL R127, R2, RZ, P1 ;  /* 0x000000ff027f7208 */ /* 0x000fe20000800000 */
[----:B------:R-:W-:Y:S01]  /*60d0*/  FMUL.FTZ R7, R128, UR42 ;  /* 0x0000002a80077c20 */ /* 0x000fe20008410000 */
[----:B------:R-:W-:-:S01]  /*60e0*/  FFMA.FTZ R85, R123, UR42, -R10 ;  /* 0x0000002a7b557c23 */ /* 0x000fc2000801080a */
[--C-:B------:R-:W-:Y:S01]  /*60f0*/  FFMA.FTZ R121, R126, UR42, -R10.reuse ;  /* 0x0000002a7e797c23 */ /* 0x100fe2000801080a */
[----:B------:R-:W-:-:S01]  /*6100*/  FFMA.FTZ R123, R130, UR42, -R10 ;  /* 0x0000002a827b7c23 */ /* 0x000fc2000801080a */
[----:B------:R-:W-:Y:S01]  /*6110*/  FADD.FTZ R127, -R127, R6 ;  /* 0x000000067f7f7221 */ /* 0x000fe20000010100 */
[----:B------:R-:W-:-:S01]  /*6120*/  FFMA.FTZ R6, R116, UR42, -R10 ;  /* 0x0000002a74067c23 */ /* 0x000fc2000801080a */
[----:B------:R-:W-:Y:S01]  /*6130*/  MUFU.EX2 R120, R120 ;  /* 0x0000007800787308 */ /* 0x000fe20000000800 */
[----:B------:R-:W-:-:S01]  /*6140*/  FFMA.FTZ R124, R131, UR42, -R10 ;  /* 0x0000002a837c7c23 */ /* 0x000fc2000801080a */
[----:B------:R-:W-:Y:S01]  /*6150*/  FMUL.FTZ R116, R127, UR42 ;  /* 0x0000002a7f747c20 */ /* 0x000fe20008410000 */
        /* <DEDUP_REMOVED lines=25> */
[----:B------:R-:W-:Y:S01]  /*62f0*/  FFMA.FTZ R82, R82, UR42, -R10 ;  /* 0x0000002a52527c23 */ /* 0x000fe2000801080a */
[----:B------:R-:W-:-:S01]  /*6300*/  FADD.FTZ R128, R12, R127 ;  /* 0x0000007f0c807221 */ /* 0x000fc20000010000 */
[--C-:B------:R-:W-:Y:S01]  /*6310*/  FFMA.FTZ R83, R83, UR42, -R10.reuse ;  /* 0x0000002a53537c23 */ /* 0x100fe2000801080a */
[----:B------:R-:W-:-:S01]  /*6320*/  FFMA.FTZ R96, R96, UR42, -R10 ;  /* 0x0000002a60607c23 */ /* 0x000fc2000801080a */
[----:B------:R-:W0:Y:S01]  /*6330*/  MUFU.EX2 R121, R121 ;  /* 0x0000007900797308 */ /* 0x000e220000000800 */
[----:B-1----:R-:W-:-:S01]  /*6340*/  FFMA.FTZ R4, R7, R3, R120 ;  /* 0x0000000307047223 */ /* 0x002fc20000010078 */
[----:B------:R-:W-:Y:S01]  /*6350*/  FADD.FTZ R3, R11, R128 ;  /* 0x000000800b037221 */ /* 0x000fe20000010000 */
        /* <DEDUP_REMOVED lines=10> */
[----:B------:R-:W-:-:S03]  /*6400*/  FFMA.FTZ R71, R71, UR42, -R10 ;  /* 0x0000002a47477c23 */ /* 0x000fc6000801080a */
        /* <DEDUP_REMOVED lines=8> */
[----:B--2---:R-:W-:-:S01]  /*6490*/  FADD.FTZ R127, R123, R128 ;  /* 0x000000807b7f7221 */ /* 0x004fc20000010000 */
[----:B------:R-:W-:-:S06]  /*64a0*/  FADD.FTZ R128, R20, R3 ;  /* 0x0000000314807221 */ /* 0x000fcc0000010000 */
[----:B------:R-:W2:Y:S01]  /*64b0*/  MUFU.EX2 R126, R126 ;  /* 0x0000007e007e7308 */ /* 0x000ea20000000800 */
[----:B0-----:R-:W-:-:S01]  /*64c0*/  FADD.FTZ R4, R124, R127 ;  /* 0x0000007f7c047221 */ /* 0x001fc20000010000 */
[----:B------:R-:W-:-:S06]  /*64d0*/  FADD.FTZ R127, R21, R128 ;  /* 0x00000080157f7221 */ /* 0x000fcc0000010000 */
[----:B------:R-:W0:Y:S01]  /*64e0*/  MUFU.EX2 R106, R106 ;  /* 0x0000006a006a7308 */ /* 0x000e220000000800 */
[----:B-1----:R-:W-:-:S01]  /*64f0*/  FADD.FTZ R3, R125, R4 ;  /* 0x000000047d037221 */ /* 0x002fc20000010000 */
[----:B------:R-:W-:-:S06]  /*6500*/  FADD.FTZ R4, R104, R127 ;  /* 0x0000007f68047221 */ /* 0x000fcc0000010000 */
[----:B------:R-:W1:Y:S01]  /*6510*/  MUFU.EX2 R107, R107 ;  /* 0x0000006b006b7308 */ /* 0x000e620000000800 */
[----:B--2---:R-:W-:-:S07]  /*6520*/  FADD.FTZ R3, R126, R3 ;  /* 0x000000037e037221 */ /* 0x004fce0000010000 */
        /* <DEDUP_REMOVED lines=99> */
.L_x_1897:
[----:B------:R-:W-:Y:S01]  /*6b60*/  UISETP.GT.AND UP0, UPT, UR23, UR22, UPT ;  /* 0x000000161700728c */ /* 0x000fe2000bf04270 */
[----:B------:R-:W-:Y:S01]  /*6b70*/  F2FP.SATFINITE.E4M3.F32.PACK_AB_MERGE_C R6, R95, R6, RZ ;  /* 0x000000065f06723e */ /* 0x000fe200048070ff */
[----:B------:R-:W-:Y:S01]  /*6b80*/  UIADD3 UR6, UR11, 0x13260, URZ ;  /* 0x000132600b067890 */ /* 0x000fe2000fffe03f */
[----:B------:R-:W-:Y:S01]  /*6b90*/  F2FP.SATFINITE.E4M3.F32.PACK_AB_MERGE_C R11, R14, R11, RZ ;  /* 0x0000000b0e0b723e */ /* 0x000fe200048070ff */
[----:B------:R-:W-:Y:S01]  /*6ba0*/  UIADD3 UR23, UR23, -0x1, URZ ;  /* 0xffffffff17177890 */ /* 0x000fe2000fffe03f */
[----:B------:R-:W-:Y:S01]  /*6bb0*/  F2FP.SATFINITE.E4M3.F32.PACK_AB_MERGE_C R121, R122, R121, RZ ;  /* 0x000000797a79723e */ /* 0x000fe200048070ff */
[----:B------:R-:W-:Y:S01]  /*6bc0*/  UPRMT UR6, UR44, 0x654, UR6 ;  /* 0x000006542c067896 */ /* 0x000fe20008000006 */
[----:B------:R-:W-:Y:S01]  /*6bd0*/  PLOP3.LUT P1, PT, PT, PT, UP0, 0x80, 0x0 ;  /* 0x000000000000781c */ /* 0x000fe20003f2f008 */
[----:B------:R-:W-:Y:S01]  /*6be0*/  UMOV UR25, UR37 ;  /* 0x0000002500197c82 */ /* 0x000fe20008000000 */
[----:B------:R-:W-:Y:S01]  /*6bf0*/  F2FP.SATFINITE.E4M3.F32.PACK_AB_MERGE_C R20, R21, R20, RZ ;  /* 0x000000141514723e */ /* 0x000fe200048070ff */
[----:B------:R-:W-:Y:S01]  /*6c00*/  UMOV UR24, UR38 ;  /* 0x0000002600187c82 */ /* 0x000fe20008000000 */
        /* <DEDUP_REMOVED lines=72> */
.L_x_1887:
[----:B------:R-:W-:-:S13]  /*7090*/  ISETP.LE.AND P1, PT, RZ, UR23, PT ;  /* 0x00000017ff007c0c */ /* 0x000fda000bf23270 */
[----:B------:R-:W-:Y:S05]  /*70a0*/  @!P1 BRA `(.L_x_1899) ;  /* 0x0000002000a09947 */ /* 0x000fea0003800000 */
[----:B------:R-:W-:Y:S01]  /*70b0*/  IMAD.MOV.U32 R9, RZ, RZ, R0 ;  /* 0x000000ffff097224 */ /* 0x000fe200078e0000 */
[----:B------:R-:W-:Y:S01]  /*70c0*/  UMOV UR21, UR37 ;  /* 0x0000002500157c82 */ /* 0x000fe20008000000 */
[----:B------:R-:W-:Y:S01]  /*70d0*/  IMAD.MOV.U32 R7, RZ, RZ, R2 ;  /* 0x000000ffff077224 */ /* 0x000fe200078e0002 */
[----:B------:R-:W-:-:S06]  /*70e0*/  UMOV UR20, UR38 ;  /* 0x0000002600147c82 */ /* 0x000fcc0008000000 */
.L_x_1910:
[----:B------:R-:W-:-:S04]  /*70f0*/  UIADD3 UR38, UR20, 0x1, URZ ;  /* 0x0000000114267890 */ /* 0x000fc8000fffe03f */
[----:B------:R-:W-:-:S04]  /*7100*/  UISETP.NE.AND UP0, UPT, UR38, 0x2, UPT ;  /* 0x000000022600788c */ /* 0x000fc8000bf05270 */
[----:B------:R-:W-:Y:S02]  /*7110*/  USEL UR37, URZ, 0x1, UP0 ;  /* 0x000000013f257887 */ /* 0x000fe40008000000 */
[----:B------:R-:W-:Y:S02]  /*7120*/  USEL UR38, UR38, URZ, UP0 ;  /* 0x0000003f26267287 */ /* 0x000fe40008000000 */
[----:B------:R-:W-:Y:S01]  /*7130*/  ULOP3.LUT UR37, UR21, UR37, URZ, 0x3c, !UPT ;  /* 0x0000002515257292 */ /* 0x000fe2000f8e3c3f */
[----:B------:R-:W-:Y:S11]  /*7140*/  @!P0 BRA `(.L_x_1900) ;  /* 0x0000000000048947 */ /* 0x000ff60003800000 */
[----:B------:R-:W-:Y:S01]  /*7150*/  BPT.TRAP 0x1 ;  /* 0x000000040000795c */ /* 0x000fe20000300000 */
.L_x_1900:
[----:B------:R-:W-:Y:S01]  /*7160*/  ULEA UR6, UR38, UR45, 0x3 ;  /* 0x0000002d26067291 */ /* 0x000fe2000f8e183f */
[----:B------:R-:W-:-:S05]  /*7170*/  IMAD.U32 R0, RZ, RZ, UR37 ;  /* 0x00000025ff007e24 */ /* 0x000fca000f8e00ff */
[----:B------:R-:W-:-:S04]  /*7180*/  SHF.L.U32 R0, R0, 0x1f, RZ ;  /* 0x0000001f00007819 */ /* 0x000fc800000006ff */
[----:B------:R0:W1:Y:S01]  /*7190*/  SYNCS.PHASECHK.TRANS64.TRYWAIT P1, [UR6+0x13230], R0 ;  /* 0x01323000ff0075a7 */ /* 0x0000620008020146 */
[----:B------:R-:W-:Y:S05]  /*71a0*/  @!P0 BRA `(.L_x_1901) ;  /* 0x0000000000048947 */ /* 0x000fea0003800000 */
[----:B------:R-:W-:Y:S01]  /*71b0*/  BPT.TRAP 0x1 ;  /* 0x000000040000795c */ /* 0x000fe20000300000 */
.L_x_1901:
[----:B-1----:R-:W-:Y:S05]  /*71c0*/  @P1 BRA `(.L_x_1902) ;  /* 0x0000000000081947 */ /* 0x002fea0003800000 */
[----:B------:R-:W1:Y:S02]  /*71d0*/  SYNCS.PHASECHK.TRANS64.TRYWAIT P1, [UR6+0x13230], R0 ;  /* 0x01323000ff0075a7 */ /* 0x000e640008020146 */
[----:B-1----:R-:W-:Y:S05]  /*71e0*/  @!P1 BRA `(.L_x_1903) ;  /* 0x0000009000e49947 */ /* 0x002fea0003800000 */
.L_x_1902:
        /* <DEDUP_REMOVED lines=64> */
.L_x_1904:
[----:B------:R-:W-:Y:S01]  /*75f0*/  ULEA UR11, UR20, UR45, 0x3 ;  /* 0x0000002d140b7291 */ /* 0x000fe2000f8e183f */
[----:B01----:R-:W-:-:S05]  /*7600*/  IMAD.U32 R0, RZ, RZ, UR21 ;  /* 0x00000015ff007e24 */ /* 0x003fca000f8e00ff */
[----:B------:R-:W-:-:S04]  /*7610*/  SHF.L.U32 R0, R0, 0x1f, RZ ;  /* 0x0000001f00007819 */ /* 0x000fc800000006ff */
[----:B------:R0:W1:Y:S01]  /*7620*/  SYNCS.PHASECHK.TRANS64.TRYWAIT P1, [UR11+0x13250], R0 ;  /* 0x01325000ff0075a7 */ /* 0x000062000802014b */
[----:B------:R-:W-:Y:S05]  /*7630*/  @!P0 BRA `(.L_x_1905) ;  /* 0x0000000000048947 */ /* 0x000fea0003800000 */
[----:B------:R-:W-:Y:S01]  /*7640*/  BPT.TRAP 0x1 ;  /* 0x000000040000795c */ /* 0x000fe20000300000 */
.L_x_1905:
[----:B-1----:R-:W-:Y:S05]  /*7650*/  @P1 BRA `(.L_x_1906) ;  /* 0x0000000000081947 */ /* 0x002fea0003800000 */
[----:B------:R-:W1:Y:S02]  /*7660*/  SYNCS.PHASECHK.TRANS64.TRYWAIT P1, [UR11+0x13250], R0 ;  /* 0x01325000ff0075a7 */ /* 0x000e64000802014b */
[----:B-1----:R-:W-:Y:S05]  /*7670*/  @!P1 BRA `(.L_x_1907) ;  /* 0x0000008c00d89947 */ /* 0x002fea0003800000 */
.L_x_1906:
        /* <DEDUP_REMOVED lines=32> */
.L_x_1908:
[----:B01----:R-:W-:Y:S01]  /*7880*/  FMNMX.FTZ R0, R120, R7, !PT ;  /* 0x0000000778007209 */ /* 0x003fe20007810000 */
[----:B------:R-:W-:Y:S01]  /*7890*/  IMAD.U32 R15, RZ, RZ, UR42 ;  /* 0x0000002aff0f7e24 */ /* 0x000fe2000f8e00ff */
[----:B------:R-:W-:Y:S01]  /*78a0*/  FMNMX.FTZ R2, R122, R9, !PT ;  /* 0x000000097a027209 */ /* 0x000fe20007810000 */
[----:B------:R-:W-:Y:S01]  /*78b0*/  ULEA UR6, UR38, UR45, 0x3 ;  /* 0x0000002d26067291 */ /* 0x000fe2000f8e183f */
[----:B------:R-:W-:Y:S02]  /*78c0*/  FMNMX.FTZ R11, R121, R0, !PT ;  /* 0x00000000790b7209 */ /* 0x000fe40007810000 */
        /* <DEDUP_REMOVED lines=133> */
[----:B------:R-:W-:Y:S01]  /*8120*/  FMUL.FTZ R7, R7, UR42 ;  /* 0x0000002a07077c20 */ /* 0x000fe20008410000 */
[----:B------:R-:W-:Y:S01]  /*8130*/  FMUL.FTZ R6, R6, UR42 ;  /* 0x0000002a06067c20 */ /* 0x000fe20008410000 */
        /* <DEDUP_REMOVED lines=204> */
.L_x_1909:
        /* <DEDUP_REMOVED lines=12> */
[----:B------:R-:W-:Y:S01]  /*8ec0*/  FMUL.FTZ R24, R24, R7 ;  /* 0x0000000718187220 */ /* 0x000fe20000410000 */
        /* <DEDUP_REMOVED lines=70> */
.L_x_1899:
[----:B------:R-:W-:Y:S06]  /*9330*/  BAR.ARV 0x8, 0x200 ;  /* 0x0208000000007b1d */ /* 0x000fec0000002000 */
[----:B------:R-:W-:Y:S05]  /*9340*/  @!P0 BRA `(.L_x_1911) ;  /* 0x0000000000048947 */ /* 0x000fea0003800000 */
[----:B------:R-:W-:Y:S01]  /*9350*/  BPT.TRAP 0x1 ;  /* 0x000000040000795c */ /* 0x000fe20000300000 */
.L_x_1911:
[----:B------:R-:W-:Y:S01]  /*9360*/  ULEA UR14, UR38, UR45, 0x3 ;  /* 0x0000002d260e7291 */ /* 0x000fe2000f8e183f */
[----:B------:R-:W-:-:S05]  /*9370*/  IMAD.U32 R5, RZ, RZ, UR37 ;  /* 0x00000025ff057e24 */ /* 0x000fca000f8e00ff */
[----:B------:R-:W-:-:S04]  /*9380*/  SHF.L.U32 R5, R5, 0x1f, RZ ;  /* 0x0000001f05057819 */ /* 0x000fc800000006ff */
[----:B------:R0:W1:Y:S01]  /*9390*/  SYNCS.PHASECHK.TRANS64.TRYWAIT P1, [UR14+0x13250], R5 ;  /* 0x01325005ff0075a7 */ /* 0x000062000802014e */
[----:B------:R-:W-:Y:S05]  /*93a0*/  @!P0 BRA `(.L_x_1912) ;  /* 0x0000000000048947 */ /* 0x000fea0003800000 */
[----:B------:R-:W-:Y:S01]  /*93b0*/  BPT.TRAP 0x1 ;  /* 0x000000040000795c */ /* 0x000fe20000300000 */
.L_x_1912:
[----:B-1----:R-:W-:Y:S05]  /*93c0*/  @P1 BRA `(.L_x_1913) ;  /* 0x0000000000081947 */ /* 0x002fea0003800000 */
[----:B------:R-:W1:Y:S02]  /*93d0*/  SYNCS.PHASECHK.TRANS64.TRYWAIT P1, [UR14+0x13250], R5 ;  /* 0x01325005ff0075a7 */ /* 0x000e64000802014e */
[----:B-1----:R-:W-:Y:S05]  /*93e0*/  @!P1 BRA `(.L_x_1914) ;  /* 0x0000007000949947 */ /* 0x002fea0003800000 */
.L_x_1913:
        /* <DEDUP_REMOVED lines=88> */
.L_x_1915:
        /* <DEDUP_REMOVED lines=42> */
.L_x_1879:
        /* <DEDUP_REMOVED lines=11> */
[----:B------:R-:W2:Y:S01]  /*9cc0*/  LDL R40, [R1] ;  /* 0x0000000001287983 */ /* 0x000ea20000100800 */
[----:B------:R-:W1:Y:S01]  /*9cd0*/  S2R R35, SR_SWINHI ;  /* 0x0000000000237919 */ /* 0x000e620000002f00 */
[----:B------:R-:W-:Y:S02]  /*9ce0*/  F2FP.BF16.F32.PACK_AB R47, R47, R2 ;  /* 0x000000022f2f723e */ /* 0x000fe400000010ff */
[----:B------:R-:W-:Y:S01]  /*9cf0*/  F2FP.BF16.F32.PACK_AB R9, R52, R9 ;  /* 0x000000093409723e */ /* 0x000fe200000010ff */
[----:B------:R-:W3:Y:S01]  /*9d00*/  LDC R2, c[0x0][0xbe8] ;  /* 0x0002fa00ff027b82 */ /* 0x000ee20000000800 */
        /* <DEDUP_REMOVED lines=18> */
[----:B------:R-:W-:Y:S01]  /*9e30*/  USHF.R.S32.HI UR13, URZ, 0x1f, UR40 ;  /* 0x0000001f3f0d7899 */ /* 0x000fe20008011428 */
[----:B------:R-:W-:Y:S01]  /*9e40*/  BAR.SYNC.DEFER_BLOCKING 0x1, 0x180 ;  /* 0x0046000000007b1d */ /* 0x000fe20000010000 */
[----:B------:R-:W-:-:S05]  /*9e50*/  IADD3 R6, P0, R6, UR6, RZ ;  /* 0x0000000606067c10 */ /* 0x000fca000ff1e0ff */
[----:B------:R-:W-:Y:S01]  /*9e60*/  IMAD.X R7, RZ, RZ, UR7, P0 ;  /* 0x00000007ff077e24 */ /* 0x000fe200080e06ff */
[----:B------:R-:W-:-:S04]  /*9e70*/  ULDC.64 UR10, c[0x0][0xb98] ;  /* 0x0002e600000a7ab9 */ /* 0x000fc80000000a00 */
[----:B------:R0:W4:Y:S01]  /*9e80*/  LDG.E.CONSTANT R26, desc[UR50][R6.64] ;  /* 0x00000032061a7981 */ /* 0x000122000c1e9900 */
[----:B---3--:R-:W-:Y:S01]  /*9e90*/  ISETP.NE.AND P2, PT, R2, 0x1, PT ;  /* 0x000000010200780c */ /* 0x008fe20003f45270 */
[----:B------:R-:W-:Y:S02]  /*9ea0*/  UIMAD UR5, UR12, UR8, URZ ;  /* 0x000000080c0572a4 */ /* 0x000fe4000f8e023f */
[----:B------:R-:W-:Y:S02]  /*9eb0*/  UIMAD.WIDE.U32 UR6, UR41, UR8, URZ ;  /* 0x00000008290672a5 */ /* 0x000fe4000f8e003f */
[----:B------:R-:W-:Y:S02]  /*9ec0*/  UIMAD UR5, UR41, UR9, UR5 ;  /* 0x00000009290572a4 */ /* 0x000fe4000f8e0205 */
[----:B------:R-:W-:Y:S01]  /*9ed0*/  UIMAD UR8, UR13, UR10, URZ ;  /* 0x0000000a0d0872a4 */ /* 0x000fe2000f8e023f */
[----:B0-----:R-:W-:Y:S01]  /*9ee0*/  LOP3.LUT P0, R6, R27, 0x3, RZ, 0xc0, !PT ;  /* 0x000000031b067812 */ /* 0x001fe2000780c0ff */
[----:B------:R-:W-:-:S02]  /*9ef0*/  UIADD3 UR7, UR7, UR5, URZ ;  /* 0x0000000507077290 */ /* 0x000fc4000fffe03f */
[----:B------:R-:W-:Y:S01]  /*9f00*/  UIMAD UR8, UR40, UR11, UR8 ;  /* 0x0000000b280872a4 */ /* 0x000fe2000f8e0208 */
[----:B------:R-:W-:Y:S01]  /*9f10*/  ISETP.EQ.OR P0, PT, R6, 0x3, !P0 ;  /* 0x000000030600780c */ /* 0x000fe20004702670 */
[----:B------:R-:W0:Y:S01]  /*9f20*/  @P2 LDC R42, c[0x0][0xbec] ;  /* 0x0002fb00ff2a2b82 */ /* 0x000e220000000800 */
[----:B------:R-:W-:Y:S02]  /*9f30*/  MOV R6, R0 ;  /* 0x0000000000067202 */ /* 0x000fe40000000f00 */
[----:B-1----:R-:W-:Y:S01]  /*9f40*/  MOV R7, R35 ;  /* 0x0000002300077202 */ /* 0x002fe20000000f00 */
[----:B------:R-:W-:Y:S01]  /*9f50*/  UIMAD.WIDE.U32 UR6, UR40, UR10, UR6 ;  /* 0x0000000a280672a5 */ /* 0x000fe2000f8e0006 */
[----:B------:R-:W-:Y:S01]  /*9f60*/  SEL R31, R9, R10, P0 ;  /* 0x0000000a091f7207 */ /* 0x000fe20000000000 */
[----:B------:R-:W-:Y:S01]  /*9f70*/  ULDC UR5, c[0x0][0xa88] ;  /* 0x0002a20000057ab9 */ /* 0x000fe20000000800 */
[----:B------:R-:W-:Y:S01]  /*9f80*/  SEL R36, R10, R9, P0 ;  /* 0x000000090a247207 */ /* 0x000fe20000000000 */
[----:B------:R-:W-:Y:S01]  /*9f90*/  IMAD R9, R22, 0x40, R19 ;  /* 0x0000004016097824 */ /* 0x000fe200078e0213 */
[----:B------:R-:W-:Y:S01]  /*9fa0*/  SEL R27, R28, R29, P0 ;  /* 0x0000001d1c1b7207 */ /* 0x000fe20000000000 */
[----:B------:R-:W-:Y:S01]  /*9fb0*/  IMAD R43, R2, UR5, RZ ;  /* 0x00000005022b7c24 */ /* 0x000fe2000f8e02ff */
[----:B------:R-:W-:Y:S01]  /*9fc0*/  SEL R30, R29, R28, P0 ;  /* 0x0000001c1d1e7207 */ /* 0x000fe20000000000 */
[----:B------:R-:W-:Y:S01]  /*9fd0*/  ULDC.64 UR10, c[0x0][0xaf0] ;  /* 0x0002bc00000a7ab9 */ /* 0x000fe20000000a00 */
        /* <DEDUP_REMOVED lines=10> */
[----:B------:R-:W-:Y:S01]  /*a080*/  SEL R46, R47, R46, P0 ;  /* 0x0000002e2f2e7207 */ /* 0x000fe20000000000 */
[----:B--2---:R-:W-:Y:S01]  /*a090*/  IMAD.WIDE R10, R40, 0x2, R6 ;  /* 0x00000002280a7825 */ /* 0x004fe200078e0206 */
[----:B------:R-:W-:-:S03]  /*a0a0*/  SEL R40, R8, R5, P0 ;  /* 0x0000000508287207 */ /* 0x000fc60000000000 */
[----:B------:R-:W-:Y:S01]  /*a0b0*/  IMAD.WIDE R6, R9, 0x2, R6 ;  /* 0x0000000209067825 */ /* 0x000fe200078e0206 */
[C---:B------:R-:W-:Y:S02]  /*a0c0*/  IADD3 R41, P4, R10.reuse, 0x20, RZ ;  /* 0x000000200a297810 */ /* 0x040fe40007f9e0ff */
[C---:B------:R-:W-:Y:S02]  /*a0d0*/  IADD3 R39, P1, R10.reuse, 0x60, RZ ;  /* 0x000000600a277810 */ /* 0x040fe40007f3e0ff */
[----:B------:R-:W-:Y:S01]  /*a0e0*/  LOP3.LUT R8, R41, 0x380, RZ, 0xc0, !PT ;  /* 0x0000038029087812 */ /* 0x000fe200078ec0ff */
[--C-:B------:R-:W-:Y:S01]  /*a0f0*/  IMAD.X R9, RZ, RZ, R11.reuse, P4 ;  /* 0x000000ffff097224 */ /* 0x100fe200020e060b */
[----:B------:R-:W-:Y:S01]  /*a100*/  LOP3.LUT R5, R10, 0x380, RZ, 0xc0, !PT ;  /* 0x000003800a057812 */ /* 0x000fe200078ec0ff */
[----:B------:R-:W-:Y:S01]  /*a110*/  IMAD.X R13, RZ, RZ, R11, P1 ;  /* 0x000000ffff0d7224 */ /* 0x000fe200008e060b */
[----:B------:R-:W-:Y:S02]  /*a120*/  LOP3.LUT R12, R39, 0x380, RZ, 0xc0, !PT ;  /* 0x00000380270c7812 */ /* 0x000fe400078ec0ff */
[----:B------:R-:W-:-:S02]  /*a130*/  SHF.R.U64 R8, R8, 0x3, RZ ;  /* 0x0000000308087819 */ /* 0x000fc400000012ff */
[----:B------:R-:W-:Y:S02]  /*a140*/  SHF.R.U64 R5, R5, 0x3, RZ ;  /* 0x0000000305057819 */ /* 0x000fe400000012ff */
[----:B------:R-:W-:Y:S02]  /*a150*/  IADD3 R14, P3, R10, 0x40, RZ ;  /* 0x000000400a0e7810 */ /* 0x000fe40007f7e0ff */
[----:B------:R-:W-:Y:S02]  /*a160*/  SHF.R.U64 R12, R12, 0x3, RZ ;  /* 0x000000030c0c7819 */ /* 0x000fe400000012ff */
[----:B------:R-:W-:Y:S01]  /*a170*/  LOP3.LUT R8, R8, R41, RZ, 0x3c, !PT ;  /* 0x0000002908087212 */ /* 0x000fe200078e3cff */
[----:B------:R-:W-:Y:S01]  /*a180*/  IMAD.X R15, RZ, RZ, R11, P3 ;  /* 0x000000ffff0f7224 */ /* 0x000fe200018e060b */
[----:B------:R-:W-:Y:S01]  /*a190*/  LOP3.LUT R10, R5, R10, RZ, 0x3c, !PT ;  /* 0x0000000a050a7212 */ /* 0x000fe200078e3cff */
[----:B------:R-:W1:Y:S01]  /*a1a0*/  @P2 LDC R41, c[0x0][0xbf0] ;  /* 0x0002fc00ff292b82 */ /* 0x000e620000000800 */
[----:B------:R-:W-:-:S02]  /*a1b0*/  LOP3.LUT R5, R14, 0x380, RZ, 0xc0, !PT ;  /* 0x000003800e057812 */ /* 0x000fc400078ec0ff */
[----:B------:R-:W-:Y:S02]  /*a1c0*/  LOP3.LUT R12, R12, R39, RZ, 0x3c, !PT ;  /* 0x000000270c0c7212 */ /* 0x000fe400078e3cff */
[C---:B------:R-:W-:Y:S02]  /*a1d0*/  IADD3 R39, P4, R6.reuse, 0x1800, RZ ;  /* 0x0000180006277810 */ /* 0x040fe40007f9e0ff */
[----:B------:R-:W-:Y:S02]  /*a1e0*/  SHF.R.U64 R5, R5, 0x3, RZ ;  /* 0x0000000305057819 */ /* 0x000fe400000012ff */
[----:B------:R-:W-:Y:S02]  /*a1f0*/  LOP3.LUT R28, R39, 0x380, RZ, 0xc0, !PT ;  /* 0x00000380271c7812 */ /* 0x000fe400078ec0ff */
[----:B------:R-:W-:Y:S02]  /*a200*/  LOP3.LUT R14, R5, R14, RZ, 0x3c, !PT ;  /* 0x0000000e050e7212 */ /* 0x000fe400078e3cff */
[----:B------:R-:W-:-:S02]  /*a210*/  IADD3 R5, P3, R6, 0x3000, RZ ;  /* 0x0000300006057810 */ /* 0x000fc40007f7e0ff */
[----:B------:R-:W-:Y:S02]  /*a220*/  SHF.R.U64 R28, R28, 0x3, RZ ;  /* 0x000000031c1c7819 */ /* 0x000fe400000012ff */
[----:B------:R-:W-:Y:S02]  /*a230*/  LOP3.LUT R20, R5, 0x380, RZ, 0xc0, !PT ;  /* 0x0000038005147812 */ /* 0x000fe400078ec0ff */
[----:B------:R-:W-:Y:S01]  /*a240*/  LOP3.LUT R28, R28, R39, RZ, 0x3c, !PT ;  /* 0x000000271c1c7212 */ /* 0x000fe200078e3cff */
[----:B------:R-:W-:Y:S01]  /*a250*/  VIADD R39, R17, UR43 ;  /* 0x0000002b11277c36 */ /* 0x000fe20008000000 */
[----:B------:R-:W-:Y:S02]  /*a260*/  SHF.R.U64 R20, R20, 0x3, RZ ;  /* 0x0000000314147819 */ /* 0x000fe400000012ff */
[----:B------:R-:W-:Y:S01]  /*a270*/  MOV R49, R10 ;  /* 0x0000000a00317202 */ /* 0x000fe20000000f00 */
[----:B0-----:R-:W-:Y:S01]  /*a280*/  @P2 IMAD.HI.U32 R10, R39, R42, RZ ;  /* 0x0000002a270a2227 */ /* 0x001fe200078e00ff */
[----:B------:R-:W-:Y:S01]  /*a290*/  LOP3.LUT R20, R20, R5, RZ, 0x3c, !PT ;  /* 0x0000000514147212 */ /* 0x000fe200078e3cff */
[----:B----4-:R-:W-:Y:S01]  /*a2a0*/  SHFL.IDX PT, R27, R27, R26, 0x1c1f ;  /* 0x001c1f1a1b1b7589 */ /* 0x010fe200000e0000 */
[----:B------:R-:W-:Y:S01]  /*a2b0*/  MOV R45, R12 ;  /* 0x0000000c002d7202 */ /* 0x000fe20000000f00 */
[----:B------:R-:W-:Y:S01]  /*a2c0*/  IMAD.MOV.U32 R5, RZ, RZ, R39 ;  /* 0x000000ffff057224 */ /* 0x000fe200078e0027 */
[----:B-1----:R-:W-:Y:S01]  /*a2d0*/  @P2 SHF.R.U32.HI R5, RZ, R41, R10 ;  /* 0x00000029ff052219 */ /* 0x002fe2000001160a */
[----:B------:R-:W-:Y:S01]  /*a2e0*/  IMAD.U32 R12, RZ, RZ, UR8 ;  /* 0x00000008ff0c7e24 */ /* 0x000fe2000f8e00ff */
[----:B------:R-:W-:Y:S01]  /*a2f0*/  SHFL.IDX PT, R33, R33, R26, 0x1c1f ;  /* 0x001c1f1a21217589 */ /* 0x000fe200000e0000 */
[----:B------:R-:W-:Y:S01]  /*a300*/  MOV R47, R14 ;  /* 0x0000000e002f7202 */ /* 0x000fe20000000f00 */
[----:B------:R-:W-:Y:S01]  /*a310*/  VIADD R14, R157, UR43 ;  /* 0x0000002b9d0e7c36 */ /* 0x000fe20008000000 */
[--C-:B------:R-:W-:Y:S01]  /*a320*/  SHF.R.S32.HI R11, RZ, 0x1f, R5.reuse ;  /* 0x0000001fff0b7819 */ /* 0x100fe20000011405 */
[----:B------:R-:W-:Y:S01]  /*a330*/  IMAD.MOV R13, RZ, RZ, -R5 ;  /* 0x000000ffff0d7224 */ /* 0x000fe200078e0a05 */
[----:B------:R-:W-:Y:S01]  /*a340*/  IADD3 R10, P1, R5, UR6, RZ ;  /* 0x00000006050a7c10 */ /* 0x000fe2000ff3e0ff */
[----:B------:R-:W-:Y:S01]  /*a350*/  SHFL.IDX PT, R29, R29, R26, 0x1c1f ;  /* 0x001c1f1a1d1d7589 */ /* 0x000fe200000e0000 */
[----:B------:R-:W-:Y:S01]  /*a360*/  LOP3.LUT R5, R26, 0x2, RZ, 0x3c, !PT ;  /* 0x000000021a057812 */ /* 0x000fe200078e3cff */
[----:B------:R-:W-:Y:S01]  /*a370*/  IMAD R13, R2, R13, R39 ;  /* 0x0000000d020d7224 */ /* 0x000fe200078e0227 */
[----:B------:R-:W-:Y:S01]  /*a380*/  IADD3.X R11, R11, UR7, R12, P1, !PT ;  /* 0x000000070b0b7c10 */ /* 0x000fe20008ffe40c */
[----:B------:R-:W-:Y:S01]  /*a390*/  SHFL.IDX PT, R25, R25, R26, 0x1c1f ;  /* 0x001c1f1a19197589 */ /* 0x000fe200000e0000 */
[----:B------:R-:W-:Y:S01]  /*a3a0*/  ULDC.64 UR6, c[0x0][0xb88] ;  /* 0x0002e20000067ab9 */ /* 0x000fe20000000a00 */
[----:B------:R-:W-:Y:S01]  /*a3b0*/  LOP3.LUT P1, RZ, R23, 0x3, RZ, 0xc0, !PT ;  /* 0x0000000317ff7812 */ /* 0x000fe2000782c0ff */
[----:B------:R-:W-:Y:S01]  /*a3c0*/  ULDC.64 UR8, c[0x0][0xae8] ;  /* 0x0002ba0000087ab9 */ /* 0x000fe20000000a00 */
[----:B------:R-:W0:Y:S01]  /*a3d0*/  SHFL.IDX PT, R30, R30, R5, 0x1c1f ;  /* 0x001c1f051e1e7589 */ /* 0x000e2200000e0000 */
[----:B------:R-:W-:Y:S01]  /*a3e0*/  SHF.R.S32.HI R12, RZ, 0x1f, R13 ;  /* 0x0000001fff0c7819 */ /* 0x000fe2000001140d */
[----:B------:R-:W-:Y:S01]  /*a3f0*/  IMAD.WIDE.U32 R10, R13, UR6, R10 ;  /* 0x000000060d0a7c25 */ /* 0x000fe2000f8e000a */
[----:B------:R-:W-:Y:S01]  /*a400*/  ISETP.GE.OR P5, PT, R14, R43, P1 ;  /* 0x0000002b0e00720c */ /* 0x000fe20000fa6670 */
[----:B------:R-:W1:Y:S02]  /*a410*/  SHFL.IDX PT, R42, R24, R5, 0x1c1f ;  /* 0x001c1f05182a7589 */ /* 0x000e6400000e0000 */
[----:B------:R-:W-:-:S02]  /*a420*/  IMAD R12, R12, UR6, RZ ;  /* 0x000000060c0c7c24 */ /* 0x000fc4000f8e02ff */
[----:B------:R-:W2:Y:S02]  /*a430*/  SHFL.IDX PT, R32, R32, R5, 0x1c1f ;  /* 0x001c1f0520207589 */ /* 0x000ea400000e0000 */
[----:B------:R-:W-:Y:S01]  /*a440*/  IMAD R13, R13, UR7, R12 ;  /* 0x000000070d0d7c24 */ /* 0x000fe2000f8e020c */
[----:B------:R-:W-:Y:S01]  /*a450*/  ULDC.64 UR6, c[0x0][0xb50] ;  /* 0x0002d40000067ab9 */ /* 0x000fe20000000a00 */
[----:B------:R-:W3:Y:S01]  /*a460*/  SHFL.IDX PT, R44, R38, R5, 0x1c1f ;  /* 0x001c1f05262c7589 */ /* 0x000ee200000e0000 */
[----:B------:R-:W-:Y:S01]  /*a470*/  VIADD R12, R14, 0x8 ;  /* 0x000000080e0c7836 */ /* 0x000fe20000000000 */
[----:B------:R-:W-:Y:S01]  /*a480*/  LEA R50, P6, R10, UR6, 0x2 ;  /* 0x000000060a327c11 */ /* 0x000fe2000f8c10ff */
[----:B------:R-:W-:Y:S01]  /*a490*/  IMAD.IADD R11, R11, 0x1, R13 ;  /* 0x000000010b0b7824 */ /* 0x000fe200078e020d */
[----:B------:R-:W-:Y:S02]  /*a4a0*/  SHFL.IDX PT, R21, R21, R26, 0x1c1f ;  /* 0x001c1f1a15157589 */ /* 0x000fe400000e0000 */
[----:B------:R-:W-:-:S02]  /*a4b0*/  ISETP.GE.OR P1, PT, R12, R43, P1 ;  /* 0x0000002b0c00720c */ /* 0x000fc40000f26670 */
[----:B------:R-:W-:Y:S01]  /*a4c0*/  SHFL.IDX PT, R35, R35, R26, 0x1c1f ;  /* 0x001c1f1a23237589 */ /* 0x000fe200000e0000 */
[----:B------:R-:W-:-:S03]  /*a4d0*/  LEA.HI.X R51, R10, UR7, R11, 0x2, P6 ;  /* 0x000000070a337c11 */ /* 0x000fc6000b0f140b */
[----:B------:R-:W4:Y:S01]  /*a4e0*/  SHFL.IDX PT, R34, R34, R5, 0x1c1f ;  /* 0x001c1f0522227589 */ /* 0x000f2200000e0000 */
[----:B0-----:R-:W-:-:S03]  /*a4f0*/  SEL R10, R30, R27, P0 ;  /* 0x0000001b1e0a7207 */ /* 0x001fc60000000000 */
[----:B------:R-:W0:Y:S01]  /*a500*/  SHFL.IDX PT, R46, R46, R5, 0x1c1f ;  /* 0x001c1f052e2e7589 */ /* 0x000e2200000e0000 */
[----:B-1----:R-:W-:-:S03]  /*a510*/  SEL R11, R42, R33, P0 ;  /* 0x000000212a0b7207 */ /* 0x002fc60000000000 */
[----:B------:R-:W-:Y:S01]  /*a520*/  SHFL.IDX PT, R31, R31, R26, 0x1c1f ;  /* 0x001c1f1a1f1f7589 */ /* 0x000fe200000e0000 */
[----:B--2---:R-:W-:Y:S02]  /*a530*/  SEL R12, R29, R32, P0 ;  /* 0x000000201d0c7207 */ /* 0x004fe40000000000 */
[----:B------:R-:W-:Y:S01]  /*a540*/  SEL R14, R32, R29, P0 ;  /* 0x0000001d200e7207 */ /* 0x000fe20000000000 */
[----:B------:R1:W-:Y:S01]  /*a550*/  SHFL.IDX PT, R37, R37, R26, 0x1c1f ;  /* 0x001c1f1a25257589 */ /* 0x0003e200000e0000 */
[----:B---3--:R-:W-:Y:S01]  /*a560*/  SEL R13, R25, R44, P0 ;  /* 0x0000002c190d7207 */ /* 0x008fe20000000000 */
[----:B------:R-:W-:Y:S01]  /*a570*/  IMAD.X R29, RZ, RZ, R7, P4 ;  /* 0x000000ffff1d7224 */ /* 0x000fe200020e0607 */
[----:B------:R-:W-:Y:S01]  /*a580*/  SEL R15, R44, R25, P0 ;  /* 0x000000192c0f7207 */ /* 0x000fe20000000000 */
[----:B------:R-:W2:Y:S04]  /*a590*/  SHFL.IDX PT, R36, R36, R5, 0x1c1f ;  /* 0x001c1f0524247589 */ /* 0x000ea800000e0000 */
[----:B------:R3:W2:Y:S01]  /*a5a0*/  SHFL.IDX PT, R48, R40, R5, 0x1c1f ;  /* 0x001c1f0528307589 */ /* 0x0006a200000e0000 */
[----:B----4-:R-:W-:-:S03]  /*a5b0*/  SEL R24, R21, R34, P0 ;  /* 0x0000002215187207 */ /* 0x010fc60000000000 */
[----:B------:R-:W-:Y:S01]  /*a5c0*/  SHFL.IDX PT, R38, R50, RZ, 0x1c1f ;  /* 0x001c1fff32267589 */ /* 0x000fe200000e0000 */
[----:B-1----:R-:W-:Y:S01]  /*a5d0*/  SEL R26, R34, R21, P0 ;  /* 0x00000015221a7207 */ /* 0x002fe20000000000 */
[----:B------:R-:W-:Y:S01]  /*a5e0*/  IMAD.X R21, RZ, RZ, R7, P3 ;  /* 0x000000ffff157224 */ /* 0x000fe200018e0607 */
[----:B0-----:R-:W-:Y:S01]  /*a5f0*/  SEL R25, R35, R46, P0 ;  /* 0x0000002e23197207 */ /* 0x001fe20000000000 */
[----:B------:R-:W0:Y:S01]  /*a600*/  SHFL.IDX PT, R39, R51, RZ, 0x1c1f ;  /* 0x001c1fff33277589 */ /* 0x000e2200000e0000 */
[----:B---3--:R-:W-:Y:S02]  /*a610*/  MOV R5, R8 ;  /* 0x0000000800057202 */ /* 0x008fe40000000f00 */
[----:B------:R-:W-:Y:S01]  /*a620*/  SEL R8, R27, R30, P0 ;  /* 0x0000001e1b087207 */ /* 0x000fe20000000000 */
[----:B------:R-:W-:Y:S01]  /*a630*/  SHFL.IDX PT, R40, R50, 0x1, 0x1c1f ;  /* 0x003c1f0032287f89 */ /* 0x000fe200000e0000 */
[----:B------:R-:W-:Y:S02]  /*a640*/  SEL R9, R33, R42, P0 ;  /* 0x0000002a21097207 */ /* 0x000fe40000000000 */
[----:B------:R-:W-:Y:S01]  /*a650*/  SEL R27, R46, R35, P0 ;  /* 0x000000232e1b7207 */ /* 0x000fe20000000000 */
[----:B------:R-:W1:Y:S01]  /*a660*/  SHFL.IDX PT, R41, R51, 0x1, 0x1c1f ;  /* 0x003c1f0033297f89 */ /* 0x000e6200000e0000 */
[----:B--2---:R-:W-:-:S03]  /*a670*/  SEL R32, R31, R36, P0 ;  /* 0x000000241f207207 */ /* 0x004fc60000000000 */
[----:B------:R-:W-:Y:S01]  /*a680*/  STSM.16.M88.4 [R49], R8 ;  /* 0x0000000831007844 */ /* 0x000fe20000000200 */
[----:B------:R-:W-:Y:S02]  /*a690*/  SEL R34, R36, R31, P0 ;  /* 0x0000001f24227207 */ /* 0x000fe40000000000 */
[----:B------:R-:W-:Y:S01]  /*a6a0*/  SEL R33, R37, R48, P0 ;  /* 0x0000003025217207 */ /* 0x000fe20000000000 */
[----:B------:R-:W-:Y:S01]  /*a6b0*/  STSM.16.M88.4 [R5], R12 ;  /* 0x0000000c05007844 */ /* 0x000fe20000000200 */
[----:B------:R-:W-:Y:S02]  /*a6c0*/  SEL R35, R48, R37, P0 ;  /* 0x0000002530237207 */ /* 0x000fe40000000000 */
[----:B------:R-:W-:Y:S01]  /*a6d0*/  LOP3.LUT R37, R6, 0x380, RZ, 0xc0, !PT ;  /* 0x0000038006257812 */ /* 0x000fe200078ec0ff */
[----:B------:R2:W-:Y:S03]  /*a6e0*/  STSM.16.M88.4 [R47], R24 ;  /* 0x000000182f007844 */ /* 0x0005e60000000200 */
[----:B------:R-:W-:Y:S01]  /*a6f0*/  SHF.R.U64 R37, R37, 0x3, RZ ;  /* 0x0000000325257819 */ /* 0x000fe200000012ff */
[----:B------:R-:W-:Y:S03]  /*a700*/  STSM.16.M88.4 [R45], R32 ;  /* 0x000000202d007844 */ /* 0x000fe60000000200 */
[----:B------:R-:W-:Y:S01]  /*a710*/  LOP3.LUT R36, R37, R6, RZ, 0x3c, !PT ;  /* 0x0000000625247212 */ /* 0x000fe200078e3cff */
[----:B------:R-:W-:Y:S01]  /*a720*/  BAR.SYNC.DEFER_BLOCKING 0x1, 0x180 ;  /* 0x0046000000007b1d */ /* 0x000fe20000010000 */
[----:B------:R-:W-:-:S07]  /*a730*/  IMAD.MOV.U32 R37, RZ, RZ, R7 ;  /* 0x000000ffff257224 */ /* 0x000fce00078e0007 */
[----:B--2---:R-:W2:Y:S08]  /*a740*/  @P2 LDC R27, c[0x0][0xbec] ;  /* 0x0002fb00ff1b2b82 */ /* 0x004eb00000000800 */
[----:B------:R-:W3:Y:S01]  /*a750*/  @P2 LDC R24, c[0x0][0xbf0] ;  /* 0x0002fc00ff182b82 */ /* 0x000ee20000000800 */
[----:B0-----:R-:W-:Y:S04]  /*a760*/  @!P5 ST.E desc[UR50][R38.64], R4 ;  /* 0x000000042600d985 */ /* 0x001fe8000c101932 */
[----:B-1----:R0:W-:Y:S04]  /*a770*/  @!P1 ST.E desc[UR50][R40.64], R3 ;  /* 0x0000000328009985 */ /* 0x0021e8000c101932 */
[----:B------:R-:W4:Y:S04]  /*a780*/  LD.E.128 R8, desc[UR50][R36.64] ;  /* 0x0000003224087980 */ /* 0x000f28000c101d00 */
[----:B------:R-:W4:Y:S04]  /*a790*/  LD.E.128 R28, desc[UR50][R28.64] ;  /* 0x000000321c1c7980 */ /* 0x000f28000c101d00 */
[----:B------:R1:W4:Y:S01]  /*a7a0*/  LD.E.128 R12, desc[UR50][R20.64] ;  /* 0x00000032140c7980 */ /* 0x000322000c101d00 */
[----:B------:R-:W-:Y:S01]  /*a7b0*/  IADD3 R25, P0, R6, 0x4800, RZ ;  /* 0x0000480006197810 */ /* 0x000fe20007f1e0ff */
[----:B0-----:R-:W-:Y:S01]  /*a7c0*/  IMAD R3, R18, 0x30, R22 ;  /* 0x0000003012037824 */ /* 0x001fe200078e0216 */
[----:B------:R-:W-:-:S02]  /*a7d0*/  UIMAD UR5, UR12, UR8, URZ ;  /* 0x000000080c0572a4 */ /* 0x000fc4000f8e023f */
[----:B------:R-:W-:Y:S01]  /*a7e0*/  LOP3.LUT R5, R25, 0x380, RZ, 0xc0, !PT ;  /* 0x0000038019057812 */ /* 0x000fe200078ec0ff */
[----:B------:R-:W-:Y:S01]  /*a7f0*/  VIADD R26, R3, UR43 ;  /* 0x0000002b031a7c36 */ /* 0x000fe20008000000 */
[----:B------:R-:W-:Y:S01]  /*a800*/  UIMAD.WIDE.U32 UR6, UR41, UR8, URZ ;  /* 0x00000008290672a5 */ /* 0x000fe2000f8e003f */
[----:B------:R-:W-:Y:S01]  /*a810*/  IMAD.X R7, RZ, RZ, R7, P0 ;  /* 0x000000ffff077224 */ /* 0x000fe200000e0607 */
[----:B------:R-:W-:Y:S01]  /*a820*/  UIMAD UR5, UR41, UR9, UR5 ;  /* 0x00000009290572a4 */ /* 0x000fe2000f8e0205 */
[----:B------:R-:W-:Y:S01]  /*a830*/  SHF.R.U64 R4, R5, 0x3, RZ ;  /* 0x0000000305047819 */ /* 0x000fe200000012ff */
[----:B--2---:R-:W-:Y:S01]  /*a840*/  @P2 IMAD.HI.U32 R3, R26, R27, RZ ;  /* 0x0000001b1a032227 */ /* 0x004fe200078e00ff */
[----:B------:R-:W-:Y:S02]  /*a850*/  UIMAD UR8, UR13, UR10, URZ ;  /* 0x0000000a0d0872a4 */ /* 0x000fe4000f8e023f */
[----:B------:R-:W-:Y:S01]  /*a860*/  UIADD3 UR7, UR7, UR5, URZ ;  /* 0x0000000507077290 */ /* 0x000fe2000fffe03f */
[----:B------:R-:W-:Y:S01]  /*a870*/  LOP3.LUT R6, R4, R25, RZ, 0x3c, !PT ;  /* 0x0000001904067212 */ /* 0x000fe200078e3cff */
[--C-:B------:R-:W-:Y:S01]  /*a880*/  IMAD.MOV.U32 R25, RZ, RZ, R26.reuse ;  /* 0x000000ffff197224 */ /* 0x100fe200078e001a */
[----:B------:R-:W-:Y:S01]  /*a890*/  UIMAD UR5, UR40, UR11, UR8 ;  /* 0x0000000b280572a4 */ /* 0x000fe2000f8e0208 */
[----:B---3--:R-:W-:Y:S01]  /*a8a0*/  @P2 SHF.R.U32.HI R25, RZ, R24, R3 ;  /* 0x00000018ff192219 */ /* 0x008fe20000011603 */
[----:B------:R-:W-:Y:S01]  /*a8b0*/  UIMAD.WIDE.U32 UR40, UR40, UR10, UR6 ;  /* 0x0000000a282872a5 */ /* 0x000fe2000f8e0006 */
[----:B------:R-:W-:Y:S01]  /*a8c0*/  VIADD R34, R22, UR43 ;  /* 0x0000002b16227c36 */ /* 0x000fe20008000000 */
[----:B------:R-:W5:Y:S01]  /*a8d0*/  LD.E.128 R4, desc[UR50][R6.64] ;  /* 0x0000003206047980 */ /* 0x000f62000c101d00 */
[--C-:B------:R-:W-:Y:S01]  /*a8e0*/  SHF.R.S32.HI R24, RZ, 0x1f, R25.reuse ;  /* 0x0000001fff187819 */ /* 0x100fe20000011419 */
[----:B------:R-:W-:Y:S01]  /*a8f0*/  UIADD3 UR5, UR41, UR5, URZ ;  /* 0x0000000529057290 */ /* 0x000fe2000fffe03f */
[----:B------:R-:W-:Y:S01]  /*a900*/  IMAD.MOV R27, RZ, RZ, -R25 ;  /* 0x000000ffff1b7224 */ /* 0x000fe200078e0a19 */
[----:B------:R-:W-:Y:S01]  /*a910*/  ULDC.64 UR6, c[0x0][0xae0] ;  /* 0x0002b80000067ab9 */ /* 0x000fe20000000a00 */
[----:B-1----:R-:W-:Y:S01]  /*a920*/  IMAD.U32 R20, RZ, RZ, UR40 ;  /* 0x00000028ff147e24 */ /* 0x002fe2000f8e00ff */
[----:B------:R-:W-:Y:S01]  /*a930*/  @!PT LDS RZ, [RZ] ;  /* 0x00000000fffff984 */ /* 0x000fe20000000800 */
[----:B------:R-:W-:Y:S01]  /*a940*/  @!PT LDS RZ, [RZ] ;  /* 0x00000000fffff984 */ /* 0x000fe20000000800 */
[----:B------:R-:W-:Y:S01]  /*a950*/  @!PT LDS RZ, [RZ] ;  /* 0x00000000fffff984 */ /* 0x000fe20000000800 */
[----:B------:R-:W-:Y:S01]  /*a960*/  @!PT LDS RZ, [RZ] ;  /* 0x00000000fffff984 */ /* 0x000fe20000000800 */
[----:B------:R0:W-:Y:S06]  /*a970*/  MEMBAR.ALL.CTA ;  /* 0x0000000000007992 */ /* 0x0001ec0000008000 */
[----:B0-----:R-:W0:Y:S01]  /*a980*/  FENCE.VIEW.ASYNC.S ;  /* 0x00000000000073c6 */ /* 0x001e220000000000 */
[----:B------:R-:W-:Y:S01]  /*a990*/  IMAD.U32 R21, RZ, RZ, UR41 ;  /* 0x00000029ff157e24 */ /* 0x000fe2000f8e00ff */
[----:B------:R-:W-:Y:S01]  /*a9a0*/  SHF.R.S32.HI R52, RZ, 0x1f, R19 ;  /* 0x0000001fff347819 */ /* 0x000fe20000011413 */
[----:B------:R-:W-:-:S02]  /*a9b0*/  IMAD R21, R2, R27, R26 ;  /* 0x0000001b02157224 */ /* 0x000fc400078e021a */
[----:B------:R-:W-:Y:S01]  /*a9c0*/  IMAD.U32 R3, RZ, RZ, UR5 ;  /* 0x00000005ff037e24 */ /* 0x000fe2000f8e00ff */
[----:B------:R-:W-:Y:S01]  /*a9d0*/  ULDC UR5, c[0x0][0xac8] ;  /* 0x0002b20000057ab9 */ /* 0x000fe20000000800 */
[----:B------:R-:W-:Y:S02]  /*a9e0*/  IMAD R24, R24, UR6, RZ ;  /* 0x0000000618187c24 */ /* 0x000fe4000f8e02ff */
[----:B------:R-:W-:Y:S01]  /*a9f0*/  IMAD.MOV.U32 R2, RZ, RZ, R20 ;  /* 0x000000ffff027224 */ /* 0x000fe200078e0014 */
[----:B------:R-:W-:Y:S01]  /*aa00*/  SHF.R.S32.HI R20, RZ, 0x1f, R21 ;  /* 0x0000001fff147819 */ /* 0x000fe20000011415 */
[C---:B------:R-:W-:Y:S02]  /*aa10*/  IMAD R27, R25.reuse, UR7, R24 ;  /* 0x00000007191b7c24 */ /* 0x040fe4000f8e0218 */
[----:B------:R-:W-:Y:S01]  /*aa20*/  IMAD.WIDE.U32 R2, R25, UR6, R2 ;  /* 0x0000000619027c25 */ /* 0x000fe2000f8e0002 */
[----:B------:R-:W-:-:S03]  /*aa30*/  ULDC.64 UR6, c[0x0][0xad8] ;  /* 0x0002b60000067ab9 */ /* 0x000fc60000000a00 */
[----:B------:R-:W-:Y:S02]  /*aa40*/  IMAD.IADD R3, R3, 0x1, R27 ;  /* 0x0000000103037824 */ /* 0x000fe400078e021b */
[----:B------:R-:W-:Y:S02]  /*aa50*/  IMAD R20, R20, UR6, RZ ;  /* 0x0000000614147c24 */ /* 0x000fe4000f8e02ff */
[----:B------:R-:W-:-:S04]  /*aa60*/  IMAD.WIDE.U32 R2, R21, UR6, R2 ;  /* 0x0000000615027c25 */ /* 0x000fc8000f8e0002 */
[----:B------:R-:W-:Y:S01]  /*aa70*/  IMAD R25, R21, UR7, R20 ;  /* 0x0000000715197c24 */ /* 0x000fe2000f8e0214 */
[----:B------:R-:W-:Y:S01]  /*aa80*/  ULDC.64 UR6, c[0x0][0xa80] ;  /* 0x0002a00000067ab9 */ /* 0x000fe20000000a00 */
[----:B------:R-:W-:Y:S01]  /*aa90*/  VIADD R20, R34, 0x60 ;  /* 0x0000006022147836 */ /* 0x000fe20000000000 */
[----:B------:R-:W-:Y:S01]  /*aaa0*/  LEA R26, P0, R2, UR6, 0x1 ;  /* 0x00000006021a7c11 */ /* 0x000fe2000f8008ff */
[----:B------:R-:W-:Y:S02]  /*aab0*/  IMAD.IADD R3, R3, 0x1, R25 ;  /* 0x0000000103037824 */ /* 0x000fe400078e0219 */
[----:B------:R-:W-:Y:S02]  /*aac0*/  VIADD R0, R0, 0x13220 ;  /* 0x0001322000007836 */ /* 0x000fe40000000000 */
[----:B0-----:R-:W0:Y:S01]  /*aad0*/  SHFL.IDX PT, R24, R26, RZ, 0x181f ;  /* 0x00181fff1a187589 */ /* 0x001e2200000e0000 */
[----:B------:R-:W-:Y:S01]  /*aae0*/  LEA.HI.X R27, R2, UR7, R3, 0x1, P0 ;  /* 0x00000007021b7c11 */ /* 0x000fe200080f0c03 */
[----:B------:R-:W-:Y:S01]  /*aaf0*/  VIADD R2, R34, 0x30 ;  /* 0x0000003022027836 */ /* 0x000fe20000000000 */
[----:B------:R-:W-:Y:S01]  /*ab00*/  ISETP.GE.AND P0, PT, R19, UR5, PT ;  /* 0x0000000513007c0c */ /* 0x000fe2000bf06270 */
[----:B------:R-:W1:Y:S01]  /*ab10*/  SHFL.IDX PT, R38, R26, 0x1, 0x181f ;  /* 0x00381f001a267f89 */ /* 0x000e6200000e0000 */
[----:B------:R-:W-:-:S02]  /*ab20*/  PRMT R0, RZ, 0x654, R0 ;  /* 0x00000654ff007816 */ /* 0x000fc40000000000 */
[-C--:B------:R-:W-:Y:S01]  /*ab30*/  ISETP.GE.OR P1, PT, R34, R43.reuse, P0 ;  /* 0x0000002b2200720c */ /* 0x080fe20000726670 */
[----:B------:R-:W2:Y:S01]  /*ab40*/  SHFL.IDX PT, R42, R26, 0x2, 0x181f ;  /* 0x00581f001a2a7f89 */ /* 0x000ea200000e0000 */
[-C--:B------:R-:W-:Y:S01]  /*ab50*/  ISETP.GE.OR P2, PT, R2, R43.reuse, P0 ;  /* 0x0000002b0200720c */ /* 0x080fe20000746670 */
[----:B------:R3:W-:Y:S01]  /*ab60*/  SYNCS.ARRIVE.TRANS64.RED.A1T0 RZ, [R0+URZ], RZ ;  /* 0x000000ff00ff79a7 */ /* 0x0007e2000810043f */
[----:B------:R-:W-:Y:S01]  /*ab70*/  ISETP.GE.OR P3, PT, R20, R43, P0 ;  /* 0x0000002b1400720c */ /* 0x000fe20000766670 */
[----:B------:R-:W2:Y:S04]  /*ab80*/  SHFL.IDX PT, R32, R27, RZ, 0x181f ;  /* 0x00181fff1b207589 */ /* 0x000ea800000e0000 */
[----:B------:R-:W2:Y:S01]  /*ab90*/  SHFL.IDX PT, R36, R27, 0x1, 0x181f ;  /* 0x00381f001b247f89 */ /* 0x000ea200000e0000 */
[----:B---3--:R-:W-:-:S03]  /*aba0*/  VIADD R0, R34, 0x90 ;  /* 0x0000009022007836 */ /* 0x008fc60000000000 */
[----:B------:R-:W3:Y:S02]  /*abb0*/  SHFL.IDX PT, R40, R27, 0x2, 0x181f ;  /* 0x00581f001b287f89 */ /* 0x000ee400000e0000 */
[----:B------:R-:W-:Y:S02]  /*abc0*/  ISETP.GE.OR P0, PT, R0, R43, P0 ;  /* 0x0000002b0000720c */ /* 0x000fe40000706670 */
[----:B------:R-:W4:Y:S01]  /*abd0*/  SHFL.IDX PT, R26, R26, 0x3, 0x181f ;  /* 0x00781f001a1a7f89 */ /* 0x000f2200000e0000 */
[C---:B0-----:R-:W-:Y:S02]  /*abe0*/  @!P1 LEA R2, P4, R19.reuse, R24, 0x1 ;  /* 0x0000001813029211 */ /* 0x041fe400078808ff */
[C---:B-1----:R-:W-:Y:S02]  /*abf0*/  @!P2 LEA R20, P5, R19.reuse, R38, 0x1 ;  /* 0x000000261314a211 */ /* 0x042fe400078a08ff */
[C---:B--2---:R-:W-:Y:S02]  /*ac00*/  @!P3 LEA R24, P6, R19.reuse, R42, 0x1 ;  /* 0x0000002a1318b211 */ /* 0x044fe400078c08ff */
[----:B------:R-:W-:-:S02]  /*ac10*/  @!P1 LEA.HI.X R3, R19, R32, R52, 0x1, P4 ;  /* 0x0000002013039211 */ /* 0x000fc400020f0c34 */
[----:B------:R0:W2:Y:S01]  /*ac20*/  SHFL.IDX PT, R32, R27, 0x3, 0x181f ;  /* 0x00781f001b207f89 */ /* 0x0000a200000e0000 */
[C-C-:B------:R-:W-:Y:S02]  /*ac30*/  @!P2 LEA.HI.X R21, R19.reuse, R36, R52.reuse, 0x1, P5 ;  /* 0x000000241315a211 */ /* 0x140fe400028f0c34 */
[----:B---3--:R-:W-:Y:S01]  /*ac40*/  @!P3 LEA.HI.X R25, R19, R40, R52, 0x1, P6 ;  /* 0x000000281319b211 */ /* 0x008fe200030f0c34 */
[----:B----4-:R0:W-:Y:S04]  /*ac50*/  @!P1 ST.E.128 desc[UR50][R2.64], R8 ;  /* 0x0000000802009985 */ /* 0x0101e8000c101d32 */
[----:B------:R0:W-:Y:S04]  /*ac60*/  @!P2 ST.E.128 desc[UR50][R20.64], R28 ;  /* 0x0000001c1400a985 */ /* 0x0001e8000c101d32 */
[----:B------:R0:W-:Y:S01]  /*ac70*/  @!P3 ST.E.128 desc[UR50][R24.64], R12 ;  /* 0x0000000c1800b985 */ /* 0x0001e2000c101d32 */
[----:B--2---:R-:W-:Y:S05]  /*ac80*/  @P0 BRA `(.L_x_1918) ;  /* 0x0000000400f00947 */ /* 0x004fea0003800000 */
[----:B0-----:R-:W-:-:S04]  /*ac90*/  LEA R2, P0, R19, R26, 0x1 ;  /* 0x0000001a13027211 */ /* 0x001fc800078008ff */
[----:B------:R-:W-:-:S05]  /*aca0*/  LEA.HI.X R3, R19, R32, R52, 0x1, P0 ;  /* 0x0000002013037211 */ /* 0x000fca00000f0c34 */
[----:B-----5:R2:W-:Y:S01]  /*acb0*/  ST.E.128 desc[UR50][R2.64], R4 ;  /* 0x0000000402007985 */ /* 0x0205e2000c101d32 */
[----:B------:R-:W-:Y:S05]  /*acc0*/  BRA `(.L_x_1918) ;  /* 0x0000000400e07947 */ /* 0x000fea0003800000 */
.L_x_1917:
        /* <DEDUP_REMOVED lines=52> */
.L_x_1920:
[----:B------:R-:W-:Y:S05]  /*b010*/  BSYNC B1 ;  /* 0x0000000000017941 */ /* 0x000fea0003800000 */
.L_x_1919:
        /* <DEDUP_REMOVED lines=12> */
[----:B-1----:R-:W-:-:S03]  /*b0e0*/  @P1 SHF.R.U32.HI R5, RZ, R13, R0 ;  /* 0x0000000dff051219 */ /* 0x002fc60000011600 */
[----:B------:R-:W-:Y:S01]  /*b0f0*/  UIMAD UR5, UR40, UR11, UR5 ;  /* 0x0000000b280572a4 */ /* 0x000fe2000f8e0205 */
[--C-:B------:R-:W-:Y:S01]  /*b100*/  SHF.R.S32.HI R0, RZ, 0x1f, R5.reuse ;  /* 0x0000001fff007819 */ /* 0x100fe20000011405 */
[----:B------:R-:W-:Y:S01]  /*b110*/  UIMAD.WIDE.U32 UR40, UR40, UR10, UR6 ;  /* 0x0000000a282872a5 */ /* 0x000fe2000f8e0006 */
[----:B------:R-:W-:Y:S02]  /*b120*/  IMAD.MOV R7, RZ, RZ, -R5 ;  /* 0x000000ffff077224 */ /* 0x000fe400078e0a05 */
[----:B------:R-:W-:Y:S01]  /*b130*/  ULDC.64 UR6, c[0x0][0xae0] ;  /* 0x0002b80000067ab9 */ /* 0x000fe20000000a00 */
[----:B------:R-:W-:Y:S01]  /*b140*/  UIADD3 UR5, UR41, UR5, URZ ;  /* 0x0000000529057290 */ /* 0x000fe2000fffe03f */
[----:B------:R-:W-:Y:S02]  /*b150*/  IMAD R7, R11, R7, R6 ;  /* 0x000000070b077224 */ /* 0x000fe400078e0206 */
[----:B------:R-:W-:Y:S02]  /*b160*/  IMAD R0, R0, UR6, RZ ;  /* 0x0000000600007c24 */ /* 0x000fe4000f8e02ff */
[----:B------:R-:W-:-:S02]  /*b170*/  IMAD.U32 R3, RZ, RZ, UR41 ;  /* 0x00000029ff037e24 */ /* 0x000fc4000f8e00ff */
[----:B------:R-:W-:Y:S02]  /*b180*/  IMAD.U32 R2, RZ, RZ, UR40 ;  /* 0x00000028ff027e24 */ /* 0x000fe4000f8e00ff */
[----:B------:R-:W-:Y:S01]  /*b190*/  IMAD.U32 R3, RZ, RZ, UR5 ;  /* 0x00000005ff037e24 */ /* 0x000fe2000f8e00ff */
[----:B------:R-:W-:Y:S01]  /*b1a0*/  ULDC UR5, c[0x0][0xac8] ;  /* 0x0002b20000057ab9 */ /* 0x000fe20000000800 */
[C---:B------:R-:W-:Y:S01]  /*b1b0*/  IMAD R9, R5.reuse, UR7, R0 ;  /* 0x0000000705097c24 */ /* 0x040fe2000f8e0200 */
[----:B------:R-:W-:Y:S01]  /*b1c0*/  SHF.R.S32.HI R0, RZ, 0x1f, R7 ;  /* 0x0000001fff007819 */ /* 0x000fe20000011407 */
        /* <DEDUP_REMOVED lines=40> */
.L_x_1918:
[----:B------:R-:W-:Y:S05]  /*b450*/  BSYNC B0 ;  /* 0x0000000000007941 */ /* 0x000fea0003800000 */
.L_x_1916:
[----:B------:R-:W-:Y:S02]  /*b460*/  ULDC UR5, c[0x0][0xc38] ;  /* 0x00030e0000057ab9 */ /* 0x000fe40000000800 */
[----:B------:R-:W-:-:S06]  /*b470*/  UISETP.GE.AND UP0, UPT, UR4, UR5, UPT ;  /* 0x000000050400728c */ /* 0x000fcc000bf06270 */
[----:B------:R-:W-:-:S13]  /*b480*/  PLOP3.LUT P0, PT, PT, PT, UP0, 0x80, 0x0 ;  /* 0x000000000000781c */ /* 0x000fda0003f0f008 */
[----:B------:R-:W-:Y:S05]  /*b490*/  @!P0 BRA `(.L_x_1921) ;  /* 0xffffff5800088947 */ /* 0x000fea000383ffff */
[----:B------:R-:W-:Y:S05]  /*b4a0*/  EXIT ;  /* 0x000000000000794d */ /* 0x000fea0003800000 */
.L_x_1875:
        /* <DEDUP_REMOVED lines=26> */
[C---:B-1----:R-:W-:Y:S01]  /*b650*/  IMAD.SHL.U32 R6, R11.reuse, 0x10, RZ ;  /* 0x000000100b067824 */ /* 0x042fe200078e00ff */
[----:B------:R-:W-:Y:S01]  /*b660*/  SHF.R.U32.HI R4, RZ, 0x1, R11 ;  /* 0x00000001ff047819 */ /* 0x000fe2000001160b */
[----:B------:R-:W-:-:S02]  /*b670*/  IMAD.SHL.U32 R8, R11, 0x2, RZ ;  /* 0x000000020b087824 */ /* 0x000fc400078e00ff */
[C---:B------:R-:W-:Y:S01]  /*b680*/  IMAD.SHL.U32 R2, R11.reuse, 0x40, RZ ;  /* 0x000000400b027824 */ /* 0x040fe200078e00ff */
[----:B------:R-:W-:Y:S01]  /*b690*/  LOP3.LUT R7, R6, 0x1b0, RZ, 0xc0, !PT ;  /* 0x000001b006077812 */ /* 0x000fe200078ec0ff */
[C---:B0-----:R-:W-:Y:S02]  /*b6a0*/  IMAD.SHL.U32 R0, R11.reuse, 0x20, RZ ;  /* 0x000000200b007824 */ /* 0x041fe400078e00ff */
[----:B------:R-:W-:Y:S01]  /*b6b0*/  IMAD.SHL.U32 R10, R11, 0x4, RZ ;  /* 0x000000040b0a7824 */ /* 0x000fe200078e00ff */
[----:B------:R-:W-:Y:S02]  /*b6c0*/  LOP3.LUT R7, R7, 0x30, R8, 0x78, !PT ;  /* 0x0000003007077812 */ /* 0x000fe400078e7808 */
[----:B------:R-:W2:Y:S01]  /*b6d0*/  LDL R8, [R1+0x14] ;  /* 0x0000140001087983 */ /* 0x000ea20000100800 */
[----:B------:R-:W-:Y:S02]  /*b6e0*/  LOP3.LUT R3, R2, 0x180, RZ, 0xc0, !PT ;  /* 0x0000018002037812 */ /* 0x000fe400078ec0ff */
[----:B------:R-:W-:-:S02]  /*b6f0*/  LOP3.LUT R5, R0, 0x80, RZ, 0xc0, !PT ;  /* 0x0000008000057812 */ /* 0x000fc400078ec0ff */
[----:B------:R-:W-:Y:S01]  /*b700*/  LOP3.LUT R3, R3, 0x30, R4, 0xf8, !PT ;  /* 0x0000003003037812 */ /* 0x000fe200078ef804 */
[----:B------:R-:W-:Y:S01]  /*b710*/  IMAD.SHL.U32 R4, R11, 0x8, RZ ;  /* 0x000000080b047824 */ /* 0x000fe200078e00ff */
[----:B------:R-:W-:-:S04]  /*b720*/  LOP3.LUT R5, R5, 0x10, R11, 0xf8, !PT ;  /* 0x0000001005057812 */ /* 0x000fc800078ef80b */
[----:B------:R-:W-:Y:S02]  /*b730*/  LOP3.LUT R3, R3, 0x30, R4, 0x78, !PT ;  /* 0x0000003003037812 */ /* 0x000fe400078e7804 */
[----:B------:R-:W-:Y:S02]  /*b740*/  LOP3.LUT R4, R5, 0x10, R10, 0x78, !PT ;  /* 0x0000001005047812 */ /* 0x000fe400078e780a */
[----:B------:R-:W-:Y:S02]  /*b750*/  LOP3.LUT R5, R6, 0x600, RZ, 0xc0, !PT ;  /* 0x0000060006057812 */ /* 0x000fe400078ec0ff */
[----:B------:R-:W-:Y:S02]  /*b760*/  LOP3.LUT R2, R3, 0x640, R2, 0xf8, !PT ;  /* 0x0000064003027812 */ /* 0x000fe400078ef802 */
[----:B------:R-:W-:-:S04]  /*b770*/  LOP3.LUT R5, R5, 0x60, R0, 0xf8, !PT ;  /* 0x0000006005057812 */ /* 0x000fc800078ef800 */
[----:B------:R-:W-:Y:S01]  /*b780*/  LOP3.LUT R5, R5, 0x100, R0, 0xf8, !PT ;  /* 0x0000010005057812 */ /* 0x000fe200078ef800 */
[----:B------:R0:W-:Y:S01]  /*b790*/  STL [R1+0x20], R2 ;  /* 0x0000200201007387 */ /* 0x0001e20000100800 */
[----:B------:R-:W-:Y:S02]  /*b7a0*/  LOP3.LUT R7, R7, 0x640, R6, 0xf8, !PT ;  /* 0x0000064007077812 */ /* 0x000fe400078ef806 */
        /* <DEDUP_REMOVED lines=10> */
[----:B------:R-:W-:Y:S01]  /*b850*/  ISETP.GE.AND P0, PT, R9, UR37, PT ;  /* 0x0000002509007c0c */ /* 0x000fe2000bf06270 */
[----:B------:R0:W-:Y:S01]  /*b860*/  STL [R1+0x24], R4 ;  /* 0x0000240401007387 */ /* 0x0001e20000100800 */
[----:B------:R-:W-:Y:S01]  /*b870*/  LOP3.LUT R2, R0, 0x80, RZ, 0xfc, !PT ;  /* 0x0000008000027812 */ /* 0x000fe200078efcff */
[----:B------:R-:W-:Y:S01]  /*b880*/  USEL UR4, UR4, 0x1, UP0 ;  /* 0x0000000104047887 */ /* 0x000fe20008000000 */
[----:B------:R-:W-:Y:S01]  /*b890*/  @P1 LOP3.LUT R29, R29, 0x1, RZ, 0xfc, !PT ;  /* 0x000000011d1d1812 */ /* 0x000fe200078efcff */
[----:B------:R0:W-:Y:S01]  /*b8a0*/  STL [R1], R3 ;  /* 0x0000000301007387 */ /* 0x0001e20000100800 */
[----:B------:R-:W-:-:S03]  /*b8b0*/  ULDC UR37, c[0x0][0x448] ;  /* 0x0001120000257ab9 */ /* 0x000fc60000000800 */
[----:B------:R0:W-:Y:S01]  /*b8c0*/  STL [R1+0x2c], RZ ;  /* 0x00002cff01007387 */ /* 0x0001e20000100800 */
[----:B------:R-:W-:Y:S01]  /*b8d0*/  LOP3.LUT R29, R29, 0xffffffef, RZ, 0xc0, !PT ;  /* 0xffffffef1d1d7812 */ /* 0x000fe200078ec0ff */
[----:B------:R-:W-:-:S03]  /*b8e0*/  UIMAD UR36, UR4, UR36, URZ ;  /* 0x00000024042472a4 */ /* 0x000fc6000f8e023f */
[----:B------:R-:W-:Y:S02]  /*b8f0*/  @P0 LOP3.LUT R29, R29, 0x10, RZ, 0xfc, !PT ;  /* 0x000000101d1d0812 */ /* 0x000fe400078efcff */
[----:B------:R-:W-:Y:S01]  /*b900*/  ISETP.GE.AND P0, PT, R9, UR6, PT ;  /* 0x0000000609007c0c */ /* 0x000fe2000bf06270 */
[----:B------:R-:W-:Y:S01]  /*b910*/  UIADD3 UR4, UR36, 0x9f, URZ ;  /* 0x0000009f24047890 */ /* 0x000fe2000fffe03f */
[----:B------:R-:W-:-:S03]  /*b920*/  LOP3.LUT R29, R29, 0xffffffbf, RZ, 0xc0, !PT ;  /* 0xffffffbf1d1d7812 */ /* 0x000fc600078ec0ff */
[----:B------:R-:W-:Y:S01]  /*b930*/  UIMAD.WIDE UR4, UR4, 0x66666667, URZ ;  /* 0x66666667040478a5 */ /* 0x000fe2000f8e023f */
[----:B------:R-:W-:-:S03]  /*b940*/  IMAD.MOV.U32 R27, RZ, RZ, RZ ;  /* 0x000000ffff1b7224 */ /* 0x000fc600078e00ff */
[----:B------:R-:W-:Y:S02]  /*b950*/  USHF.R.U32.HI UR40, URZ, 0x1f, UR5 ;  /* 0x0000001f3f287899 */ /* 0x000fe40008011605 */
[----:B------:R-:W-:Y:S02]  /*b960*/  UIMAD UR37, UR37, UR38, URZ ;  /* 0x00000026252572a4 */ /* 0x000fe4000f8e023f */
[----:B------:R-:W-:Y:S01]  /*b970*/  @P0 LOP3.LUT R29, R29, 0x40, RZ, 0xfc, !PT ;  /* 0x000000401d1d0812 */ /* 0x000fe200078efcff */
[----:B------:R-:W-:Y:S02]  /*b980*/  ULOP3.LUT UR45, UR39, 0x2, URZ, 0xfc, !UPT ;  /* 0x00000002272d7892 */ /* 0x000fe4000f8efc3f */
[----:B------:R-:W-:Y:S02]  /*b990*/  ULOP3.LUT UR46, UR39, 0x1, URZ, 0xfc, !UPT ;  /* 0x00000001272e7892 */ /* 0x000fe4000f8efc3f */
[----:B------:R-:W-:Y:S02]  /*b9a0*/  UIADD3 UR38, UR36, 0xa0, -UR38 ;  /* 0x000000a024267890 */ /* 0x000fe4000fffe826 */
[----:B------:R-:W-:Y:S01]  /*b9b0*/  ULEA.HI.SX32 UR40, UR5, UR40, 0x1a ;  /* 0x0000002805287291 */ /* 0x000fe2000f8fd23f */
[----:B------:R-:W-:Y:S01]  /*b9c0*/  ULDC UR47, c[0x0][0xc] ;  /* 0x00000300002f7ab9 */ /* 0x000fe20000000800 */
[----:B--2---:R-:W-:-:S05]  /*b9d0*/  LEA R16, R8, R16, 0x18 ;  /* 0x0000001008107211 */ /* 0x004fca00078ec0ff */
[----:B------:R-:W-:-:S05]  /*b9e0*/  IMAD.IADD R0, R16, 0x1, R7 ;  /* 0x0000000110007824 */ /* 0x000fca00078e0207 */
[----:B------:R0:W-:Y:S02]  /*b9f0*/  STL [R1+0x28], R0 ;  /* 0x0000280001007387 */ /* 0x0001e40000100800 */
.L_x_1989:
        /* <DEDUP_REMOVED lines=23> */
.L_x_1923:
[----:B------:R-:W-:Y:S01]  /*bb70*/  ULDC UR8, c[0x0][0xc54] ;  /* 0x0003150000087ab9 */ /* 0x000fe20000000800 */
[----:B------:R-:W-:Y:S01]  /*bb80*/  UMOV UR6, UR7 ;  /* 0x0000000700067c82 */ /* 0x000fe20008000000 */
[----:B------:R-:W-:-:S11]  /*bb90*/  UISETP.NE.AND UP0, UPT, UR8, 0x1, UPT ;  /* 0x000000010800788c */ /* 0x000fd6000bf05270 */
[----:B------:R-:W-:Y:S02]  /*bba0*/  @UP0 ULDC.64 UR10, c[0x0][0xc58] ;  /* 0x00031600000a0ab9 */ /* 0x000fe40000000a00 */
[----:B------:R-:W-:-:S04]  /*bbb0*/  UIMAD.WIDE.U32 UR4, UR7, UR10, URZ ;  /* 0x0000000a070472a5 */ /* 0x000fc8000f8e003f */
[----:B------:R-:W-:-:S04]  /*bbc0*/  @UP0 USHF.R.U32.HI UR6, URZ, UR11, UR5 ;  /* 0x0000000b3f060299 */ /* 0x000fc80008011605 */
[----:B------:R-:W-:-:S12]  /*bbd0*/  UIMAD UR4, UR6, UR8, URZ ;  /* 0x00000008060472a4 */ /* 0x000fd8000f8e023f */
.L_x_1924:
        /* <DEDUP_REMOVED lines=23> */
[----:B------:R-:W-:Y:S01]  /*bd50*/  UISETP.NE.AND UP2, UPT, UR5, 0x1, UPT ;  /* 0x000000010500788c */ /* 0x000fe2000bf45270 */
[----:B------:R-:W-:Y:S01]  /*bd60*/  BSSY B7, `(.L_x_1925) ;  /* 0x000040a000077945 */ /* 0x000fe20003800000 */
[----:B------:R-:W-:Y:S02]  /*bd70*/  UIADD3 UR43, UR43, UR4, URZ ;  /* 0x000000042b2b7290 */ /* 0x000fe4000fffe03f */
[----:B------:R-:W-:Y:S02]  /*bd80*/  UP2UR UR48, UPR, URZ, 0x4 ;  /* 0x000000043f307883 */ /* 0x000fe40008000000 */
[----:B------:R-:W-:-:S04]  /*bd90*/  UIMAD UR6, UR43, 0xc0, URZ ;  /* 0x000000c02b0678a4 */ /* 0x000fc8000f8e023f */
[----:B------:R-:W-:Y:S01]  /*bda0*/  UIADD3 UR6, UR6, 0xbf, URZ ;  /* 0x000000bf06067890 */ /* 0x000fe2000fffe03f */
[----:B------:R-:W-:Y:S01]  /*bdb0*/  @UP2 ULDC UR4, c[0x0][0x44c] ;  /* 0x0001130000042ab9 */ /* 0x000fe20000000800 */
[----:B------:R-:W-:Y:S02]  /*bdc0*/  @UP2 ULDC UR7, c[0x0][0x450] ;  /* 0x0001140000072ab9 */ /* 0x000fe40000000800 */
[----:B------:R-:W-:-:S04]  /*bdd0*/  UIMAD.WIDE.U32 UR4, UR6, UR4, URZ ;  /* 0x00000004060472a5 */ /* 0x000fc8000f8e003f */
[----:B------:R-:W-:-:S04]  /*bde0*/  @UP2 USHF.R.U32.HI UR6, URZ, UR7, UR5 ;  /* 0x000000073f062299 */ /* 0x000fc80008011605 */
[----:B------:R-:W-:-:S04]  /*bdf0*/  UIADD3 UR4, UR38, UR6, URZ ;  /* 0x0000000626047290 */ /* 0x000fc8000fffe03f */
[----:B------:R-:W-:-:S04]  /*be00*/  UIMAD.WIDE UR4, UR4, 0x66666667, URZ ;  /* 0x66666667040478a5 */ /* 0x000fc8000f8e023f */
[----:B------:R-:W-:-:S04]  /*be10*/  USHF.R.U32.HI UR4, URZ, 0x1f, UR5 ;  /* 0x0000001f3f047899 */ /* 0x000fc80008011605 */
[----:B------:R-:W-:-:S04]  /*be20*/  ULEA.HI.SX32 UR4, UR5, UR4, 0x1a ;  /* 0x0000000405047291 */ /* 0x000fc8000f8fd23f */
[----:B------:R-:W-:-:S04]  /*be30*/  UISETP.LT.AND UP0, UPT, UR40, UR4, UPT ;  /* 0x000000042800728c */ /* 0x000fc8000bf01270 */
[----:B------:R-:W-:-:S06]  /*be40*/  USEL UR44, UR40, UR4, UP0 ;  /* 0x00000004282c7287 */ /* 0x000fcc0008000000 */
[----:B------:R-:W-:Y:S01]  /*be50*/  ISETP.LT.AND P0, PT, RZ, UR44, PT ;  /* 0x0000002cff007c0c */ /* 0x000fe2000bf01270 */
[----:B--2---:R0:W-:-:S12]  /*be60*/  STL [R1+0x10], R22 ;  /* 0x0000101601007387 */ /* 0x0041d80000100800 */
        /* <DEDUP_REMOVED lines=19> */
.L_x_1926:
        /* <DEDUP_REMOVED lines=20> */
.L_x_1929:
[----:B------:R-:W-:Y:S05]  /*c0e0*/  BSYNC B6 ;  /* 0x0000000000067941 */ /* 0x000fea0003800000 */
.L_x_1928:
        /* <DEDUP_REMOVED lines=22> */
.L_x_1931:
[----:B------:R-:W-:Y:S05]  /*c250*/  BSYNC B6 ;  /* 0x0000000000067941 */ /* 0x000fea0003800000 */
.L_x_1930:
        /* <DEDUP_REMOVED lines=20> */
.L_x_1933:
[----:B------:R-:W-:Y:S05]  /*c3a0*/  BSYNC B6 ;  /* 0x0000000000067941 */ /* 0x000fea0003800000 */
.L_x_1932:
        /* <DEDUP_REMOVED lines=19> */
.L_x_1935:
[----:B------:R-:W-:Y:S05]  /*c4e0*/  BSYNC B6 ;  /* 0x0000000000067941 */ /* 0x000fea0003800000 */
.L_x_1934:
        /* <DEDUP_REMOVED lines=19> */
.L_x_2009:
        /* <DEDUP_REMOVED lines=56> */
[C---:B0-----:R-:W-:Y:S02]  /*c9a0*/  IMAD R5, R18.reuse, R3, R8 ;  /* 0x0000000312057224 */ /* 0x041fe400078e0208 */
[----:B------:R-:W-:Y:S02]  /*c9b0*/  IMAD R8, R18, R0, R9 ;  /* 0x0000000012087224 */ /* 0x000fe400078e0209 */
[----:B------:R-:W-:-:S04]  /*c9c0*/  IMAD R0, RZ, RZ, -UR42 ;  /* 0x8000002aff007e24 */ /* 0x000fc8000f8e02ff */
[----:B------:R-:W-:-:S05]  /*c9d0*/  IMAD R17, R17, R0, UR41 ;  /* 0x0000002911117e24 */ /* 0x000fca000f8e0200 */
        /* <DEDUP_REMOVED lines=13> */
.L_x_1937:
[----:B------:R-:W2:Y:S01]  /*cab0*/  LDL R0, [R1] ;  /* 0x0000000001007983 */ /* 0x000ea20000100800 */
[----:B------:R-:W-:Y:S01]  /*cac0*/  IMAD R4, R27, 0x8, R16 ;  /* 0x000000081b047824 */ /* 0x000fe200078e0210 */
[----:B------:R-:W-:Y:S01]  /*cad0*/  BSSY B0, `(.L_x_1938) ;  /* 0x0000005000007945 */ /* 0x000fe20003800000 */
[----:B------:R-:W-:Y:S02]  /*cae0*/  SHF.R.S32.HI R24, RZ, 0x1f, R8 ;  /* 0x0000001fff187819 */ /* 0x000fe40000011408 */
[----:B--2---:R-:W-:-:S04]  /*caf0*/  SHF.L.U32 R26, R0, 0x1f, RZ ;  /* 0x0000001f001a7819 */ /* 0x004fc800000006ff */
[----:B------:R-:W0:Y:S02]  /*cb00*/  SYNCS.PHASECHK.TRANS64.TRYWAIT P0, [R4+URZ+0x13280], R26 ;  /* 0x0132801a040075a7 */ /* 0x000e24000800017f */
[----:B0-----:R-:W-:Y:S05]  /*cb10*/  @!P0 BRA `(.L_x_1939) ;  /* 0x0000003c000c8947 */ /* 0x001fea0003800000 */
.L_x_2010:
[----:B------:R-:W-:Y:S05]  /*cb20*/  BSYNC B0 ;  /* 0x0000000000007941 */ /* 0x000fea0003800000 */
.L_x_1938:
        /* <DEDUP_REMOVED lines=80> */
.L_x_2022:
        /* <DEDUP_REMOVED lines=12> */
.L_x_1941:
        /* <DEDUP_REMOVED lines=11> */
.L_x_1942:
[----:B------:R3:W-:Y:S01]  /*d1a0*/  SYNCS.ARRIVE.TRANS64.A1T0 RZ, [R4+URZ+0x13270], RZ ;  /* 0x013270ff04ff79a7 */ /* 0x0007e2000810003f */
[----:B------:R-:W-:Y:S05]  /*d1b0*/  @!P6 BRA `(.L_x_1943) ;  /* 0x000000000004e947 */ /* 0x000fea0003800000 */
[----:B------:R-:W-:Y:S01]  /*d1c0*/  BPT.TRAP 0x1 ;  /* 0x000000040000795c */ /* 0x000fe20000300000 */
.L_x_1943:
[----:B------:R-:W4:Y:S01]  /*d1d0*/  SYNCS.PHASECHK.TRANS64.TRYWAIT P0, [R4+URZ+0x13240], R26 ;  /* 0x0132401a040075a7 */ /* 0x000f22000800017f */
[----:B------:R-:W-:Y:S04]  /*d1e0*/  BSSY B0, `(.L_x_1944) ;  /* 0x0000002000007945 */ /* 0x000fe80003800000 */
[----:B----4-:R-:W-:Y:S05]  /*d1f0*/  @!P0 BRA `(.L_x_1945) ;  /* 0x0000003c00208947 */ /* 0x010fea0003800000 */
.L_x_2023:
[----:B------:R-:W-:Y:S05]  /*d200*/  BSYNC B0 ;  /* 0x0000000000007941 */ /* 0x000fea0003800000 */
.L_x_1944:
        /* <DEDUP_REMOVED lines=67> */
.L_x_2035:
        /* <DEDUP_REMOVED lines=13> */
.L_x_1948:
[----:B------:R-:W-:Y:S05]  /*d710*/  BSYNC B0 ;  /* 0x0000000000007941 */ /* 0x000fea0003800000 */
.L_x_1947:
[----:B------:R-:W-:Y:S01]  /*d720*/  NOP ;  /* 0x0000000000007918 */ /* 0x000fe20000000000 */
[----:B------:R-:W-:-:S13]  /*d730*/  PLOP3.LUT P0, PT, PT, PT, PT, 0x80, 0x0 ;  /* 0x000000000000781c */ /* 0x000fda0003f0f070 */
.L_x_1949:
        /* <DEDUP_REMOVED lines=11> */
.L_x_1950:
        /* <DEDUP_REMOVED lines=23> */
.L_x_1952:
[----:B------:R-:W-:Y:S05]  /*d960*/  BSYNC B6 ;  /* 0x0000000000067941 */ /* 0x000fea0003800000 */
.L_x_1951:
[----:B------:R-:W1:Y:S01]  /*d970*/  S2R R2, SR_TID.X ;  /* 0x0000000000027919 */ /* 0x000e620000002100 */
[----:B------:R2:W5:Y:S01]  /*d980*/  LDL R8, [R1+0x28] ;  /* 0x0000280001087983 */ /* 0x0005620000100800 */
[----:B------:R-:W-:Y:S01]  /*d990*/  UISETP.NE.AND UP0, UPT, UR48, URZ, UPT ;  /* 0x0000003f3000728c */ /* 0x000fe2000bf05270 */
[----:B------:R-:W-:Y:S01]  /*d9a0*/  IMAD.U32 R6, RZ, RZ, UR43 ;  /* 0x0000002bff067e24 */ /* 0x000fe2000f8e00ff */
[----:B------:R-:W-:Y:S01]  /*d9b0*/  R2UR UR7, R17 ;  /* 0x00000000110772ca */ /* 0x000fe200000e0000 */
[----:B------:R-:W-:Y:S01]  /*d9c0*/  ULDC.64 UR8, c[0x0][0x2d8] ;  /* 0x0000b60000087ab9 */ /* 0x000fe20000000a00 */
[----:B------:R-:W-:Y:S01]  /*d9d0*/  ULDC UR12, c[0x0][0x448] ;  /* 0x00011200000c7ab9 */ /* 0x000fe20000000800 */
[----:B------:R-:W-:Y:S01]  /*d9e0*/  ULDC.64 UR10, c[0x0][0x280] ;  /* 0x0000a000000a7ab9 */ /* 0x000fe20000000a00 */
[----:B-1----:R-:W-:-:S05]  /*d9f0*/  LOP3.LUT R18, R2, 0x7f, RZ, 0xc0, !PT ;  /* 0x0000007f02127812 */ /* 0x002fca00078ec0ff */
        /* <DEDUP_REMOVED lines=8> */
[----:B------:R-:W-:-:S04]  /*da80*/  IMAD R6, R6, 0xc0, R2 ;  /* 0x000000c006067824 */ /* 0x000fc800078e0202 */
        /* <DEDUP_REMOVED lines=61> */
[----:B------:R-:W-:-:S03]  /*de60*/  IMAD.U32 R6, RZ, RZ, UR43 ;  /* 0x0000002bff067e24 */ /* 0x000fc6000f8e00ff */
[----:B------:R-:W1:Y:S01]  /*de70*/  SHFL.IDX PT, R2, R4, RZ, 0x1c1f ;  /* 0x001c1fff04027589 */ /* 0x000e6200000e0000 */
[----:B------:R-:W-:-:S03]  /*de80*/  IMAD R6, R6, 0xc0, R10 ;  /* 0x000000c006067824 */ /* 0x000fc600078e020a */
[----:B------:R-:W-:Y:S02]  /*de90*/  SHFL.IDX PT, R14, R5, 0x1, 0x1c1f ;  /* 0x003c1f00050e7f89 */ /* 0x000fe400000e0000 */
[----:B------:R-:W-:-:S13]  /*dea0*/  ISETP.GE.AND P1, PT, R6, UR37, PT ;  /* 0x0000002506007c0c */ /* 0x000fda000bf26270 */
        /* <DEDUP_REMOVED lines=41> */
.L_x_2048:
        /* <DEDUP_REMOVED lines=10> */
.L_x_1954:
        /* <DEDUP_REMOVED lines=18> */
.L_x_2049:
[----:B------:R-:W-:Y:S05]  /*e300*/  BSYNC B0 ;  /* 0x0000000000007941 */ /* 0x000fea0003800000 */
.L_x_1955:
[----:B------:R-:W-:-:S06]  /*e310*/  UISETP.GE.AND UP0, UPT, UR44, 0x2, UPT ;  /* 0x000000022c00788c */ /* 0x000fcc000bf06270 */
[----:B------:R-:W-:-:S13]  /*e320*/  PLOP3.LUT P0, PT, PT, PT, UP0, 0x40, 0x0 ;  /* 0x000000000000781c */ /* 0x000fda0003f0e808 */
[----:B------:R-:W-:Y:S05]  /*e330*/  @P0 BRA `(.L_x_1957) ;  /* 0x0000001400180947 */ /* 0x000fea0003800000 */
[----:B------:R1:W5:Y:S01]  /*e340*/  LDL.LU R21, [R1] ;  /* 0x0000000001157983 */ /* 0x0003620000300800 */
[----:B------:R-:W-:Y:S01]  /*e350*/  UIADD3 UR4, UR44, -0x2, URZ ;  /* 0xfffffffe2c047890 */ /* 0x000fe2000fffe03f */
[----:B------:R-:W-:-:S05]  /*e360*/  IMAD.MOV.U32 R20, RZ, RZ, R27 ;  /* 0x000000ffff147224 */ /* 0x000fca00078e001b */
[----:B------:R-:W-:-:S07]  /*e370*/  IMAD.U32 R28, RZ, RZ, UR4 ;  /* 0x00000004ff1c7e24 */ /* 0x000fce000f8e00ff */
.L_x_1977:
[----:B--2---:R-:W2:Y:S01]  /*e380*/  LDL R2, [R1+0x10] ;  /* 0x0000100001027983 */ /* 0x004ea20000100800 */
[----:B0-----:R-:W0:Y:S03]  /*e390*/  LDC R3, c[0x0][0x430] ;  /* 0x00010c00ff037b82 */ /* 0x001e260000000800 */
[----:B------:R-:W3:Y:S04]  /*e3a0*/  LDL R5, [R1+0xc] ;  /* 0x00000c0001057983 */ /* 0x000ee80000100800 */
[----:B------:R-:W4:Y:S01]  /*e3b0*/  LDL R10, [R1+0x4] ;  /* 0x00000400010a7983 */ /* 0x000f220000100800 */
[----:B-1----:R-:W1:Y:S01]  /*e3c0*/  S2R R0, SR_TID.X ;  /* 0x0000000000007919 */ /* 0x002e620000002100 */
[----:B------:R-:W1:Y:S01]  /*e3d0*/  S2R R7, SR_TID.X ;  /* 0x0000000000077919 */ /* 0x000e620000002100 */
[----:B0-----:R-:W-:-:S13]  /*e3e0*/  ISETP.NE.AND P0, PT, R3, 0x1, PT ;  /* 0x000000010300780c */ /* 0x001fda0003f05270 */
[----:B------:R-:W0:Y:S01]  /*e3f0*/  @P0 LDC R4, c[0x0][0x434] ;  /* 0x00010d00ff040b82 */ /* 0x000e220000000800 */
[----:B-1----:R-:W-:-:S07]  /*e400*/  LOP3.LUT R6, R0, 0x7f, RZ, 0xc0, !PT ;  /* 0x0000007f00067812 */ /* 0x002fce00078ec0ff */
[----:B------:R-:W1:Y:S01]  /*e410*/  @P0 LDC R3, c[0x0][0x438] ;  /* 0x00010e00ff030b82 */ /* 0x000e620000000800 */
[----:B------:R-:W-:Y:S01]  /*e420*/  IMAD.SHL.U32 R9, R7, 0x20, RZ ;  /* 0x0000002007097824 */ /* 0x000fe200078e00ff */
[----:B------:R-:W-:-:S06]  /*e430*/  SHF.R.U32.HI R6, RZ, 0x2, R6 ;  /* 0x00000002ff067819 */ /* 0x000fcc0000011606 */
[----:B------:R-:W1:Y:S01]  /*e440*/  @P0 LDC R0, c[0x0][0x434] ;  /* 0x00010d00ff000b82 */ /* 0x000e620000000800 */
[----:B------:R-:W-:Y:S01]  /*e450*/  LOP3.LUT R9, R6, 0x60, R9, 0xf8, !PT ;  /* 0x0000006006097812 */ /* 0x000fe200078ef809 */
[C---:B------:R-:W-:Y:S01]  /*e460*/  IMAD.SHL.U32 R11, R7.reuse, 0x20, RZ ;  /* 0x00000020070b7824 */ /* 0x040fe200078e00ff */
        /* <DEDUP_REMOVED lines=11> */
[----:B0-----:R-:W-:-:S04]  /*e520*/  @P0 IMAD.HI.U32 R4, R9, R4, RZ ;  /* 0x0000000409040227 */ /* 0x001fc800078e00ff */
[----:B------:R-:W-:Y:S02]  /*e530*/  IMAD.IADD R8, R11, 0x1, R8 ;  /* 0x000000010b087824 */ /* 0x000fe400078e0208 */
[----:B------:R-:W-:Y:S01]  /*e540*/  IMAD.MOV.U32 R7, RZ, RZ, R9 ;  /* 0x000000ffff077224 */ /* 0x000fe200078e0009 */
[----:B-1----:R-:W-:Y:S01]  /*e550*/  @P0 SHF.R.U32.HI R7, RZ, R3, R4 ;  /* 0x00000003ff070219 */ /* 0x002fe20000011604 */
[----:B------:R-:W-:-:S04]  /*e560*/  @P0 IMAD.HI.U32 R3, R8, R0, RZ ;  /* 0x0000000008030227 */ /* 0x000fc800078e00ff */
[----:B------:R-:W-:Y:S02]  /*e570*/  IMAD.MOV.U32 R0, RZ, RZ, R8 ;  /* 0x000000ffff007224 */ /* 0x000fe400078e0008 */
[----:B---3--:R-:W-:Y:S01]  /*e580*/  IMAD R6, R5, UR6, RZ ;  /* 0x0000000605067c24 */ /* 0x008fe2000f8e02ff */
[----:B--2---:R-:W-:Y:S01]  /*e590*/  @P0 SHF.R.U32.HI R0, RZ, R2, R3 ;  /* 0x00000002ff000219 */ /* 0x004fe20000011603 */
[--C-:B------:R-:W-:Y:S01]  /*e5a0*/  IMAD.MOV.U32 R2, RZ, RZ, R7.reuse ;  /* 0x000000ffff027224 */ /* 0x100fe200078e0007 */
[----:B------:R-:W-:Y:S01]  /*e5b0*/  SHF.R.S32.HI R3, RZ, 0x1f, R7 ;  /* 0x0000001fff037819 */ /* 0x000fe20000011407 */
[C---:B----4-:R-:W-:Y:S02]  /*e5c0*/  IMAD R6, R10.reuse, UR7, R6 ;  /* 0x000000070a067c24 */ /* 0x050fe4000f8e0206 */
        /* <DEDUP_REMOVED lines=28> */
[----:B------:R-:W-:Y:S02]  /*e790*/  ISETP.GT.AND P1, PT, R0, RZ, PT ;  /* 0x000000ff0000720c */ /* 0x000fe40003f24270 */
[----:B--2---:R-:W-:Y:S01]  /*e7a0*/  SHF.R.S32.HI R25, RZ, 0x1f, R4 ;  /* 0x0000001fff197819 */ /* 0x004fe20000011404 */
[----:B0-----:R-:W-:Y:S10]  /*e7b0*/  @!P2 BRA `(.L_x_1958) ;  /* 0x000000000004a947 */ /* 0x001ff40003800000 */
[----:B------:R-:W-:Y:S01]  /*e7c0*/  BPT.TRAP 0x1 ;  /* 0x000000040000795c */ /* 0x000fe20000300000 */
.L_x_1958:
[----:B------:R-:W-:Y:S01]  /*e7d0*/  IMAD R0, R27, 0x8, R16 ;  /* 0x000000081b007824 */ /* 0x000fe200078e0210 */
[----:B------:R-:W-:Y:S01]  /*e7e0*/  SHF.L.U32 R26, R2, 0x1f, RZ ;  /* 0x0000001f021a7819 */ /* 0x000fe200000006ff */
[----:B------:R-:W-:Y:S01]  /*e7f0*/  BSSY B0, `(.L_x_1959) ;  /* 0x0000004000007945 */ /* 0x000fe20003800000 */
[----:B------:R-:W-:Y:S02]  /*e800*/  SHF.R.S32.HI R24, RZ, 0x1f, R9 ;  /* 0x0000001fff187819 */ /* 0x000fe40000011409 */
[----:B------:R-:W0:Y:S02]  /*e810*/  SYNCS.PHASECHK.TRANS64.TRYWAIT P0, [R0+URZ+0x13280], R26 ;  /* 0x0132801a000075a7 */ /* 0x000e24000800017f */
[----:B0-----:R-:W-:Y:S05]  /*e820*/  @!P0 BRA `(.L_x_1960) ;  /* 0x0000003400208947 */ /* 0x001fea0003800000 */
.L_x_2050:
[----:B------:R-:W-:Y:S05]  /*e830*/  BSYNC B0 ;  /* 0x0000000000007941 */ /* 0x000fea0003800000 */
.L_x_1959:
        /* <DEDUP_REMOVED lines=62> */
.L_x_2062:
        /* <DEDUP_REMOVED lines=11> */
.L_x_1962:
        /* <DEDUP_REMOVED lines=11> */
.L_x_1963:
[----:B------:R2:W-:Y:S01]  /*ed80*/  SYNCS.ARRIVE.TRANS64.A1T0 RZ, [R0+URZ+0x13270], RZ ;  /* 0x013270ff00ff79a7 */ /* 0x0005e2000810003f */
[----:B------:R-:W-:Y:S05]  /*ed90*/  @!P3 BRA `(.L_x_1964) ;  /* 0x000000000004b947 */ /* 0x000fea0003800000 */
[----:B------:R-:W-:Y:S01]  /*eda0*/  BPT.TRAP 0x1 ;  /* 0x000000040000795c */ /* 0x000fe20000300000 */
.L_x_1964:
[----:B------:R-:W3:Y:S01]  /*edb0*/  SYNCS.PHASECHK.TRANS64.TRYWAIT P0, [R0+URZ+0x13240], R26 ;  /* 0x0132401a000075a7 */ /* 0x000ee2000800017f */
[----:B------:R-:W-:Y:S04]  /*edc0*/  BSSY B0, `(.L_x_1965) ;  /* 0x0000002000007945 */ /* 0x000fe80003800000 */
[----:B---3--:R-:W-:Y:S05]  /*edd0*/  @!P0 BRA `(.L_x_1966) ;  /* 0x0000003400648947 */ /* 0x008fea0003800000 */
.L_x_2063:
[----:B------:R-:W-:Y:S05]  /*ede0*/  BSYNC B0 ;  /* 0x0000000000007941 */ /* 0x000fea0003800000 */
.L_x_1965:
        /* <DEDUP_REMOVED lines=58> */
.L_x_2075:
        /* <DEDUP_REMOVED lines=8> */
.L_x_1968:
        /* <DEDUP_REMOVED lines=11> */
.L_x_1969:
[----:B------:R2:W-:Y:S02]  /*f2c0*/  SYNCS.ARRIVE.TRANS64.A1T0 RZ, [R0+URZ+0x13230], RZ ;  /* 0x013230ff00ff79a7 */ /* 0x0005e4000810003f */
[----:B--23--:R-:W-:-:S05]  /*f2d0*/  IMAD.U32 R0, RZ, RZ, UR46 ;  /* 0x0000002eff007e24 */ /* 0x00cfca000f8e00ff */
[----:B------:R-:W-:-:S13]  /*f2e0*/  ISETP.NE.AND P0, PT, R0, 0x3, PT ;  /* 0x000000030000780c */ /* 0x000fda0003f05270 */
[----:B------:R-:W-:Y:S05]  /*f2f0*/  @!P0 BRA `(.L_x_1970) ;  /* 0x0000000000048947 */ /* 0x000fea0003800000 */
[----:B------:R-:W-:Y:S01]  /*f300*/  BPT.TRAP 0x1 ;  /* 0x000000040000795c */ /* 0x000fe20000300000 */
.L_x_1970:
[----:B------:R-:W-:Y:S01]  /*f310*/  LOP3.LUT R3, R21, 0x1, RZ, 0x3c, !PT ;  /* 0x0000000115037812 */ /* 0x000fe200078e3cff */
[----:B------:R-:W-:Y:S01]  /*f320*/  IMAD R2, R20, 0x8, R16 ;  /* 0x0000000814027824 */ /* 0x000fe200078e0210 */
[----:B------:R-:W-:Y:S02]  /*f330*/  BSSY B0, `(.L_x_1971) ;  /* 0x0000004000007945 */ /* 0x000fe40003800000 */
[----:B------:R-:W-:-:S04]  /*f340*/  SHF.L.U32 R3, R3, 0x1f, RZ ;  /* 0x0000001f03037819 */ /* 0x000fc800000006ff */
[----:B------:R-:W0:Y:S02]  /*f350*/  SYNCS.PHASECHK.TRANS64.TRYWAIT P2, [R2+URZ+0x13270], R3 ;  /* 0x01327003020075a7 */ /* 0x000e24000804017f */
[----:B0-----:R-:W-:Y:S05]  /*f360*/  @!P2 BRA `(.L_x_1972) ;  /* 0x000000340070a947 */ /* 0x001fea0003800000 */
.L_x_2076:
[----:B------:R-:W-:Y:S05]  /*f370*/  BSYNC B0 ;  /* 0x0000000000007941 */ /* 0x000fea0003800000 */
.L_x_1971:
[----:B------:R-:W-:-:S05]  /*f380*/  IMAD.U32 R0, RZ, RZ, UR45 ;  /* 0x0000002dff007e24 */ /* 0x000fca000f8e00ff */
[----:B------:R-:W-:-:S13]  /*f390*/  ISETP.NE.AND P2, PT, R0, 0x3, PT ;  /* 0x000000030000780c */ /* 0x000fda0003f45270 */
[----:B------:R-:W-:Y:S05]  /*f3a0*/  @!P2 BRA `(.L_x_1973) ;  /* 0x000000000004a947 */ /* 0x000fea0003800000 */
[----:B------:R-:W-:Y:S01]  /*f3b0*/  BPT.TRAP 0x1 ;  /* 0x000000040000795c */ /* 0x000fe20000300000 */
.L_x_1973:
[----:B------:R-:W-:Y:S01]  /*f3c0*/  SHF.L.U32 R5, R21, 0x1f, RZ ;  /* 0x0000001f15057819 */ /* 0x000fe200000006ff */
[----:B0-----:R-:W-:-:S03]  /*f3d0*/  IMAD R3, R20, 0x2800, RZ ;  /* 0x0000280014037824 */ /* 0x001fc600078e02ff */
[----:B------:R-:W0:Y:S02]  /*f3e0*/  SYNCS.PHASECHK.TRANS64.TRYWAIT P2, [R2+URZ+0x13260], R5 ;  /* 0x01326005020075a7 */ /* 0x000e24000804017f */
[----:B0-----:R-:W-:Y:S05]  /*f3f0*/  @!P2 BRA `(.L_x_1974) ;  /* 0x000000340060a947 */ /* 0x001fea0003800000 */
.L_x_2077:
        /* <DEDUP_REMOVED lines=47> */
.L_x_1975:
[----:B--2---:R2:W-:Y:S01]  /*f6f0*/  SYNCS.ARRIVE.TRANS64.A1T0 RZ, [R2+URZ+0x13250], RZ ;  /* 0x013250ff02ff79a7 */ /* 0x0045e2000810003f */
[----:B------:R-:W-:Y:S06]  /*f700*/  BAR.SYNC.DEFER_BLOCKING 0x2, 0x80 ;  /* 0x0082000000007b1d */ /* 0x000fec0000010000 */
[----:B------:R-:W-:Y:S05]  /*f710*/  @!P0 BRA `(.L_x_1976) ;  /* 0x0000000000048947 */ /* 0x000fea0003800000 */
[----:B------:R-:W-:Y:S01]  /*f720*/  BPT.TRAP 0x1 ;  /* 0x000000040000795c */ /* 0x000fe20000300000 */
.L_x_1976:
[----:B------:R-:W3:Y:S01]  /*f730*/  LDL R0, [R1+0x14] ;  /* 0x0000140001007983 */ /* 0x000ee20000100800 */
[----:B--2---:R-:W-:-:S03]  /*f740*/  VIADD R2, R2, 0x13280 ;  /* 0x0001328002027836 */ /* 0x004fc60000000000 */
[----:B------:R2:W5:Y:S01]  /*f750*/  LDL R21, [R1] ;  /* 0x0000000001157983 */ /* 0x0005620000100800 */
[----:B------:R-:W-:Y:S01]  /*f760*/  IMAD.MOV.U32 R20, RZ, RZ, R27 ;  /* 0x000000ffff147224 */ /* 0x000fe200078e001b */
[----:B---3--:R-:W-:-:S04]  /*f770*/  PRMT R2, R0, 0x654, R2 ;  /* 0x0000065400027816 */ /* 0x008fc80000000002 */
[----:B------:R2:W-:Y:S01]  /*f780*/  SYNCS.ARRIVE.TRANS64.RED.A1T0 RZ, [R2+URZ], RZ ;  /* 0x000000ff02ff79a7 */ /* 0x0005e2000810043f */
[----:B------:R-:W-:Y:S05]  /*f790*/  @P1 BRA `(.L_x_1977) ;  /* 0xffffffe800f81947 */ /* 0x000fea000383ffff */
.L_x_1957:
[----:B------:R-:W3:Y:S01]  /*f7a0*/  S2R R0, SR_TID.X ;  /* 0x0000000000007919 */ /* 0x000ee20000002100 */
[----:B------:R-:W-:Y:S01]  /*f7b0*/  BSSY B0, `(.L_x_1978) ;  /* 0x0000012000007945 */ /* 0x000fe20003800000 */
[----:B------:R-:W-:Y:S01]  /*f7c0*/  IMAD.U32 R6, RZ, RZ, UR46 ;  /* 0x0000002eff067e24 */ /* 0x000fe2000f8e00ff */
[----:B---3--:R-:W-:-:S04]  /*f7d0*/  LOP3.LUT R0, R0, 0x7f, RZ, 0xc0, !PT ;  /* 0x0000007f00007812 */ /* 0x008fc800078ec0ff */
[----:B------:R-:W-:-:S13]  /*f7e0*/  ISETP.NE.AND P0, PT, R0, RZ, PT ;  /* 0x000000ff0000720c */ /* 0x000fda0003f05270 */
[----:B------:R-:W-:Y:S05]  /*f7f0*/  @P0 BRA `(.L_x_1979) ;  /* 0x0000000000340947 */ /* 0x000fea0003800000 */
[----:B------:R-:W3:Y:S01]  /*f800*/  S2R R5, SR_LANEID ;  /* 0x0000000000057919 */ /* 0x000ee20000000000 */
[----:B------:R-:W-:Y:S01]  /*f810*/  VOTEU.ANY UR4, UPT, PT ;  /* 0x0000000000047886 */ /* 0x000fe200038e0100 */
[----:B0-2---:R-:W0:Y:S01]  /*f820*/  LDC.64 R2, c[0x0][0xc80] ;  /* 0x00032000ff027b82 */ /* 0x005e220000000a00 */
[----:B------:R-:W3:Y:S02]  /*f830*/  FLO.U32 R0, UR4 ;  /* 0x0000000400007d00 */ /* 0x000ee400080e0000 */
[----:B---3--:R-:W-:-:S06]  /*f840*/  ISETP.EQ.U32.AND P1, PT, R0, R5, PT ;  /* 0x000000050000720c */ /* 0x008fcc0003f22070 */
[----:B------:R-:W0:Y:S07]  /*f850*/  POPC R5, UR4 ;  /* 0x0000000400057d09 */ /* 0x000e2e0008000000 */
[----:B0-----:R-:W2:Y:S01]  /*f860*/  @P1 ATOMG.E.ADD.STRONG.GPU PT, R3, desc[UR50][R2.64], R5 ;  /* 0x00000005020319a8 */ /* 0x001ea200081ee1f2 */
[----:B------:R-:W0:Y:S02]  /*f870*/  S2R R4, SR_LTMASK ;  /* 0x0000000000047919 */ /* 0x000e240000003900 */
[----:B0-----:R-:W-:-:S04]  /*f880*/  LOP3.LUT R4, R4, UR4, RZ, 0xc0, !PT ;  /* 0x0000000404047c12 */ /* 0x001fc8000f8ec0ff */
[----:B------:R-:W0:Y:S01]  /*f890*/  POPC R7, R4 ;  /* 0x0000000400077309 */ /* 0x000e220000000000 */
[----:B--2---:R-:W0:Y:S02]  /*f8a0*/  SHFL.IDX PT, R0, R3, R0, 0x1f ;  /* 0x00001f0003007589 */ /* 0x004e2400000e0000 */
[----:B0-----:R-:W-:-:S05]  /*f8b0*/  IADD3 R0, R0, UR47, R7 ;  /* 0x0000002f00007c10 */ /* 0x001fca000fffe007 */
[----:B------:R3:W-:Y:S02]  /*f8c0*/  STL [R1+0x24], R0 ;  /* 0x0000240001007387 */ /* 0x0007e40000100800 */
.L_x_1979:
[----:B------:R-:W-:Y:S05]  /*f8d0*/  BSYNC B0 ;  /* 0x0000000000007941 */ /* 0x000fea0003800000 */
.L_x_1978:
[----:B------:R-:W-:-:S13]  /*f8e0*/  ISETP.NE.AND P1, PT, R6, 0x3, PT ;  /* 0x000000030600780c */ /* 0x000fda0003f25270 */
[----:B------:R-:W-:Y:S05]  /*f8f0*/  @!P1 BRA `(.L_x_1980) ;  /* 0x0000000000049947 */ /* 0x000fea0003800000 */
[----:B------:R-:W-:Y:S01]  /*f900*/  BPT.TRAP 0x1 ;  /* 0x000000040000795c */ /* 0x000fe20000300000 */
.L_x_1980:
[----:B---3--:R-:W3:Y:S01]  /*f910*/  LDL R0, [R1] ;  /* 0x0000000001007983 */ /* 0x008ee20000100800 */
[----:B0-----:R-:W-:Y:S01]  /*f920*/  IMAD R3, R27, 0x8, R16 ;  /* 0x000000081b037824 */ /* 0x001fe200078e0210 */
[----:B------:R-:W-:Y:S01]  /*f930*/  BSSY B0, `(.L_x_1981) ;  /* 0x0000005000007945 */ /* 0x000fe20003800000 */
[----:B---3--:R-:W-:-:S04]  /*f940*/  LOP3.LUT R0, R0, 0x1, RZ, 0x3c, !PT ;  /* 0x0000000100007812 */ /* 0x008fc800078e3cff */
[----:B------:R-:W-:-:S04]  /*f950*/  SHF.L.U32 R0, R0, 0x1f, RZ ;  /* 0x0000001f00007819 */ /* 0x000fc800000006ff */
[----:B------:R-:W0:Y:S02]  /*f960*/  SYNCS.PHASECHK.TRANS64.TRYWAIT P2, [R3+URZ+0x13270], R0 ;  /* 0x01327000030075a7 */ /* 0x000e24000804017f */
[----:B0-----:R-:W-:Y:S05]  /*f970*/  @!P2 BRA `(.L_x_1982) ;  /* 0x000000300014a947 */ /* 0x001fea0003800000 */
.L_x_2078:
[----:B------:R-:W-:Y:S05]  /*f980*/  BSYNC B0 ;  /* 0x0000000000007941 */ /* 0x000fea0003800000 */
.L_x_1981:
[----:B--2---:R-:W-:-:S05]  /*f990*/  IMAD.U32 R2, RZ, RZ, UR45 ;  /* 0x0000002dff027e24 */ /* 0x004fca000f8e00ff */
[----:B------:R-:W-:-:S13]  /*f9a0*/  ISETP.NE.AND P2, PT, R2, 0x3, PT ;  /* 0x000000030200780c */ /* 0x000fda0003f45270 */
[----:B------:R-:W-:Y:S05]  /*f9b0*/  @!P2 BRA `(.L_x_1983) ;  /* 0x000000000004a947 */ /* 0x000fea0003800000 */
[----:B------:R-:W-:Y:S01]  /*f9c0*/  BPT.TRAP 0x1 ;  /* 0x000000040000795c */ /* 0x000fe20000300000 */
.L_x_1983:
[----:B0-----:R-:W2:Y:S02]  /*f9d0*/  LDL R0, [R1] ;  /* 0x0000000001007983 */ /* 0x001ea40000100800 */
[----:B--2---:R-:W-:-:S04]  /*f9e0*/  SHF.L.U32 R0, R0, 0x1f, RZ ;  /* 0x0000001f00007819 */ /* 0x004fc800000006ff */
[----:B------:R-:W0:Y:S02]  /*f9f0*/  SYNCS.PHASECHK.TRANS64.TRYWAIT P2, [R3+URZ+0x13260], R0 ;  /* 0x01326000030075a7 */ /* 0x000e24000804017f */
[----:B0-----:R-:W-:Y:S05]  /*fa00*/  @!P2 BRA `(.L_x_1984) ;  /* 0x000000300004a947 */ /* 0x001fea0003800000 */
.L_x_2079:
        /* <DEDUP_REMOVED lines=48> */
.L_x_1985:
[----:B--2---:R2:W-:Y:S01]  /*fd10*/  SYNCS.ARRIVE.TRANS64.A1T0 RZ, [R3+URZ+0x13250], RZ ;  /* 0x013250ff03ff79a7 */ /* 0x0045e2000810003f */
[----:B------:R-:W-:Y:S06]  /*fd20*/  BAR.SYNC.DEFER_BLOCKING 0x2, 0x80 ;  /* 0x0082000000007b1d */ /* 0x000fec0000010000 */
[----:B------:R-:W-:Y:S05]  /*fd30*/  @!P1 BRA `(.L_x_1986) ;  /* 0x0000000000049947 */ /* 0x000fea0003800000 */
[----:B------:R-:W-:Y:S01]  /*fd40*/  BPT.TRAP 0x1 ;  /* 0x000000040000795c */ /* 0x000fe20000300000 */
.L_x_1986:
        /* <DEDUP_REMOVED lines=11> */
.L_x_1927:
[----:B------:R-:W-:Y:S05]  /*fe00*/  BSYNC B7 ;  /* 0x0000000000077941 */ /* 0x000fea0003800000 */
.L_x_1925:
        /* <DEDUP_REMOVED lines=14> */
.L_x_1987:
        /* <DEDUP_REMOVED lines=10> */
.L_x_1988:
[----:B--2---:R-:W2:Y:S01]  /*ff90*/  LDL R0, [R1+0x24] ;  /* 0x0000240001007983 */ /* 0x004ea20000100800 */
[----:B------:R-:W-:Y:S02]  /*ffa0*/  ULDC UR4, c[0x0][0xc38] ;  /* 0x00030e0000047ab9 */ /* 0x000fe40000000800 */
[----:B--2---:R-:W-:-:S13]  /*ffb0*/  ISETP.GE.AND P0, PT, R0, UR4, PT ;  /* 0x0000000400007c0c */ /* 0x004fda000bf06270 */
[----:B------:R-:W-:Y:S05]  /*ffc0*/  @!P0 BRA `(.L_x_1989) ;  /* 0xffffffb8008c8947 */ /* 0x000fea000383ffff */
.L_x_1922:
        /* <DEDUP_REMOVED lines=12> */
.L_x_2080:
[----:B------:R-:W-:Y:S05]  /*10090*/  BSYNC B0 ;  /* 0x0000000000007941 */ /* 0x000fea0003800000 */
.L_x_1990:
[----:B------:R-:W-:-:S03]  /*100a0*/  UMOV UR4, 0xffffffff ;  /* 0xffffffff00047882 */ /* 0x000fc60000000000 */
[----:B------:R-:W-:Y:S05]  /*100b0*/  BRA.DIV UR4, `(.L_x_1992) ;  /* 0x0000002a04807947 */ /* 0x000fea000b800000 */
[----:B0-----:R-:W0:Y:S02]  /*100c0*/  S2R R0, SR_TID.X ;  /* 0x0000000000007919 */ /* 0x001e240000002100 */
[----:B0-----:R-:W-:-:S04]  /*100d0*/  SHF.R.U32.HI R0, RZ, 0x5, R0 ;  /* 0x00000005ff007819 */ /* 0x001fc80000011600 */
[----:B------:R-:W-:-:S05]  /*100e0*/  LOP3.LUT R0, R0, 0x3, RZ, 0xc0, !PT ;  /* 0x0000000300007812 */ /* 0x000fca00078ec0ff */
[----:B------:R0:W2:Y:S02]  /*100f0*/  SHFL.IDX PT, R14, R0, RZ, 0x1f ;  /* 0x00001fff000e7589 */ /* 0x0000a400000e0000 */
.L_x_2083:
[----:B--2---:R-:W-:Y:S01]  /*10100*/  ISETP.NE.AND P0, PT, R14, RZ, PT ;  /* 0x000000ff0e00720c */ /* 0x004fe20003f05270 */
[----:B------:R-:W-:-:S12]  /*10110*/  BSSY B0, `(.L_x_1993) ;  /* 0x000002e000007945 */ /* 0x000fd80003800000 */
[----:B------:R-:W-:Y:S05]  /*10120*/  @P0 BRA `(.L_x_1994) ;  /* 0x0000000000b00947 */ /* 0x000fea0003800000 */
[----:B------:R-:W-:-:S03]  /*10130*/  UMOV UR4, 0xffffffff ;  /* 0xffffffff00047882 */ /* 0x000fc60000000000 */
[----:B------:R-:W-:Y:S05]  /*10140*/  BRA.DIV UR4, `(.L_x_1995) ;  /* 0x0000002a04907947 */ /* 0x000fea000b800000 */
[----:B------:R-:W-:-:S13]  /*10150*/  ELECT P6, URZ, PT ;  /* 0x00000000003f782f */ /* 0x000fda00038c0000 */
.L_x_2086:
[----:B------:R-:W-:Y:S05]  /*10160*/  @!P6 BRA `(.L_x_1994) ;  /* 0x0000000000a0e947 */ /* 0x000fea0003800000 */
[----:B------:R-:W-:-:S06]  /*10170*/  ULOP3.LUT UR4, UR39, 0x2, URZ, 0xfc, !UPT ;  /* 0x0000000227047892 */ /* 0x000fcc000f8efc3f */
[----:B0-----:R-:W-:-:S05]  /*10180*/  IMAD.U32 R0, RZ, RZ, UR4 ;  /* 0x00000004ff007e24 */ /* 0x001fca000f8e00ff */
[----:B------:R-:W-:-:S13]  /*10190*/  ISETP.NE.AND P0, PT, R0, 0x3, PT ;  /* 0x000000030000780c */ /* 0x000fda0003f05270 */
[----:B------:R-:W-:Y:S05]  /*101a0*/  @!P0 BRA `(.L_x_1996) ;  /* 0x0000000000048947 */ /* 0x000fea0003800000 */
[----:B------:R-:W-:Y:S01]  /*101b0*/  BPT.TRAP 0x1 ;  /* 0x000000040000795c */ /* 0x000fe20000300000 */
.L_x_1996:
        /* <DEDUP_REMOVED lines=8> */
.L_x_2087:
[----:B------:R-:W2:Y:S01]  /*10240*/  LDL.LU R4, [R1] ;  /* 0x0000000001047983 */ /* 0x000ea20000300800 */
[----:B------:R-:W-:Y:S02]  /*10250*/  SEL R27, R27, RZ, P2 ;  /* 0x000000ff1b1b7207 */ /* 0x000fe40001000000 */
[----:B--2---:R-:W-:Y:S01]  /*10260*/  LOP3.LUT R0, R4, R0, RZ, 0x3c, !PT ;  /* 0x0000000004007212 */ /* 0x004fe200078e3cff */
[----:B------:R-:W-:Y:S06]  /*10270*/  @!P0 BRA `(.L_x_1998) ;  /* 0x0000000000048947 */ /* 0x000fec0003800000 */
[----:B------:R-:W-:Y:S01]  /*10280*/  BPT.TRAP 0x1 ;  /* 0x000000040000795c */ /* 0x000fe20000300000 */
.L_x_1998:
[----:B------:R-:W-:Y:S01]  /*10290*/  IMAD R27, R27, 0x8, R5 ;  /* 0x000000081b1b7824 */ /* 0x000fe200078e0205 */
[----:B------:R-:W-:-:S04]  /*102a0*/  SHF.L.U32 R0, R0, 0x1f, RZ ;  /* 0x0000001f00007819 */ /* 0x000fc800000006ff */
[----:B------:R-:W2:Y:S02]  /*102b0*/  SYNCS.PHASECHK.TRANS64.TRYWAIT P1, [R27+URZ+0x13240], R0 ;  /* 0x013240001b0075a7 */ /* 0x000ea4000802017f */
[----:B--2---:R-:W-:Y:S05]  /*102c0*/  @!P1 BRA `(.L_x_1999) ;  /* 0x0000002800649947 */ /* 0x004fea0003800000 */
.L_x_2088:
[----:B------:R-:W-:Y:S05]  /*102d0*/  @!P0 BRA `(.L_x_2000) ;  /* 0x0000000000048947 */ /* 0x000fea0003800000 */
[----:B------:R-:W-:Y:S01]  /*102e0*/  BPT.TRAP 0x1 ;  /* 0x000000040000795c */ /* 0x000fe20000300000 */
.L_x_2000:
[----:B------:R-:W3:Y:S02]  /*102f0*/  SYNCS.PHASECHK.TRANS64.TRYWAIT P1, [R3+URZ+0x13260], R2 ;  /* 0x01326002030075a7 */ /* 0x000ee4000802017f */
[----:B---3--:R-:W-:Y:S05]  /*10300*/  @!P1 BRA `(.L_x_2001) ;  /* 0x0000002800689947 */ /* 0x008fea0003800000 */
.L_x_2089:
[----:B------:R-:W-:Y:S05]  /*10310*/  @!P0 BRA `(.L_x_2002) ;  /* 0x0000000000048947 */ /* 0x000fea0003800000 */
[----:B------:R-:W-:Y:S01]  /*10320*/  BPT.TRAP 0x1 ;  /* 0x000000040000795c */ /* 0x000fe20000300000 */
.L_x_2002:
[----:B------:R-:W4:Y:S02]  /*10330*/  SYNCS.PHASECHK.TRANS64.TRYWAIT P1, [R27+URZ+0x13260], R0 ;  /* 0x013260001b0075a7 */ /* 0x000f24000802017f */
[----:B----4-:R-:W-:Y:S05]  /*10340*/  @!P1 BRA `(.L_x_2003) ;  /* 0x00000028006c9947 */ /* 0x010fea0003800000 */
.L_x_2090:
[----:B------:R-:W-:Y:S05]  /*10350*/  @!P0 BRA `(.L_x_2004) ;  /* 0x0000000000048947 */ /* 0x000fea0003800000 */
[----:B------:R-:W-:Y:S01]  /*10360*/  BPT.TRAP 0x1 ;  /* 0x000000040000795c */ /* 0x000fe20000300000 */
.L_x_2004:
[----:B------:R-:W5:Y:S02]  /*10370*/  SYNCS.PHASECHK.TRANS64.TRYWAIT P1, [R3+URZ+0x13280], R2 ;  /* 0x01328002030075a7 */ /* 0x000f64000802017f */
[----:B-----5:R-:W-:Y:S05]  /*10380*/  @!P1 BRA `(.L_x_2005) ;  /* 0x0000002800709947 */ /* 0x020fea0003800000 */
.L_x_2091:
[----:B------:R-:W-:Y:S05]  /*10390*/  @!P0 BRA `(.L_x_2006) ;  /* 0x0000000000048947 */ /* 0x000fea0003800000 */
[----:B------:R-:W-:Y:S01]  /*103a0*/  BPT.TRAP 0x1 ;  /* 0x000000040000795c */ /* 0x000fe20000300000 */
.L_x_2006:
[----:B------:R0:W0:Y:S02]  /*103b0*/  SYNCS.PHASECHK.TRANS64.TRYWAIT P0, [R27+URZ+0x13280], R0 ;  /* 0x013280001b0075a7 */ /* 0x000024000800017f */
[----:B0-----:R-:W-:Y:S05]  /*103c0*/  @!P0 NANOSLEEP.SYNCS 0x989680 ;  /* 0x009896800000895d */ /* 0x001fea0003900000 */
[----:B------:R-:W0:Y:S02]  /*103d0*/  @!P0 SYNCS.PHASECHK.TRANS64 P0, [R27+URZ+0x13280], R0 ;  /* 0x013280001b0085a7 */ /* 0x000e24000800007f */
[----:B0-----:R-:W-:Y:S05]  /*103e0*/  @!P0 BRA `(.L_x_2006) ;  /* 0xfffffffc00f08947 */ /* 0x001fea000383ffff */
.L_x_1994:
[----:B------:R-:W-:Y:S05]  /*103f0*/  BSYNC B0 ;  /* 0x0000000000007941 */ /* 0x000fea0003800000 */
.L_x_1993:
[----:B------:R-:W-:Y:S05]  /*10400*/  EXIT ;  /* 0x000000000000794d */ /* 0x000fea0003800000 */
.L_x_1881:
[----:B0-----:R-:W-:-:S04]  /*10410*/  IMAD.U32 R3, RZ, RZ, UR45 ;  /* 0x0000002dff037e24 */ /* 0x001fc8000f8e00ff */
[----:B------:R0:W1:Y:S03]  /*10420*/  SYNCS.PHASECHK.TRANS64.TRYWAIT P1, [R3+URZ+0x13200], R0 ;  /* 0x01320000030075a7 */ /* 0x000066000802017f */
[----:B-1----:R-:W-:Y:S05]  /*10430*/  @!P1 NANOSLEEP.SYNCS 0x989680 ;  /* 0x009896800000995d */ /* 0x002fea0003900000 */
[----:B------:R-:W1:Y:S02]  /*10440*/  @!P1 SYNCS.PHASECHK.TRANS64 P1, [R3+URZ+0x13200], R0 ;  /* 0x01320000030095a7 */ /* 0x000e64000802007f */
[----:B-1----:R-:W-:Y:S05]  /*10450*/  @!P1 BRA `(.L_x_1881) ;  /* 0xfffffffc00ec9947 */ /* 0x002fea000383ffff */
[----:B------:R-:W-:Y:S05]  /*10460*/  BRA `(.L_x_2007) ;  /* 0xffffff1000e47947 */ /* 0x000fea000383ffff */
.L_x_1885:
[----:B-1----:R1:W2:Y:S02]  /*10470*/  SYNCS.PHASECHK.TRANS64.TRYWAIT P1, [R3+URZ+0x13230], R0 ;  /* 0x01323000030075a7 */ /* 0x0022a4000802017f */
[----:B--2---:R-:W-:Y:S05]  /*10480*/  @!P1 NANOSLEEP.SYNCS 0x989680 ;  /* 0x009896800000995d */ /* 0x004fea0003900000 */
[----:B------:R-:W2:Y:S02]  /*10490*/  @!P1 SYNCS.PHASECHK.TRANS64 P1, [R3+URZ+0x13230], R0 ;  /* 0x01323000030095a7 */ /* 0x000ea4000802007f */
[----:B--2---:R-:W-:Y:S05]  /*104a0*/  @!P1 BRA `(.L_x_1885) ;  /* 0xfffffffc00f09947 */ /* 0x004fea000383ffff */
[----:B------:R-:W-:Y:S05]  /*104b0*/  BRA `(.L_x_1884) ;  /* 0xffffff1400007947 */ /* 0x000fea000383ffff */
.L_x_1891:
[----:B-1----:R-:W-:-:S04]  /*104c0*/  IMAD.U32 R9, RZ, RZ, UR21 ;  /* 0x00000015ff097e24 */ /* 0x002fc8000f8e00ff */
[----:B------:R1:W2:Y:S03]  /*104d0*/  SYNCS.PHASECHK.TRANS64.TRYWAIT P1, [R9+URZ+0x13230], R0 ;  /* 0x01323000090075a7 */ /* 0x0002a6000802017f */
[----:B--2---:R-:W-:Y:S05]  /*104e0*/  @!P1 NANOSLEEP.SYNCS 0x989680 ;  /* 0x009896800000995d */ /* 0x004fea0003900000 */
[----:B------:R-:W2:Y:S02]  /*104f0*/  @!P1 SYNCS.PHASECHK.TRANS64 P1, [R9+URZ+0x13230], R0 ;  /* 0x01323000090095a7 */ /* 0x000ea4000802007f */
[----:B--2---:R-:W-:Y:S05]  /*10500*/  @!P1 BRA `(.L_x_1891) ;  /* 0xfffffffc00ec9947 */ /* 0x004fea000383ffff */
[----:B------:R-:W-:Y:S05]  /*10510*/  BRA `(.L_x_1890) ;  /* 0xffffff3c00b07947 */ /* 0x000fea000383ffff */
.L_x_1895:
[----:B-1----:R-:W-:-:S04]  /*10520*/  IMAD.U32 R9, RZ, RZ, UR11 ;  /* 0x0000000bff097e24 */ /* 0x002fc8000f8e00ff */
[----:B------:R1:W2:Y:S03]  /*10530*/  SYNCS.PHASECHK.TRANS64.TRYWAIT P1, [R9+URZ+0x13250], R0 ;  /* 0x01325000090075a7 */ /* 0x0002a6000802017f */
[----:B--2---:R-:W-:Y:S05]  /*10540*/  @!P1 NANOSLEEP.SYNCS 0x989680 ;  /* 0x009896800000995d */ /* 0x004fea0003900000 */
[----:B------:R-:W2:Y:S02]  /*10550*/  @!P1 SYNCS.PHASECHK.TRANS64 P1, [R9+URZ+0x13250], R0 ;  /* 0x01325000090095a7 */ /* 0x000ea4000802007f */
[----:B--2---:R-:W-:Y:S05]  /*10560*/  @!P1 BRA `(.L_x_1895) ;  /* 0xfffffffc00ec9947 */ /* 0x004fea000383ffff */
[----:B------:R-:W-:Y:S05]  /*10570*/  BRA `(.L_x_1894) ;  /* 0xffffff4000bc7947 */ /* 0x000fea000383ffff */
.L_x_1903:
[----:B-1----:R-:W-:-:S04]  /*10580*/  IMAD.U32 R11, RZ, RZ, UR6 ;  /* 0x00000006ff0b7e24 */ /* 0x002fc8000f8e00ff */
[----:B------:R1:W2:Y:S03]  /*10590*/  SYNCS.PHASECHK.TRANS64.TRYWAIT P1, [R11+URZ+0x13230], R0 ;  /* 0x013230000b0075a7 */ /* 0x0002a6000802017f */
[----:B--2---:R-:W-:Y:S05]  /*105a0*/  @!P1 NANOSLEEP.SYNCS 0x989680 ;  /* 0x009896800000995d */ /* 0x004fea0003900000 */
[----:B------:R-:W2:Y:S02]  /*105b0*/  @!P1 SYNCS.PHASECHK.TRANS64 P1, [R11+URZ+0x13230], R0 ;  /* 0x013230000b0095a7 */ /* 0x000ea4000802007f */
[----:B--2---:R-:W-:Y:S05]  /*105c0*/  @!P1 BRA `(.L_x_1903) ;  /* 0xfffffffc00ec9947 */ /* 0x004fea000383ffff */
[----:B------:R-:W-:Y:S05]  /*105d0*/  BRA `(.L_x_1902) ;  /* 0xffffff6c00047947 */ /* 0x000fea000383ffff */
.L_x_1907:
[----:B-1----:R-:W-:-:S04]  /*105e0*/  IMAD.U32 R11, RZ, RZ, UR11 ;  /* 0x0000000bff0b7e24 */ /* 0x002fc8000f8e00ff */
[----:B------:R1:W2:Y:S03]  /*105f0*/  SYNCS.PHASECHK.TRANS64.TRYWAIT P1, [R11+URZ+0x13250], R0 ;  /* 0x013250000b0075a7 */ /* 0x0002a6000802017f */
[----:B--2---:R-:W-:Y:S05]  /*10600*/  @!P1 NANOSLEEP.SYNCS 0x989680 ;  /* 0x009896800000995d */ /* 0x004fea0003900000 */
[----:B------:R-:W2:Y:S02]  /*10610*/  @!P1 SYNCS.PHASECHK.TRANS64 P1, [R11+URZ+0x13250], R0 ;  /* 0x013250000b0095a7 */ /* 0x000ea4000802007f */
[----:B--2---:R-:W-:Y:S05]  /*10620*/  @!P1 BRA `(.L_x_1907) ;  /* 0xfffffffc00ec9947 */ /* 0x004fea000383ffff */
[----:B------:R-:W-:Y:S05]  /*10630*/  BRA `(.L_x_1906) ;  /* 0xffffff7000107947 */ /* 0x000fea000383ffff */
.L_x_1914:
[----:B-1----:R-:W-:-:S04]  /*10640*/  IMAD.U32 R6, RZ, RZ, UR14 ;  /* 0x0000000eff067e24 */ /* 0x002fc8000f8e00ff */
[----:B------:R1:W2:Y:S03]  /*10650*/  SYNCS.PHASECHK.TRANS64.TRYWAIT P1, [R6+URZ+0x13250], R5 ;  /* 0x01325005060075a7 */ /* 0x0002a6000802017f */
[----:B--2---:R-:W-:Y:S05]  /*10660*/  @!P1 NANOSLEEP.SYNCS 0x989680 ;  /* 0x009896800000995d */ /* 0x004fea0003900000 */
[----:B------:R-:W2:Y:S02]  /*10670*/  @!P1 SYNCS.PHASECHK.TRANS64 P1, [R6+URZ+0x13250], R5 ;  /* 0x01325005060095a7 */ /* 0x000ea4000802007f */
[----:B--2---:R-:W-:Y:S05]  /*10680*/  @!P1 BRA `(.L_x_1914) ;  /* 0xfffffffc00ec9947 */ /* 0x004fea000383ffff */
[----:B------:R-:W-:Y:S05]  /*10690*/  BRA `(.L_x_1913) ;  /* 0xffffff8c00547947 */ /* 0x000fea000383ffff */
.L_x_1936:
        /* <DEDUP_REMOVED lines=10> */
.L_x_2008:
[----:B------:R-:W-:Y:S05]  /*10740*/  BRA `(.L_x_2009) ;  /* 0xffffffbc00b47947 */ /* 0x000fea000383ffff */
.L_x_1939:
[----:B0-----:R0:W2:Y:S02]  /*10750*/  SYNCS.PHASECHK.TRANS64.TRYWAIT P0, [R4+URZ+0x13280], R26 ;  /* 0x0132801a040075a7 */ /* 0x0010a4000800017f */
[----:B--2---:R-:W-:Y:S05]  /*10760*/  @!P0 NANOSLEEP.SYNCS 0x989680 ;  /* 0x009896800000895d */ /* 0x004fea0003900000 */
[----:B------:R-:W2:Y:S02]  /*10770*/  @!P0 SYNCS.PHASECHK.TRANS64 P0, [R4+URZ+0x13280], R26 ;  /* 0x0132801a040085a7 */ /* 0x000ea4000800007f */
[----:B--2---:R-:W-:Y:S05]  /*10780*/  @!P0 BRA `(.L_x_1939) ;  /* 0xfffffffc00f08947 */ /* 0x004fea000383ffff */
[----:B------:R-:W-:Y:S05]  /*10790*/  BRA `(.L_x_2010) ;  /* 0xffffffc000e07947 */ /* 0x000fea000383ffff */
.L_x_1940:
        /* <DEDUP_REMOVED lines=8> */
.L_x_2012:
[----:B------:R-:W-:Y:S05]  /*10820*/  BSYNC B0 ;  /* 0x0000000000007941 */ /* 0x000fea0003800000 */
.L_x_2011:
        /* <DEDUP_REMOVED lines=13> */
.L_x_2013:
        /* <DEDUP_REMOVED lines=11> */
.L_x_2014:
        /* <DEDUP_REMOVED lines=11> */
.L_x_2015:
        /* <DEDUP_REMOVED lines=11> */
.L_x_2016:
        /* <DEDUP_REMOVED lines=10> */
.L_x_2017:
        /* <DEDUP_REMOVED lines=10> */
.L_x_2018:
        /* <DEDUP_REMOVED lines=11> */
.L_x_2019:
        /* <DEDUP_REMOVED lines=8> */
.L_x_2020:
        /* <DEDUP_REMOVED lines=13> */
.L_x_2021:
[----:B------:R-:W-:Y:S01]  /*10e50*/  @P0 LOP3.LUT R29, R29, 0x20, RZ, 0xfc, !PT ;  /* 0x000000201d1d0812 */ /* 0x000fe200078efcff */
[----:B------:R-:W-:Y:S01]  /*10e60*/  IMAD.MOV.U32 R10, RZ, RZ, R14 ;  /* 0x000000ffff0a7224 */ /* 0x000fe200078e000e */
[----:B------:R-:W-:Y:S06]  /*10e70*/  BRA `(.L_x_2022) ;  /* 0xffffffc0006c7947 */ /* 0x000fec000383ffff */
.L_x_1945:
[----:B----4-:R4:W0:Y:S02]  /*10e80*/  SYNCS.PHASECHK.TRANS64.TRYWAIT P0, [R4+URZ+0x13240], R26 ;  /* 0x0132401a040075a7 */ /* 0x010824000800017f */
[----:B0-----:R-:W-:Y:S05]  /*10e90*/  @!P0 NANOSLEEP.SYNCS 0x989680 ;  /* 0x009896800000895d */ /* 0x001fea0003900000 */
[----:B------:R-:W0:Y:S02]  /*10ea0*/  @!P0 SYNCS.PHASECHK.TRANS64 P0, [R4+URZ+0x13240], R26 ;  /* 0x0132401a040085a7 */ /* 0x000e24000800007f */
[----:B0-----:R-:W-:Y:S05]  /*10eb0*/  @!P0 BRA `(.L_x_1945) ;  /* 0xfffffffc00f08947 */ /* 0x001fea000383ffff */
[----:B------:R-:W-:Y:S05]  /*10ec0*/  BRA `(.L_x_2023) ;  /* 0xffffffc000cc7947 */ /* 0x000fea000383ffff */
.L_x_1946:
        /* <DEDUP_REMOVED lines=8> */
.L_x_2025:
[----:B------:R-:W-:Y:S05]  /*10f50*/  BSYNC B0 ;  /* 0x0000000000007941 */ /* 0x000fea0003800000 */
.L_x_2024:
        /* <DEDUP_REMOVED lines=10> */
.L_x_2026:
        /* <DEDUP_REMOVED lines=8> */
.L_x_2027:
        /* <DEDUP_REMOVED lines=14> */
.L_x_2028:
[----:B------:R-:W-:Y:S02]  /*11160*/  IMAD.MOV.U32 R13, RZ, RZ, R6 ;  /* 0x000000ffff0d7224 */ /* 0x000fe400078e0006 */
[----:B------:R-:W-:Y:S02]  /*11170*/  IMAD.MOV.U32 R12, RZ, RZ, 0x2 ;  /* 0x00000002ff0c7424 */ /* 0x000fe400078e00ff */
[----:B------:R-:W-:-:S07]  /*11180*/  IMAD.MOV.U32 R3, RZ, RZ, R14 ;  /* 0x000000ffff037224 */ /* 0x000fce00078e000e */
[----:B------:R-:W-:Y:S05]  /*11190*/  WARPSYNC.COLLECTIVE R15, `(.L_x_2029) ;  /* 0x000000000f087348 */ /* 0x000fea0003c00000 */
[----:B------:R0:W1:Y:S02]  /*111a0*/  SHFL.IDX P6, R14, R13, R12, R11 ;  /* 0x0000000c0d0e7389 */ /* 0x00006400000c000b */
[----:B01----:R-:W-:Y:S01]  /*111b0*/  ENDCOLLECTIVE ;  /* 0x000000000000791b */ /* 0x003fe20003800000 */
.L_x_2029:
        /* <DEDUP_REMOVED lines=14> */
.L_x_2030:
[----:B------:R-:W-:Y:S02]  /*112a0*/  IMAD.MOV.U32 R13, RZ, RZ, R6 ;  /* 0x000000ffff0d7224 */ /* 0x000fe400078e0006 */
[----:B------:R-:W-:Y:S02]  /*112b0*/  IMAD.MOV.U32 R12, RZ, RZ, 0x3 ;  /* 0x00000003ff0c7424 */ /* 0x000fe400078e00ff */
[----:B------:R-:W-:-:S07]  /*112c0*/  IMAD.MOV.U32 R3, RZ, RZ, R14 ;  /* 0x000000ffff037224 */ /* 0x000fce00078e000e */
[----:B------:R-:W-:Y:S05]  /*112d0*/  WARPSYNC.COLLECTIVE R15, `(.L_x_2031) ;  /* 0x000000000f087348 */ /* 0x000fea0003c00000 */
[----:B------:R0:W1:Y:S02]  /*112e0*/  SHFL.IDX P6, R14, R13, R12, R11 ;  /* 0x0000000c0d0e7389 */ /* 0x00006400000c000b */
[----:B01----:R-:W-:Y:S01]  /*112f0*/  ENDCOLLECTIVE ;  /* 0x000000000000791b */ /* 0x003fe20003800000 */
.L_x_2031:
        /* <DEDUP_REMOVED lines=10> */
.L_x_2032:
        /* <DEDUP_REMOVED lines=10> */
.L_x_2033:
        /* <DEDUP_REMOVED lines=11> */
.L_x_2034:
[----:B------:R-:W-:Y:S05]  /*114f0*/  BRA `(.L_x_2035) ;  /* 0xffffffc000507947 */ /* 0x000fea000383ffff */
.L_x_1953:
[----:B------:R-:W-:Y:S02]  /*11500*/  IMAD.MOV.U32 R13, RZ, RZ, R4 ;  /* 0x000000ffff0d7224 */ /* 0x000fe400078e0004 */
[----:B------:R-:W-:Y:S02]  /*11510*/  IMAD.MOV.U32 R12, RZ, RZ, RZ ;  /* 0x000000ffff0c7224 */ /* 0x000fe400078e00ff */
[----:B------:R-:W-:Y:S02]  /*11520*/  IMAD.MOV.U32 R11, RZ, RZ, 0x1c1f ;  /* 0x00001c1fff0b7424 */ /* 0x000fe400078e00ff */
[----:B------:R-:W-:Y:S02]  /*11530*/  IMAD.MOV.U32 R15, RZ, RZ, -0x1 ;  /* 0xffffffffff0f7424 */ /* 0x000fe400078e00ff */
[----:B------:R-:W-:-:S07]  /*11540*/  IMAD.U32 R6, RZ, RZ, UR43 ;  /* 0x0000002bff067e24 */ /* 0x000fce000f8e00ff */
[----:B-----5:R-:W-:Y:S05]  /*11550*/  WARPSYNC.COLLECTIVE R15, `(.L_x_2036) ;  /* 0x000000000f087348 */ /* 0x020fea0003c00000 */
[----:B------:R0:W1:Y:S02]  /*11560*/  SHFL.IDX P6, R14, R13, R12, R11 ;  /* 0x0000000c0d0e7389 */ /* 0x00006400000c000b */
[----:B01---5:R-:W-:Y:S01]  /*11570*/  ENDCOLLECTIVE ;  /* 0x000000000000791b */ /* 0x023fe20003800000 */
.L_x_2036:
[----:B------:R-:W-:-:S05]  /*11580*/  IMAD R6, R6, 0xc0, R10 ;  /* 0x000000c006067824 */ /* 0x000fca00078e020a */
[----:B------:R-:W-:Y:S01]  /*11590*/  ISETP.GE.AND P1, PT, R6, UR37, PT ;  /* 0x0000002506007c0c */ /* 0x000fe2000bf26270 */
[----:B------:R-:W-:Y:S02]  /*115a0*/  IMAD.MOV.U32 R13, RZ, RZ, R0 ;  /* 0x000000ffff0d7224 */ /* 0x000fe400078e0000 */
[----:B------:R-:W-:-:S10]  /*115b0*/  IMAD.MOV.U32 R2, RZ, RZ, R14 ;  /* 0x000000ffff027224 */ /* 0x000fd400078e000e */
[----:B------:R-:W-:Y:S05]  /*115c0*/  WARPSYNC.COLLECTIVE R15, `(.L_x_2037) ;  /* 0x000000000f087348 */ /* 0x000fea0003c00000 */
[----:B------:R0:W1:Y:S02]  /*115d0*/  SHFL.IDX P6, R14, R13, R12, R11 ;  /* 0x0000000c0d0e7389 */ /* 0x00006400000c000b */
[----:B01----:R-:W-:Y:S01]  /*115e0*/  ENDCOLLECTIVE ;  /* 0x000000000000791b */ /* 0x003fe20003800000 */
.L_x_2037:
[----:B------:R-:W-:Y:S02]  /*115f0*/  IMAD.MOV.U32 R13, RZ, RZ, R4 ;  /* 0x000000ffff0d7224 */ /* 0x000fe400078e0004 */
[----:B------:R-:W-:Y:S02]  /*11600*/  IMAD.MOV.U32 R12, RZ, RZ, 0x1 ;  /* 0x00000001ff0c7424 */ /* 0x000fe400078e00ff */
[----:B------:R-:W-:-:S07]  /*11610*/  IMAD.MOV.U32 R3, RZ, RZ, R14 ;  /* 0x000000ffff037224 */ /* 0x000fce00078e000e */
[----:B------:R-:W-:Y:S05]  /*11620*/  WARPSYNC.COLLECTIVE R15, `(.L_x_2038) ;  /* 0x000000000f087348 */ /* 0x000fea0003c00000 */
[----:B------:R0:W1:Y:S02]  /*11630*/  SHFL.IDX P6, R14, R13, R12, R11 ;  /* 0x0000000c0d0e7389 */ /* 0x00006400000c000b */
[----:B01----:R-:W-:Y:S01]  /*11640*/  ENDCOLLECTIVE ;  /* 0x000000000000791b */ /* 0x003fe20003800000 */
.L_x_2038:
        /* <DEDUP_REMOVED lines=16> */
.L_x_2039:
[----:B------:R-:W-:Y:S02]  /*11750*/  IMAD.MOV.U32 R13, RZ, RZ, R4 ;  /* 0x000000ffff0d7224 */ /* 0x000fe400078e0004 */
[----:B------:R-:W-:Y:S02]  /*11760*/  IMAD.MOV.U32 R12, RZ, RZ, 0x2 ;  /* 0x00000002ff0c7424 */ /* 0x000fe400078e00ff */
[----:B------:R-:W-:-:S07]  /*11770*/  IMAD.MOV.U32 R3, RZ, RZ, R14 ;  /* 0x000000ffff037224 */ /* 0x000fce00078e000e */
[----:B------:R-:W-:Y:S05]  /*11780*/  WARPSYNC.COLLECTIVE R15, `(.L_x_2040) ;  /* 0x000000000f087348 */ /* 0x000fea0003c00000 */
[----:B------:R0:W1:Y:S02]  /*11790*/  SHFL.IDX P6, R14, R13, R12, R11 ;  /* 0x0000000c0d0e7389 */ /* 0x00006400000c000b */
[----:B01----:R-:W-:Y:S01]  /*117a0*/  ENDCOLLECTIVE ;  /* 0x000000000000791b */ /* 0x003fe20003800000 */
.L_x_2040:
        /* <DEDUP_REMOVED lines=16> */
.L_x_2041:
[----:B------:R-:W-:Y:S02]  /*118b0*/  IMAD.MOV.U32 R13, RZ, RZ, R4 ;  /* 0x000000ffff0d7224 */ /* 0x000fe400078e0004 */
[----:B------:R-:W-:Y:S02]  /*118c0*/  IMAD.MOV.U32 R12, RZ, RZ, 0x3 ;  /* 0x00000003ff0c7424 */ /* 0x000fe400078e00ff */
[----:B------:R-:W-:-:S07]  /*118d0*/  IMAD.MOV.U32 R3, RZ, RZ, R14 ;  /* 0x000000ffff037224 */ /* 0x000fce00078e000e */
[----:B------:R-:W-:Y:S05]  /*118e0*/  WARPSYNC.COLLECTIVE R15, `(.L_x_2042) ;  /* 0x000000000f087348 */ /* 0x000fea0003c00000 */
[----:B------:R0:W1:Y:S02]  /*118f0*/  SHFL.IDX P6, R14, R13, R12, R11 ;  /* 0x0000000c0d0e7389 */ /* 0x00006400000c000b */
[----:B01----:R-:W-:Y:S01]  /*11900*/  ENDCOLLECTIVE ;  /* 0x000000000000791b */ /* 0x003fe20003800000 */
.L_x_2042:
        /* <DEDUP_REMOVED lines=10> */
.L_x_2043:
        /* <DEDUP_REMOVED lines=12> */
.L_x_2044:
        /* <DEDUP_REMOVED lines=13> */
.L_x_2045:
[----:B------:R-:W-:Y:S02]  /*11b40*/  IMAD.MOV.U32 R13, RZ, RZ, R7 ;  /* 0x000000ffff0d7224 */ /* 0x000fe400078e0007 */
[----:B------:R-:W-:Y:S02]  /*11b50*/  IMAD.MOV.U32 R12, RZ, RZ, 0x1 ;  /* 0x00000001ff0c7424 */ /* 0x000fe400078e00ff */
[----:B------:R-:W-:-:S07]  /*11b60*/  IMAD.MOV.U32 R2, RZ, RZ, R14 ;  /* 0x000000ffff027224 */ /* 0x000fce00078e000e */
[----:B------:R-:W-:Y:S05]  /*11b70*/  WARPSYNC.COLLECTIVE R15, `(.L_x_2046) ;  /* 0x000000000f087348 */ /* 0x000fea0003c00000 */
[----:B------:R0:W1:Y:S02]  /*11b80*/  SHFL.IDX P6, R14, R13, R12, R11 ;  /* 0x0000000c0d0e7389 */ /* 0x00006400000c000b */
[----:B01----:R-:W-:Y:S01]  /*11b90*/  ENDCOLLECTIVE ;  /* 0x000000000000791b */ /* 0x003fe20003800000 */
.L_x_2046:
        /* <DEDUP_REMOVED lines=11> */
.L_x_2047:
[----:B------:R-:W-:Y:S05]  /*11c50*/  BRA `(.L_x_2048) ;  /* 0xffffffc400387947 */ /* 0x000fea000383ffff */
.L_x_1956:
[----:B0-----:R0:W1:Y:S02]  /*11c60*/  SYNCS.PHASECHK.TRANS64.TRYWAIT P0, [R16+URZ+0x13220], R3 ;  /* 0x01322003100075a7 */ /* 0x001064000800017f */
[----:B-1----:R-:W-:Y:S05]  /*11c70*/  @!P0 NANOSLEEP.SYNCS 0x989680 ;  /* 0x009896800000895d */ /* 0x002fea0003900000 */
[----:B------:R-:W1:Y:S02]  /*11c80*/  @!P0 SYNCS.PHASECHK.TRANS64 P0, [R16+URZ+0x13220], R3 ;  /* 0x01322003100085a7 */ /* 0x000e64000800007f */
[----:B-1----:R-:W-:Y:S05]  /*11c90*/  @!P0 BRA `(.L_x_1956) ;  /* 0xfffffffc00f08947 */ /* 0x002fea000383ffff */
[----:B------:R-:W-:Y:S05]  /*11ca0*/  BRA `(.L_x_2049) ;  /* 0xffffffc400947947 */ /* 0x000fea000383ffff */
.L_x_1960:
[----:B0-----:R0:W1:Y:S02]  /*11cb0*/  SYNCS.PHASECHK.TRANS64.TRYWAIT P0, [R0+URZ+0x13280], R26 ;  /* 0x0132801a000075a7 */ /* 0x001064000800017f */
[----:B-1----:R-:W-:Y:S05]  /*11cc0*/  @!P0 NANOSLEEP.SYNCS 0x989680 ;  /* 0x009896800000895d */ /* 0x002fea0003900000 */
[----:B------:R-:W1:Y:S02]  /*11cd0*/  @!P0 SYNCS.PHASECHK.TRANS64 P0, [R0+URZ+0x13280], R26 ;  /* 0x0132801a000085a7 */ /* 0x000e64000800007f */
[----:B-1----:R-:W-:Y:S05]  /*11ce0*/  @!P0 BRA `(.L_x_1960) ;  /* 0xfffffffc00f08947 */ /* 0x002fea000383ffff */
[----:B------:R-:W-:Y:S05]  /*11cf0*/  BRA `(.L_x_2050) ;  /* 0xffffffc800cc7947 */ /* 0x000fea000383ffff */
.L_x_1961:
        /* <DEDUP_REMOVED lines=8> */
.L_x_2052:
[----:B------:R-:W-:Y:S05]  /*11d80*/  BSYNC B0 ;  /* 0x0000000000007941 */ /* 0x000fea0003800000 */
.L_x_2051:
        /* <DEDUP_REMOVED lines=10> */
.L_x_2053:
        /* <DEDUP_REMOVED lines=11> */
.L_x_2054:
        /* <DEDUP_REMOVED lines=10> */
.L_x_2055:
        /* <DEDUP_REMOVED lines=11> */
.L_x_2056:
        /* <DEDUP_REMOVED lines=10> */
.L_x_2057:
        /* <DEDUP_REMOVED lines=11> */
.L_x_2058:
        /* <DEDUP_REMOVED lines=10> */
.L_x_2059:
[----:B------:R-:W-:Y:S02]  /*12220*/  IMAD.MOV.U32 R13, RZ, RZ, R18 ;  /* 0x000000ffff0d7224 */ /* 0x000fe400078e0012 */
[----:B------:R-:W-:Y:S02]  /*12230*/  IMAD.MOV.U32 R12, RZ, RZ, RZ ;  /* 0x000000ffff0c7224 */ /* 0x000fe400078e00ff */
[----:B------:R-:W-:Y:S02]  /*12240*/  IMAD.SHL.U32 R3, R3, 0x10, RZ ;  /* 0x0000001003037824 */ /* 0x000fe400078e00ff */
[----:B------:R-:W-:-:S07]  /*12250*/  IMAD.MOV.U32 R2, RZ, RZ, R14 ;  /* 0x000000ffff027224 */ /* 0x000fce00078e000e */
[----:B------:R-:W-:Y:S05]  /*12260*/  WARPSYNC.COLLECTIVE R15, `(.L_x_2060) ;  /* 0x000000000f087348 */ /* 0x000fea0003c00000 */
[----:B------:R0:W1:Y:S02]  /*12270*/  SHFL.IDX P6, R14, R13, R12, R11 ;  /* 0x0000000c0d0e7389 */ /* 0x00006400000c000b */
[----:B01----:R-:W-:Y:S01]  /*12280*/  ENDCOLLECTIVE ;  /* 0x000000000000791b */ /* 0x003fe20003800000 */
.L_x_2060:
        /* <DEDUP_REMOVED lines=12> */
.L_x_2061:
[----:B------:R-:W-:Y:S01]  /*12350*/  IMAD.MOV.U32 R2, RZ, RZ, R14 ;  /* 0x000000ffff027224 */ /* 0x000fe200078e000e */
[----:B------:R-:W-:Y:S06]  /*12360*/  BRA `(.L_x_2062) ;  /* 0xffffffc8002c7947 */ /* 0x000fec000383ffff */
.L_x_1966:
[----:B---3--:R3:W4:Y:S02]  /*12370*/  SYNCS.PHASECHK.TRANS64.TRYWAIT P0, [R0+URZ+0x13240], R26 ;  /* 0x0132401a000075a7 */ /* 0x008724000800017f */
[----:B----4-:R-:W-:Y:S05]  /*12380*/  @!P0 NANOSLEEP.SYNCS 0x989680 ;  /* 0x009896800000895d */ /* 0x010fea0003900000 */
[----:B------:R-:W4:Y:S02]  /*12390*/  @!P0 SYNCS.PHASECHK.TRANS64 P0, [R0+URZ+0x13240], R26 ;  /* 0x0132401a000085a7 */ /* 0x000f24000800007f */
[----:B----4-:R-:W-:Y:S05]  /*123a0*/  @!P0 BRA `(.L_x_1966) ;  /* 0xfffffffc00f08947 */ /* 0x010fea000383ffff */
[----:B------:R-:W-:Y:S05]  /*123b0*/  BRA `(.L_x_2063) ;  /* 0xffffffc800887947 */ /* 0x000fea000383ffff */
.L_x_1967:
        /* <DEDUP_REMOVED lines=8> */
.L_x_2065:
[----:B------:R-:W-:Y:S05]  /*12440*/  BSYNC B0 ;  /* 0x0000000000007941 */ /* 0x000fea0003800000 */
.L_x_2064:
        /* <DEDUP_REMOVED lines=8> */
.L_x_2066:
[----:B------:R-:W-:Y:S02]  /*124d0*/  IMAD.MOV.U32 R13, RZ, RZ, R5 ;  /* 0x000000ffff0d7224 */ /* 0x000fe400078e0005 */
[----:B------:R-:W-:Y:S02]  /*124e0*/  IMAD.MOV.U32 R12, RZ, RZ, 0x1 ;  /* 0x00000001ff0c7424 */ /* 0x000fe400078e00ff */
[----:B------:R-:W-:-:S07]  /*124f0*/  IMAD.MOV.U32 R2, RZ, RZ, R14 ;  /* 0x000000ffff027224 */ /* 0x000fce00078e000e */
[----:B------:R-:W-:Y:S05]  /*12500*/  WARPSYNC.COLLECTIVE R15, `(.L_x_2067) ;  /* 0x000000000f087348 */ /* 0x000fea0003c00000 */
[----:B------:R0:W1:Y:S02]  /*12510*/  SHFL.IDX P6, R14, R13, R12, R11 ;  /* 0x0000000c0d0e7389 */ /* 0x00006400000c000b */
[----:B01----:R-:W-:Y:S01]  /*12520*/  ENDCOLLECTIVE ;  /* 0x000000000000791b */ /* 0x003fe20003800000 */
.L_x_2067:
        /* <DEDUP_REMOVED lines=11> */
.L_x_2068:
[----:B------:R-:W-:Y:S02]  /*125e0*/  IMAD.MOV.U32 R13, RZ, RZ, R5 ;  /* 0x000000ffff0d7224 */ /* 0x000fe400078e0005 */
[----:B------:R-:W-:Y:S02]  /*125f0*/  IMAD.MOV.U32 R12, RZ, RZ, 0x2 ;  /* 0x00000002ff0c7424 */ /* 0x000fe400078e00ff */
[----:B------:R-:W-:-:S07]  /*12600*/  IMAD.MOV.U32 R2, RZ, RZ, R14 ;  /* 0x000000ffff027224 */ /* 0x000fce00078e000e */
[----:B------:R-:W-:Y:S05]  /*12610*/  WARPSYNC.COLLECTIVE R15, `(.L_x_2069) ;  /* 0x000000000f087348 */ /* 0x000fea0003c00000 */
[----:B------:R0:W1:Y:S02]  /*12620*/  SHFL.IDX P6, R14, R13, R12, R11 ;  /* 0x0000000c0d0e7389 */ /* 0x00006400000c000b */
[----:B01----:R-:W-:Y:S01]  /*12630*/  ENDCOLLECTIVE ;  /* 0x000000000000791b */ /* 0x003fe20003800000 */
.L_x_2069:
        /* <DEDUP_REMOVED lines=11> */
.L_x_2070:
[----:B------:R-:W-:Y:S02]  /*126f0*/  IMAD.MOV.U32 R13, RZ, RZ, R5 ;  /* 0x000000ffff0d7224 */ /* 0x000fe400078e0005 */
[----:B------:R-:W-:Y:S02]  /*12700*/  IMAD.MOV.U32 R12, RZ, RZ, 0x3 ;  /* 0x00000003ff0c7424 */ /* 0x000fe400078e00ff */
[----:B------:R-:W-:-:S07]  /*12710*/  IMAD.MOV.U32 R2, RZ, RZ, R14 ;  /* 0x000000ffff027224 */ /* 0x000fce00078e000e */
[----:B------:R-:W-:Y:S05]  /*12720*/  WARPSYNC.COLLECTIVE R15, `(.L_x_2071) ;  /* 0x000000000f087348 */ /* 0x000fea0003c00000 */
[----:B------:R0:W1:Y:S02]  /*12730*/  SHFL.IDX P6, R14, R13, R12, R11 ;  /* 0x0000000c0d0e7389 */ /* 0x00006400000c000b */
[----:B01----:R-:W-:Y:S01]  /*12740*/  ENDCOLLECTIVE ;  /* 0x000000000000791b */ /* 0x003fe20003800000 */
.L_x_2071:
        /* <DEDUP_REMOVED lines=11> */
.L_x_2072:
[----:B------:R-:W-:Y:S02]  /*12800*/  IMAD.MOV.U32 R13, RZ, RZ, R8 ;  /* 0x000000ffff0d7224 */ /* 0x000fe400078e0008 */
[----:B------:R-:W-:Y:S02]  /*12810*/  IMAD.MOV.U32 R12, RZ, RZ, RZ ;  /* 0x000000ffff0c7224 */ /* 0x000fe400078e00ff */
[----:B------:R-:W-:-:S07]  /*12820*/  IMAD.MOV.U32 R2, RZ, RZ, R14 ;  /* 0x000000ffff027224 */ /* 0x000fce00078e000e */
[----:B------:R-:W-:Y:S05]  /*12830*/  WARPSYNC.COLLECTIVE R15, `(.L_x_2073) ;  /* 0x000000000f087348 */ /* 0x000fea0003c00000 */
[----:B------:R0:W1:Y:S02]  /*12840*/  SHFL.IDX P6, R14, R13, R12, R11 ;  /* 0x0000000c0d0e7389 */ /* 0x00006400000c000b */
[----:B01----:R-:W-:Y:S01]  /*12850*/  ENDCOLLECTIVE ;  /* 0x000000000000791b */ /* 0x003fe20003800000 */
.L_x_2073:
        /* <DEDUP_REMOVED lines=11> */
.L_x_2074:
[----:B------:R-:W-:Y:S01]  /*12910*/  IMAD.MOV.U32 R2, RZ, RZ, R14 ;  /* 0x000000ffff027224 */ /* 0x000fe200078e000e */
[----:B------:R-:W-:Y:S06]  /*12920*/  BRA `(.L_x_2075) ;  /* 0xffffffc800187947 */ /* 0x000fec000383ffff */
.L_x_1972:
[----:B0-----:R0:W2:Y:S02]  /*12930*/  SYNCS.PHASECHK.TRANS64.TRYWAIT P2, [R2+URZ+0x13270], R3 ;  /* 0x01327003020075a7 */ /* 0x0010a4000804017f */
[----:B--2---:R-:W-:Y:S05]  /*12940*/  @!P2 NANOSLEEP.SYNCS 0x989680 ;  /* 0x009896800000a95d */ /* 0x004fea0003900000 */
[----:B------:R-:W2:Y:S02]  /*12950*/  @!P2 SYNCS.PHASECHK.TRANS64 P2, [R2+URZ+0x13270], R3 ;  /* 0x013270030200a5a7 */ /* 0x000ea4000804007f */
[----:B--2---:R-:W-:Y:S05]  /*12960*/  @!P2 BRA `(.L_x_1972) ;  /* 0xfffffffc00f0a947 */ /* 0x004fea000383ffff */
[----:B------:R-:W-:Y:S05]  /*12970*/  BRA `(.L_x_2076) ;  /* 0xffffffc8007c7947 */ /* 0x000fea000383ffff */
.L_x_1974:
[----:B0-----:R0:W2:Y:S02]  /*12980*/  SYNCS.PHASECHK.TRANS64.TRYWAIT P2, [R2+URZ+0x13260], R5 ;  /* 0x01326005020075a7 */ /* 0x0010a4000804017f */
[----:B--2---:R-:W-:Y:S05]  /*12990*/  @!P2 NANOSLEEP.SYNCS 0x989680 ;  /* 0x009896800000a95d */ /* 0x004fea0003900000 */
[----:B------:R-:W2:Y:S02]  /*129a0*/  @!P2 SYNCS.PHASECHK.TRANS64 P2, [R2+URZ+0x13260], R5 ;  /* 0x013260050200a5a7 */ /* 0x000ea4000804007f */
[----:B--2---:R-:W-:Y:S05]  /*129b0*/  @!P2 BRA `(.L_x_1974) ;  /* 0xfffffffc00f0a947 */ /* 0x004fea000383ffff */
[----:B------:R-:W-:Y:S05]  /*129c0*/  BRA `(.L_x_2077) ;  /* 0xffffffc8008c7947 */ /* 0x000fea000383ffff */
.L_x_1982:
[----:B0-----:R0:W3:Y:S02]  /*129d0*/  SYNCS.PHASECHK.TRANS64.TRYWAIT P2, [R3+URZ+0x13270], R0 ;  /* 0x01327000030075a7 */ /* 0x0010e4000804017f */
[----:B---3--:R-:W-:Y:S05]  /*129e0*/  @!P2 NANOSLEEP.SYNCS 0x989680 ;  /* 0x009896800000a95d */ /* 0x008fea0003900000 */
[----:B------:R-:W3:Y:S02]  /*129f0*/  @!P2 SYNCS.PHASECHK.TRANS64 P2, [R3+URZ+0x13270], R0 ;  /* 0x013270000300a5a7 */ /* 0x000ee4000804007f */
[----:B---3--:R-:W-:Y:S05]  /*12a00*/  @!P2 BRA `(.L_x_1982) ;  /* 0xfffffffc00f0a947 */ /* 0x008fea000383ffff */
[----:B------:R-:W-:Y:S05]  /*12a10*/  BRA `(.L_x_2078) ;  /* 0xffffffcc00d87947 */ /* 0x000fea000383ffff */
.L_x_1984:
[----:B0-----:R0:W2:Y:S02]  /*12a20*/  SYNCS.PHASECHK.TRANS64.TRYWAIT P2, [R3+URZ+0x13260], R0 ;  /* 0x01326000030075a7 */ /* 0x0010a4000804017f */
[----:B--2---:R-:W-:Y:S05]  /*12a30*/  @!P2 NANOSLEEP.SYNCS 0x989680 ;  /* 0x009896800000a95d */ /* 0x004fea0003900000 */
[----:B------:R-:W2:Y:S02]  /*12a40*/  @!P2 SYNCS.PHASECHK.TRANS64 P2, [R3+URZ+0x13260], R0 ;  /* 0x013260000300a5a7 */ /* 0x000ea4000804007f */
[----:B--2---:R-:W-:Y:S05]  /*12a50*/  @!P2 BRA `(.L_x_1984) ;  /* 0xfffffffc00f0a947 */ /* 0x004fea000383ffff */
[----:B------:R-:W-:Y:S05]  /*12a60*/  BRA `(.L_x_2079) ;  /* 0xffffffcc00e87947 */ /* 0x000fea000383ffff */
.L_x_1991:
[----:B0-----:R0:W2:Y:S02]  /*12a70*/  SYNCS.PHASECHK.TRANS64.TRYWAIT P0, [R5+URZ+0x13220], R0 ;  /* 0x01322000050075a7 */ /* 0x0010a4000800017f */
[----:B--2---:R-:W-:Y:S05]  /*12a80*/  @!P0 NANOSLEEP.SYNCS 0x989680 ;  /* 0x009896800000895d */ /* 0x004fea0003900000 */
[----:B------:R-:W2:Y:S02]  /*12a90*/  @!P0 SYNCS.PHASECHK.TRANS64 P0, [R5+URZ+0x13220], R0 ;  /* 0x01322000050085a7 */ /* 0x000ea4000800007f */
[----:B--2---:R-:W-:Y:S05]  /*12aa0*/  @!P0 BRA `(.L_x_1991) ;  /* 0xfffffffc00f08947 */ /* 0x004fea000383ffff */
[----:B------:R-:W-:Y:S05]  /*12ab0*/  BRA `(.L_x_2080) ;  /* 0xffffffd400747947 */ /* 0x000fea000383ffff */
.L_x_1992:
        /* <DEDUP_REMOVED lines=11> */
.L_x_2082:
[----:B------:R-:W-:Y:S05]  /*12b70*/  BSYNC B0 ;  /* 0x0000000000007941 */ /* 0x000fea0003800000 */
.L_x_2081:
[----:B------:R-:W-:Y:S05]  /*12b80*/  BRA `(.L_x_2083) ;  /* 0xffffffd4005c7947 */ /* 0x000fea000383ffff */
.L_x_1995:
[----:B------:R-:W-:Y:S01]  /*12b90*/  BSSY B1, `(.L_x_2084) ;  /* 0x0000006000017945 */ /* 0x000fe20003800000 */
[----:B------:R-:W-:-:S07]  /*12ba0*/  IMAD.MOV.U32 R15, RZ, RZ, -0x1 ;  /* 0xffffffffff0f7424 */ /* 0x000fce00078e00ff */
[----:B01----:R-:W-:Y:S05]  /*12bb0*/  WARPSYNC.COLLECTIVE R15, `(.L_x_2085) ;  /* 0x000000000f0c7348 */ /* 0x003fea0003c00000 */
[----:B------:R-:W-:Y:S02]  /*12bc0*/  ELECT P6, UR62, PT ;  /* 0x00000000003e782f */ /* 0x000fe400038c0000 */
[----:B------:R-:W-:Y:S01]  /*12bd0*/  MOV R14, UR62 ;  /* 0x0000003e000e7c02 */ /* 0x000fe20008000f00 */
[----:B01----:R-:W-:Y:S10]  /*12be0*/  ENDCOLLECTIVE ;  /* 0x000000000000791b */ /* 0x003ff40003800000 */
.L_x_2085:
[----:B------:R-:W-:Y:S05]  /*12bf0*/  BSYNC B1 ;  /* 0x0000000000017941 */ /* 0x000fea0003800000 */
.L_x_2084:
[----:B------:R-:W-:Y:S05]  /*12c00*/  BRA `(.L_x_2086) ;  /* 0xffffffd400547947 */ /* 0x000fea000383ffff */
.L_x_1997:
[----:B0-----:R0:W2:Y:S02]  /*12c10*/  SYNCS.PHASECHK.TRANS64.TRYWAIT P1, [R3+URZ+0x13240], R2 ;  /* 0x01324002030075a7 */ /* 0x0010a4000802017f */
[----:B--2---:R-:W-:Y:S05]  /*12c20*/  @!P1 NANOSLEEP.SYNCS 0x989680 ;  /* 0x009896800000995d */ /* 0x004fea0003900000 */
[----:B------:R-:W2:Y:S02]  /*12c30*/  @!P1 SYNCS.PHASECHK.TRANS64 P1, [R3+URZ+0x13240], R2 ;  /* 0x01324002030095a7 */ /* 0x000ea4000802007f */
[----:B--2---:R-:W-:Y:S05]  /*12c40*/  @!P1 BRA `(.L_x_1997) ;  /* 0xfffffffc00f09947 */ /* 0x004fea000383ffff */
[----:B------:R-:W-:Y:S05]  /*12c50*/  BRA `(.L_x_2087) ;  /* 0xffffffd400787947 */ /* 0x000fea000383ffff */
.L_x_1999:
[----:B--2---:R2:W3:Y:S02]  /*12c60*/  SYNCS.PHASECHK.TRANS64.TRYWAIT P1, [R27+URZ+0x13240], R0 ;  /* 0x013240001b0075a7 */ /* 0x0044e4000802017f */
[----:B---3--:R-:W-:Y:S05]  /*12c70*/  @!P1 NANOSLEEP.SYNCS 0x989680 ;  /* 0x009896800000995d */ /* 0x008fea0003900000 */
[----:B------:R-:W3:Y:S02]  /*12c80*/  @!P1 SYNCS.PHASECHK.TRANS64 P1, [R27+URZ+0x13240], R0 ;  /* 0x013240001b0095a7 */ /* 0x000ee4000802007f */
[----:B---3--:R-:W-:Y:S05]  /*12c90*/  @!P1 BRA `(.L_x_1999) ;  /* 0xfffffffc00f09947 */ /* 0x008fea000383ffff */
[----:B------:R-:W-:Y:S05]  /*12ca0*/  BRA `(.L_x_2088) ;  /* 0xffffffd400887947 */ /* 0x000fea000383ffff */
.L_x_2001:
[----:B---3--:R3:W4:Y:S02]  /*12cb0*/  SYNCS.PHASECHK.TRANS64.TRYWAIT P1, [R3+URZ+0x13260], R2 ;  /* 0x01326002030075a7 */ /* 0x008724000802017f */
[----:B----4-:R-:W-:Y:S05]  /*12cc0*/  @!P1 NANOSLEEP.SYNCS 0x989680 ;  /* 0x009896800000995d */ /* 0x010fea0003900000 */
[----:B------:R-:W4:Y:S02]  /*12cd0*/  @!P1 SYNCS.PHASECHK.TRANS64 P1, [R3+URZ+0x13260], R2 ;  /* 0x01326002030095a7 */ /* 0x000f24000802007f */
[----:B----4-:R-:W-:Y:S05]  /*12ce0*/  @!P1 BRA `(.L_x_2001) ;  /* 0xfffffffc00f09947 */ /* 0x010fea000383ffff */
[----:B------:R-:W-:Y:S05]  /*12cf0*/  BRA `(.L_x_2089) ;  /* 0xffffffd400847947 */ /* 0x000fea000383ffff */
.L_x_2003:
[----:B----4-:R4:W0:Y:S02]  /*12d00*/  SYNCS.PHASECHK.TRANS64.TRYWAIT P1, [R27+URZ+0x13260], R0 ;  /* 0x013260001b0075a7 */ /* 0x010824000802017f */
[----:B0-----:R-:W-:Y:S05]  /*12d10*/  @!P1 NANOSLEEP.SYNCS 0x989680 ;  /* 0x009896800000995d */ /* 0x001fea0003900000 */
[----:B------:R-:W0:Y:S02]  /*12d20*/  @!P1 SYNCS.PHASECHK.TRANS64 P1, [R27+URZ+0x13260], R0 ;  /* 0x013260001b0095a7 */ /* 0x000e24000802007f */
[----:B0-----:R-:W-:Y:S05]  /*12d30*/  @!P1 BRA `(.L_x_2003) ;  /* 0xfffffffc00f09947 */ /* 0x001fea000383ffff */
[----:B------:R-:W-:Y:S05]  /*12d40*/  BRA `(.L_x_2090) ;  /* 0xffffffd400807947 */ /* 0x000fea000383ffff */
.L_x_2005:
[----:B------:R0:W0:Y:S02]  /*12d50*/  SYNCS.PHASECHK.TRANS64.TRYWAIT P1, [R3+URZ+0x13280], R2 ;  /* 0x01328002030075a7 */ /* 0x000024000802017f */
[----:B0-----:R-:W-:Y:S05]  /*12d60*/  @!P1 NANOSLEEP.SYNCS 0x989680 ;  /* 0x009896800000995d */ /* 0x001fea0003900000 */
[----:B------:R-:W0:Y:S02]  /*12d70*/  @!P1 SYNCS.PHASECHK.TRANS64 P1, [R3+URZ+0x13280], R2 ;  /* 0x01328002030095a7 */ /* 0x000e24000802007f */
[----:B0-----:R-:W-:Y:S05]  /*12d80*/  @!P1 BRA `(.L_x_2005) ;  /* 0xfffffffc00f09947 */ /* 0x001fea000383ffff */
[----:B------:R-:W-:Y:S05]  /*12d90*/  BRA `(.L_x_2091) ;  /* 0xffffffd4007c7947 */ /* 0x000fea000383ffff */
.L_x_2092:
        /* <DEDUP_REMOVED lines=14> */
.L_x_2753:


//--------------------- .text._ZN7cutlass13device_kernelIN5flash11enable_sm90INS1_16FlashAttnFwdSm90INS1_25CollectiveMainloopFwdSm90ILi2EN4cute5tupleIJNS5_1CILi1EEES8_S8_EEENS6_IJNS7_ILi192EEENS7_ILi160EEENS7_ILi64EEEEEELi64ENS_12float_e4m3_tEfNS_4arch4Sm90ELb1ELb0ELb0ELb1ELb1ELb0ELb0ELb1ELb1ELb1ELb0ELb0EEENS1_21CollectiveEpilogueFwdINS6_IJSA_SC_SB_EEES9_NS_10bfloat16_tESG_Li384ELb1ELb1ELb0ELb1EEENS1_36VarlenDynamicPersistentTileSchedulerILi192ELi160ELi384ELi128ELb0ELb1ELb1ELb1ELb1ELb1EEEEEEEEEvNT_6ParamsE --------------------------
	.section	.text._ZN7cutlass13device_kernelIN5flash11enable_sm90INS1_16FlashAttnFwdSm90INS1_25CollectiveMainloopFwdSm90ILi2EN4cute5tupleIJNS5_1CILi1EEES8_S8_EEENS6_IJNS7_ILi192EEENS7_ILi160EEENS7_ILi64EEEEEELi64ENS_12float_e4m3_tEfNS_4arch4Sm90ELb1ELb0ELb0ELb1ELb1ELb0ELb0ELb1ELb1ELb1ELb0ELb0EEENS1_21CollectiveEpilogueFwdINS6_IJSA_SC_SB_EEES9_NS_10bfloat16_tESG_Li384ELb1ELb1ELb0ELb1EEENS1_36VarlenDynamicPersistentTileSchedulerILi192ELi160ELi384ELi128ELb0ELb1ELb1ELb1ELb1ELb1EEEEEEEEEvNT_6ParamsE,"ax",@progbits
	.align	128
.text._ZN7cutlass13device_kernelIN5flash11enable_sm90INS1_16FlashAttnFwdSm90INS1_25CollectiveMainloopFwdSm90ILi2EN4cute5tupleIJNS5_1CILi1EEES8_S8_EEENS6_IJNS7_ILi192EEENS7_ILi160EEENS7_ILi64EEEEEELi64ENS_12float_e4m3_tEfNS_4arch4Sm90ELb1ELb0ELb0ELb1ELb1ELb0ELb0ELb1ELb1ELb1ELb0ELb0EEENS1_21CollectiveEpilogueFwdINS6_IJSA_SC_SB_EEES9_NS_10bfloat16_tESG_Li384ELb1ELb1ELb0ELb1EEENS1_36VarlenDynamicPersistentTileSchedulerILi192ELi160ELi384ELi128ELb0ELb1ELb1ELb1ELb1ELb1EEEEEEEEEvNT_6ParamsE:
        .type           _ZN7cutlass13device_kernelIN5flash11enable_sm90INS1_16FlashAttnFwdSm90INS1_25CollectiveMainloopFwdSm90ILi2EN4cute5tupleIJNS5_1CILi1EEES8_S8_EEENS6_IJNS7_ILi192EEENS7_ILi160EEENS7_ILi64EEEEEELi64ENS_12float_e4m3_tEfNS_4arch4Sm90ELb1ELb0ELb0ELb1ELb1ELb0ELb0ELb1ELb1ELb1ELb0ELb0EEENS1_21CollectiveEpilogueFwdINS6_IJSA_SC_SB_EEES9_NS_10bfloat16_tESG_Li384ELb1ELb1ELb0ELb1EEENS1_36VarlenDynamicPersistentTileSchedulerILi192ELi160ELi384ELi128ELb0ELb1ELb1ELb1ELb1ELb1EEEEEEEEEvNT_6ParamsE,@function
        .size           _ZN7cutlass13device_kernelIN5flash11enable_sm90INS1_16FlashAttnFwdSm90INS1_25CollectiveMainloopFwdSm90ILi2EN4cute5tupleIJNS5_1CILi1EEES8_S8_EEENS6_IJNS7_ILi192EEENS7_ILi160EEENS7_ILi64EEEEEELi64ENS_12float_e4m3_tEfNS_4arch4Sm90ELb1ELb0ELb0ELb1ELb1ELb0ELb0ELb1ELb1ELb1ELb0ELb0EEENS1_21CollectiveEpilogueFwdINS6_IJSA_SC_SB_EEES9_NS_10bfloat16_tESG_Li384ELb1ELb1ELb0ELb1EEENS1_36VarlenDynamicPersistentTileSchedulerILi192ELi160ELi384ELi128ELb0ELb1ELb1ELb1ELb1ELb1EEEEEEEEEvNT_6ParamsE,(.L_x_2754 - _ZN7cutlass13device_kernelIN5flash11enable_sm90INS1_16FlashAttnFwdSm90INS1_25CollectiveMainloopFwdSm90ILi2EN4cute5tupleIJNS5_1CILi1EEES8_S8_EEENS6_IJNS7_ILi192EEENS7_ILi160EEENS7_ILi64EEEEEELi64ENS_12float_e4m3_tEfNS_4arch4Sm90ELb1ELb0ELb0ELb1ELb1ELb0ELb0ELb1ELb1ELb1ELb0ELb0EEENS1_21CollectiveEpilogueFwdINS6_IJSA_SC_SB_EEES9_NS_10bfloat16_tESG_Li384ELb1ELb1ELb0ELb1EEENS1_36VarlenDynamicPersistentTileSchedulerILi192ELi160ELi384ELi128ELb0ELb1ELb1ELb1ELb1ELb1EEEEEEEEEvNT_6ParamsE)
        .other          _ZN7cutlass13device_kernelIN5flash11enable_sm90INS1_16FlashAttnFwdSm90INS1_25CollectiveMainloopFwdSm90ILi2EN4cute5tupleIJNS5_1CILi1EEES8_S8_EEENS6_IJNS7_ILi192EEENS7_ILi160EEENS7_ILi64EEEEEELi64ENS_12float_e4m3_tEfNS_4arch4Sm90ELb1ELb0ELb0ELb1ELb1ELb0ELb0ELb1ELb1ELb1ELb0ELb0EEENS1_21CollectiveEpilogueFwdINS6_IJSA_SC_SB_EEES9_NS_10bfloat16_tESG_Li384ELb1ELb1ELb0ELb1EEENS1_36VarlenDynamicPersistentTileSchedulerILi192ELi160ELi384ELi128ELb0ELb1ELb1ELb1ELb1ELb1EEEEEEEEEvNT_6ParamsE,@"STO_CUDA_ENTRY STV_DEFAULT"
_ZN7cutlass13device_kernelIN5flash11enable_sm90INS1_16FlashAttnFwdSm90INS1_25CollectiveMainloopFwdSm90ILi2EN4cute5tupleIJNS5_1CILi1EEES8_S8_EEENS6_IJNS7_ILi192EEENS7_ILi160EEENS7_ILi64EEEEEELi64ENS_12float_e4m3_tEfNS_4arch4Sm90ELb1ELb0ELb0ELb1ELb1ELb0ELb0ELb1ELb1ELb1ELb0ELb0EEENS1_21CollectiveEpilogueFwdINS6_IJSA_SC_SB_EEES9_NS_10bfloat16_tESG_Li384ELb1ELb1ELb0ELb1EEENS1_36VarlenDynamicPersistentTileSchedulerILi192ELi160ELi384ELi128ELb0ELb1ELb1ELb1ELb1ELb1EEEEEEEEEvNT_6ParamsE:
        /* <DEDUP_REMOVED lines=45> */
.L_x_2093:
        /* <DEDUP_REMOVED lines=22> */
.L_x_2094:
        /* <DEDUP_REMOVED lines=18> */
.L_x_2095:
        /* <DEDUP_REMOVED lines=22> */
.L_x_2096:
        /* <DEDUP_REMOVED lines=24> */
.L_x_2097:
        /* <DEDUP_REMOVED lines=8> */
.L_x_2099:
        /* <DEDUP_REMOVED lines=34> */
[----:B------:R-:W-:Y:S02]  /*0ad0*/  LOP3.LUT R2, R2, 0x1ffffffe, RZ, 0xc0, !PT ;  /* 0x1ffffffe02027812 */ /* 0x000fe400078ec0ff */
[----:B------:R-:W-:Y:S01]  /*0ae0*/  SHF.R.S32.HI R6, RZ, 0x1f, R23 ;  /* 0x0000001fff067819 */ /* 0x000fe20000011417 */
[----:B------:R-:W-:Y:S01]  /*0af0*/  IMAD R3, R3, 0x40, R4 ;  /* 0x0000004003037824 */ /* 0x000fe200078e0204 */
[----:B------:R-:W-:Y:S01]  /*0b00*/  LEA.HI R10, R0, R12, RZ, 0x2 ;  /* 0x0000000c000a7211 */ /* 0x000fe200078f10ff */
[----:B------:R-:W-:Y:S01]  /*0b10*/  IMAD.IADD R2, R5, 0x1, -R2 ;  /* 0x0000000105027824 */ /* 0x000fe200078e0a02 */
[----:B------:R-:W-:Y:S02]  /*0b20*/  LEA.HI R7, R6, R23, RZ, 0x2 ;  /* 0x0000001706077211 */ /* 0x000fe400078f10ff */
[----:B------:R-:W-:Y:S01]  /*0b30*/  SHF.R.S32.HI R156, RZ, 0x7, R156 ;  /* 0x00000007ff9c7819 */ /* 0x000fe2000001149c */
[----:B------:R-:W-:Y:S01]  /*0b40*/  IMAD R2, R2, 0x8, R3 ;  /* 0x0000000802027824 */ /* 0x000fe200078e0203 */
[----:B------:R-:W-:-:S02]  /*0b50*/  SHF.R.S32.HI R8, RZ, 0x2, R7 ;  /* 0x00000002ff087819 */ /* 0x000fc40000011407 */
[----:B------:R-:W-:Y:S01]  /*0b60*/  SHF.R.S32.HI R9, RZ, 0x1f, R7 ;  /* 0x0000001fff097819 */ /* 0x000fe20000011407 */
[----:B------:R-:W-:Y:S01]  /*0b70*/  IMAD.HI R4, R156, 0x55555556, RZ ;  /* 0x555555569c047827 */ /* 0x000fe200078e02ff */
[----:B------:R-:W-:Y:S01]  /*0b80*/  LOP3.LUT R10, R10, 0xfffffffc, RZ, 0xc0, !PT ;  /* 0xfffffffc0a0a7812 */ /* 0x000fe200078ec0ff */
[----:B------:R0:W-:Y:S01]  /*0b90*/  STL [R1], R2 ;  /* 0x0000000201007387 */ /* 0x0001e20000100800 */
[----:B------:R-:W-:Y:S02]  /*0ba0*/  LEA.HI R9, R9, R8, RZ, 0x3 ;  /* 0x0000000809097211 */ /* 0x000fe400078f18ff */
[----:B------:R-:W-:Y:S01]  /*0bb0*/  LEA.HI R0, R0, R12, RZ, 0x3 ;  /* 0x0000000c00007211 */ /* 0x000fe200078f18ff */
[----:B------:R-:W-:Y:S01]  /*0bc0*/  IMAD.IADD R10, R12, 0x1, -R10 ;  /* 0x000000010c0a7824 */ /* 0x000fe200078e0a0a */
[----:B------:R-:W-:Y:S02]  /*0bd0*/  LOP3.LUT R9, R9, 0xfffffff8, RZ, 0xc0, !PT ;  /* 0xfffffff809097812 */ /* 0x000fe400078ec0ff */
[----:B------:R-:W-:-:S02]  /*0be0*/  LEA.HI R6, R6, R23, RZ, 0x5 ;  /* 0x0000001706067211 */ /* 0x000fc400078f28ff */
[----:B------:R-:W-:Y:S01]  /*0bf0*/  LEA.HI R5, R4, R4, RZ, 0x1 ;  /* 0x0000000404057211 */ /* 0x000fe200078f08ff */
[----:B------:R-:W-:Y:S01]  /*0c00*/  IMAD.IADD R9, R8, 0x1, -R9 ;  /* 0x0000000108097824 */ /* 0x000fe200078e0a09 */
[----:B------:R-:W-:Y:S02]  /*0c10*/  LOP3.LUT R18, R0, 0xfffffff8, RZ, 0xc0, !PT ;  /* 0xfffffff800127812 */ /* 0x000fe400078ec0ff */
[----:B------:R-:W-:Y:S01]  /*0c20*/  LEA.HI R4, R10, R10, RZ, 0x1 ;  /* 0x0000000a0a047211 */ /* 0x000fe200078f08ff */
[----:B------:R-:W-:Y:S01]  /*0c30*/  IMAD R5, R5, -0x3, R156 ;  /* 0xfffffffd05057824 */ /* 0x000fe200078e029c */
[----:B------:R-:W-:Y:S01]  /*0c40*/  SHF.R.S32.HI R6, RZ, 0x5, R6 ;  /* 0x00000005ff067819 */ /* 0x000fe20000011406 */
[----:B------:R-:W-:Y:S01]  /*0c50*/  IMAD.IADD R18, R12, 0x1, -R18 ;  /* 0x000000010c127824 */ /* 0x000fe200078e0a12 */
[----:B------:R-:W-:Y:S02]  /*0c60*/  LOP3.LUT R11, R4, 0x1ffffffe, RZ, 0xc0, !PT ;  /* 0x1ffffffe040b7812 */ /* 0x000fe400078ec0ff */
[----:B------:R-:W-:Y:S01]  /*0c70*/  LOP3.LUT R16, R7, 0x7ffffffc, RZ, 0xc0, !PT ;  /* 0x7ffffffc07107812 */ /* 0x000fe200078ec0ff */
[----:B------:R-:W-:Y:S01]  /*0c80*/  IMAD R6, R6, 0x10, R9 ;  /* 0x0000001006067824 */ /* 0x000fe200078e0209 */
[----:B------:R-:W-:Y:S01]  /*0c90*/  SHF.R.S32.HI R22, RZ, 0x3, R0 ;  /* 0x00000003ff167819 */ /* 0x000fe20000011400 */
[----:B------:R-:W-:-:S02]  /*0ca0*/  IMAD.SHL.U32 R19, R18, 0x8, RZ ;  /* 0x0000000812137824 */ /* 0x000fc400078e00ff */
[----:B------:R-:W-:Y:S02]  /*0cb0*/  IMAD.IADD R10, R10, 0x1, -R11 ;  /* 0x000000010a0a7824 */ /* 0x000fe400078e0a0b */
[----:B------:R-:W-:Y:S01]  /*0cc0*/  IMAD R157, R5, 0x40, R6 ;  /* 0x00000040059d7824 */ /* 0x000fe200078e0206 */
[----:B------:R-:W-:Y:S01]  /*0cd0*/  SHF.R.S32.HI R0, RZ, 0x1f, R19 ;  /* 0x0000001fff007819 */ /* 0x000fe20000011413 */
[----:B------:R-:W-:Y:S02]  /*0ce0*/  IMAD.IADD R16, R23, 0x1, -R16 ;  /* 0x0000000117107824 */ /* 0x000fe400078e0a10 */
[----:B0-----:R-:W-:-:S07]  /*0cf0*/  IMAD R17, R10, 0x8, R157 ;  /* 0x000000080a117824 */ /* 0x001fce00078e029d */
.L_x_2147:
[----:B012---:R-:W0:Y:S01]  /*0d00*/  LDC.64 R2, c[0x0][0xc88] ;  /* 0x00032200ff027b82 */ /* 0x007e220000000a00 */
[----:B------:R-:W-:Y:S01]  /*0d10*/  ULDC.64 UR6, c[0x0][0xa28] ;  /* 0x00028a0000067ab9 */ /* 0x000fe20000000a00 */
[----:B------:R-:W-:Y:S01]  /*0d20*/  ULDC.64 UR8, c[0x0][0xa18] ;  /* 0x0002860000087ab9 */ /* 0x000fe20000000a00 */
[----:B------:R-:W-:Y:S01]  /*0d30*/  ULDC UR4, c[0x0][0x424] ;  /* 0x0001090000047ab9 */ /* 0x000fe20000000800 */
[----:B0-----:R-:W-:-:S06]  /*0d40*/  IMAD.WIDE R2, R31, 0x4, R2 ;  /* 0x000000041f027825 */ /* 0x001fcc00078e0202 */
[----:B------:R-:W2:Y:S01]  /*0d50*/  LDG.E R2, desc[UR52][R2.64] ;  /* 0x0000003402027981 */ /* 0x000ea2000c1e1900 */
[----:B------:R-:W-:Y:S02]  /*0d60*/  UISETP.NE.U32.AND UP0, UPT, UR6, URZ, UPT ;  /* 0x0000003f0600728c */ /* 0x000fe4000bf05070 */
[----:B------:R-:W-:Y:S02]  /*0d70*/  UISETP.NE.U32.AND UP1, UPT, UR8, URZ, UPT ;  /* 0x0000003f0800728c */ /* 0x000fe4000bf25070 */
[----:B------:R-:W-:Y:S02]  /*0d80*/  UISETP.NE.AND.EX UP0, UPT, UR7, URZ, UPT, UP0 ;  /* 0x0000003f0700728c */ /* 0x000fe4000bf05300 */
[----:B------:R-:W-:-:S04]  /*0d90*/  UISETP.NE.AND.EX UP1, UPT, UR9, URZ, UPT, UP1 ;  /* 0x0000003f0900728c */ /* 0x000fc8000bf25310 */
[----:B------:R-:W-:Y:S02]  /*0da0*/  PLOP3.LUT P0, PT, PT, PT, UP0, 0x80, 0x0 ;  /* 0x000000000000781c */ /* 0x000fe40003f0f008 */
[----:B------:R-:W-:Y:S02]  /*0db0*/  PLOP3.LUT P2, PT, PT, PT, UP1, 0x80, 0x0 ;  /* 0x000000000000781c */ /* 0x000fe40003f4f018 */
[----:B--2---:R-:W-:-:S13]  /*0dc0*/  R2UR UR39, R2 ;  /* 0x00000000022772ca */ /* 0x004fda00000e0000 */
[----:B------:R-:W-:Y:S02]  /*0dd0*/  USHF.R.S32.HI UR40, URZ, 0x1f, UR39 ;  /* 0x0000001f3f287899 */ /* 0x000fe40008011427 */
[----:B------:R-:W-:-:S04]  /*0de0*/  @UP0 ULEA UR6, UP2, UR39, UR6, 0x2 ;  /* 0x0000000627060291 */ /* 0x000fc8000f84103f */
[----:B------:R-:W-:Y:S02]  /*0df0*/  @UP0 ULEA.HI.X UR7, UR39, UR7, UR40, 0x2, UP2 ;  /* 0x0000000727070291 */ /* 0x000fe400090f1428 */
[----:B------:R-:W-:Y:S01]  /*0e00*/  @UP1 ULEA UR8, UP0, UR39, UR8, 0x2 ;  /* 0x0000000827081291 */ /* 0x000fe2000f80103f */
[----:B------:R-:W-:-:S03]  /*0e10*/  IMAD.U32 R2, RZ, RZ, UR6 ;  /* 0x00000006ff027e24 */ /* 0x000fc6000f8e00ff */
[----:B------:R-:W-:Y:S01]  /*0e20*/  @UP1 ULEA.HI.X UR9, UR39, UR9, UR40, 0x2, UP0 ;  /* 0x0000000927091291 */ /* 0x000fe200080f1428 */
[----:B------:R-:W-:Y:S01]  /*0e30*/  IMAD.U32 R3, RZ, RZ, UR7 ;  /* 0x00000007ff037e24 */ /* 0x000fe2000f8e00ff */
[----:B------:R-:W-:Y:S01]  /*0e40*/  ULDC.64 UR6, c[0x0][0x418] ;  /* 0x0001060000067ab9 */ /* 0x000fe20000000a00 */
[----:B-----5:R-:W-:-:S03]  /*0e50*/  IMAD.U32 R4, RZ, RZ, UR8 ;  /* 0x00000008ff047e24 */ /* 0x020fc6000f8e00ff */
[----:B------:R-:W-:Y:S01]  /*0e60*/  IMAD.U32 R5, RZ, RZ, UR9 ;  /* 0x00000009ff057e24 */ /* 0x000fe2000f8e00ff */
[----:B------:R-:W2:Y:S01]  /*0e70*/  @P0 LDG.E R2, desc[UR52][R2.64] ;  /* 0x0000003402020981 */ /* 0x000ea2000c1e1900 */
[----:B------:R-:W-:Y:S01]  /*0e80*/  UISETP.NE.U32.AND UP0, UPT, UR6, URZ, UPT ;  /* 0x0000003f0600728c */ /* 0x000fe2000bf05070 */
[----:B------:R-:W-:Y:S02]  /*0e90*/  ULDC.64 UR8, c[0x0][0xa20] ;  /* 0x0002880000087ab9 */ /* 0x000fe40000000a00 */
[----:B------:R-:W3:Y:S01]  /*0ea0*/  @P2 LDG.E R4, desc[UR52][R4.64] ;  /* 0x0000003404042981 */ /* 0x000ee2000c1e1900 */
[----:B------:R-:W-:Y:S01]  /*0eb0*/  UISETP.NE.AND.EX UP0, UPT, UR7, URZ, UPT, UP0 ;  /* 0x0000003f0700728c */ /* 0x000fe2000bf05300 */
[----:B------:R-:W-:Y:S01]  /*0ec0*/  ISETP.NE.U32.AND P1, PT, RZ, UR8, PT ;  /* 0x00000008ff007c0c */ /* 0x000fe2000bf25070 */
[----:B------:R-:W-:Y:S01]  /*0ed0*/  ULDC UR6, c[0x0][0x2f0] ;  /* 0x0000bc0000067ab9 */ /* 0x000fe20000000800 */
[----:B------:R-:W-:Y:S01]  /*0ee0*/  UMOV UR49, URZ ;  /* 0x0000003f00317c82 */ /* 0x000fe20008000000 */
[----:B------:R-:W-:Y:S01]  /*0ef0*/  USEL UR4, UR4, 0x1, UP0 ;  /* 0x0000000104047887 */ /* 0x000fe20008000000 */
[----:B------:R-:W-:-:S03]  /*0f00*/  ISETP.NE.AND.EX P1, PT, RZ, UR9, PT, P1 ;  /* 0x00000009ff007c0c */ /* 0x000fc6000bf25310 */
[----:B------:R-:W-:Y:S01]  /*0f10*/  UIMAD UR4, UR4, UR6, URZ ;  /* 0x00000006040472a4 */ /* 0x000fe2000f8e023f */
[----:B--2---:R-:W-:Y:S02]  /*0f20*/  @P0 R2UR UR49, R2 ;  /* 0x00000000023102ca */ /* 0x004fe400000e0000 */
[----:B---3--:R-:W-:Y:S01]  /*0f30*/  @P2 R2UR UR50, R4 ;  /* 0x00000000043222ca */ /* 0x008fe200000e0000 */
[----:B------:R-:W-:-:S14]  /*0f40*/  @P2 BRA `(.L_x_2100) ;  /* 0x0000000000382947 */ /* 0x000fdc0003800000 */
[----:B------:R-:W-:Y:S01]  /*0f50*/  ULDC.64 UR6, c[0x0][0xa00] ;  /* 0x0002800000067ab9 */ /* 0x000fe20000000a00 */
[----:B------:R-:W-:Y:S01]  /*0f60*/  ULDC UR50, c[0x0][0x288] ;  /* 0x0000a20000327ab9 */ /* 0x000fe20000000800 */
        /* <DEDUP_REMOVED lines=8> */
[----:B------:R-:W3:Y:S01]  /*0ff0*/  LDG.E R0, desc[UR52][R2.64+0x4] ;  /* 0x0000043402007981 */ /* 0x000ee2000c1e1900 */
[----:B--2---:R-:W-:Y:S02]  /*1000*/  R2UR UR50, R4 ;  /* 0x00000000043272ca */ /* 0x004fe400000e0000 */
[----:B---3--:R-:W-:-:S13]  /*1010*/  R2UR UR6, R0 ;  /* 0x00000000000672ca */ /* 0x008fda00000e0000 */
[----:B------:R-:W-:-:S12]  /*1020*/  UIADD3 UR50, -UR50, UR6, URZ ;  /* 0x0000000632327290 */ /* 0x000fd8000fffe13f */
.L_x_2100:
[----:B------:R-:W-:Y:S01]  /*1030*/  UMOV UR41, UR48 ;  /* 0x0000003000297c82 */ /* 0x000fe20008000000 */
[----:B------:R-:W-:Y:S05]  /*1040*/  @!P1 BRA `(.L_x_2101) ;  /* 0x00000000001c9947 */ /* 0x000fea0003800000 */
[----:B------:R-:W-:-:S04]  /*1050*/  ULEA UR4, UP0, UR39, UR8, 0x2 ;  /* 0x0000000827047291 */ /* 0x000fc8000f80103f */
[----:B------:R-:W-:Y:S02]  /*1060*/  ULEA.HI.X UR6, UR39, UR9, UR40, 0x2, UP0 ;  /* 0x0000000927067291 */ /* 0x000fe400080f1428 */
[----:B------:R-:W-:-:S04]  /*1070*/  IMAD.U32 R2, RZ, RZ, UR4 ;  /* 0x00000004ff027e24 */ /* 0x000fc8000f8e00ff */
[----:B------:R-:W-:-:S05]  /*1080*/  IMAD.U32 R3, RZ, RZ, UR6 ;  /* 0x00000006ff037e24 */ /* 0x000fca000f8e00ff */
[----:B------:R-:W2:Y:S02]  /*1090*/  LDG.E R2, desc[UR52][R2.64] ;  /* 0x0000003402027981 */ /* 0x000ea4000c1e1900 */
[----:B--2---:R-:W-:Y:S01]  /*10a0*/  R2UR UR4, R2 ;  /* 0x00000000020472ca */ /* 0x004fe200000e0000 */
[----:B------:R-:W-:-:S14]  /*10b0*/  BRA `(.L_x_2102) ;  /* 0x0000000000347947 */ /* 0x000fdc0003800000 */
.L_x_2101:
        /* <DEDUP_REMOVED lines=13> */
.L_x_2102:
[----:B------:R-:W-:Y:S01]  /*1190*/  ULDC.64 UR8, c[0x0][0x990] ;  /* 0x0002640000087ab9 */ /* 0x000fe20000000a00 */
[----:B------:R-:W-:Y:S01]  /*11a0*/  ULDC.64 UR6, c[0x0][0x998] ;  /* 0x0002660000067ab9 */ /* 0x000fe20000000a00 */
[----:B------:R-:W-:Y:S01]  /*11b0*/  UISETP.NE.U32.AND UP0, UPT, UR8, URZ, UPT ;  /* 0x0000003f0800728c */ /* 0x000fe2000bf05070 */
[----:B------:R-:W-:Y:S01]  /*11c0*/  IMAD.MOV.U32 R7, RZ, RZ, 0x3f800000 ;  /* 0x3f800000ff077424 */ /* 0x000fe200078e00ff */
[----:B------:R-:W-:Y:S01]  /*11d0*/  UISETP.NE.U32.AND UP1, UPT, UR6, URZ, UPT ;  /* 0x0000003f0600728c */ /* 0x000fe2000bf25070 */
[----:B------:R-:W-:Y:S01]  /*11e0*/  IMAD.MOV.U32 R0, RZ, RZ, 0x3f800000 ;  /* 0x3f800000ff007424 */ /* 0x000fe200078e00ff */
[----:B------:R-:W-:Y:S02]  /*11f0*/  UISETP.NE.AND.EX UP0, UPT, UR9, URZ, UPT, UP0 ;  /* 0x0000003f0900728c */ /* 0x000fe4000bf05300 */
[----:B------:R-:W-:-:S04]  /*1200*/  UISETP.NE.AND.EX UP1, UPT, UR7, URZ, UPT, UP1 ;  /* 0x0000003f0700728c */ /* 0x000fc8000bf25310 */
[----:B------:R-:W-:Y:S02]  /*1210*/  PLOP3.LUT P0, PT, PT, PT, UP0, 0x80, 0x0 ;  /* 0x000000000000781c */ /* 0x000fe40003f0f008 */
[----:B------:R-:W-:-:S03]  /*1220*/  PLOP3.LUT P1, PT, PT, PT, UP1, 0x80, 0x0 ;  /* 0x000000000000781c */ /* 0x000fc60003f2f018 */
[----:B------:R-:W-:Y:S01]  /*1230*/  @UP0 ULDC.64 UR16, c[0x0][0x9a8] ;  /* 0x00026a0000100ab9 */ /* 0x000fe20000000a00 */
[----:B------:R-:W-:Y:S01]  /*1240*/  @UP0 ULDC.64 UR20, c[0x0][0x9b0] ;  /* 0x00026c0000140ab9 */ /* 0x000fe20000000a00 */
[----:B------:R-:W-:Y:S01]  /*1250*/  @UP1 ULDC.64 UR18, c[0x0][0x9b8] ;  /* 0x00026e0000121ab9 */ /* 0x000fe20000000a00 */
[----:B------:R-:W-:Y:S02]  /*1260*/  @UP0 UIMAD UR10, UR40, UR16, URZ ;  /* 0x00000010280a02a4 */ /* 0x000fe4000f8e023f */
[----:B------:R-:W-:Y:S02]  /*1270*/  @UP1 UIMAD UR12, UR40, UR18, URZ ;  /* 0x00000012280c12a4 */ /* 0x000fe4000f8e023f */
[----:B------:R-:W-:Y:S02]  /*1280*/  @UP0 UIMAD UR17, UR39, UR17, UR10 ;  /* 0x00000011271102a4 */ /* 0x000fe4000f8e020a */
[----:B------:R-:W-:Y:S02]  /*1290*/  @UP1 UIMAD.WIDE.U32 UR10, UR39, UR18, URZ ;  /* 0x00000012270a12a5 */ /* 0x000fe4000f8e003f */
[----:B------:R-:W-:-:S02]  /*12a0*/  @UP0 UIMAD.WIDE.U32 UR14, UR39, UR16, URZ ;  /* 0x00000010270e02a5 */ /* 0x000fc4000f8e003f */
[----:B------:R-:W-:Y:S02]  /*12b0*/  @UP1 UIMAD UR18, UR39, UR19, UR12 ;  /* 0x00000013271212a4 */ /* 0x000fe4000f8e020c */
[----:B------:R-:W-:Y:S02]  /*12c0*/  @UP1 USHF.R.S32.HI UR19, URZ, 0x1f, UR48 ;  /* 0x0000001f3f131899 */ /* 0x000fe40008011430 */
[----:B------:R-:W-:Y:S01]  /*12d0*/  @UP0 USHF.R.S32.HI UR16, URZ, 0x1f, UR48 ;  /* 0x0000001f3f100899 */ /* 0x000fe20008011430 */
[----:B------:R-:W-:Y:S01]  /*12e0*/  @UP1 ULDC.64 UR12, c[0x0][0x9c0] ;  /* 0x00027000000c1ab9 */ /* 0x000fe20000000a00 */
[----:B------:R-:W-:Y:S02]  /*12f0*/  @UP0 UIADD3 UR15, UR15, UR17, URZ ;  /* 0x000000110f0f0290 */ /* 0x000fe4000fffe03f */
[----:B------:R-:W-:Y:S02]  /*1300*/  @UP1 UIMAD UR17, UR19, UR12, URZ ;  /* 0x0000000c131112a4 */ /* 0x000fe4000f8e023f */
[----:B------:R-:W-:-:S02]  /*1310*/  @UP0 UIMAD UR16, UR16, UR20, URZ ;  /* 0x00000014101002a4 */ /* 0x000fc4000f8e023f */
[----:B------:R-:W-:Y:S02]  /*1320*/  @UP1 UIADD3 UR11, UR11, UR18, URZ ;  /* 0x000000120b0b1290 */ /* 0x000fe4000fffe03f */
[----:B------:R-:W-:Y:S02]  /*1330*/  @UP1 UIMAD UR17, UR48, UR13, UR17 ;  /* 0x0000000d301112a4 */ /* 0x000fe4000f8e0211 */
[----:B------:R-:W-:Y:S02]  /*1340*/  @UP0 UIMAD UR16, UR48, UR21, UR16 ;  /* 0x00000015301002a4 */ /* 0x000fe4000f8e0210 */
[----:B------:R-:W-:Y:S02]  /*1350*/  @UP0 UIMAD.WIDE.U32 UR14, UR48, UR20, UR14 ;  /* 0x00000014300e02a5 */ /* 0x000fe4000f8e000e */
[----:B------:R-:W-:Y:S02]  /*1360*/  @UP1 UIMAD.WIDE.U32 UR12, UR48, UR12, UR10 ;  /* 0x0000000c300c12a5 */ /* 0x000fe4000f8e000a */
[----:B------:R-:W-:-:S02]  /*1370*/  @UP0 UIADD3 UR11, UR15, UR16, URZ ;  /* 0x000000100f0b0290 */ /* 0x000fc4000fffe03f */
[----:B------:R-:W-:Y:S02]  /*1380*/  @UP0 ULEA UR8, UP2, UR14, UR8, 0x2 ;  /* 0x000000080e080291 */ /* 0x000fe4000f84103f */
[----:B------:R-:W-:Y:S02]  /*1390*/  @UP1 UIADD3 UR10, UR13, UR17, URZ ;  /* 0x000000110d0a1290 */ /* 0x000fe4000fffe03f */
[----:B------:R-:W-:Y:S02]  /*13a0*/  @UP1 ULEA UR6, UP3, UR12, UR6, 0x2 ;  /* 0x000000060c061291 */ /* 0x000fe4000f86103f */
[----:B------:R-:W-:Y:S01]  /*13b0*/  @UP0 ULEA.HI.X UR9, UR14, UR9, UR11, 0x2, UP2 ;  /* 0x000000090e090291 */ /* 0x000fe200090f140b */
[----:B------:R-:W-:Y:S01]  /*13c0*/  IMAD.U32 R2, RZ, RZ, UR8 ;  /* 0x00000008ff027e24 */ /* 0x000fe2000f8e00ff */
[----:B------:R-:W-:Y:S02]  /*13d0*/  @UP1 ULEA.HI.X UR7, UR12, UR7, UR10, 0x2, UP3 ;  /* 0x000000070c071291 */ /* 0x000fe400098f140a */
[----:B------:R-:W-:Y:S01]  /*13e0*/  IMAD.U32 R4, RZ, RZ, UR6 ;  /* 0x00000006ff047e24 */ /* 0x000fe2000f8e00ff */
[----:B------:R-:W-:Y:S01]  /*13f0*/  UIMAD UR42, UR5, 0xc0, URZ ;  /* 0x000000c0052a78a4 */ /* 0x000fe2000f8e023f */
[----:B------:R-:W-:Y:S01]  /*1400*/  IMAD.U32 R3, RZ, RZ, UR9 ;  /* 0x00000009ff037e24 */ /* 0x000fe2000f8e00ff */
[----:B------:R-:W-:Y:S01]  /*1410*/  ULDC UR6, c[0x0][0x988] ;  /* 0x0002620000067ab9 */ /* 0x000fe20000000800 */
[----:B------:R-:W-:Y:S01]  /*1420*/  IMAD.U32 R5, RZ, RZ, UR7 ;  /* 0x00000007ff057e24 */ /* 0x000fe2000f8e00ff */
[----:B------:R-:W-:-:S02]  /*1430*/  ULDC UR7, c[0x0][0x448] ;  /* 0x0001120000077ab9 */ /* 0x000fc40000000800 */
[----:B------:R0:W2:Y:S04]  /*1440*/  @P0 LDG.E R7, desc[UR52][R2.64] ;  /* 0x0000003402070981 */ /* 0x0000a8000c1e1900 */
[----:B------:R1:W2:Y:S01]  /*1450*/  @P1 LDG.E R0, desc[UR52][R4.64] ;  /* 0x0000003404001981 */ /* 0x0002a2000c1e1900 */
[----:B------:R-:W-:Y:S01]  /*1460*/  UISETP.NE.AND UP4, UPT, UR7, 0x1, UPT ;  /* 0x000000010700788c */ /* 0x000fe2000bf85270 */
[----:B------:R-:W-:Y:S01]  /*1470*/  PLOP3.LUT P0, PT, PT, PT, PT, 0x80, 0x0 ;  /* 0x000000000000781c */ /* 0x000fe20003f0f070 */
[----:B------:R-:W-:Y:S01]  /*1480*/  UIADD3 UR49, -UR49, UR4, URZ ;  /* 0x0000000431317290 */ /* 0x000fe2000fffe13f */
[----:B------:R-:W-:Y:S01]  /*1490*/  CS2R R54, SRZ ;  /* 0x0000000000367805 */ /* 0x000fe2000001ff00 */
[----:B------:R-:W-:Y:S01]  /*14a0*/  UP2UR UR51, UPR, URZ, 0x10 ;  /* 0x000000103f337883 */ /* 0x000fe20008000000 */
[----:B0-----:R-:W-:Y:S01]  /*14b0*/  CS2R R2, SRZ ;  /* 0x0000000000027805 */ /* 0x001fe2000001ff00 */
[----:B------:R-:W-:Y:S01]  /*14c0*/  UIADD3 UR7, UR49, 0xa0, -UR50 ;  /* 0x000000a031077890 */ /* 0x000fe2000fffe832 */
[----:B------:R-:W-:-:S02]  /*14d0*/  CS2R R52, SRZ ;  /* 0x0000000000347805 */ /* 0x000fc4000001ff00 */
[----:B------:R-:W-:Y:S02]  /*14e0*/  CS2R R8, SRZ ;  /* 0x0000000000087805 */ /* 0x000fe4000001ff00 */
[----:B-1----:R-:W-:Y:S02]  /*14f0*/  CS2R R4, SRZ ;  /* 0x0000000000047805 */ /* 0x002fe4000001ff00 */
[----:B------:R-:W-:Y:S01]  /*1500*/  CS2R R46, SRZ ;  /* 0x00000000002e7805 */ /* 0x000fe2000001ff00 */
[----:B------:R-:W-:Y:S01]  /*1510*/  @UP4 ULDC UR4, c[0x0][0x44c] ;  /* 0x0001130000044ab9 */ /* 0x000fe20000000800 */
[----:B------:R-:W-:Y:S01]  /*1520*/  @UP4 ULDC UR8, c[0x0][0x450] ;  /* 0x0001140000084ab9 */ /* 0x000fe20000000800 */
        /* <DEDUP_REMOVED lines=9> */
[----:B------:R-:W-:Y:S01]  /*15c0*/  CS2R R56, SRZ ;  /* 0x0000000000387805 */ /* 0x000fe2000001ff00 */
[----:B------:R-:W-:Y:S02]  /*15d0*/  IMAD.MOV.U32 R33, RZ, RZ, RZ ;  /* 0x000000ffff217224 */ /* 0x000fe400078e00ff */
[----:B------:R-:W-:Y:S02]  /*15e0*/  IMAD.MOV.U32 R58, RZ, RZ, RZ ;  /* 0x000000ffff3a7224 */ /* 0x000fe400078e00ff */
[----:B--2---:R-:W-:-:S04]  /*15f0*/  FMUL.FTZ R0, R7, R0 ;  /* 0x0000000007007220 */ /* 0x004fc80000410000 */
[----:B------:R-:W-:Y:S01]  /*1600*/  FMUL.FTZ R0, R0, UR6 ;  /* 0x0000000600007c20 */ /* 0x000fe20008410000 */
[----:B------:R-:W-:-:S04]  /*1610*/  UIADD3 UR6, UR42, 0xbf, URZ ;  /* 0x000000bf2a067890 */ /* 0x000fc8000fffe03f */
[----:B------:R-:W-:Y:S01]  /*1620*/  UIMAD.WIDE.U32 UR4, UR6, UR4, URZ ;  /* 0x00000004060472a5 */ /* 0x000fe2000f8e003f */
[----:B------:R-:W-:Y:S01]  /*1630*/  R2UR UR43, R0 ;  /* 0x00000000002b72ca */ /* 0x000fe200000e0000 */
[----:B------:R-:W-:Y:S02]  /*1640*/  UIADD3 UR4, UR49, 0x9f, URZ ;  /* 0x0000009f31047890 */ /* 0x000fe4000fffe03f */
[----:B------:R-:W-:Y:S02]  /*1650*/  @UP4 USHF.R.U32.HI UR6, URZ, UR8, UR5 ;  /* 0x000000083f064299 */ /* 0x000fe40008011605 */
        /* <DEDUP_REMOVED lines=43> */
.L_x_2104:
        /* <DEDUP_REMOVED lines=9> */
.L_x_2249:
[----:B------:R-:W-:Y:S05]  /*19a0*/  @!P0 BRA `(.L_x_2106) ;  /* 0x0000000000048947 */ /* 0x000fea0003800000 */
[----:B------:R-:W-:Y:S01]  /*19b0*/  BPT.TRAP 0x1 ;  /* 0x000000040000795c */ /* 0x000fe20000300000 */
.L_x_2106:
[----:B0-----:R-:W-:Y:S02]  /*19c0*/  IMAD.U32 R3, RZ, RZ, UR37 ;  /* 0x00000025ff037e24 */ /* 0x001fe4000f8e00ff */
[----:B------:R-:W-:-:S03]  /*19d0*/  IMAD.U32 R0, RZ, RZ, UR36 ;  /* 0x00000024ff007e24 */ /* 0x000fc6000f8e00ff */
[----:B------:R-:W-:Y:S02]  /*19e0*/  LEA R3, R3, UR45, 0x3 ;  /* 0x0000002d03037c11 */ /* 0x000fe4000f8e18ff */
[----:B------:R-:W-:-:S04]  /*19f0*/  SHF.L.U32 R0, R0, 0x1f, RZ ;  /* 0x0000001f00007819 */ /* 0x000fc800000006ff */
[----:B------:R0:W1:Y:S01]  /*1a00*/  SYNCS.PHASECHK.TRANS64.TRYWAIT P1, [R3+URZ+0x13230], R0 ;  /* 0x01323000030075a7 */ /* 0x000062000802017f */
[----:B------:R-:W-:Y:S05]  /*1a10*/  @!P0 BRA `(.L_x_2107) ;  /* 0x0000000000048947 */ /* 0x000fea0003800000 */
[----:B------:R-:W-:Y:S01]  /*1a20*/  BPT.TRAP 0x1 ;  /* 0x000000040000795c */ /* 0x000fe20000300000 */
.L_x_2107:
[----:B-1----:R-:W-:Y:S05]  /*1a30*/  @P1 BRA `(.L_x_2108) ;  /* 0x0000000000081947 */ /* 0x002fea0003800000 */
[----:B------:R-:W1:Y:S02]  /*1a40*/  SYNCS.PHASECHK.TRANS64.TRYWAIT P1, [R3+URZ+0x13230], R0 ;  /* 0x01323000030075a7 */ /* 0x000e64000802017f */
[----:B-1----:R-:W-:Y:S05]  /*1a50*/  @!P1 BRA `(.L_x_2109) ;  /* 0x0000010400e49947 */ /* 0x002fea0003800000 */
.L_x_2108:
        /* <DEDUP_REMOVED lines=73> */
.L_x_2110:
[----:B------:R-:W-:Y:S01]  /*1ef0*/  UISETP.NE.AND UP0, UPT, UR51, URZ, UPT ;  /* 0x0000003f3300728c */ /* 0x000fe2000bf05270 */
[----:B------:R-:W-:Y:S01]  /*1f00*/  VIADD R10, R17, UR42 ;  /* 0x0000002a110a7c36 */ /* 0x000fe20008000000 */
[----:B------:R-:W-:Y:S01]  /*1f10*/  UMOV UR7, 0xffffff60 ;  /* 0xffffff6000077882 */ /* 0x000fe20000000000 */
[----:B------:R-:W-:Y:S01]  /*1f20*/  IMAD.U32 R4, RZ, RZ, UR50 ;  /* 0x00000032ff047e24 */ /* 0x000fe2000f8e00ff */
[----:B------:R-:W-:Y:S01]  /*1f30*/  UIMAD UR7, UR54, UR7, 0xa1 ;  /* 0x000000a1360774a4 */ /* 0x000fe2000f8e0207 */
[----:B------:R-:W-:Y:S01]  /*1f40*/  IMAD.U32 R111, RZ, RZ, UR43 ;  /* 0x0000002bff6f7e24 */ /* 0x000fe2000f8e00ff */
[----:B------:R-:W-:Y:S01]  /*1f50*/  PLOP3.LUT P1, PT, PT, PT, UP0, 0x80, 0x0 ;  /* 0x000000000000781c */ /* 0x000fe20003f2f008 */
[----:B------:R-:W-:Y:S01]  /*1f60*/  UMOV UR10, UR42 ;  /* 0x0000002a000a7c82 */ /* 0x000fe20008000000 */
[----:B------:R-:W-:Y:S01]  /*1f70*/  PLOP3.LUT P2, PT, PT, PT, UP0, 0x80, 0x0 ;  /* 0x000000000000781c */ /* 0x000fe20003f4f008 */
[----:B------:R-:W-:Y:S01]  /*1f80*/  UIADD3 UR22, UR54, -0x2, URZ ;  /* 0xfffffffe36167890 */ /* 0x000fe2000fffe03f */
[----:B------:R-:W-:Y:S01]  /*1f90*/  IMAD.U32 R11, RZ, RZ, UR7 ;  /* 0x00000007ff0b7e24 */ /* 0x000fe2000f8e00ff */
[----:B------:R-:W-:Y:S01]  /*1fa0*/  @UP0 ULDC UR6, c[0x0][0x44c] ;  /* 0x0001130000060ab9 */ /* 0x000fe20000000800 */
[----:B------:R-:W-:Y:S01]  /*1fb0*/  R2UR UR11, R3 ;  /* 0x00000000030b72ca */ /* 0x000fe200000e0000 */
[----:B------:R-:W-:Y:S01]  /*1fc0*/  @UP0 ULDC UR12, c[0x0][0x450] ;  /* 0x00011400000c0ab9 */ /* 0x000fe20000000800 */
[----:B------:R-:W-:-:S05]  /*1fd0*/  IMAD R11, R16, -0x2, R11 ;  /* 0xfffffffe100b7824 */ /* 0x000fca00078e020b */
[----:B01----:R-:W-:Y:S01]  /*1fe0*/  @P1 IMAD.HI.U32 R0, R10, UR6, RZ ;  /* 0x000000060a001c27 */ /* 0x003fe2000f8e00ff */
[----:B------:R-:W-:Y:S01]  /*1ff0*/  @UP0 ULDC UR6, c[0x0][0x450] ;  /* 0x0001140000060ab9 */ /* 0x000fe20000000800 */
[----:B------:R-:W-:-:S03]  /*2000*/  IADD3 R11, -R4, UR49, R11 ;  /* 0x00000031040b7c10 */ /* 0x000fc6000fffe10b */
[----:B------:R-:W-:Y:S01]  /*2010*/  @P2 SHF.R.U32.HI R10, RZ, UR6, R0 ;  /* 0x00000006ff0a2c19 */ /* 0x000fe20008011600 */
[----:B------:R-:W-:-:S04]  /*2020*/  UIMAD UR6, UR54, -0xa0, UR49 ;  /* 0xffffff60360678a4 */ /* 0x000fc8000f8e0231 */
[----:B------:R-:W0:Y:S01]  /*2030*/  SHFL.IDX PT, R0, R10, 0x1, 0x1c1f ;  /* 0x003c1f000a007f89 */ /* 0x000e2200000e0000 */
[----:B------:R-:W-:-:S03]  /*2040*/  UIADD3 UR6, UR6, 0xa0, URZ ;  /* 0x000000a006067890 */ /* 0x000fc6000fffe03f */
[----:B------:R-:W1:Y:S03]  /*2050*/  SHFL.IDX PT, R10, R10, RZ, 0x1c1f ;  /* 0x001c1fff0a0a7589 */ /* 0x000e6600000e0000 */
[----:B------:R-:W-:Y:S01]  /*2060*/  IMAD.U32 R7, RZ, RZ, UR6 ;  /* 0x00000006ff077e24 */ /* 0x000fe2000f8e00ff */
[----:B------:R-:W-:Y:S02]  /*2070*/  @UP0 ULDC UR6, c[0x0][0x44c] ;  /* 0x0001130000060ab9 */ /* 0x000fe40000000800 */
[----:B------:R-:W-:Y:S01]  /*2080*/  UIMAD.WIDE.U32 UR6, UR42, UR6, URZ ;  /* 0x000000062a0672a5 */ /* 0x000fe2000f8e003f */
[----:B------:R-:W-:-:S03]  /*2090*/  IMAD R2, R16, -0x2, R7 ;  /* 0xfffffffe10027824 */ /* 0x000fc600078e0207 */
[----:B------:R-:W-:-:S04]  /*20a0*/  @UP0 USHF.R.U32.HI UR10, URZ, UR12, UR7 ;  /* 0x0000000c3f0a0299 */ /* 0x000fc80008011607 */
[----:B------:R-:W-:-:S04]  /*20b0*/  UIADD3 UR6, UR10, UR49, -UR50 ;  /* 0x000000310a067290 */ /* 0x000fc8000fffe832 */
[----:B------:R-:W-:Y:S01]  /*20c0*/  UIMAD.WIDE UR6, UR6, 0x66666667, URZ ;  /* 0x66666667060678a5 */ /* 0x000fe2000f8e023f */
[----:B0-----:R-:W-:-:S03]  /*20d0*/  VIADDMNMX R0, R0, R11, R2, PT ;  /* 0x0000000b00007246 */ /* 0x001fc60003800102 */
[----:B------:R-:W-:Y:S01]  /*20e0*/  USHF.R.U32.HI UR6, URZ, 0x1f, UR7 ;  /* 0x0000001f3f067899 */ /* 0x000fe20008011607 */
[C---:B------:R-:W-:Y:S02]  /*20f0*/  ISETP.GT.AND P1, PT, R0.reuse, RZ, PT ;  /* 0x000000ff0000720c */ /* 0x040fe40003f24270 */
[C---:B------:R-:W-:Y:S01]  /*2100*/  ISETP.GT.AND P2, PT, R0.reuse, 0x1, PT ;  /* 0x000000010000780c */ /* 0x040fe20003f44270 */
[----:B------:R-:W-:Y:S01]  /*2110*/  ULEA.HI.SX32 UR7, UR7, UR6, 0x1a ;  /* 0x0000000607077291 */ /* 0x000fe2000f8fd23f */
[----:B------:R-:W-:Y:S01]  /*2120*/  ISETP.GT.AND P3, PT, R0, 0x8, PT ;  /* 0x000000080000780c */ /* 0x000fe20003f64270 */
[----:B------:R-:W-:Y:S01]  /*2130*/  UIADD3 UR6, UR11, 0x13240, URZ ;  /* 0x000132400b067890 */ /* 0x000fe2000fffe03f */
[----:B------:R-:W-:Y:S01]  /*2140*/  FSEL R107, R90, -INF , P1 ;  /* 0xff8000005a6b7808 */ /* 0x000fe20000800000 */
[----:B------:R-:W-:Y:S01]  /*2150*/  UISETP.LT.AND UP0, UPT, URZ, UR7, UPT ;  /* 0x000000073f00728c */ /* 0x000fe2000bf01270 */
[----:B------:R-:W-:Y:S01]  /*2160*/  FSEL R7, R91, -INF , P2 ;  /* 0xff8000005b077808 */ /* 0x000fe20001000000 */
[----:B------:R-:W-:Y:S01]  /*2170*/  UPRMT UR6, UR44, 0x654, UR6 ;  /* 0x000006542c067896 */ /* 0x000fe20008000006 */
[----:B------:R-:W-:Y:S01]  /*2180*/  ISETP.GT.AND P1, PT, R0, 0x9, PT ;  /* 0x000000090000780c */ /* 0x000fe20003f24270 */
[----:B------:R-:W-:Y:S01]  /*2190*/  USEL UR21, URZ, UR7, !UP0 ;  /* 0x000000073f157287 */ /* 0x000fe2000c000000 */
[----:B------:R-:W-:-:S02]  /*21a0*/  FSEL R9, R94, -INF , P3 ;  /* 0xff8000005e097808 */ /* 0x000fc40001800000 */
[----:B------:R-:W-:Y:S01]  /*21b0*/  FMNMX.FTZ R4, R107, R7, !PT ;  /* 0x000000076b047209 */ /* 0x000fe20007810000 */
[----:B------:R-:W-:Y:S01]  /*21c0*/  UISETP.GE.AND UP0, UPT, UR22, UR21, UPT ;  /* 0x000000151600728c */ /* 0x000fe2000bf06270 */
[C---:B------:R-:W-:Y:S02]  /*21d0*/  ISETP.GT.AND P2, PT, R0.reuse, 0x10, PT ;  /* 0x000000100000780c */ /* 0x040fe40003f44270 */
[----:B------:R-:W-:Y:S01]  /*21e0*/  FSEL R95, R95, -INF , P1 ;  /* 0xff8000005f5f7808 */ /* 0x000fe20000800000 */
[----:B------:R-:W-:Y:S01]  /*21f0*/  SYNCS.ARRIVE.TRANS64.RED.A1T0 RZ, [UR6], RZ ;  /* 0x000000ffffff79a7 */ /* 0x000fe20008100406 */
[----:B------:R-:W-:Y:S02]  /*2200*/  FMNMX.FTZ R4, R9, R4, !PT ;  /* 0x0000000409047209 */ /* 0x000fe40007810000 */
[----:B------:R-:W-:Y:S02]  /*2210*/  ISETP.GT.AND P1, PT, R0, 0x11, PT ;  /* 0x000000110000780c */ /* 0x000fe40003f24270 */
[----:B------:R-:W-:-:S02]  /*2220*/  FSEL R105, R98, -INF , P2 ;  /* 0xff80000062697808 */ /* 0x000fc40001000000 */
[----:B------:R-:W-:Y:S02]  /*2230*/  FMNMX.FTZ R4, R95, R4, !PT ;  /* 0x000000045f047209 */ /* 0x000fe40007810000 */
[C---:B------:R-:W-:Y:S02]  /*2240*/  ISETP.GT.AND P2, PT, R0.reuse, 0x18, PT ;  /* 0x000000180000780c */ /* 0x040fe40003f44270 */
[----:B------:R-:W-:Y:S02]  /*2250*/  FSEL R99, R99, -INF , P1 ;  /* 0xff80000063637808 */ /* 0x000fe40000800000 */
        /* <DEDUP_REMOVED lines=28> */
[----:B------:R-:W-:Y:S02]  /*2420*/  ISETP.GT.AND P2, PT, R0, 0x40, PT ;  /* 0x000000400000780c */ /* 0x000fe40003f44270 */
        /* <DEDUP_REMOVED lines=71> */
[----:B------:R-:W-:Y:S02]  /*28a0*/  FSEL R39, R39, -INF , P1 ;  /* 0xff80000027277808 */ /* 0x000fe40000800000 */
[----:B------:R-:W-:Y:S02]  /*28b0*/  FMNMX.FTZ R0, R38, R109, !PT ;  /* 0x0000006d26007209 */ /* 0x000fe40007810000 */
[----:B-1----:R-:W-:Y:S02]  /*28c0*/  VIADDMNMX R2, R10, R11, R2, PT ;  /* 0x0000000b0a027246 */ /* 0x002fe40003800102 */
[----:B------:R-:W-:Y:S02]  /*28d0*/  FMNMX.FTZ R8, R39, R0, !PT ;  /* 0x0000000027087209 */ /* 0x000fe40007810000 */
[----:B------:R-:W-:-:S02]  /*28e0*/  ISETP.GT.AND P2, PT, R2, 0x1, PT ;  /* 0x000000010200780c */ /* 0x000fc40003f44270 */
[----:B------:R-:W-:Y:S01]  /*28f0*/  ISETP.GT.AND P3, PT, R2, 0x8, PT ;  /* 0x000000080200780c */ /* 0x000fe20003f64270 */
[----:B------:R-:W0:Y:S01]  /*2900*/  SHFL.BFLY PT, R109, R8, 0x2, 0x1f ;  /* 0x0c401f00086d7f89 */ /* 0x000e2200000e0000 */
[----:B------:R-:W-:Y:S02]  /*2910*/  FSEL R89, R89, -INF , P2 ;  /* 0xff80000059597808 */ /* 0x000fe40001000000 */
[----:B------:R-:W-:Y:S02]  /*2920*/  FSEL R92, R92, -INF , P3 ;  /* 0xff8000005c5c7808 */ /* 0x000fe40001800000 */
[----:B------:R-:W-:-:S04]  /*2930*/  ISETP.GT.AND P2, PT, R2, 0x10, PT ;  /* 0x000000100200780c */ /* 0x000fc80003f44270 */
[----:B------:R-:W-:Y:S02]  /*2940*/  FSEL R96, R96, -INF , P2 ;  /* 0xff80000060607808 */ /* 0x000fe40001000000 */
[----:B------:R-:W-:-:S04]  /*2950*/  ISETP.GT.AND P2, PT, R2, 0x18, PT ;  /* 0x000000180200780c */ /* 0x000fc80003f44270 */
[----:B------:R-:W-:Y:S02]  /*2960*/  FSEL R100, R100, -INF , P2 ;  /* 0xff80000064647808 */ /* 0x000fe40001000000 */
[----:B------:R-:W-:-:S04]  /*2970*/  ISETP.GT.AND P2, PT, R2, 0x21, PT ;  /* 0x000000210200780c */ /* 0x000fc80003f44270 */
[----:B------:R-:W-:Y:S02]  /*2980*/  FSEL R73, R73, -INF , P2 ;  /* 0xff80000049497808 */ /* 0x000fe40001000000 */
[----:B------:R-:W-:Y:S02]  /*2990*/  ISETP.GT.AND P2, PT, R2, 0x29, PT ;  /* 0x000000290200780c */ /* 0x000fe40003f44270 */
[----:B0-----:R-:W-:Y:S02]  /*29a0*/  FMNMX.FTZ R109, R8, R109, !PT ;  /* 0x0000006d086d7209 */ /* 0x001fe40007810000 */
[----:B------:R-:W-:Y:S02]  /*29b0*/  FSEL R77, R77, -INF , P2 ;  /* 0xff8000004d4d7808 */ /* 0x000fe40001000000 */
[----:B------:R-:W-:Y:S01]  /*29c0*/  ISETP.GT.AND P2, PT, R2, 0x31, PT ;  /* 0x000000310200780c */ /* 0x000fe20003f44270 */
[----:B------:R-:W0:Y:S03]  /*29d0*/  SHFL.BFLY PT, R0, R109, 0x1, 0x1f ;  /* 0x0c201f006d007f89 */ /* 0x000e2600000e0000 */
[----:B------:R-:W-:-:S02]  /*29e0*/  FSEL R81, R81, -INF , P2 ;  /* 0xff80000051517808 */ /* 0x000fc40001000000 */
        /* <DEDUP_REMOVED lines=9> */
[C---:B------:R-:W-:Y:S01]  /*2a80*/  FSETP.NEU.FTZ.AND P1, PT, R0.reuse, -INF , PT ;  /* 0xff8000000000780b */ /* 0x040fe20003f3d000 */
[----:B------:R-:W-:-:S01]  /*2a90*/  FFMA.FTZ R4, R0, R111, -8 ;  /* 0xc100000000047423 */ /* 0x000fc2000001006f */
[----:B------:R-:W-:-:S04]  /*2aa0*/  ISETP.GT.AND P2, PT, R2, 0x59, PT ;  /* 0x000000590200780c */ /* 0x000fc80003f44270 */
[----:B------:R-:W-:Y:S02]  /*2ab0*/  FSEL R4, R4, RZ, P1 ;  /* 0x000000ff04047208 */ /* 0x000fe40000800000 */
[----:B------:R-:W-:Y:S02]  /*2ac0*/  ISETP.GT.AND P1, PT, R2, RZ, PT ;  /* 0x000000ff0200720c */ /* 0x000fe40003f24270 */
[----:B------:R-:W-:Y:S01]  /*2ad0*/  FSEL R69, R69, -INF , P2 ;  /* 0xff80000045457808 */ /* 0x000fe20001000000 */
[----:B------:R-:W-:-:S01]  /*2ae0*/  FFMA.FTZ R8, R9, UR43, -R4 ;  /* 0x0000002b09087c23 */ /* 0x000fc20008010804 */
[----:B------:R-:W-:Y:S01]  /*2af0*/  FSEL R88, R88, -INF , P1 ;  /* 0xff80000058587808 */ /* 0x000fe20000800000 */
[----:B------:R-:W-:-:S01]  /*2b00*/  FFMA.FTZ R9, R95, UR43, -R4 ;  /* 0x0000002b5f097c23 */ /* 0x000fc20008010804 */
[----:B------:R-:W-:Y:S01]  /*2b10*/  ISETP.GT.AND P1, PT, R2, 0x9, PT ;  /* 0x000000090200780c */ /* 0x000fe20003f24270 */
[----:B------:R-:W-:-:S01]  /*2b20*/  FFMA.FTZ R12, R13, UR43, -R4 ;  /* 0x0000002b0d0c7c23 */ /* 0x000fc20008010804 */
[----:B------:R-:W-:Y:S01]  /*2b30*/  FMNMX.FTZ R95, R88, R89, !PT ;  /* 0x00000059585f7209 */ /* 0x000fe20007810000 */
[----:B------:R-:W-:-:S01]  /*2b40*/  FFMA.FTZ R82, R79, UR43, -R4 ;  /* 0x0000002b4f527c23 */ /* 0x000fc20008010804 */
[----:B------:R-:W-:Y:S01]  /*2b50*/  FSEL R93, R93, -INF , P1 ;  /* 0xff8000005d5d7808 */ /* 0x000fe20000800000 */
[----:B------:R-:W-:-:S01]  /*2b60*/  FFMA.FTZ R90, R75, UR43, -R4 ;  /* 0x0000002b4b5a7c23 */ /* 0x000fc20008010804 */
[----:B------:R-:W-:Y:S01]  /*2b70*/  FMNMX.FTZ R14, R92, R95, !PT ;  /* 0x0000005f5c0e7209 */ /* 0x000fe20007810000 */
        /* <DEDUP_REMOVED lines=9> */
[C---:B------:R-:W-:Y:S01]  /*2c10*/  ISETP.GT.AND P1, PT, R2.reuse, 0x19, PT ;  /* 0x000000190200780c */ /* 0x040fe20003f24270 */
[----:B------:R-:W-:Y:S01]  /*2c20*/  MUFU.EX2 R8, R8 ;  /* 0x0000000800087308 */ /* 0x000fe20000000800 */
[----:B------:R-:W-:Y:S01]  /*2c30*/  FMNMX.FTZ R95, R97, R14, !PT ;  /* 0x0000000e615f7209 */ /* 0x000fe20007810000 */
[--C-:B------:R-:W-:Y:S01]  /*2c40*/  FFMA.FTZ R14, R91, UR43, -R4.reuse ;  /* 0x0000002b5b0e7c23 */ /* 0x100fe20008010804 */
[----:B------:R-:W-:Y:S01]  /*2c50*/  FSEL R101, R101, -INF , P1 ;  /* 0xff80000065657808 */ /* 0x000fe20000800000 */
[--C-:B------:R-:W-:Y:S01]  /*2c60*/  FFMA.FTZ R105, R105, UR43, -R4.reuse ;  /* 0x0000002b69697c23 */ /* 0x100fe20008010804 */
[----:B------:R-:W-:Y:S01]  /*2c70*/  ISETP.GT.AND P1, PT, R2, 0x20, PT ;  /* 0x000000200200780c */ /* 0x000fe20003f24270 */
[--C-:B------:R-:W-:Y:S01]  /*2c80*/  FFMA.FTZ R11, R99, UR43, -R4.reuse ;  /* 0x0000002b630b7c23 */ /* 0x100fe20008010804 */
[----:B------:R-:W-:Y:S01]  /*2c90*/  FMNMX.FTZ R20, R100, R95, !PT ;  /* 0x0000005f64147209 */ /* 0x000fe20007810000 */
[----:B------:R-:W-:Y:S01]  /*2ca0*/  MUFU.EX2 R6, R6 ;  /* 0x0000000600067308 */ /* 0x000fe20000000800 */
[----:B------:R-:W-:Y:S01]  /*2cb0*/  FSEL R72, R72, -INF , P1 ;  /* 0xff80000048487808 */ /* 0x000fe20000800000 */
[--C-:B------:R-:W-:Y:S01]  /*2cc0*/  FFMA.FTZ R103, R103, UR43, -R4.reuse ;  /* 0x0000002b67677c23 */ /* 0x100fe20008010804 */
[----:B------:R-:W-:Y:S01]  /*2cd0*/  FMNMX.FTZ R91, R101, R20, !PT ;  /* 0x00000014655b7209 */ /* 0x000fe20007810000 */
        /* <DEDUP_REMOVED lines=12> */
[----:B------:R-:W0:Y:S01]  /*2da0*/  MUFU.EX2 R9, R9 ;  /* 0x0000000900097308 */ /* 0x000e220000000800 */
        /* <DEDUP_REMOVED lines=13> */
[----:B------:R-:W-:Y:S01]  /*2e80*/  FFMA.FTZ R38, R38, UR43, -R4 ;  /* 0x0000002b26267c23 */ /* 0x000fe20008010804 */
[----:B------:R-:W-:Y:S01]  /*2e90*/  FMNMX.FTZ R78, R84, R79, !PT ;  /* 0x0000004f544e7209 */ /* 0x000fe20007810000 */
[----:B------:R1:W-:Y:S01]  /*2ea0*/  MUFU.EX2 R21, R82 ;  /* 0x0000005200157308 */ /* 0x0003e20000000800 */
[----:B------:R-:W-:-:S02]  /*2eb0*/  FSEL R74, R56, -INF , P1 ;  /* 0xff800000384a7808 */ /* 0x000fc40000800000 */
[----:B------:R-:W-:Y:S02]  /*2ec0*/  FMNMX.FTZ R75, R85, R78, !PT ;  /* 0x0000004e554b7209 */ /* 0x000fe40007810000 */
[----:B------:R-:W-:Y:S02]  /*2ed0*/  ISETP.GT.AND P1, PT, R2, 0x48, PT ;  /* 0x000000480200780c */ /* 0x000fe40003f24270 */
[----:B------:R-:W-:Y:S01]  /*2ee0*/  FMNMX.FTZ R78, R74, R75, !PT ;  /* 0x0000004b4a4e7209 */ /* 0x000fe20007810000 */
[----:B------:R-:W-:Y:S01]  /*2ef0*/  MUFU.EX2 R56, R90 ;  /* 0x0000005a00387308 */ /* 0x000fe20000000800 */
[----:B------:R-:W-:Y:S02]  /*2f00*/  FSEL R60, R60, -INF , P1 ;  /* 0xff8000003c3c7808 */ /* 0x000fe40000800000 */
[----:B------:R-:W-:Y:S02]  /*2f10*/  FMNMX.FTZ R79, R57, R78, !PT ;  /* 0x0000004e394f7209 */ /* 0x000fe40007810000 */
[----:B------:R-:W-:-:S02]  /*2f20*/  ISETP.GT.AND P1, PT, R2, 0x50, PT ;  /* 0x000000500200780c */ /* 0x000fc40003f24270 */
[----:B-1----:R-:W-:Y:S01]  /*2f30*/  FMNMX.FTZ R82, R60, R79, !PT ;  /* 0x0000004f3c527209 */ /* 0x002fe20007810000 */
[----:B------:R1:W-:Y:S01]  /*2f40*/  MUFU.EX2 R75, R83 ;  /* 0x00000053004b7308 */ /* 0x0003e20000000800 */
[----:B------:R-:W-:Y:S02]  /*2f50*/  FSEL R78, R64, -INF , P1 ;  /* 0xff800000404e7808 */ /* 0x000fe40000800000 */
[----:B------:R-:W-:Y:S02]  /*2f60*/  FMNMX.FTZ R79, R61, R82, !PT ;  /* 0x000000523d4f7209 */ /* 0x000fe40007810000 */
[----:B------:R-:W-:Y:S02]  /*2f70*/  ISETP.GT.AND P1, PT, R2, 0x58, PT ;  /* 0x000000580200780c */ /* 0x000fe40003f24270 */
[----:B------:R-:W-:Y:S01]  /*2f80*/  FMNMX.FTZ R82, R78, R79, !PT ;  /* 0x0000004f4e527209 */ /* 0x000fe20007810000 */
[----:B------:R2:W-:Y:S01]  /*2f90*/  MUFU.EX2 R64, R86 ;  /* 0x0000005600407308 */ /* 0x0005e20000000800 */
[----:B------:R-:W-:-:S02]  /*2fa0*/  FSEL R68, R68, -INF , P1 ;  /* 0xff80000044447808 */ /* 0x000fc40000800000 */
[----:B-1----:R-:W-:Y:S02]  /*2fb0*/  FMNMX.FTZ R83, R65, R82, !PT ;  /* 0x0000005241537209 */ /* 0x002fe40007810000 */
[----:B------:R-:W-:Y:S02]  /*2fc0*/  ISETP.GT.AND P1, PT, R2, 0x60, PT ;  /* 0x000000600200780c */ /* 0x000fe40003f24270 */
[----:B------:R-:W-:Y:S01]  /*2fd0*/  FMNMX.FTZ R82, R68, R83, !PT ;  /* 0x0000005344527209 */ /* 0x000fe20007810000 */
[----:B------:R1:W-:Y:S01]  /*2fe0*/  MUFU.EX2 R79, R87 ;  /* 0x00000057004f7308 */ /* 0x0003e20000000800 */
[----:B--2---:R-:W-:-:S01]  /*2ff0*/  FFMA.FTZ R86, R58, UR43, -R4 ;  /* 0x0000002b3a567c23 */ /* 0x004fc20008010804 */
[----:B------:R-:W-:Y:S02]  /*3000*/  ISETP.GT.AND P2, PT, R2, 0x61, PT ;  /* 0x000000610200780c */ /* 0x000fe40003f44270 */
[----:B------:R-:W-:Y:S02]  /*3010*/  FSEL R58, R40, -INF , P1 ;  /* 0xff800000283a7808 */ /* 0x000fe40000800000 */
[----:B------:R-:W-:-:S02]  /*3020*/  FMNMX.FTZ R83, R69, R82, !PT ;  /* 0x0000005245537209 */ /* 0x000fc40007810000 */
[----:B------:R-:W-:Y:S01]  /*3030*/  ISETP.GT.AND P1, PT, R2, 0x68, PT ;  /* 0x000000680200780c */ /* 0x000fe20003f24270 */
[----:B------:R2:W-:Y:S01]  /*3040*/  MUFU.EX2 R40, R86 ;  /* 0x0000005600287308 */ /* 0x0005e20000000800 */
[----:B------:R-:W-:Y:S01]  /*3050*/  FSEL R41, R41, -INF , P2 ;  /* 0xff80000029297808 */ /* 0x000fe20001000000 */
[--C-:B-1----:R-:W-:Y:S01]  /*3060*/  FFMA.FTZ R87, R66, UR43, -R4.reuse ;  /* 0x0000002b42577c23 */ /* 0x102fe20008010804 */
[----:B------:R-:W-:Y:S02]  /*3070*/  FMNMX.FTZ R82, R58, R83, !PT ;  /* 0x000000533a527209 */ /* 0x000fe40007810000 */
[----:B------:R-:W-:Y:S02]  /*3080*/  ISETP.GT.AND P2, PT, R2, 0x69, PT ;  /* 0x000000690200780c */ /* 0x000fe40003f44270 */
[----:B------:R-:W-:Y:S01]  /*3090*/  FSEL R44, R44, -INF , P1 ;  /* 0xff8000002c2c7808 */ /* 0x000fe20000800000 */
[----:B------:R-:W-:Y:S01]  /*30a0*/  MUFU.EX2 R11, R11 ;  /* 0x0000000b000b7308 */ /* 0x000fe20000000800 */
[----:B------:R-:W-:Y:S01]  /*30b0*/  FMNMX.FTZ R83, R41, R82, !PT ;  /* 0x0000005229537209 */ /* 0x000fe20007810000 */
[----:B--2---:R-:W-:Y:S01]  /*30c0*/  FFMA.FTZ R86, R62, UR43, -R4 ;  /* 0x0000002b3e567c23 */ /* 0x004fe20008010804 */
[----:B------:R-:W-:-:S02]  /*30d0*/  ISETP.GT.AND P1, PT, R2, 0x70, PT ;  /* 0x000000700200780c */ /* 0x000fc40003f24270 */
[----:B------:R-:W-:Y:S02]  /*30e0*/  FSEL R45, R45, -INF , P2 ;  /* 0xff8000002d2d7808 */ /* 0x000fe40001000000 */
[----:B------:R-:W-:Y:S01]  /*30f0*/  FMNMX.FTZ R82, R44, R83, !PT ;  /* 0x000000532c527209 */ /* 0x000fe20007810000 */
[----:B------:R-:W-:Y:S01]  /*3100*/  MUFU.EX2 R12, R12 ;  /* 0x0000000c000c7308 */ /* 0x000fe20000000800 */
[----:B------:R-:W-:Y:S02]  /*3110*/  ISETP.GT.AND P2, PT, R2, 0x71, PT ;  /* 0x000000710200780c */ /* 0x000fe40003f44270 */
[----:B------:R-:W-:Y:S02]  /*3120*/  FSEL R62, R48, -INF , P1 ;  /* 0xff800000303e7808 */ /* 0x000fe40000800000 */
[----:B------:R-:W-:Y:S02]  /*3130*/  FMNMX.FTZ R83, R45, R82, !PT ;  /* 0x000000522d537209 */ /* 0x000fe40007810000 */
[----:B------:R-:W-:Y:S01]  /*3140*/  ISETP.GT.AND P1, PT, R2, 0x78, PT ;  /* 0x000000780200780c */ /* 0x000fe20003f24270 */
[----:B------:R1:W-:Y:S01]  /*3150*/  MUFU.EX2 R48, R86 ;  /* 0x0000005600307308 */ /* 0x0003e20000000800 */
[----:B------:R-:W-:Y:S01]  /*3160*/  FSEL R82, R49, -INF , P2 ;  /* 0xff80000031527808 */ /* 0x000fe20001000000 */
[----:B------:R-:W-:Y:S01]  /*3170*/  FFMA.FTZ R49, R63, UR43, -R4 ;  /* 0x0000002b3f317c23 */ /* 0x000fe20008010804 */
[----:B------:R-:W-:-:S02]  /*3180*/  FMNMX.FTZ R83, R62, R83, !PT ;  /* 0x000000533e537209 */ /* 0x000fc40007810000 */
[----:B------:R-:W-:Y:S02]  /*3190*/  ISETP.GT.AND P2, PT, R2, 0x79, PT ;  /* 0x000000790200780c */ /* 0x000fe40003f44270 */
[----:B------:R-:W-:Y:S01]  /*31a0*/  FSEL R52, R52, -INF , P1 ;  /* 0xff80000034347808 */ /* 0x000fe20000800000 */
[----:B------:R-:W2:Y:S01]  /*31b0*/  MUFU.EX2 R13, R103 ;  /* 0x00000067000d7308 */ /* 0x000ea20000000800 */
[----:B------:R-:W-:Y:S02]  /*31c0*/  FMNMX.FTZ R83, R82, R83, !PT ;  /* 0x0000005352537209 */ /* 0x000fe40007810000 */
[----:B------:R-:W-:Y:S02]  /*31d0*/  FSEL R53, R53, -INF , P2 ;  /* 0xff80000035357808 */ /* 0x000fe40001000000 */
[----:B------:R-:W-:Y:S02]  /*31e0*/  ISETP.GT.AND P1, PT, R2, 0x80, PT ;  /* 0x000000800200780c */ /* 0x000fe40003f24270 */
[----:B------:R-:W-:Y:S01]  /*31f0*/  FMNMX.FTZ R66, R52, R83, !PT ;  /* 0x0000005334427209 */ /* 0x000fe20007810000 */
[----:B------:R-:W-:Y:S01]  /*3200*/  MUFU.EX2 R14, R14 ;  /* 0x0000000e000e7308 */ /* 0x000fe20000000800 */
[----:B------:R-:W-:-:S02]  /*3210*/  ISETP.GT.AND P2, PT, R2, 0x81, PT ;  /* 0x000000810200780c */ /* 0x000fc40003f44270 */
[----:B------:R-:W-:Y:S02]  /*3220*/  FSEL R63, R24, -INF , P1 ;  /* 0xff800000183f7808 */ /* 0x000fe40000800000 */
[----:B-1----:R-:W-:Y:S02]  /*3230*/  FMNMX.FTZ R86, R53, R66, !PT ;  /* 0x0000004235567209 */ /* 0x002fe40007810000 */
[----:B------:R-:W-:Y:S01]  /*3240*/  ISETP.GT.AND P1, PT, R2, 0x88, PT ;  /* 0x000000880200780c */ /* 0x000fe20003f24270 */
[----:B------:R1:W-:Y:S01]  /*3250*/  MUFU.EX2 R24, R87 ;  /* 0x0000005700187308 */ /* 0x0003e20000000800 */
[----:B------:R-:W-:Y:S01]  /*3260*/  FSEL R66, R25, -INF , P2 ;  /* 0xff80000019427808 */ /* 0x000fe20001000000 */
[----:B------:R-:W-:Y:S01]  /*3270*/  FFMA.FTZ R25, R67, UR43, -R4 ;  /* 0x0000002b43197c23 */ /* 0x000fe20008010804 */
[----:B------:R-:W-:Y:S02]  /*3280*/  FMNMX.FTZ R83, R63, R86, !PT ;  /* 0x000000563f537209 */ /* 0x000fe40007810000 */
[----:B------:R-:W-:-:S02]  /*3290*/  FSEL R67, R28, -INF , P1 ;  /* 0xff8000001c437808 */ /* 0x000fc40000800000 */
[----:B------:R-:W-:Y:S01]  /*32a0*/  ISETP.GT.AND P2, PT, R2, 0x89, PT ;  /* 0x000000890200780c */ /* 0x000fe20003f44270 */
[----:B------:R-:W-:Y:S01]  /*32b0*/  MUFU.EX2 R15, R15 ;  /* 0x0000000f000f7308 */ /* 0x000fe20000000800 */
[----:B------:R-:W-:Y:S01]  /*32c0*/  FMNMX.FTZ R28, R66, R83, !PT ;  /* 0x00000053421c7209 */ /* 0x000fe20007810000 */
[----:B-1----:R-:W-:Y:S01]  /*32d0*/  FFMA.FTZ R87, R70, UR43, -R4 ;  /* 0x0000002b46577c23 */ /* 0x002fe20008010804 */
[C---:B------:R-:W-:Y:S02]  /*32e0*/  ISETP.GT.AND P1, PT, R2.reuse, 0x90, PT ;  /* 0x000000900200780c */ /* 0x040fe40003f24270 */
[----:B------:R-:W-:Y:S02]  /*32f0*/  FSEL R29, R29, -INF , P2 ;  /* 0xff8000001d1d7808 */ /* 0x000fe40001000000 */
[----:B------:R-:W-:Y:S01]  /*3300*/  FMNMX.FTZ R70, R67, R28, !PT ;  /* 0x0000001c43467209 */ /* 0x000fe20007810000 */
[----:B------:R-:W1:Y:S01]  /*3310*/  MUFU.EX2 R20, R20 ;  /* 0x0000001400147308 */ /* 0x000e620000000800 */
[----:B------:R-:W-:-:S02]  /*3320*/  ISETP.GT.AND P2, PT, R2, 0x91, PT ;  /* 0x000000910200780c */ /* 0x000fc40003f44270 */
[----:B------:R-:W-:Y:S02]  /*3330*/  FSEL R32, R32, -INF , P1 ;  /* 0xff80000020207808 */ /* 0x000fe40000800000 */
[----:B------:R-:W-:Y:S02]  /*3340*/  FMNMX.FTZ R83, R29, R70, !PT ;  /* 0x000000461d537209 */ /* 0x000fe40007810000 */
[----:B------:R-:W-:Y:S01]  /*3350*/  FSEL R70, R33, -INF , P2 ;  /* 0xff80000021467808 */ /* 0x000fe20001000000 */
[----:B------:R3:W-:Y:S01]  /*3360*/  MUFU.EX2 R28, R87 ;  /* 0x00000057001c7308 */ /* 0x0007e20000000800 */
[----:B------:R-:W-:Y:S02]  /*3370*/  ISETP.GT.AND P1, PT, R2, 0x98, PT ;  /* 0x000000980200780c */ /* 0x000fe40003f24270 */
[----:B------:R-:W-:Y:S02]  /*3380*/  FMNMX.FTZ R33, R32, R83, !PT ;  /* 0x0000005320217209 */ /* 0x000fe40007810000 */
        /* <DEDUP_REMOVED lines=16> */
[----:B---3--:R-:W3:Y:S01]  /*3490*/  SHFL.BFLY PT, R87, R2, 0x2, 0x1f ;  /* 0x0c401f0002577f89 */ /* 0x008ee200000e0000 */
[----:B------:R-:W-:Y:S01]  /*34a0*/  MUFU.EX2 R59, R59 ;  /* 0x0000003b003b7308 */ /* 0x000fe20000000800 */
[----:B0-----:R-:W-:-:S02]  /*34b0*/  F2FP.SATFINITE.E4M3.F32.PACK_AB_MERGE_C R153, R9, R8, RZ ;  /* 0x000000080999723e */ /* 0x001fc400048070ff */
[----:B--2---:R-:W-:Y:S02]  /*34c0*/  F2FP.SATFINITE.E4M3.F32.PACK_AB_MERGE_C R155, R13, R12, RZ ;  /* 0x0000000c0d9b723e */ /* 0x004fe400048070ff */
[----:B-1----:R-:W-:Y:S02]  /*34d0*/  F2FP.SATFINITE.E4M3.F32.PACK_AB_MERGE_C R149, R21, R20, RZ ;  /* 0x000000141595723e */ /* 0x002fe400048070ff */
[----:B------:R-:W-:Y:S01]  /*34e0*/  F2FP.SATFINITE.E4M3.F32.PACK_AB_MERGE_C R153, R7, R6, R153 ;  /* 0x000000060799723e */ /* 0x000fe20004807099 */
[----:B------:R-:W-:Y:S01]  /*34f0*/  MUFU.EX2 R49, R49 ;  /* 0x0000003100317308 */ /* 0x000fe20000000800 */
[----:B------:R-:W-:Y:S02]  /*3500*/  F2FP.SATFINITE.E4M3.F32.PACK_AB_MERGE_C R155, R11, R10, R155 ;  /* 0x0000000a0b9b723e */ /* 0x000fe4000480709b */
[----:B------:R-:W-:-:S05]  /*3510*/  F2FP.SATFINITE.E4M3.F32.PACK_AB_MERGE_C R149, R15, R14, R149 ;  /* 0x0000000e0f95723e */ /* 0x000fca0004807095 */
[----:B------:R-:W-:Y:S01]  /*3520*/  MUFU.EX2 R25, R25 ;  /* 0x0000001900197308 */ /* 0x000fe20000000800 */
[----:B---3--:R-:W-:-:S07]  /*3530*/  FMNMX.FTZ R87, R2, R87, !PT ;  /* 0x0000005702577209 */ /* 0x008fce0007810000 */
        /* <DEDUP_REMOVED lines=153> */
[----:B------:R-:W-:-:S06]  /*3ed0*/  CS2R R36, SRZ ;  /* 0x0000000000247805 */ /* 0x000fcc000001ff00 */
[----:B------:R-:W2:Y:S01]  /*3ee0*/  MUFU.EX2 R44, R44 ;  /* 0x0000002c002c7308 */ /* 0x000ea20000000800 */
[----:B0-----:R-:W-:-:S07]  /*3ef0*/  FADD.FTZ R6, R41, R6 ;  /* 0x0000000629067221 */ /* 0x001fce0000010000 */
[----:B------:R-:W0:Y:S01]  /*3f00*/  MUFU.EX2 R39, R39 ;  /* 0x0000002700277308 */ /* 0x000e220000000800 */
[----:B-1----:R-:W-:-:S07]  /*3f10*/  FADD.FTZ R7, R3, R6 ;  /* 0x0000000603077221 */ /* 0x002fce0000010000 */
[----:B------:R-:W1:Y:S01]  /*3f20*/  MUFU.EX2 R46, R46 ;  /* 0x0000002e002e7308 */ /* 0x000e620000000800 */
[C---:B--2---:R-:W-:Y:S01]  /*3f30*/  F2FP.SATFINITE.E4M3.F32.PACK_AB_MERGE_C R13, R44.reuse, R3, RZ ;  /* 0x000000032c0d723e */ /* 0x044fe200048070ff */
[----:B------:R-:W-:-:S03]  /*3f40*/  FADD.FTZ R44, R44, R7 ;  /* 0x000000072c2c7221 */ /* 0x000fc60000010000 */
[----:B------:R-:W-:Y:S02]  /*3f50*/  F2FP.SATFINITE.E4M3.F32.PACK_AB_MERGE_C R140, R41, R58, R13 ;  /* 0x0000003a298c723e */ /* 0x000fe4000480700d */
[----:B------:R-:W-:Y:S01]  /*3f60*/  CS2R R40, SRZ ;  /* 0x0000000000287805 */ /* 0x000fe2000001ff00 */
[----:B------:R-:W2:Y:S01]  /*3f70*/  MUFU.EX2 R52, R82 ;  /* 0x0000005200347308 */ /* 0x000ea20000000800 */
[----:B0-----:R-:W-:-:S07]  /*3f80*/  FADD.FTZ R7, R39, R44 ;  /* 0x0000002c27077221 */ /* 0x001fce0000010000 */
[----:B------:R-:W0:Y:S01]  /*3f90*/  MUFU.EX2 R47, R47 ;  /* 0x0000002f002f7308 */ /* 0x000e220000000800 */
[----:B-1----:R-:W-:-:S07]  /*3fa0*/  FADD.FTZ R10, R46, R11 ;  /* 0x0000000b2e0a7221 */ /* 0x002fce0000010000 */
[----:B------:R1:W3:Y:S01]  /*3fb0*/  MUFU.EX2 R29, R45 ;  /* 0x0000002d001d7308 */ /* 0x0002e20000000800 */
[----:B--2---:R-:W-:-:S07]  /*3fc0*/  FADD.FTZ R6, R52, R7 ;  /* 0x0000000734067221 */ /* 0x004fce0000010000 */
[----:B------:R-:W2:Y:S01]  /*3fd0*/  MUFU.EX2 R50, R50 ;  /* 0x0000003200327308 */ /* 0x000ea20000000800 */
[----:B0-----:R-:W-:-:S01]  /*3fe0*/  FADD.FTZ R11, R47, R10 ;  /* 0x0000000a2f0b7221 */ /* 0x001fc20000010000 */
[----:B-1----:R-:W-:-:S06]  /*3ff0*/  CS2R R44, SRZ ;  /* 0x00000000002c7805 */ /* 0x002fcc000001ff00 */
[----:B------:R-:W0:Y:S01]  /*4000*/  MUFU.EX2 R12, R53 ;  /* 0x00000035000c7308 */ /* 0x000e220000000800 */
[----:B---3--:R-:W-:-:S07]  /*4010*/  FADD.FTZ R7, R29, R6 ;  /* 0x000000061d077221 */ /* 0x008fce0000010000 */
[----:B------:R-:W1:Y:S01]  /*4020*/  MUFU.EX2 R26, R26 ;  /* 0x0000001a001a7308 */ /* 0x000e620000000800 */
[----:B--2---:R-:W-:-:S01]  /*4030*/  FADD.FTZ R11, R50, R11 ;  /* 0x0000000b320b7221 */ /* 0x004fc20000010000 */
[----:B------:R-:W-:Y:S02]  /*4040*/  F2FP.SATFINITE.E4M3.F32.PACK_AB_MERGE_C R47, R50, R47, RZ ;  /* 0x0000002f322f723e */ /* 0x000fe400048070ff */
[----:B------:R-:W-:Y:S02]  /*4050*/  CS2R R50, SRZ ;  /* 0x0000000000327805 */ /* 0x000fe4000001ff00 */
[----:B------:R-:W-:Y:S02]  /*4060*/  F2FP.SATFINITE.E4M3.F32.PACK_AB_MERGE_C R143, R46, R43, R47 ;  /* 0x0000002b2e8f723e */ /* 0x000fe4000480702f */
[----:B------:R-:W-:Y:S01]  /*4070*/  CS2R R46, SRZ ;  /* 0x00000000002e7805 */ /* 0x000fe2000001ff00 */
[----:B------:R-:W2:Y:S01]  /*4080*/  MUFU.EX2 R8, R63 ;  /* 0x0000003f00087308 */ /* 0x000ea20000000800 */
[----:B0-----:R-:W-:-:S01]  /*4090*/  FADD.FTZ R7, R12, R7 ;  /* 0x000000070c077221 */ /* 0x001fc20000010000 */
[----:B------:R-:W-:-:S02]  /*40a0*/  F2FP.SATFINITE.E4M3.F32.PACK_AB_MERGE_C R29, R12, R29, RZ ;  /* 0x0000001d0c1d723e */ /* 0x000fc400048070ff */
[----:B------:R-:W-:Y:S02]  /*40b0*/  CS2R R42, SRZ ;  /* 0x00000000002a7805 */ /* 0x000fe4000001ff00 */
[----:B------:R-:W-:Y:S02]  /*40c0*/  F2FP.SATFINITE.E4M3.F32.PACK_AB_MERGE_C R142, R52, R39, R29 ;  /* 0x00000027348e723e */ /* 0x000fe4000480701d */
[----:B------:R-:W-:Y:S01]  /*40d0*/  CS2R R52, SRZ ;  /* 0x0000000000347805 */ /* 0x000fe2000001ff00 */
[----:B------:R-:W0:Y:S01]  /*40e0*/  MUFU.EX2 R27, R27 ;  /* 0x0000001b001b7308 */ /* 0x000e220000000800 */
[----:B-1----:R-:W-:-:S01]  /*40f0*/  FADD.FTZ R12, R26, R11 ;  /* 0x0000000b1a0c7221 */ /* 0x002fc20000010000 */
[----:B------:R-:W-:-:S06]  /*4100*/  CS2R R28, SRZ ;  /* 0x00000000001c7805 */ /* 0x000fcc000001ff00 */
        /* <DEDUP_REMOVED lines=11> */
[C---:B-1----:R-:W-:Y:S01]  /*41c0*/  F2FP.SATFINITE.E4M3.F32.PACK_AB_MERGE_C R30, R31.reuse, R30, RZ ;  /* 0x0000001e1f1e723e */ /* 0x042fe200048070ff */
[----:B------:R-:W-:-:S03]  /*41d0*/  FADD.FTZ R31, R31, R12 ;  /* 0x0000000c1f1f7221 */ /* 0x000fc60000010000 */
[----:B------:R-:W-:Y:S02]  /*41e0*/  F2FP.SATFINITE.E4M3.F32.PACK_AB_MERGE_C R137, R27, R26, R30 ;  /* 0x0000001a1b89723e */ /* 0x000fe4000480701e */
[----:B------:R-:W-:Y:S01]  /*41f0*/  CS2R R26, SRZ ;  /* 0x00000000001a7805 */ /* 0x000fe2000001ff00 */
[----:B------:R-:W-:Y:S01]  /*4200*/  MUFU.EX2 R32, R32 ;  /* 0x0000002000207308 */ /* 0x000fe20000000800 */
[----:B--2---:R-:W-:-:S01]  /*4210*/  FADD.FTZ R11, R62, R11 ;  /* 0x0000000b3e0b7221 */ /* 0x004fc20000010000 */
[----:B------:R-:W-:-:S04]  /*4220*/  F2FP.SATFINITE.E4M3.F32.PACK_AB_MERGE_C R67, R62, R67, RZ ;  /* 0x000000433e43723e */ /* 0x000fc800048070ff */
[----:B------:R-:W-:Y:S02]  /*4230*/  F2FP.SATFINITE.E4M3.F32.PACK_AB_MERGE_C R136, R9, R8, R67 ;  /* 0x000000080988723e */ /* 0x000fe40004807043 */
[----:B------:R-:W1:Y:S01]  /*4240*/  MUFU.EX2 R35, R35 ;  /* 0x0000002300237308 */ /* 0x000e620000000800 */
[----:B0-----:R-:W-:-:S01]  /*4250*/  FADD.FTZ R10, R34, R31 ;  /* 0x0000001f220a7221 */ /* 0x001fc20000010000 */
[----:B------:R-:W-:-:S06]  /*4260*/  CS2R R30, SRZ ;  /* 0x00000000001e7805 */ /* 0x000fcc000001ff00 */
[----:B------:R-:W-:Y:S08]  /*4270*/  MUFU.EX2 R3, R70 ;  /* 0x0000004600037308 */ /* 0x000ff00000000800 */
[----:B------:R-:W-:Y:S01]  /*4280*/  MUFU.EX2 R38, R38 ;  /* 0x0000002600267308 */ /* 0x000fe20000000800 */
[----:B-1----:R-:W-:-:S07]  /*4290*/  FADD.FTZ R9, R35, R10 ;  /* 0x0000000a23097221 */ /* 0x002fce0000010000 */
        /* <DEDUP_REMOVED lines=22> */
[----:B------:R-:W-:-:S07]  /*4400*/  IMAD.MOV.U32 R55, RZ, RZ, RZ ;  /* 0x000000ffff377224 */ /* 0x000fce00078e00ff */
.L_x_2122:
[----:B------:R-:W-:-:S04]  /*4410*/  UISETP.NE.AND UP0, UPT, UR23, 0x1, UPT ;  /* 0x000000011700788c */ /* 0x000fc8000bf05270 */
[----:B------:R-:W-:-:S04]  /*4420*/  USEL UR36, URZ, 0x1, UP0 ;  /* 0x000000013f247887 */ /* 0x000fc80008000000 */
[----:B------:R-:W-:Y:S01]  /*4430*/  ULOP3.LUT UR36, UR24, UR36, URZ, 0x3c, !UPT ;  /* 0x0000002418247292 */ /* 0x000fe2000f8e3c3f */
[----:B------:R-:W-:Y:S11]  /*4440*/  @!P0 BRA `(.L_x_2112) ;  /* 0x0000000000048947 */ /* 0x000ff60003800000 */
[----:B------:R-:W-:Y:S01]  /*4450*/  BPT.TRAP 0x1 ;  /* 0x000000040000795c */ /* 0x000fe20000300000 */
.L_x_2112:
        /* <DEDUP_REMOVED lines=9> */
.L_x_2113:
[----:B-1----:R-:W-:Y:S05]  /*44f0*/  @P1 BRA `(.L_x_2114) ;  /* 0x0000000000081947 */ /* 0x002fea0003800000 */
[----:B------:R-:W1:Y:S02]  /*4500*/  SYNCS.PHASECHK.TRANS64.TRYWAIT P1, [UR20+0x13230], R0 ;  /* 0x01323000ff0075a7 */ /* 0x000e640008020154 */
[----:B-1----:R-:W-:Y:S05]  /*4510*/  @!P1 BRA `(.L_x_2115) ;  /* 0x000000dc00489947 */ /* 0x002fea0003800000 */
.L_x_2114:
        /* <DEDUP_REMOVED lines=64> */
.L_x_2116:
[----:B------:R-:W-:Y:S01]  /*4920*/  ULEA UR11, UR23, UR45, 0x3 ;  /* 0x0000002d170b7291 */ /* 0x000fe2000f8e183f */
[----:B01----:R-:W-:-:S05]  /*4930*/  IMAD.U32 R0, RZ, RZ, UR24 ;  /* 0x00000018ff007e24 */ /* 0x003fca000f8e00ff */
[----:B------:R-:W-:-:S04]  /*4940*/  SHF.L.U32 R0, R0, 0x1f, RZ ;  /* 0x0000001f00007819 */ /* 0x000fc800000006ff */
[----:B------:R0:W1:Y:S01]  /*4950*/  SYNCS.PHASECHK.TRANS64.TRYWAIT P1, [UR11+0x13250], R0 ;  /* 0x01325000ff0075a7 */ /* 0x000062000802014b */
[----:B------:R-:W-:Y:S05]  /*4960*/  @!P0 BRA `(.L_x_2117) ;  /* 0x0000000000048947 */ /* 0x000fea0003800000 */
[----:B------:R-:W-:Y:S01]  /*4970*/  BPT.TRAP 0x1 ;  /* 0x000000040000795c */ /* 0x000fe20000300000 */
.L_x_2117:
[----:B-1----:R-:W-:Y:S05]  /*4980*/  @P1 BRA `(.L_x_2118) ;  /* 0x0000000000081947 */ /* 0x002fea0003800000 */
[----:B------:R-:W1:Y:S02]  /*4990*/  SYNCS.PHASECHK.TRANS64.TRYWAIT P1, [UR11+0x13250], R0 ;  /* 0x01325000ff0075a7 */ /* 0x000e64000802014b */
[----:B-1----:R-:W-:Y:S05]  /*49a0*/  @!P1 BRA `(.L_x_2119) ;  /* 0x000000d8003c9947 */ /* 0x002fea0003800000 */
.L_x_2118:
        /* <DEDUP_REMOVED lines=32> */
.L_x_2120:
[----:B------:R-:W-:Y:S01]  /*4bb0*/  UISETP.NE.AND UP0, UPT, UR51, URZ, UPT ;  /* 0x0000003f3300728c */ /* 0x000fe2000bf05270 */
[----:B------:R-:W-:Y:S01]  /*4bc0*/  VIADD R8, R17, UR42 ;  /* 0x0000002a11087c36 */ /* 0x000fe20008000000 */
[----:B------:R-:W-:Y:S01]  /*4bd0*/  UIADD3 UR20, UR20, 0x13240, URZ ;  /* 0x0001324014147890 */ /* 0x000fe2000fffe03f */
[----:B------:R-:W-:Y:S02]  /*4be0*/  IMAD.MOV.U32 R11, RZ, RZ, -0x2 ;  /* 0xfffffffeff0b7424 */ /* 0x000fe400078e00ff */
[----:B------:R-:W-:Y:S01]  /*4bf0*/  IMAD.U32 R15, RZ, RZ, UR43 ;  /* 0x0000002bff0f7e24 */ /* 0x000fe2000f8e00ff */
[----:B------:R-:W-:Y:S01]  /*4c00*/  PLOP3.LUT P1, PT, PT, PT, UP0, 0x80, 0x0 ;  /* 0x000000000000781c */ /* 0x000fe20003f2f008 */
[----:B------:R-:W-:Y:S01]  /*4c10*/  UPRMT UR20, UR44, 0x654, UR20 ;  /* 0x000006542c147896 */ /* 0x000fe20008000014 */
[----:B------:R-:W-:-:S03]  /*4c20*/  PLOP3.LUT P2, PT, PT, PT, UP0, 0x80, 0x0 ;  /* 0x000000000000781c */ /* 0x000fc60003f4f008 */
[----:B------:R-:W-:-:S05]  /*4c30*/  @UP0 ULDC UR6, c[0x0][0x44c] ;  /* 0x0001130000060ab9 */ /* 0x000fca0000000800 */
[----:B------:R-:W-:Y:S03]  /*4c40*/  SYNCS.ARRIVE.TRANS64.RED.A1T0 RZ, [UR20], RZ ;  /* 0x000000ffffff79a7 */ /* 0x000fe60008100414 */
[----:B01----:R-:W-:Y:S01]  /*4c50*/  @P1 IMAD.HI.U32 R0, R8, UR6, RZ ;  /* 0x0000000608001c27 */ /* 0x003fe2000f8e00ff */
[----:B------:R-:W-:-:S04]  /*4c60*/  @UP0 ULDC UR6, c[0x0][0x450] ;  /* 0x0001140000060ab9 */ /* 0x000fc80000000800 */
[----:B------:R-:W-:Y:S01]  /*4c70*/  @P2 SHF.R.U32.HI R8, RZ, UR6, R0 ;  /* 0x00000006ff082c19 */ /* 0x000fe20008011600 */
[----:B------:R-:W-:Y:S02]  /*4c80*/  UMOV UR6, 0x1 ;  /* 0x0000000100067882 */ /* 0x000fe40000000000 */
[----:B------:R-:W-:Y:S02]  /*4c90*/  UIMAD UR6, UR22, -0xa0, UR6 ;  /* 0xffffff60160678a4 */ /* 0x000fe4000f8e0206 */
[----:B------:R-:W0:Y:S04]  /*4ca0*/  SHFL.IDX PT, R9, R8, RZ, 0x1c1f ;  /* 0x001c1fff08097589 */ /* 0x000e2800000e0000 */
[----:B------:R-:W-:Y:S02]  /*4cb0*/  IMAD R0, R16, R11, UR6 ;  /* 0x0000000610007e24 */ /* 0x000fe4000f8e020b */
[----:B------:R-:W-:-:S05]  /*4cc0*/  IMAD.U32 R11, RZ, RZ, UR50 ;  /* 0x00000032ff0b7e24 */ /* 0x000fca000f8e00ff */
[----:B------:R-:W-:-:S05]  /*4cd0*/  IADD3 R0, -R11, UR49, R0 ;  /* 0x000000310b007c10 */ /* 0x000fca000fffe100 */
[----:B0-----:R-:W-:-:S05]  /*4ce0*/  IMAD.IADD R2, R0, 0x1, R9 ;  /* 0x0000000100027824 */ /* 0x001fca00078e0209 */
        /* <DEDUP_REMOVED lines=126> */
[----:B------:R0:W1:Y:S03]  /*54d0*/  SHFL.IDX PT, R15, R8, 0x1, 0x1c1f ;  /* 0x003c1f00080f7f89 */ /* 0x00006600000e0000 */
[----:B------:R-:W-:-:S05]  /*54e0*/  FSEL R10, R10, RZ, P1 ;  /* 0x000000ff0a0a7208 */ /* 0x000fca0000800000 */
[--C-:B------:R-:W-:Y:S01]  /*54f0*/  FFMA.FTZ R11, R124, UR43, -R10.reuse ;  /* 0x0000002b7c0b7c23 */ /* 0x100fe2000801080a */
[----:B------:R-:W-:-:S01]  /*5500*/  FFMA.FTZ R124, R104, UR43, -R10 ;  /* 0x0000002b687c7c23 */ /* 0x000fc2000801080a */
[--C-:B------:R-:W-:Y:S01]  /*5510*/  FFMA.FTZ R12, R121, UR43, -R10.reuse ;  /* 0x0000002b790c7c23 */ /* 0x100fe2000801080a */
[----:B------:R-:W-:-:S01]  /*5520*/  FFMA.FTZ R14, R125, UR43, -R10 ;  /* 0x0000002b7d0e7c23 */ /* 0x000fc2000801080a */
[--C-:B------:R-:W-:Y:S01]  /*5530*/  FFMA.FTZ R125, R113, UR43, -R10.reuse ;  /* 0x0000002b717d7c23 */ /* 0x100fe2000801080a */
[----:B0-----:R-:W-:-:S01]  /*5540*/  FFMA.FTZ R8, R129, UR43, -R10 ;  /* 0x0000002b81087c23 */ /* 0x001fc2000801080a */
[--C-:B------:R-:W-:Y:S01]  /*5550*/  FFMA.FTZ R13, R128, UR43, -R10.reuse ;  /* 0x0000002b800d7c23 */ /* 0x100fe2000801080a */
[----:B------:R-:W-:Y:S01]  /*5560*/  FSEL R129, R2, RZ, P1 ;  /* 0x000000ff02817208 */ /* 0x000fe20000800000 */
        /* <DEDUP_REMOVED lines=8> */
[----:B-1----:R-:W-:-:S02]  /*55f0*/  IMAD.IADD R0, R0, 0x1, R15 ;  /* 0x0000000100007824 */ /* 0x002fc400078e020f */
[----:B------:R-:W-:-:S01]  /*5600*/  FFMA.FTZ R15, R132, UR43, -R10 ;  /* 0x0000002b840f7c23 */ /* 0x000fc2000801080a */
[--C-:B------:R-:W-:Y:S01]  /*5610*/  FFMA.FTZ R76, R76, UR43, -R10.reuse ;  /* 0x0000002b4c4c7c23 */ /* 0x100fe2000801080a */
[----:B------:R-:W-:-:S01]  /*5620*/  FFMA.FTZ R77, R77, UR43, -R10 ;  /* 0x0000002b4d4d7c23 */ /* 0x000fc2000801080a */
[--C-:B------:R-:W-:Y:S01]  /*5630*/  FFMA.FTZ R80, R80, UR43, -R10.reuse ;  /* 0x0000002b50507c23 */ /* 0x100fe2000801080a */
[C---:B------:R-:W-:Y:S01]  /*5640*/  ISETP.GT.AND P2, PT, R0.reuse, RZ, PT ;  /* 0x000000ff0000720c */ /* 0x040fe20003f44270 */
[--C-:B------:R-:W-:Y:S01]  /*5650*/  FFMA.FTZ R81, R81, UR43, -R10.reuse ;  /* 0x0000002b51517c23 */ /* 0x100fe2000801080a */
[----:B------:R-:W-:Y:S01]  /*5660*/  ISETP.GT.AND P3, PT, R0, 0x1, PT ;  /* 0x000000010000780c */ /* 0x000fe20003f64270 */
[--C-:B------:R-:W-:Y:S01]  /*5670*/  FFMA.FTZ R84, R84, UR43, -R10.reuse ;  /* 0x0000002b54547c23 */ /* 0x100fe2000801080a */
[----:B------:R-:W-:Y:S01]  /*5680*/  FSEL R122, R122, -INF , P2 ;  /* 0xff8000007a7a7808 */ /* 0x000fe20001000000 */
[--C-:B------:R-:W-:Y:S01]  /*5690*/  FFMA.FTZ R85, R85, UR43, -R10.reuse ;  /* 0x0000002b55557c23 */ /* 0x100fe2000801080a */
[----:B------:R-:W-:Y:S01]  /*56a0*/  ISETP.GT.AND P2, PT, R0, 0x8, PT ;  /* 0x000000080000780c */ /* 0x000fe20003f44270 */
[--C-:B------:R-:W-:Y:S01]  /*56b0*/  FFMA.FTZ R56, R56, UR43, -R10.reuse ;  /* 0x0000002b38387c23 */ /* 0x100fe2000801080a */
        /* <DEDUP_REMOVED lines=15> */
[----:B------:R-:W-:Y:S01]  /*57b0*/  FFMA.FTZ R69, R69, UR43, -R10 ;  /* 0x0000002b45457c23 */ /* 0x000fe2000801080a */
[----:B------:R-:W-:Y:S01]  /*57c0*/  ISETP.GT.AND P3, PT, R0, 0x11, PT ;  /* 0x000000110000780c */ /* 0x000fe20003f64270 */
[----:B------:R-:W-:Y:S01]  /*57d0*/  FADD.FTZ R129, -R129, R6 ;  /* 0x0000000681817221 */ /* 0x000fe20000010100 */
        /* <DEDUP_REMOVED lines=9> */
[----:B------:R-:W-:Y:S01]  /*5870*/  FMNMX.FTZ R121, R131, R104, !PT ;  /* 0x0000006883797209 */ /* 0x000fe20007810000 */
[----:B------:R-:W-:Y:S01]  /*5880*/  FFMA.FTZ R104, R105, UR43, -R10 ;  /* 0x0000002b69687c23 */ /* 0x000fe2000801080a */
[----:B------:R-:W-:Y:S01]  /*5890*/  FSEL R135, R135, -INF , P3 ;  /* 0xff80000087877808 */ /* 0x000fe20001800000 */
[----:B------:R0:W-:Y:S01]  /*58a0*/  MUFU.EX2 R21, R124 ;  /* 0x0000007c00157308 */ /* 0x0001e20000000800 */
[----:B------:R-:W-:-:S02]  /*58b0*/  ISETP.GT.AND P2, PT, R0, 0x20, PT ;  /* 0x000000200000780c */ /* 0x000fc40003f44270 */
[----:B------:R-:W-:Y:S02]  /*58c0*/  FMNMX.FTZ R120, R134, R121, !PT ;  /* 0x0000007986787209 */ /* 0x000fe40007810000 */
[----:B------:R-:W-:Y:S02]  /*58d0*/  ISETP.GT.AND P3, PT, R0, 0x21, PT ;  /* 0x000000210000780c */ /* 0x000fe40003f64270 */
[----:B------:R-:W-:Y:S01]  /*58e0*/  FSEL R106, R106, -INF , P2 ;  /* 0xff8000006a6a7808 */ /* 0x000fe20001000000 */
[----:B------:R-:W-:Y:S01]  /*58f0*/  MUFU.EX2 R11, R11 ;  /* 0x0000000b000b7308 */ /* 0x000fe20000000800 */
[----:B------:R-:W-:Y:S01]  /*5900*/  FMNMX.FTZ R105, R135, R120, !PT ;  /* 0x0000007887697209 */ /* 0x000fe20007810000 */
[----:B0-----:R-:W-:Y:S01]  /*5910*/  FFMA.FTZ R124, R108, UR43, -R10 ;  /* 0x0000002b6c7c7c23 */ /* 0x001fe2000801080a */
[----:B------:R-:W-:Y:S02]  /*5920*/  ISETP.GT.AND P2, PT, R0, 0x28, PT ;  /* 0x000000280000780c */ /* 0x000fe40003f44270 */
[----:B------:R-:W-:-:S02]  /*5930*/  FSEL R107, R107, -INF , P3 ;  /* 0xff8000006b6b7808 */ /* 0x000fc40001800000 */
[----:B------:R-:W-:Y:S01]  /*5940*/  FMNMX.FTZ R108, R106, R105, !PT ;  /* 0x000000696a6c7209 */ /* 0x000fe20007810000 */
[----:B------:R-:W-:Y:S01]  /*5950*/  MUFU.EX2 R14, R14 ;  /* 0x0000000e000e7308 */ /* 0x000fe20000000800 */
[----:B------:R-:W-:Y:S02]  /*5960*/  ISETP.GT.AND P3, PT, R0, 0x29, PT ;  /* 0x000000290000780c */ /* 0x000fe40003f64270 */
[----:B------:R-:W-:Y:S02]  /*5970*/  FSEL R110, R110, -INF , P2 ;  /* 0xff8000006e6e7808 */ /* 0x000fe40001000000 */
[----:B------:R-:W-:Y:S01]  /*5980*/  FMNMX.FTZ R121, R107, R108, !PT ;  /* 0x0000006c6b797209 */ /* 0x000fe20007810000 */
[----:B------:R-:W-:Y:S01]  /*5990*/  FFMA.FTZ R108, R109, UR43, -R10 ;  /* 0x0000002b6d6c7c23 */ /* 0x000fe2000801080a */
[----:B------:R-:W-:Y:S01]  /*59a0*/  ISETP.GT.AND P2, PT, R0, 0x30, PT ;  /* 0x000000300000780c */ /* 0x000fe20003f44270 */
[----:B------:R0:W-:Y:S01]  /*59b0*/  MUFU.EX2 R105, R124 ;  /* 0x0000007c00697308 */ /* 0x0001e20000000800 */
[----:B------:R-:W-:-:S02]  /*59c0*/  FSEL R111, R111, -INF , P3 ;  /* 0xff8000006f6f7808 */ /* 0x000fc40001800000 */
        /* <DEDUP_REMOVED lines=12> */
[----:B------:R-:W-:Y:S02]  /*5a90*/  FMNMX.FTZ R121, R115, R112, !PT ;  /* 0x0000007073797209 */ /* 0x000fe40007810000 */
[----:B------:R-:W-:Y:S01]  /*5aa0*/  FSEL R119, R119, -INF , P3 ;  /* 0xff80000077777808 */ /* 0x000fe20001800000 */
[----:B------:R-:W-:Y:S01]  /*5ab0*/  MUFU.EX2 R109, R124 ;  /* 0x0000007c006d7308 */ /* 0x000fe20000000800 */
[----:B------:R-:W-:-:S02]  /*5ac0*/  ISETP.GT.AND P2, PT, R0, 0x40, PT ;  /* 0x000000400000780c */ /* 0x000fc40003f44270 */
[----:B------:R-:W-:Y:S02]  /*5ad0*/  FMNMX.FTZ R120, R118, R121, !PT ;  /* 0x0000007976787209 */ /* 0x000fe40007810000 */
[----:B------:R-:W-:Y:S02]  /*5ae0*/  ISETP.GT.AND P3, PT, R0, 0x41, PT ;  /* 0x000000410000780c */ /* 0x000fe40003f64270 */
[----:B------:R-:W-:Y:S01]  /*5af0*/  FSEL R112, R90, -INF , P2 ;  /* 0xff8000005a707808 */ /* 0x000fe20001000000 */
[----:B------:R-:W-:Y:S01]  /*5b00*/  MUFU.EX2 R15, R15 ;  /* 0x0000000f000f7308 */ /* 0x000fe20000000800 */
[----:B------:R-:W-:Y:S01]  /*5b10*/  FMNMX.FTZ R113, R119, R120, !PT ;  /* 0x0000007877717209 */ /* 0x000fe20007810000 */
[----:B------:R-:W-:Y:S01]  /*5b20*/  FFMA.FTZ R120, R116, UR43, -R10 ;  /* 0x0000002b74787c23 */ /* 0x000fe2000801080a */
[----:B------:R-:W-:Y:S02]  /*5b30*/  ISETP.GT.AND P2, PT, R0, 0x48, PT ;  /* 0x000000480000780c */ /* 0x000fe40003f44270 */
[----:B------:R-:W-:-:S02]  /*5b40*/  FSEL R91, R91, -INF , P3 ;  /* 0xff8000005b5b7808 */ /* 0x000fc40001800000 */
[----:B------:R-:W-:Y:S01]  /*5b50*/  FMNMX.FTZ R116, R112, R113, !PT ;  /* 0x0000007170747209 */ /* 0x000fe20007810000 */
[----:B------:R-:W-:Y:S01]  /*5b60*/  MUFU.EX2 R90, R125 ;  /* 0x0000007d005a7308 */ /* 0x000fe20000000800 */
[----:B------:R-:W-:Y:S02]  /*5b70*/  ISETP.GT.AND P3, PT, R0, 0x49, PT ;  /* 0x000000490000780c */ /* 0x000fe40003f64270 */
[----:B------:R-:W-:Y:S02]  /*5b80*/  FSEL R113, R94, -INF , P2 ;  /* 0xff8000005e717808 */ /* 0x000fe40001000000 */
[----:B------:R-:W-:Y:S02]  /*5b90*/  FMNMX.FTZ R116, R91, R116, !PT ;  /* 0x000000745b747209 */ /* 0x000fe40007810000 */
        /* <DEDUP_REMOVED lines=23> */
[----:B------:R-:W-:Y:S02]  /*5d10*/  FMNMX.FTZ R121, R103, R116, !PT ;  /* 0x0000007467797209 */ /* 0x000fe40007810000 */
        /* <DEDUP_REMOVED lines=57> */
[----:B------:R-:W-:-:S04]  /*60b0*/  FMNMX.FTZ R0, R72, R121, !PT ;  /* 0x0000007948007209 */ /* 0x000fc80007810000 */
[----:B------:R-:W-:-:S03]  /*60c0*/  FMNMX.FTZ R0, R71, R0, !PT ;  /* 0x0000000047007209 */ /* 0x000fc60007810000 */
[----:B------:R-:W-:Y:S02]  /*60d0*/  MUFU.EX2 R77, R77 ;  /* 0x0000004d004d7308 */ /* 0x000fe40000000800 */
[----:B------:R-:W1:Y:S06]  /*60e0*/  SHFL.BFLY PT, R121, R0, 0x2, 0x1f ;  /* 0x0c401f0000797f89 */ /* 0x000e6c00000e0000 */
[----:B------:R-:W-:Y:S08]  /*60f0*/  MUFU.EX2 R80, R80 ;  /* 0x0000005000507308 */ /* 0x000ff00000000800 */
[----:B------:R-:W-:Y:S08]  /*6100*/  MUFU.EX2 R81, R81 ;  /* 0x0000005100517308 */ /* 0x000ff00000000800 */
[----:B------:R-:W-:Y:S01]  /*6110*/  MUFU.EX2 R84, R84 ;  /* 0x0000005400547308 */ /* 0x000fe20000000800 */
[----:B-1----:R-:W-:-:S05]  /*6120*/  FMNMX.FTZ R121, R0, R121, !PT ;  /* 0x0000007900797209 */ /* 0x002fca0007810000 */
[----:B------:R-:W1:Y:S02]  /*6130*/  SHFL.BFLY PT, R0, R121, 0x1, 0x1f ;  /* 0x0c201f0079007f89 */ /* 0x000e6400000e0000 */
[----:B------:R-:W-:Y:S08]  /*6140*/  MUFU.EX2 R85, R85 ;  /* 0x0000005500557308 */ /* 0x000ff00000000800 */
[----:B------:R-:W-:Y:S08]  /*6150*/  MUFU.EX2 R56, R56 ;  /* 0x0000003800387308 */ /* 0x000ff00000000800 */
[----:B------:R-:W-:Y:S01]  /*6160*/  MUFU.EX2 R57, R57 ;  /* 0x0000003900397308 */ /* 0x000fe20000000800 */
[----:B-1----:R-:W-:Y:S01]  /*6170*/  FMNMX.FTZ R0, R121, R0, !PT ;  /* 0x0000000079007209 */ /* 0x002fe20007810000 */
[----:B------:R-:W-:-:S06]  /*6180*/  IMAD.U32 R121, RZ, RZ, UR43 ;  /* 0x0000002bff797e24 */ /* 0x000fcc000f8e00ff */
[----:B------:R-:W-:Y:S01]  /*6190*/  MUFU.EX2 R60, R60 ;  /* 0x0000003c003c7308 */ /* 0x000fe20000000800 */
[C---:B------:R-:W-:Y:S01]  /*61a0*/  FSETP.NEU.FTZ.AND P2, PT, R0.reuse, -INF , PT ;  /* 0xff8000000000780b */ /* 0x040fe20003f5d000 */
[----:B------:R-:W-:-:S03]  /*61b0*/  FFMA.FTZ R116, R0, R121, -8 ;  /* 0xc100000000747423 */ /* 0x000fc60000010079 */
[----:B------:R-:W-:Y:S02]  /*61c0*/  FSEL R128, R0, RZ, P2 ;  /* 0x000000ff00807208 */ /* 0x000fe40001000000 */
[----:B------:R-:W-:Y:S01]  /*61d0*/  FSEL R10, R116, RZ, P2 ;  /* 0x000000ff740a7208 */ /* 0x000fe20001000000 */
[----:B------:R-:W-:Y:S02]  /*61e0*/  MUFU.EX2 R61, R61 ;  /* 0x0000003d003d7308 */ /* 0x000fe40000000800 */
[----:B------:R-:W-:-:S02]  /*61f0*/  FADD.FTZ R128, -R128, R7 ;  /* 0x0000000780807221 */ /* 0x000fc40000010100 */
[--C-:B0-----:R-:W-:Y:S01]  /*6200*/  FFMA.FTZ R120, R126, UR43, -R10.reuse ;  /* 0x0000002b7e787c23 */ /* 0x101fe2000801080a */
[----:B------:R-:W-:Y:S01]  /*6210*/  FMUL.FTZ R126, R129, UR43 ;  /* 0x0000002b817e7c20 */ /* 0x000fe20008410000 */
[--C-:B------:R-:W-:Y:S01]  /*6220*/  FFMA.FTZ R116, R122, UR43, -R10.reuse ;  /* 0x0000002b7a747c23 */ /* 0x100fe2000801080a */
[----:B------:R-:W-:Y:S01]  /*6230*/  FMUL.FTZ R7, R128, UR43 ;  /* 0x0000002b80077c20 */ /* 0x000fe20008410000 */
        /* <DEDUP_REMOVED lines=43> */
[----:B-1----:R-:W-:-:S01]  /*64f0*/  FFMA.FTZ R4, R7, R3, R116 ;  /* 0x0000000307047223 */ /* 0x002fc20000010074 */
[----:B------:R-:W-:Y:S01]  /*6500*/  FADD.FTZ R113, R13, R128 ;  /* 0x000000800d717221 */ /* 0x000fe20000010000 */
[----:B------:R-:W-:-:S01]  /*6510*/  FFMA.FTZ R63, R63, UR43, -R10 ;  /* 0x0000002b3f3f7c23 */ /* 0x000fc2000801080a */
[--C-:B------:R-:W-:Y:S01]  /*6520*/  FFMA.FTZ R66, R66, UR43, -R10.reuse ;  /* 0x0000002b42427c23 */ /* 0x100fe2000801080a */
[----:B------:R-:W-:-:S01]  /*6530*/  FFMA.FTZ R67, R67, UR43, -R10 ;  /* 0x0000002b43437c23 */ /* 0x000fc2000801080a */
[----:B------:R-:W-:Y:S01]  /*6540*/  FADD.FTZ R128, R8, R113 ;  /* 0x0000007108807221 */ /* 0x000fe20000010000 */
[----:B------:R-:W-:-:S01]  /*6550*/  FFMA.FTZ R72, R72, UR43, -R10 ;  /* 0x0000002b48487c23 */ /* 0x000fc2000801080a */
[----:B------:R-:W1:Y:S01]  /*6560*/  MUFU.EX2 R122, R122 ;  /* 0x0000007a007a7308 */ /* 0x000e620000000800 */
[----:B0-----:R-:W-:-:S01]  /*6570*/  FADD.FTZ R3, R121, R4 ;  /* 0x0000000479037221 */ /* 0x001fc20000010000 */
[----:B------:R-:W-:Y:S01]  /*6580*/  FADD.FTZ R113, R15, R128 ;  /* 0x000000800f717221 */ /* 0x000fe20000010000 */
[----:B------:R-:W-:-:S02]  /*6590*/  FFMA.FTZ R71, R71, UR43, -R10 ;  /* 0x0000002b47477c23 */ /* 0x000fc4000801080a */
[----:B------:R-:W-:Y:S01]  /*65a0*/  FADD.FTZ R4, R120, R3 ;  /* 0x0000000378047221 */ /* 0x000fe20000010000 */
[----:B------:R-:W-:-:S02]  /*65b0*/  FADD.FTZ R128, R20, R113 ;  /* 0x0000007114807221 */ /* 0x000fc40000010000 */
[----:B------:R-:W0:Y:S01]  /*65c0*/  MUFU.EX2 R125, R125 ;  /* 0x0000007d007d7308 */ /* 0x000e220000000800 */
[----:B--2---:R-:W-:-:S01]  /*65d0*/  FADD.FTZ R3, R123, R4 ;  /* 0x000000047b037221 */ /* 0x004fc20000010000 */
[----:B------:R-:W-:-:S04]  /*65e0*/  FADD.FTZ R113, R21, R128 ;  /* 0x0000008015717221 */ /* 0x000fc80000010000 */
[----:B------:R-:W-:Y:S02]  /*65f0*/  FADD.FTZ R128, R104, R113 ;  /* 0x0000007168807221 */ /* 0x000fe40000010000 */
[----:B------:R-:W2:Y:S01]  /*6600*/  MUFU.EX2 R124, R124 ;  /* 0x0000007c007c7308 */ /* 0x000ea20000000800 */
[----:B-1----:R-:W-:-:S01]  /*6610*/  FADD.FTZ R4, R122, R3 ;  /* 0x000000037a047221 */ /* 0x002fc20000010000 */
[----:B------:R-:W-:-:S04]  /*6620*/  FADD.FTZ R113, R105, R128 ;  /* 0x0000008069717221 */ /* 0x000fc80000010000 */
[----:B------:R-:W-:Y:S02]  /*6630*/  FADD.FTZ R128, R108, R113 ;  /* 0x000000716c807221 */ /* 0x000fe40000010000 */
[----:B------:R-:W1:Y:S01]  /*6640*/  MUFU.EX2 R127, R127 ;  /* 0x0000007f007f7308 */ /* 0x000e620000000800 */
[----:B0-----:R-:W-:-:S01]  /*6650*/  FADD.FTZ R3, R125, R4 ;  /* 0x000000047d037221 */ /* 0x001fc20000010000 */
[----:B------:R-:W-:-:S04]  /*6660*/  FADD.FTZ R113, R109, R128 ;  /* 0x000000806d717221 */ /* 0x000fc80000010000 */
[----:B------:R-:W-:Y:S02]  /*6670*/  FADD.FTZ R113, R90, R113 ;  /* 0x000000715a717221 */ /* 0x000fe40000010000 */
        /* <DEDUP_REMOVED lines=16> */
[----:B------:R-:W-:-:S06]  /*6780*/  FADD.FTZ R4, R94, R113 ;  /* 0x000000715e047221 */ /* 0x000fcc0000010000 */
[----:B------:R-:W1:Y:S01]  /*6790*/  MUFU.EX2 R112, R112 ;  /* 0x0000007000707308 */ /* 0x000e620000000800 */
[----:B0-----:R-:W-:-:S01]  /*67a0*/  FADD.FTZ R128, R118, R3 ;  /* 0x0000000376807221 */ /* 0x001fc20000010000 */
[----:B------:R-:W-:-:S04]  /*67b0*/  FADD.FTZ R3, R117, R4 ;  /* 0x0000000475037221 */ /* 0x000fc80000010000 */
[----:B------:R-:W-:Y:S02]  /*67c0*/  FADD.FTZ R4, R88, R3 ;  /* 0x0000000358047221 */ /* 0x000fe40000010000 */
        /* <DEDUP_REMOVED lines=38> */
[----:B------:R-:W-:-:S06]  /*6a30*/  FADD.FTZ R3, R61, R4 ;  /* 0x000000043d037221 */ /* 0x000fcc0000010000 */
        /* <DEDUP_REMOVED lines=38> */
.L_x_2121:
        /* <DEDUP_REMOVED lines=12> */
[----:B------:R-:W-:Y:S01]  /*6d60*/  FMUL.FTZ R26, R26, R7 ;  /* 0x000000071a1a7220 */ /* 0x000fe20000410000 */
        /* <DEDUP_REMOVED lines=70> */
.L_x_2111:
[----:B------:R-:W-:-:S13]  /*71d0*/  ISETP.LE.AND P1, PT, RZ, UR22, PT ;  /* 0x00000016ff007c0c */ /* 0x000fda000bf23270 */
[----:B------:R-:W-:Y:S05]  /*71e0*/  @!P1 BRA `(.L_x_2123) ;  /* 0x0000002000a09947 */ /* 0x000fea0003800000 */
[----:B------:R-:W-:Y:S01]  /*71f0*/  IMAD.MOV.U32 R9, RZ, RZ, R0 ;  /* 0x000000ffff097224 */ /* 0x000fe200078e0000 */
[----:B------:R-:W-:Y:S01]  /*7200*/  UMOV UR21, UR36 ;  /* 0x0000002400157c82 */ /* 0x000fe20008000000 */
[----:B------:R-:W-:Y:S01]  /*7210*/  IMAD.MOV.U32 R7, RZ, RZ, R2 ;  /* 0x000000ffff077224 */ /* 0x000fe200078e0002 */
[----:B------:R-:W-:-:S06]  /*7220*/  UMOV UR20, UR37 ;  /* 0x0000002500147c82 */ /* 0x000fcc0008000000 */
.L_x_2134:
[----:B------:R-:W-:-:S04]  /*7230*/  UIADD3 UR37, UR20, 0x1, URZ ;  /* 0x0000000114257890 */ /* 0x000fc8000fffe03f */
[----:B------:R-:W-:-:S04]  /*7240*/  UISETP.NE.AND UP0, UPT, UR37, 0x2, UPT ;  /* 0x000000022500788c */ /* 0x000fc8000bf05270 */
[----:B------:R-:W-:Y:S02]  /*7250*/  USEL UR36, URZ, 0x1, UP0 ;  /* 0x000000013f247887 */ /* 0x000fe40008000000 */
[----:B------:R-:W-:Y:S02]  /*7260*/  USEL UR37, UR37, URZ, UP0 ;  /* 0x0000003f25257287 */ /* 0x000fe40008000000 */
[----:B------:R-:W-:Y:S01]  /*7270*/  ULOP3.LUT UR36, UR21, UR36, URZ, 0x3c, !UPT ;  /* 0x0000002415247292 */ /* 0x000fe2000f8e3c3f */
[----:B------:R-:W-:Y:S11]  /*7280*/  @!P0 BRA `(.L_x_2124) ;  /* 0x0000000000048947 */ /* 0x000ff60003800000 */
[----:B------:R-:W-:Y:S01]  /*7290*/  BPT.TRAP 0x1 ;  /* 0x000000040000795c */ /* 0x000fe20000300000 */
.L_x_2124:
[----:B------:R-:W-:Y:S01]  /*72a0*/  ULEA UR6, UR37, UR45, 0x3 ;  /* 0x0000002d25067291 */ /* 0x000fe2000f8e183f */
[----:B------:R-:W-:-:S05]  /*72b0*/  IMAD.U32 R0, RZ, RZ, UR36 ;  /* 0x00000024ff007e24 */ /* 0x000fca000f8e00ff */
[----:B------:R-:W-:-:S04]  /*72c0*/  SHF.L.U32 R0, R0, 0x1f, RZ ;  /* 0x0000001f00007819 */ /* 0x000fc800000006ff */
[----:B------:R0:W1:Y:S01]  /*72d0*/  SYNCS.PHASECHK.TRANS64.TRYWAIT P1, [UR6+0x13230], R0 ;  /* 0x01323000ff0075a7 */ /* 0x0000620008020146 */
[----:B------:R-:W-:Y:S05]  /*72e0*/  @!P0 BRA `(.L_x_2125) ;  /* 0x0000000000048947 */ /* 0x000fea0003800000 */
[----:B------:R-:W-:Y:S01]  /*72f0*/  BPT.TRAP 0x1 ;  /* 0x000000040000795c */ /* 0x000fe20000300000 */
.L_x_2125:
[----:B-1----:R-:W-:Y:S05]  /*7300*/  @P1 BRA `(.L_x_2126) ;  /* 0x0000000000081947 */ /* 0x002fea0003800000 */
[----:B------:R-:W1:Y:S02]  /*7310*/  SYNCS.PHASECHK.TRANS64.TRYWAIT P1, [UR6+0x13230], R0 ;  /* 0x01323000ff0075a7 */ /* 0x000e640008020146 */
[----:B-1----:R-:W-:Y:S05]  /*7320*/  @!P1 BRA `(.L_x_2127) ;  /* 0x000000ac00f49947 */ /* 0x002fea0003800000 */
.L_x_2126:
        /* <DEDUP_REMOVED lines=64> */
.L_x_2128:
[----:B------:R-:W-:Y:S01]  /*7730*/  ULEA UR11, UR20, UR45, 0x3 ;  /* 0x0000002d140b7291 */ /* 0x000fe2000f8e183f */
[----:B01----:R-:W-:-:S05]  /*7740*/  IMAD.U32 R0, RZ, RZ, UR21 ;  /* 0x00000015ff007e24 */ /* 0x003fca000f8e00ff */
[----:B------:R-:W-:-:S04]  /*7750*/  SHF.L.U32 R0, R0, 0x1f, RZ ;  /* 0x0000001f00007819 */ /* 0x000fc800000006ff */
[----:B------:R0:W1:Y:S01]  /*7760*/  SYNCS.PHASECHK.TRANS64.TRYWAIT P1, [UR11+0x13250], R0 ;  /* 0x01325000ff0075a7 */ /* 0x000062000802014b */
[----:B------:R-:W-:Y:S05]  /*7770*/  @!P0 BRA `(.L_x_2129) ;  /* 0x0000000000048947 */ /* 0x000fea0003800000 */
[----:B------:R-:W-:Y:S01]  /*7780*/  BPT.TRAP 0x1 ;  /* 0x000000040000795c */ /* 0x000fe20000300000 */
.L_x_2129:
[----:B-1----:R-:W-:Y:S05]  /*7790*/  @P1 BRA `(.L_x_2130) ;  /* 0x0000000000081947 */ /* 0x002fea0003800000 */
[----:B------:R-:W1:Y:S02]  /*77a0*/  SYNCS.PHASECHK.TRANS64.TRYWAIT P1, [UR11+0x13250], R0 ;  /* 0x01325000ff0075a7 */ /* 0x000e64000802014b */
[----:B-1----:R-:W-:Y:S05]  /*77b0*/  @!P1 BRA `(.L_x_2131) ;  /* 0x000000a800e89947 */ /* 0x002fea0003800000 */
.L_x_2130:
        /* <DEDUP_REMOVED lines=32> */
.L_x_2132:
        /* <DEDUP_REMOVED lines=344> */
.L_x_2133:
        /* <DEDUP_REMOVED lines=83> */
.L_x_2123:
[----:B------:R-:W-:Y:S06]  /*9470*/  BAR.ARV 0x8, 0x200 ;  /* 0x0208000000007b1d */ /* 0x000fec0000002000 */
[----:B------:R-:W-:Y:S05]  /*9480*/  @!P0 BRA `(.L_x_2135) ;  /* 0x0000000000048947 */ /* 0x000fea0003800000 */
[----:B------:R-:W-:Y:S01]  /*9490*/  BPT.TRAP 0x1 ;  /* 0x000000040000795c */ /* 0x000fe20000300000 */
.L_x_2135:
[----:B------:R-:W-:Y:S01]  /*94a0*/  ULEA UR14, UR37, UR45, 0x3 ;  /* 0x0000002d250e7291 */ /* 0x000fe2000f8e183f */
[----:B------:R-:W-:-:S05]  /*94b0*/  IMAD.U32 R5, RZ, RZ, UR36 ;  /* 0x00000024ff057e24 */ /* 0x000fca000f8e00ff */
[----:B------:R-:W-:-:S04]  /*94c0*/  SHF.L.U32 R5, R5, 0x1f, RZ ;  /* 0x0000001f05057819 */ /* 0x000fc800000006ff */
[----:B------:R0:W1:Y:S01]  /*94d0*/  SYNCS.PHASECHK.TRANS64.TRYWAIT P1, [UR14+0x13250], R5 ;  /* 0x01325005ff0075a7 */ /* 0x000062000802014e */
[----:B------:R-:W-:Y:S05]  /*94e0*/  @!P0 BRA `(.L_x_2136) ;  /* 0x0000000000048947 */ /* 0x000fea0003800000 */
[----:B------:R-:W-:Y:S01]  /*94f0*/  BPT.TRAP 0x1 ;  /* 0x000000040000795c */ /* 0x000fe20000300000 */
.L_x_2136:
[----:B-1----:R-:W-:Y:S05]  /*9500*/  @P1 BRA `(.L_x_2137) ;  /* 0x0000000000081947 */ /* 0x002fea0003800000 */
[----:B------:R-:W1:Y:S02]  /*9510*/  SYNCS.PHASECHK.TRANS64.TRYWAIT P1, [UR14+0x13250], R5 ;  /* 0x01325005ff0075a7 */ /* 0x000e64000802014e */
[----:B-1----:R-:W-:Y:S05]  /*9520*/  @!P1 BRA `(.L_x_2138) ;  /* 0x0000008c00a49947 */ /* 0x002fea0003800000 */
.L_x_2137:
        /* <DEDUP_REMOVED lines=10> */
[----:B------:R-:W-:Y:S01]  /*95d0*/  @UP0 ULDC.64 UR10, c[0x0][0x9c8] ;  /* 0x00027200000a0ab9 */ /* 0x000fe20000000a00 */
[----:B------:R-:W-:Y:S02]  /*95e0*/  @UP0 USHF.R.S32.HI UR7, URZ, 0x1f, UR48 ;  /* 0x0000001f3f070899 */ /* 0x000fe40008011430 */
[----:B------:R-:W-:Y:S01]  /*95f0*/  @UP0 UIMAD UR6, UR40, UR10, URZ ;  /* 0x0000000a280602a4 */ /* 0x000fe2000f8e023f */
[----:B------:R-:W-:Y:S01]  /*9600*/  @UP0 ULDC.64 UR12, c[0x0][0x9d0] ;  /* 0x00027400000c0ab9 */ /* 0x000fe20000000a00 */
[----:B------:R-:W-:Y:S02]  /*9610*/  @UP0 UIMAD.WIDE.U32 UR8, UR39, UR10, URZ ;  /* 0x0000000a270802a5 */ /* 0x000fe4000f8e003f */
[----:B------:R-:W-:Y:S02]  /*9620*/  @UP0 UIMAD UR6, UR39, UR11, UR6 ;  /* 0x0000000b270602a4 */ /* 0x000fe4000f8e0206 */
[----:B------:R-:W-:Y:S02]  /*9630*/  UIMAD UR10, UR37, 0x280, UR45 ;  /* 0x00000280250a78a4 */ /* 0x000fe4000f8e022d */
        /* <DEDUP_REMOVED lines=71> */
.L_x_2139:
[----:B------:R-:W-:Y:S01]  /*9ab0*/  UIADD3 UR4, UR14, 0x13260, URZ ;  /* 0x000132600e047890 */ /* 0x000fe2000fffe03f */
[-C--:B------:R-:W-:Y:S01]  /*9ac0*/  FMUL.FTZ R20, R33, R6.reuse ;  /* 0x0000000621147220 */ /* 0x080fe20000410000 */
[----:B------:R-:W-:Y:S01]  /*9ad0*/  UIADD3 UR37, UR37, 0x1, URZ ;  /* 0x0000000125257890 */ /* 0x000fe2000fffe03f */
[-C--:B------:R-:W-:Y:S01]  /*9ae0*/  FMUL.FTZ R58, R24, R6.reuse ;  /* 0x00000006183a7220 */ /* 0x080fe20000410000 */
[----:B------:R-:W-:Y:S01]  /*9af0*/  UPRMT UR4, UR44, 0x654, UR4 ;  /* 0x000006542c047896 */ /* 0x000fe20008000004 */
[----:B------:R-:W-:Y:S01]  /*9b00*/  FMUL.FTZ R56, R25, R6 ;  /* 0x0000000619387220 */ /* 0x000fe20000410000 */
[----:B------:R-:W-:Y:S01]  /*9b10*/  UISETP.NE.AND UP0, UPT, UR37, 0x2, UPT ;  /* 0x000000022500788c */ /* 0x000fe2000bf05270 */
[----:B------:R-:W-:Y:S01]  /*9b20*/  FMUL.FTZ R33, R26, R0 ;  /* 0x000000001a217220 */ /* 0x000fe20000410000 */
        /* <DEDUP_REMOVED lines=34> */
.L_x_2103:
        /* <DEDUP_REMOVED lines=39> */
[----:B------:R-:W-:Y:S01]  /*9fc0*/  ULDC.64 UR12, c[0x0][0xc08] ;  /* 0x00030200000c7ab9 */ /* 0x000fe20000000a00 */
[----:B------:R-:W-:Y:S02]  /*9fd0*/  ULDC.64 UR14, c[0x0][0xb98] ;  /* 0x0002e600000e7ab9 */ /* 0x000fe40000000a00 */
[----:B------:R0:W3:Y:S01]  /*9fe0*/  LDG.E.CONSTANT R28, desc[UR52][R6.64] ;  /* 0x00000034061c7981 */ /* 0x0000e2000c1e9900 */
[----:B------:R-:W-:-:S04]  /*9ff0*/  UISETP.NE.U32.AND UP0, UPT, UR6, URZ, UPT ;  /* 0x0000003f0600728c */ /* 0x000fc8000bf05070 */
        /* <DEDUP_REMOVED lines=26> */
[----:B------:R-:W-:Y:S02]  /*a1a0*/  IADD3 R55, P2, R8, 0x40, RZ ;  /* 0x0000004008377810 */ /* 0x000fe40007f5e0ff */
[----:B------:R-:W-:Y:S01]  /*a1b0*/  LOP3.LUT R2, R53, 0x380, RZ, 0xc0, !PT ;  /* 0x0000038035027812 */ /* 0x000fe200078ec0ff */
[--C-:B------:R-:W-:Y:S01]  /*a1c0*/  IMAD.X R11, RZ, RZ, R9.reuse, P1 ;  /* 0x000000ffff0b7224 */ /* 0x100fe200008e0609 */
[----:B------:R-:W-:Y:S01]  /*a1d0*/  LOP3.LUT R10, R55, 0x380, RZ, 0xc0, !PT ;  /* 0x00000380370a7812 */ /* 0x000fe200078ec0ff */
[----:B------:R-:W-:Y:S01]  /*a1e0*/  IMAD.X R13, RZ, RZ, R9, P2 ;  /* 0x000000ffff0d7224 */ /* 0x000fe200010e0609 */
[----:B------:R-:W-:-:S02]  /*a1f0*/  LOP3.LUT R20, R59, 0x380, RZ, 0xc0, !PT ;  /* 0x000003803b147812 */ /* 0x000fc400078ec0ff */
[----:B------:R-:W-:Y:S02]  /*a200*/  SHF.R.U64 R2, R2, 0x3, RZ ;  /* 0x0000000302027819 */ /* 0x000fe400000012ff */
[----:B------:R-:W-:Y:S02]  /*a210*/  SHF.R.U64 R10, R10, 0x3, RZ ;  /* 0x000000030a0a7819 */ /* 0x000fe400000012ff */
[----:B------:R-:W-:Y:S02]  /*a220*/  SHF.R.U64 R20, R20, 0x3, RZ ;  /* 0x0000000314147819 */ /* 0x000fe400000012ff */
[----:B------:R-:W-:Y:S02]  /*a230*/  LOP3.LUT R14, R2, R53, RZ, 0x3c, !PT ;  /* 0x00000035020e7212 */ /* 0x000fe400078e3cff */
[----:B------:R-:W-:Y:S02]  /*a240*/  LOP3.LUT R12, R10, R55, RZ, 0x3c, !PT ;  /* 0x000000370a0c7212 */ /* 0x000fe400078e3cff */
[----:B------:R-:W-:-:S02]  /*a250*/  LOP3.LUT R10, R20, R59, RZ, 0x3c, !PT ;  /* 0x0000003b140a7212 */ /* 0x000fc400078e3cff */
[----:B------:R-:W-:Y:S02]  /*a260*/  LOP3.LUT R15, R8, 0x380, RZ, 0xc0, !PT ;  /* 0x00000380080f7812 */ /* 0x000fe400078ec0ff */
[----:B------:R-:W-:Y:S02]  /*a270*/  MOV R44, R12 ;  /* 0x0000000c002c7202 */ /* 0x000fe40000000f00 */
[----:B------:R-:W-:Y:S02]  /*a280*/  SHF.R.U64 R15, R15, 0x3, RZ ;  /* 0x000000030f0f7819 */ /* 0x000fe400000012ff */
[----:B------:R-:W-:Y:S02]  /*a290*/  PLOP3.LUT P2, PT, PT, PT, UP0, 0x80, 0x0 ;  /* 0x000000000000781c */ /* 0x000fe40003f4f008 */
[----:B------:R-:W-:Y:S01]  /*a2a0*/  LOP3.LUT R8, R15, R8, RZ, 0x3c, !PT ;  /* 0x000000080f087212 */ /* 0x000fe200078e3cff */
[----:B------:R-:W-:-:S03]  /*a2b0*/  IMAD.X R15, RZ, RZ, R9, P3 ;  /* 0x000000ffff0f7224 */ /* 0x000fc600018e0609 */
[----:B------:R-:W-:Y:S02]  /*a2c0*/  MOV R48, R8 ;  /* 0x0000000800307202 */ /* 0x000fe40000000f00 */
[----:B------:R-:W-:Y:S02]  /*a2d0*/  MOV R46, R14 ;  /* 0x0000000e002e7202 */ /* 0x000fe40000000f00 */
[----:B---3--:R-:W-:Y:S01]  /*a2e0*/  LOP3.LUT R2, R28, 0x2, RZ, 0x3c, !PT ;  /* 0x000000021c027812 */ /* 0x008fe200078e3cff */
[----:B------:R-:W-:Y:S04]  /*a2f0*/  SHFL.IDX PT, R25, R25, R28, 0x1c1f ;  /* 0x001c1f1c19197589 */ /* 0x000fe800000e0000 */
[----:B------:R-:W0:Y:S04]  /*a300*/  SHFL.IDX PT, R20, R57, R2, 0x1c1f ;  /* 0x001c1f0239147589 */ /* 0x000e2800000e0000 */
[----:B------:R-:W-:Y:S04]  /*a310*/  SHFL.IDX PT, R29, R29, R28, 0x1c1f ;  /* 0x001c1f1c1d1d7589 */ /* 0x000fe800000e0000 */
[----:B------:R1:W2:Y:S04]  /*a320*/  SHFL.IDX PT, R24, R21, R2, 0x1c1f ;  /* 0x001c1f0215187589 */ /* 0x0002a800000e0000 */
[----:B------:R-:W-:Y:S04]  /*a330*/  SHFL.IDX PT, R41, R41, R28, 0x1c1f ;  /* 0x001c1f1c29297589 */ /* 0x000fe800000e0000 */
[----:B------:R-:W3:Y:S01]  /*a340*/  SHFL.IDX PT, R36, R27, R2, 0x1c1f ;  /* 0x001c1f021b247589 */ /* 0x000ee200000e0000 */
[----:B-1----:R-:W-:-:S03]  /*a350*/  IMAD.U32 R21, RZ, RZ, UR7 ;  /* 0x00000007ff157e24 */ /* 0x002fc6000f8e00ff */
[----:B------:R-:W-:Y:S04]  /*a360*/  SHFL.IDX PT, R33, R33, R28, 0x1c1f ;  /* 0x001c1f1c21217589 */ /* 0x000fe800000e0000 */
[----:B------:R-:W1:Y:S01]  /*a370*/  SHFL.IDX PT, R26, R35, R2, 0x1c1f ;  /* 0x001c1f02231a7589 */ /* 0x000e6200000e0000 */
[----:B0-----:R-:W-:-:S03]  /*a380*/  SEL R8, R25, R20, P0 ;  /* 0x0000001419087207 */ /* 0x001fc60000000000 */
[----:B------:R-:W-:Y:S04]  /*a390*/  SHFL.IDX PT, R43, R43, R28, 0x1c1f ;  /* 0x001c1f1c2b2b7589 */ /* 0x000fe800000e0000 */
[----:B------:R-:W0:Y:S01]  /*a3a0*/  SHFL.IDX PT, R38, R45, R2, 0x1c1f ;  /* 0x001c1f022d267589 */ /* 0x000e2200000e0000 */
[----:B--2---:R-:W-:Y:S02]  /*a3b0*/  SEL R12, R29, R24, P0 ;  /* 0x000000181d0c7207 */ /* 0x004fe40000000000 */
[----:B------:R-:W-:Y:S01]  /*a3c0*/  SEL R14, R24, R29, P0 ;  /* 0x0000001d180e7207 */ /* 0x000fe20000000000 */
[----:B------:R-:W-:Y:S04]  /*a3d0*/  SHFL.IDX PT, R47, R47, R28, 0x1c1f ;  /* 0x001c1f1c2f2f7589 */ /* 0x000fe800000e0000 */
[----:B------:R-:W2:Y:S01]  /*a3e0*/  SHFL.IDX PT, R40, R49, R2, 0x1c1f ;  /* 0x001c1f0231287589 */ /* 0x000ea200000e0000 */
[----:B---3--:R-:W-:-:S03]  /*a3f0*/  SEL R9, R41, R36, P0 ;  /* 0x0000002429097207 */ /* 0x008fc60000000000 */
[----:B------:R-:W-:Y:S04]  /*a400*/  SHFL.IDX PT, R37, R37, R28, 0x1c1f ;  /* 0x001c1f1c25257589 */ /* 0x000fe800000e0000 */
[----:B------:R3:W4:Y:S01]  /*a410*/  SHFL.IDX PT, R30, R39, R2, 0x1c1f ;  /* 0x001c1f02271e7589 */ /* 0x00072200000e0000 */
[----:B-1----:R-:W-:Y:S02]  /*a420*/  SEL R24, R33, R26, P0 ;  /* 0x0000001a21187207 */ /* 0x002fe40000000000 */
[----:B------:R-:W-:Y:S01]  /*a430*/  SEL R26, R26, R33, P0 ;  /* 0x000000211a1a7207 */ /* 0x000fe20000000000 */
[----:B------:R-:W-:Y:S04]  /*a440*/  SHFL.IDX PT, R51, R51, R28, 0x1c1f ;  /* 0x001c1f1c33337589 */ /* 0x000fe800000e0000 */
[----:B------:R-:W1:Y:S01]  /*a450*/  SHFL.IDX PT, R42, R5, R2, 0x1c1f ;  /* 0x001c1f02052a7589 */ /* 0x000e6200000e0000 */
[----:B0-----:R-:W-:-:S02]  /*a460*/  SEL R13, R43, R38, P0 ;  /* 0x000000262b0d7207 */ /* 0x001fc40000000000 */
[----:B---3--:R-:W-:Y:S02]  /*a470*/  MOV R39, R10 ;  /* 0x0000000a00277202 */ /* 0x008fe40000000f00 */
[----:B------:R-:W-:Y:S01]  /*a480*/  SEL R10, R20, R25, P0 ;  /* 0x00000019140a7207 */ /* 0x000fe20000000000 */
[----:B------:R-:W-:Y:S01]  /*a490*/  IMAD.U32 R20, RZ, RZ, UR6 ;  /* 0x00000006ff147e24 */ /* 0x000fe2000f8e00ff */
[----:B------:R-:W-:Y:S02]  /*a4a0*/  SEL R11, R36, R41, P0 ;  /* 0x00000029240b7207 */ /* 0x000fe40000000000 */
[----:B------:R-:W-:Y:S02]  /*a4b0*/  SEL R15, R38, R43, P0 ;  /* 0x0000002b260f7207 */ /* 0x000fe40000000000 */
[----:B--2---:R-:W-:Y:S01]  /*a4c0*/  SEL R25, R47, R40, P0 ;  /* 0x000000282f197207 */ /* 0x004fe20000000000 */
[----:B------:R0:W-:Y:S01]  /*a4d0*/  STSM.16.M88.4 [R48], R8 ;  /* 0x0000000830007844 */ /* 0x0001e20000000200 */
[----:B------:R-:W-:-:S02]  /*a4e0*/  SEL R27, R40, R47, P0 ;  /* 0x0000002f281b7207 */ /* 0x000fc40000000000 */
[----:B----4-:R-:W-:Y:S01]  /*a4f0*/  SEL R32, R37, R30, P0 ;  /* 0x0000001e25207207 */ /* 0x010fe20000000000 */
[----:B------:R2:W-:Y:S01]  /*a500*/  STSM.16.M88.4 [R46], R12 ;  /* 0x0000000c2e007844 */ /* 0x0005e20000000200 */
[----:B------:R-:W-:Y:S02]  /*a510*/  SEL R34, R30, R37, P0 ;  /* 0x000000251e227207 */ /* 0x000fe40000000000 */
[----:B------:R-:W3:Y:S01]  /*a520*/  LDC R37, c[0x0][0xbe8] ;  /* 0x0002fa00ff257b82 */ /* 0x000ee20000000800 */
[----:B------:R2:W-:Y:S01]  /*a530*/  STSM.16.M88.4 [R44], R24 ;  /* 0x000000182c007844 */ /* 0x0005e20000000200 */
[----:B-1----:R-:W-:Y:S02]  /*a540*/  SEL R33, R51, R42, P0 ;  /* 0x0000002a33217207 */ /* 0x002fe40000000000 */
[----:B------:R-:W-:-:S05]  /*a550*/  SEL R35, R42, R51, P0 ;  /* 0x000000332a237207 */ /* 0x000fca0000000000 */
[----:B------:R2:W-:Y:S01]  /*a560*/  STSM.16.M88.4 [R39], R32 ;  /* 0x0000002027007844 */ /* 0x0005e20000000200 */
[----:B------:R-:W-:Y:S06]  /*a570*/  BAR.SYNC.DEFER_BLOCKING 0x1, 0x180 ;  /* 0x0046000000007b1d */ /* 0x000fec0000010000 */
[----:B------:R-:W4:Y:S01]  /*a580*/  @P2 LDG.E R2, desc[UR52][R20.64] ;  /* 0x0000003414022981 */ /* 0x000f22000c1e1900 */
[----:B---3--:R-:W-:Y:S01]  /*a590*/  ISETP.NE.AND P1, PT, R37, 0x1, PT ;  /* 0x000000012500780c */ /* 0x008fe20003f25270 */
[----:B------:R-:W-:Y:S01]  /*a5a0*/  UIMAD UR6, UR17, UR8, URZ ;  /* 0x00000008110672a4 */ /* 0x000fe2000f8e023f */
[----:B0-----:R-:W-:Y:S01]  /*a5b0*/  VIADD R10, R17, UR42 ;  /* 0x0000002a110a7c36 */ /* 0x001fe20008000000 */
[----:B------:R-:W-:-:S02]  /*a5c0*/  USEL UR16, UR40, URZ, !UP0 ;  /* 0x0000003f28107287 */ /* 0x000fc4000c000000 */
[----:B------:R-:W-:Y:S01]  /*a5d0*/  UIMAD UR9, UR41, UR9, UR6 ;  /* 0x00000009290972a4 */ /* 0x000fe2000f8e0206 */
[----:B------:R-:W-:Y:S01]  /*a5e0*/  IMAD.MOV.U32 R8, RZ, RZ, R10 ;  /* 0x000000ffff087224 */ /* 0x000fe200078e000a */
[----:B------:R-:W-:-:S06]  /*a5f0*/  UISETP.NE.U32.AND UP1, UPT, UR12, URZ, UPT ;  /* 0x0000003f0c00728c */ /* 0x000fcc000bf25070 */
[----:B------:R-:W0:Y:S08]  /*a600*/  @P1 LDC R5, c[0x0][0xbec] ;  /* 0x0002fb00ff051b82 */ /* 0x000e300000000800 */
[----:B------:R-:W1:Y:S01]  /*a610*/  @P1 LDC R9, c[0x0][0xbf0] ;  /* 0x0002fc00ff091b82 */ /* 0x000e620000000800 */
[----:B----4-:R-:W-:Y:S01]  /*a620*/  @P2 R2UR UR4, R2 ;  /* 0x00000000020422ca */ /* 0x010fe200000e0000 */
[----:B0-----:R-:W-:-:S05]  /*a630*/  @P1 IMAD.HI.U32 R2, R10, R5, RZ ;  /* 0x000000050a021227 */ /* 0x001fca00078e00ff */
[----:B-1----:R-:W-:-:S04]  /*a640*/  @P1 SHF.R.U32.HI R8, RZ, R9, R2 ;  /* 0x00000009ff081219 */ /* 0x002fc80000011602 */
[--C-:B------:R-:W-:Y:S01]  /*a650*/  SHF.R.S32.HI R9, RZ, 0x1f, R8.reuse ;  /* 0x0000001fff097819 */ /* 0x100fe20000011408 */
[----:B------:R-:W-:Y:S02]  /*a660*/  IMAD.MOV R2, RZ, RZ, -R8 ;  /* 0x000000ffff027224 */ /* 0x000fe400078e0a08 */
[----:B------:R-:W-:Y:S02]  /*a670*/  USHF.R.S32.HI UR7, URZ, 0x1f, UR4 ;  /* 0x0000001f3f077899 */ /* 0x000fe40008011404 */
[----:B------:R-:W-:Y:S01]  /*a680*/  UMOV UR6, UR4 ;  /* 0x0000000400067c82 */ /* 0x000fe20008000000 */
[----:B------:R-:W-:Y:S01]  /*a690*/  IMAD R5, R37, R2, R10 ;  /* 0x0000000225057224 */ /* 0x000fe200078e020a */
[----:B------:R-:W-:Y:S02]  /*a6a0*/  UIMAD.WIDE.U32 UR10, UR41, UR8, UR6 ;  /* 0x00000008290a72a5 */ /* 0x000fe4000f8e0006 */
[----:B------:R-:W-:Y:S02]  /*a6b0*/  USEL UR8, UR39, URZ, !UP0 ;  /* 0x0000003f27087287 */ /* 0x000fe4000c000000 */
[----:B------:R-:W-:Y:S01]  /*a6c0*/  UIADD3 UR11, UR11, UR9, URZ ;  /* 0x000000090b0b7290 */ /* 0x000fe2000fffe03f */
[----:B------:R-:W-:Y:S01]  /*a6d0*/  SHF.R.S32.HI R2, RZ, 0x1f, R5 ;  /* 0x0000001fff027819 */ /* 0x000fe20000011405 */
[----:B------:R-:W-:-:S02]  /*a6e0*/  UIMAD UR9, UR16, UR14, URZ ;  /* 0x0000000e100972a4 */ /* 0x000fc4000f8e023f */
[----:B------:R-:W-:Y:S02]  /*a6f0*/  UISETP.NE.AND.EX UP0, UPT, UR13, URZ, UPT, UP1 ;  /* 0x0000003f0d00728c */ /* 0x000fe4000bf05310 */
[----:B------:R-:W-:Y:S02]  /*a700*/  UIMAD UR9, UR8, UR15, UR9 ;  /* 0x0000000f080972a4 */ /* 0x000fe4000f8e0209 */
[----:B------:R-:W-:Y:S02]  /*a710*/  UIMAD.WIDE.U32 UR10, UR8, UR14, UR10 ;  /* 0x0000000e080a72a5 */ /* 0x000fe4000f8e000a */
[----:B------:R-:W-:Y:S01]  /*a720*/  PLOP3.LUT P3, PT, PT, PT, UP0, 0x80, 0x0 ;  /* 0x000000000000781c */ /* 0x000fe20003f6f008 */
[----:B------:R-:W-:Y:S01]  /*a730*/  ULDC.64 UR14, c[0x0][0xb88] ;  /* 0x0002e200000e7ab9 */ /* 0x000fe20000000a00 */
[----:B------:R-:W-:Y:S01]  /*a740*/  IMAD.U32 R10, RZ, RZ, UR9 ;  /* 0x00000009ff0a7e24 */ /* 0x000fe2000f8e00ff */
[----:B------:R-:W-:Y:S01]  /*a750*/  ULDC UR9, c[0x0][0xa88] ;  /* 0x0002a20000097ab9 */ /* 0x000fe20000000800 */
[----:B------:R-:W-:Y:S01]  /*a760*/  IADD3 R8, P0, R8, UR10, RZ ;  /* 0x0000000a08087c10 */ /* 0x000fe2000ff1e0ff */
[----:B------:R-:W-:Y:S01]  /*a770*/  @UP0 ULEA UR10, UP1, UR39, UR12, 0x2 ;  /* 0x0000000c270a0291 */ /* 0x000fe2000f82103f */
[----:B------:R-:W-:-:S02]  /*a780*/  IMAD R2, R2, UR14, RZ ;  /* 0x0000000e02027c24 */ /* 0x000fc4000f8e02ff */
[----:B------:R-:W-:Y:S01]  /*a790*/  IADD3.X R9, R9, UR11, R10, P0, !PT ;  /* 0x0000000b09097c10 */ /* 0x000fe200087fe40a */
[----:B------:R-:W-:Y:S01]  /*a7a0*/  @UP0 ULEA.HI.X UR11, UR39, UR13, UR40, 0x2, UP1 ;  /* 0x0000000d270b0291 */ /* 0x000fe200088f1428 */
[C---:B------:R-:W-:Y:S02]  /*a7b0*/  IMAD R11, R5.reuse, UR15, R2 ;  /* 0x0000000f050b7c24 */ /* 0x040fe4000f8e0202 */
[----:B------:R-:W-:Y:S01]  /*a7c0*/  IMAD.U32 R2, RZ, RZ, UR9 ;  /* 0x00000009ff027e24 */ /* 0x000fe2000f8e00ff */
[----:B------:R-:W-:Y:S01]  /*a7d0*/  ULDC.64 UR12, c[0x0][0xb50] ;  /* 0x0002d400000c7ab9 */ /* 0x000fe20000000a00 */
[----:B------:R-:W-:-:S04]  /*a7e0*/  IMAD.WIDE.U32 R8, R5, UR14, R8 ;  /* 0x0000000e05087c25 */ /* 0x000fc8000f8e0008 */
[----:B------:R-:W-:Y:S01]  /*a7f0*/  IMAD.IADD R5, R9, 0x1, R11 ;  /* 0x0000000109057824 */ /* 0x000fe200078e020b */
[C---:B------:R-:W-:Y:S01]  /*a800*/  LEA R9, P0, R8.reuse, UR12, 0x2 ;  /* 0x0000000c08097c11 */ /* 0x040fe2000f8010ff */
[----:B------:R-:W-:Y:S02]  /*a810*/  IMAD.U32 R10, RZ, RZ, UR10 ;  /* 0x0000000aff0a7e24 */ /* 0x000fe4000f8e00ff */
[----:B------:R-:W-:Y:S01]  /*a820*/  IMAD.U32 R11, RZ, RZ, UR11 ;  /* 0x0000000bff0b7e24 */ /* 0x000fe2000f8e00ff */
[----:B------:R-:W-:Y:S01]  /*a830*/  LEA.HI.X R8, R8, UR13, R5, 0x2, P0 ;  /* 0x0000000d08087c11 */ /* 0x000fe200080f1405 */
[----:B------:R-:W-:-:S03]  /*a840*/  IMAD R5, R22, 0x40, R19 ;  /* 0x0000004016057824 */ /* 0x000fc600078e0213 */
[----:B------:R2:W5:Y:S01]  /*a850*/  @P3 LDG.E R2, desc[UR52][R10.64] ;  /* 0x000000340a023981 */ /* 0x000562000c1e1900 */
[----:B------:R-:W-:Y:S05]  /*a860*/  @P3 BRA `(.L_x_2142) ;  /* 0x0000000000103947 */ /* 0x000fea0003800000 */
[----:B------:R-:W-:Y:S05]  /*a870*/  @!P2 BRA `(.L_x_2142) ;  /* 0x00000000000ca947 */ /* 0x000fea0003800000 */
[----:B--2---:R-:W2:Y:S04]  /*a880*/  LDG.E R11, desc[UR52][R20.64] ;  /* 0x00000034140b7981 */ /* 0x004ea8000c1e1900 */
[----:B-----5:R-:W2:Y:S02]  /*a890*/  LDG.E R2, desc[UR52][R20.64+0x4] ;  /* 0x0000043414027981 */ /* 0x020ea4000c1e1900 */
[----:B--2---:R-:W-:-:S07]  /*a8a0*/  IMAD.IADD R2, R2, 0x1, -R11 ;  /* 0x0000000102027824 */ /* 0x004fce00078e0a0b */
.L_x_2142:
[----:B------:R-:W-:Y:S01]  /*a8b0*/  SHFL.IDX PT, R20, R9, RZ, 0x1c1f ;  /* 0x001c1fff09147589 */ /* 0x000fe200000e0000 */
[----:B------:R-:W-:Y:S01]  /*a8c0*/  IMAD.WIDE R6, R5, 0x2, R6 ;  /* 0x0000000205067825 */ /* 0x000fe200078e0206 */
[----:B------:R-:W-:Y:S01]  /*a8d0*/  LOP3.LUT P0, RZ, R23, 0x3, RZ, 0xc0, !PT ;  /* 0x0000000317ff7812 */ /* 0x000fe2000780c0ff */
[----:B------:R-:W-:Y:S01]  /*a8e0*/  ULDC.64 UR10, c[0x0][0xaa0] ;  /* 0x0002a800000a7ab9 */ /* 0x000fe20000000a00 */
[----:B------:R-:W0:Y:S01]  /*a8f0*/  SHFL.IDX PT, R21, R8, RZ, 0x1c1f ;  /* 0x001c1fff08157589 */ /* 0x000e2200000e0000 */
[----:B--2---:R-:W-:Y:S01]  /*a900*/  VIADD R10, R157, UR42 ;  /* 0x0000002a9d0a7c36 */ /* 0x004fe20008000000 */
[----:B------:R-:W-:Y:S01]  /*a910*/  IADD3 R13, P3, R6, 0x1800, RZ ;  /* 0x00001800060d7810 */ /* 0x000fe20007f7e0ff */
[----:B-----5:R-:W-:Y:S01]  /*a920*/  IMAD R35, R2, R37, RZ ;  /* 0x0000002502237224 */ /* 0x020fe200078e02ff */
[----:B------:R1:W-:Y:S01]  /*a930*/  SHFL.IDX PT, R28, R9, 0x1, 0x1c1f ;  /* 0x003c1f00091c7f89 */ /* 0x0003e200000e0000 */
[----:B------:R-:W-:Y:S01]  /*a940*/  VIADD R2, R10, 0x8 ;  /* 0x000000080a027836 */ /* 0x000fe20000000000 */
[----:B------:R-:W-:-:S02]  /*a950*/  IADD3 R25, P4, R6, 0x3000, RZ ;  /* 0x0000300006197810 */ /* 0x000fc40007f9e0ff */
[----:B------:R2:W3:Y:S01]  /*a960*/  SHFL.IDX PT, R29, R8, 0x1, 0x1c1f ;  /* 0x003c1f00081d7f89 */ /* 0x0004e200000e0000 */
[-C--:B------:R-:W-:Y:S02]  /*a970*/  ISETP.GE.OR P2, PT, R10, R35.reuse, P0 ;  /* 0x000000230a00720c */ /* 0x080fe40000746670 */
[----:B------:R-:W-:Y:S02]  /*a980*/  LOP3.LUT R12, R13, 0x380, RZ, 0xc0, !PT ;  /* 0x000003800d0c7812 */ /* 0x000fe400078ec0ff */
[----:B-1----:R-:W-:Y:S02]  /*a990*/  LOP3.LUT R9, R6, 0x380, RZ, 0xc0, !PT ;  /* 0x0000038006097812 */ /* 0x002fe400078ec0ff */
[----:B------:R-:W-:Y:S02]  /*a9a0*/  ISETP.GE.OR P0, PT, R2, R35, P0 ;  /* 0x000000230200720c */ /* 0x000fe40000706670 */
[----:B------:R-:W-:Y:S02]  /*a9b0*/  LOP3.LUT R24, R25, 0x380, RZ, 0xc0, !PT ;  /* 0x0000038019187812 */ /* 0x000fe400078ec0ff */
[----:B------:R-:W-:-:S02]  /*a9c0*/  SHF.R.U64 R9, R9, 0x3, RZ ;  /* 0x0000000309097819 */ /* 0x000fc400000012ff */
[----:B------:R-:W-:Y:S02]  /*a9d0*/  SHF.R.U64 R12, R12, 0x3, RZ ;  /* 0x000000030c0c7819 */ /* 0x000fe400000012ff */
[----:B------:R-:W-:Y:S01]  /*a9e0*/  SHF.R.U64 R24, R24, 0x3, RZ ;  /* 0x0000000318187819 */ /* 0x000fe200000012ff */
[----:B0-----:R0:W-:Y:S01]  /*a9f0*/  @!P2 ST.E desc[UR52][R20.64], R4 ;  /* 0x000000041400a985 */ /* 0x0011e2000c101934 */
[----:B--2---:R-:W-:Y:S01]  /*aa00*/  LOP3.LUT R8, R9, R6, RZ, 0x3c, !PT ;  /* 0x0000000609087212 */ /* 0x004fe200078e3cff */
[--C-:B------:R-:W-:Y:S01]  /*aa10*/  IMAD.MOV.U32 R9, RZ, RZ, R7.reuse ;  /* 0x000000ffff097224 */ /* 0x100fe200078e0007 */
[----:B------:R-:W-:Y:S01]  /*aa20*/  LOP3.LUT R12, R12, R13, RZ, 0x3c, !PT ;  /* 0x0000000d0c0c7212 */ /* 0x000fe200078e3cff */
[--C-:B------:R-:W-:Y:S01]  /*aa30*/  IMAD.X R13, RZ, RZ, R7.reuse, P3 ;  /* 0x000000ffff0d7224 */ /* 0x100fe200018e0607 */
[----:B------:R-:W-:Y:S01]  /*aa40*/  LOP3.LUT R24, R24, R25, RZ, 0x3c, !PT ;  /* 0x0000001918187212 */ /* 0x000fe200078e3cff */
[----:B------:R-:W-:Y:S01]  /*aa50*/  IMAD.X R25, RZ, RZ, R7, P4 ;  /* 0x000000ffff197224 */ /* 0x000fe200020e0607 */
[----:B---3--:R1:W-:Y:S04]  /*aa60*/  @!P0 ST.E desc[UR52][R28.64], R3 ;  /* 0x000000031c008985 */ /* 0x0083e8000c101934 */
[----:B------:R-:W2:Y:S01]  /*aa70*/  LD.E.128 R8, desc[UR52][R8.64] ;  /* 0x0000003408087980 */ /* 0x000ea2000c101d00 */
[----:B0-----:R-:W0:Y:S03]  /*aa80*/  @P1 LDC R20, c[0x0][0xbec] ;  /* 0x0002fb00ff141b82 */ /* 0x001e260000000800 */
[----:B------:R-:W3:Y:S04]  /*aa90*/  LD.E.128 R12, desc[UR52][R12.64] ;  /* 0x000000340c0c7980 */ /* 0x000ee8000c101d00 */
[----:B------:R-:W4:Y:S01]  /*aaa0*/  LD.E.128 R24, desc[UR52][R24.64] ;  /* 0x0000003418187980 */ /* 0x000f22000c101d00 */
[----:B------:R-:W-:Y:S01]  /*aab0*/  IADD3 R5, P0, R6, 0x4800, RZ ;  /* 0x0000480006057810 */ /* 0x000fe20007f1e0ff */
[----:B-1----:R-:W1:Y:S01]  /*aac0*/  @P1 LDC R3, c[0x0][0xbf0] ;  /* 0x0002fc00ff031b82 */ /* 0x002e620000000800 */
[----:B------:R-:W-:-:S02]  /*aad0*/  UIMAD UR9, UR7, UR10, URZ ;  /* 0x0000000a070972a4 */ /* 0x000fc4000f8e023f */
[----:B------:R-:W-:Y:S01]  /*aae0*/  LOP3.LUT R2, R5, 0x380, RZ, 0xc0, !PT ;  /* 0x0000038005027812 */ /* 0x000fe200078ec0ff */
[----:B------:R-:W-:Y:S01]  /*aaf0*/  UIMAD.WIDE.U32 UR6, UR4, UR10, URZ ;  /* 0x0000000a040672a5 */ /* 0x000fe2000f8e003f */
[----:B------:R-:W-:Y:S01]  /*ab00*/  IMAD.X R7, RZ, RZ, R7, P0 ;  /* 0x000000ffff077224 */ /* 0x000fe200000e0607 */
[----:B------:R-:W-:Y:S01]  /*ab10*/  UIMAD UR9, UR4, UR11, UR9 ;  /* 0x0000000b040972a4 */ /* 0x000fe2000f8e0209 */
[----:B------:R-:W-:Y:S02]  /*ab20*/  SHF.R.U64 R2, R2, 0x3, RZ ;  /* 0x0000000302027819 */ /* 0x000fe400000012ff */
[----:B------:R-:W-:Y:S01]  /*ab30*/  ULDC.64 UR10, c[0x0][0xae8] ;  /* 0x0002ba00000a7ab9 */ /* 0x000fe20000000a00 */
[----:B------:R-:W-:Y:S01]  /*ab40*/  UIADD3 UR7, UR7, UR9, URZ ;  /* 0x0000000907077290 */ /* 0x000fe2000fffe03f */
[----:B------:R-:W-:Y:S01]  /*ab50*/  LOP3.LUT R6, R2, R5, RZ, 0x3c, !PT ;  /* 0x0000000502067212 */ /* 0x000fe200078e3cff */
[----:B------:R-:W-:Y:S01]  /*ab60*/  UIMAD UR4, UR17, UR10, URZ ;  /* 0x0000000a110472a4 */ /* 0x000fe2000f8e023f */
[----:B------:R-:W-:Y:S01]  /*ab70*/  IMAD R2, R18, 0x30, R22 ;  /* 0x0000003012027824 */ /* 0x000fe200078e0216 */
[----:B------:R-:W-:-:S02]  /*ab80*/  UIMAD.WIDE.U32 UR6, UR41, UR10, UR6 ;  /* 0x0000000a290672a5 */ /* 0x000fc4000f8e0006 */
[----:B------:R-:W-:Y:S01]  /*ab90*/  UIMAD UR4, UR41, UR11, UR4 ;  /* 0x0000000b290472a4 */ /* 0x000fe2000f8e0204 */
[----:B------:R-:W-:Y:S01]  /*aba0*/  VIADD R29, R2, UR42 ;  /* 0x0000002a021d7c36 */ /* 0x000fe20008000000 */
[----:B------:R-:W5:Y:S01]  /*abb0*/  LD.E.128 R4, desc[UR52][R6.64] ;  /* 0x0000003406047980 */ /* 0x000f62000c101d00 */
[----:B------:R-:W-:Y:S01]  /*abc0*/  ULDC.64 UR10, c[0x0][0xaf0] ;  /* 0x0002bc00000a7ab9 */ /* 0x000fe20000000a00 */
[----:B------:R-:W-:Y:S01]  /*abd0*/  UIADD3 UR7, UR7, UR4, URZ ;  /* 0x0000000407077290 */ /* 0x000fe2000fffe03f */
[----:B0-----:R-:W-:Y:S01]  /*abe0*/  @P1 IMAD.HI.U32 R2, R29, R20, RZ ;  /* 0x000000141d021227 */ /* 0x001fe200078e00ff */
[----:B------:R-:W-:Y:S01]  /*abf0*/  UIMAD UR4, UR16, UR10, URZ ;  /* 0x0000000a100472a4 */ /* 0x000fe2000f8e023f */
[----:B------:R-:W-:Y:S01]  /*ac00*/  @!PT LDS RZ, [RZ] ;  /* 0x00000000fffff984 */ /* 0x000fe20000000800 */
[----:B------:R-:W-:Y:S01]  /*ac10*/  @!PT LDS RZ, [RZ] ;  /* 0x00000000fffff984 */ /* 0x000fe20000000800 */
[----:B------:R-:W-:Y:S01]  /*ac20*/  @!PT LDS RZ, [RZ] ;  /* 0x00000000fffff984 */ /* 0x000fe20000000800 */
[----:B------:R-:W-:Y:S01]  /*ac30*/  @!PT LDS RZ, [RZ] ;  /* 0x00000000fffff984 */ /* 0x000fe20000000800 */
[----:B------:R0:W-:Y:S06]  /*ac40*/  MEMBAR.ALL.CTA ;  /* 0x0000000000007992 */ /* 0x0001ec0000008000 */
[----:B0-----:R-:W0:Y:S01]  /*ac50*/  FENCE.VIEW.ASYNC.S ;  /* 0x00000000000073c6 */ /* 0x001e220000000000 */
[----:B------:R-:W-:Y:S01]  /*ac60*/  SHF.R.S32.HI R39, RZ, 0x1f, R19 ;  /* 0x0000001fff277819 */ /* 0x000fe20000011413 */
[----:B------:R-:W-:Y:S01]  /*ac70*/  IMAD.MOV.U32 R21, RZ, RZ, R29 ;  /* 0x000000ffff157224 */ /* 0x000fe200078e001d */
[----:B------:R-:W-:Y:S01]  /*ac80*/  UIMAD UR4, UR8, UR11, UR4 ;  /* 0x0000000b080472a4 */ /* 0x000fe2000f8e0204 */
[----:B-1----:R-:W-:Y:S01]  /*ac90*/  @P1 SHF.R.U32.HI R21, RZ, R3, R2 ;  /* 0x00000003ff151219 */ /* 0x002fe20000011602 */
[----:B------:R-:W-:Y:S01]  /*aca0*/  UIMAD.WIDE.U32 UR8, UR8, UR10, UR6 ;  /* 0x0000000a080872a5 */ /* 0x000fe2000f8e0006 */
[----:B------:R-:W-:-:S02]  /*acb0*/  VIADD R36, R22, UR42 ;  /* 0x0000002a16247c36 */ /* 0x000fc40008000000 */
[--C-:B------:R-:W-:Y:S01]  /*acc0*/  SHF.R.S32.HI R20, RZ, 0x1f, R21.reuse ;  /* 0x0000001fff147819 */ /* 0x100fe20000011415 */
[----:B------:R-:W-:Y:S01]  /*acd0*/  UIADD3 UR4, UR9, UR4, URZ ;  /* 0x0000000409047290 */ /* 0x000fe2000fffe03f */
[----:B------:R-:W-:Y:S01]  /*ace0*/  IMAD.MOV R28, RZ, RZ, -R21 ;  /* 0x000000ffff1c7224 */ /* 0x000fe200078e0a15 */
[----:B------:R-:W-:Y:S01]  /*acf0*/  ULDC.64 UR6, c[0x0][0xae0] ;  /* 0x0002b80000067ab9 */ /* 0x000fe20000000a00 */
[----:B------:R-:W-:Y:S02]  /*ad00*/  IMAD.U32 R3, RZ, RZ, UR9 ;  /* 0x00000009ff037e24 */ /* 0x000fe4000f8e00ff */
[----:B------:R-:W-:Y:S02]  /*ad10*/  IMAD R20, R20, UR6, RZ ;  /* 0x0000000614147c24 */ /* 0x000fe4000f8e02ff */
[----:B------:R-:W-:Y:S02]  /*ad20*/  IMAD R29, R37, R28, R29 ;  /* 0x0000001c251d7224 */ /* 0x000fe400078e021d */
[----:B------:R-:W-:-:S02]  /*ad30*/  IMAD.U32 R2, RZ, RZ, UR8 ;  /* 0x00000008ff027e24 */ /* 0x000fc4000f8e00ff */
[----:B------:R-:W-:Y:S01]  /*ad40*/  IMAD.U32 R3, RZ, RZ, UR4 ;  /* 0x00000004ff037e24 */ /* 0x000fe2000f8e00ff */
[----:B------:R-:W-:Y:S01]  /*ad50*/  ULDC UR4, c[0x0][0xac8] ;  /* 0x0002b20000047ab9 */ /* 0x000fe20000000800 */
[C---:B------:R-:W-:Y:S01]  /*ad60*/  IMAD R33, R21.reuse, UR7, R20 ;  /* 0x0000000715217c24 */ /* 0x040fe2000f8e0214 */
[----:B------:R-:W-:Y:S01]  /*ad70*/  SHF.R.S32.HI R20, RZ, 0x1f, R29 ;  /* 0x0000001fff147819 */ /* 0x000fe2000001141d */
        /* <DEDUP_REMOVED lines=9> */
[----:B------:R-:W-:-:S03]  /*ae10*/  IMAD.IADD R3, R3, 0x1, R21 ;  /* 0x0000000103037824 */ /* 0x000fc600078e0215 */
[----:B------:R-:W-:Y:S01]  /*ae20*/  PRMT R0, RZ, 0x654, R0 ;  /* 0x00000654ff007816 */ /* 0x000fe20000000000 */
[----:B0-----:R-:W0:Y:S01]  /*ae30*/  SHFL.IDX PT, R20, R30, RZ, 0x181f ;  /* 0x00181fff1e147589 */ /* 0x001e2200000e0000 */
[----:B------:R-:W-:Y:S01]  /*ae40*/  LEA.HI.X R32, R2, UR7, R3, 0x1, P0 ;  /* 0x0000000702207c11 */ /* 0x000fe200080f0c03 */
[C---:B------:R-:W-:Y:S01]  /*ae50*/  VIADD R2, R36.reuse, 0x30 ;  /* 0x0000003024027836 */ /* 0x040fe20000000000 */
[----:B------:R-:W-:Y:S01]  /*ae60*/  ISETP.GE.AND P0, PT, R19, UR4, PT ;  /* 0x0000000413007c0c */ /* 0x000fe2000bf06270 */
[----:B------:R-:W1:Y:S01]  /*ae70*/  SHFL.IDX PT, R28, R30, 0x1, 0x181f ;  /* 0x00381f001e1c7f89 */ /* 0x000e6200000e0000 */
[C---:B------:R-:W-:Y:S01]  /*ae80*/  VIADD R3, R36.reuse, 0x60 ;  /* 0x0000006024037836 */ /* 0x040fe20000000000 */
[----:B------:R0:W-:Y:S01]  /*ae90*/  SYNCS.ARRIVE.TRANS64.RED.A1T0 RZ, [R0+URZ], RZ ;  /* 0x000000ff00ff79a7 */ /* 0x0001e2000810043f */
[-C--:B------:R-:W-:Y:S01]  /*aea0*/  ISETP.GE.OR P1, PT, R36, R35.reuse, P0 ;  /* 0x000000232400720c */ /* 0x080fe20000726670 */
[----:B------:R-:W1:Y:S01]  /*aeb0*/  SHFL.IDX PT, R42, R30, 0x2, 0x181f ;  /* 0x00581f001e2a7f89 */ /* 0x000e6200000e0000 */
[----:B------:R-:W-:-:S02]  /*aec0*/  ISETP.GE.OR P2, PT, R2, R35, P0 ;  /* 0x000000230200720c */ /* 0x000fc40000746670 */
[----:B------:R-:W-:Y:S01]  /*aed0*/  ISETP.GE.OR P3, PT, R3, R35, P0 ;  /* 0x000000230300720c */ /* 0x000fe20000766670 */
[----:B------:R-:W1:Y:S01]  /*aee0*/  SHFL.IDX PT, R34, R32, RZ, 0x181f ;  /* 0x00181fff20227589 */ /* 0x000e6200000e0000 */
[----:B0-----:R-:W-:-:S03]  /*aef0*/  VIADD R0, R36, 0x90 ;  /* 0x0000009024007836 */ /* 0x001fc60000000000 */
[----:B------:R-:W0:Y:S02]  /*af00*/  SHFL.IDX PT, R38, R32, 0x1, 0x181f ;  /* 0x00381f0020267f89 */ /* 0x000e2400000e0000 */
[----:B------:R-:W-:Y:S02]  /*af10*/  ISETP.GE.OR P0, PT, R0, R35, P0 ;  /* 0x000000230000720c */ /* 0x000fe40000706670 */
[----:B------:R-:W0:Y:S01]  /*af20*/  SHFL.IDX PT, R40, R32, 0x2, 0x181f ;  /* 0x00581f0020287f89 */ /* 0x000e2200000e0000 */
[----:B------:R-:W-:-:S03]  /*af30*/  @!P1 LEA R2, P4, R19, R20, 0x1 ;  /* 0x0000001413029211 */ /* 0x000fc600078808ff */
[----:B------:R-:W2:Y:S01]  /*af40*/  SHFL.IDX PT, R30, R30, 0x3, 0x181f ;  /* 0x00781f001e1e7f89 */ /* 0x000ea200000e0000 */
[----:B-1----:R-:W-:-:S03]  /*af50*/  @!P2 LEA R20, P5, R19, R28, 0x1 ;  /* 0x0000001c1314a211 */ /* 0x002fc600078a08ff */
[----:B------:R-:W1:Y:S01]  /*af60*/  SHFL.IDX PT, R32, R32, 0x3, 0x181f ;  /* 0x00781f0020207f89 */ /* 0x000e6200000e0000 */
[C---:B------:R-:W-:Y:S02]  /*af70*/  @!P3 LEA R28, P6, R19.reuse, R42, 0x1 ;  /* 0x0000002a131cb211 */ /* 0x040fe400078c08ff */
[C-C-:B------:R-:W-:Y:S02]  /*af80*/  @!P1 LEA.HI.X R3, R19.reuse, R34, R39.reuse, 0x1, P4 ;  /* 0x0000002213039211 */ /* 0x140fe400020f0c27 */
[C-C-:B0-----:R-:W-:Y:S02]  /*af90*/  @!P2 LEA.HI.X R21, R19.reuse, R38, R39.reuse, 0x1, P5 ;  /* 0x000000261315a211 */ /* 0x141fe400028f0c27 */
[----:B------:R-:W-:Y:S01]  /*afa0*/  @!P3 LEA.HI.X R29, R19, R40, R39, 0x1, P6 ;  /* 0x00000028131db211 */ /* 0x000fe200030f0c27 */
[----:B--2---:R0:W-:Y:S04]  /*afb0*/  @!P1 ST.E.128 desc[UR52][R2.64], R8 ;  /* 0x0000000802009985 */ /* 0x0041e8000c101d34 */
[----:B---3--:R0:W-:Y:S04]  /*afc0*/  @!P2 ST.E.128 desc[UR52][R20.64], R12 ;  /* 0x0000000c1400a985 */ /* 0x0081e8000c101d34 */
[----:B----4-:R0:W-:Y:S01]  /*afd0*/  @!P3 ST.E.128 desc[UR52][R28.64], R24 ;  /* 0x000000181c00b985 */ /* 0x0101e2000c101d34 */
[----:B-1----:R-:W-:Y:S05]  /*afe0*/  @P0 BRA `(.L_x_2143) ;  /* 0x0000000800780947 */ /* 0x002fea0003800000 */
[----:B0-----:R-:W-:-:S04]  /*aff0*/  LEA R2, P0, R19, R30, 0x1 ;  /* 0x0000001e13027211 */ /* 0x001fc800078008ff */
[----:B------:R-:W-:-:S05]  /*b000*/  LEA.HI.X R3, R19, R32, R39, 0x1, P0 ;  /* 0x0000002013037211 */ /* 0x000fca00000f0c27 */
[----:B-----5:R1:W-:Y:S01]  /*b010*/  ST.E.128 desc[UR52][R2.64], R4 ;  /* 0x0000000402007985 */ /* 0x0203e2000c101d34 */
[----:B------:R-:W-:Y:S05]  /*b020*/  BRA `(.L_x_2143) ;  /* 0x0000000800687947 */ /* 0x000fea0003800000 */
.L_x_2141:
        /* <DEDUP_REMOVED lines=11> */
[----:B------:R-:W-:-:S03]  /*b0e0*/  UISETP.NE.U32.AND UP1, UPT, UR6, URZ, UPT ;  /* 0x0000003f0600728c */ /* 0x000fc6000bf25070 */
[----:B------:R-:W2:Y:S01]  /*b0f0*/  @P2 LDG.E R6, desc[UR52][R2.64] ;  /* 0x0000003402062981 */ /* 0x000ea2000c1e1900 */
[----:B------:R-:W-:Y:S01]  /*b100*/  UISETP.NE.AND.EX UP1, UPT, UR7, URZ, UPT, UP1 ;  /* 0x0000003f0700728c */ /* 0x000fe2000bf25310 */
[----:B------:R-:W-:-:S05]  /*b110*/  IMAD.U32 R0, RZ, RZ, UR4 ;  /* 0x00000004ff007e24 */ /* 0x000fca000f8e00ff */
        /* <DEDUP_REMOVED lines=20> */
.L_x_2144:
[----:B------:R-:W-:Y:S01]  /*b260*/  USEL UR39, UR39, URZ, !UP0 ;  /* 0x0000003f27277287 */ /* 0x000fe2000c000000 */
[----:B------:R-:W-:Y:S01]  /*b270*/  BSSY B1, `(.L_x_2145) ;  /* 0x000002c000017945 */ /* 0x000fe20003800000 */
[----:B------:R-:W-:-:S03]  /*b280*/  USEL UR40, UR40, URZ, !UP0 ;  /* 0x0000003f28287287 */ /* 0x000fc6000c000000 */
[----:B------:R-:W-:Y:S09]  /*b290*/  @P1 BRA `(.L_x_2146) ;  /* 0x0000000000a41947 */ /* 0x000ff20003800000 */
        /* <DEDUP_REMOVED lines=41> */
.L_x_2146:
[----:B------:R-:W-:Y:S05]  /*b530*/  BSYNC B1 ;  /* 0x0000000000017941 */ /* 0x000fea0003800000 */
.L_x_2145:
[----:B0-----:R-:W0:Y:S01]  /*b540*/  @P0 LDC R3, c[0x0][0xbf0] ;  /* 0x0002fc00ff030b82 */ /* 0x001e220000000800 */
[----:B------:R-:W-:Y:S01]  /*b550*/  ULDC.64 UR12, c[0x0][0xaa0] ;  /* 0x0002a800000c7ab9 */ /* 0x000fe20000000a00 */
[----:B------:R-:W-:Y:S01]  /*b560*/  IMAD R2, R18, 0x30, R22 ;  /* 0x0000003012027824 */ /* 0x000fe200078e0216 */
[----:B------:R-:W-:Y:S01]  /*b570*/  UIMAD UR8, UR9, UR12, URZ ;  /* 0x0000000c090872a4 */ /* 0x000fe2000f8e023f */
[----:B------:R-:W-:Y:S01]  /*b580*/  VIADD R30, R22, UR42 ;  /* 0x0000002a161e7c36 */ /* 0x000fe20008000000 */
[----:B------:R-:W-:Y:S01]  /*b590*/  UIMAD.WIDE.U32 UR6, UR4, UR12, URZ ;  /* 0x0000000c040672a5 */ /* 0x000fe2000f8e003f */
[----:B------:R-:W-:Y:S01]  /*b5a0*/  VIADD R4, R2, UR42 ;  /* 0x0000002a02047c36 */ /* 0x000fe20008000000 */
[----:B------:R-:W-:Y:S01]  /*b5b0*/  UIMAD UR8, UR4, UR13, UR8 ;  /* 0x0000000d040872a4 */ /* 0x000fe2000f8e0208 */
[----:B------:R-:W-:Y:S02]  /*b5c0*/  SHF.R.S32.HI R13, RZ, 0x1f, R19 ;  /* 0x0000001fff0d7819 */ /* 0x000fe40000011413 */
[----:B------:R-:W-:Y:S01]  /*b5d0*/  ULDC.64 UR12, c[0x0][0xae8] ;  /* 0x0002ba00000c7ab9 */ /* 0x000fe20000000a00 */
[----:B------:R-:W-:Y:S01]  /*b5e0*/  UIADD3 UR7, UR7, UR8, URZ ;  /* 0x0000000807077290 */ /* 0x000fe2000fffe03f */
[----:B------:R-:W-:Y:S01]  /*b5f0*/  @P0 IMAD.HI.U32 R2, R4, R9, RZ ;  /* 0x0000000904020227 */ /* 0x000fe200078e00ff */
[----:B------:R-:W-:-:S02]  /*b600*/  UIMAD UR4, UR10, UR12, URZ ;  /* 0x0000000c0a0472a4 */ /* 0x000fc4000f8e023f */
        /* <DEDUP_REMOVED lines=30> */
[----:B-----5:R-:W-:Y:S02]  /*b7f0*/  IMAD R11, R0, R11, RZ ;  /* 0x0000000b000b7224 */ /* 0x020fe400078e02ff */
[----:B------:R-:W-:Y:S01]  /*b800*/  VIADD R0, R30, 0x30 ;  /* 0x000000301e007836 */ /* 0x000fe20000000000 */
[----:B------:R-:W-:Y:S01]  /*b810*/  LEA.HI.X R8, R2, UR7, R3, 0x1, P0 ;  /* 0x0000000702087c11 */ /* 0x000fe200080f0c03 */
[----:B------:R-:W0:Y:S01]  /*b820*/  SHFL.IDX PT, R6, R4, RZ, 0x181f ;  /* 0x00181fff04067589 */ /* 0x000e2200000e0000 */
[----:B------:R-:W-:Y:S01]  /*b830*/  ISETP.GE.AND P0, PT, R19, UR4, PT ;  /* 0x0000000413007c0c */ /* 0x000fe2000bf06270 */
[C---:B------:R-:W-:Y:S02]  /*b840*/  VIADD R2, R30.reuse, 0x60 ;  /* 0x000000601e027836 */ /* 0x040fe40000000000 */
[----:B------:R-:W1:Y:S01]  /*b850*/  SHFL.IDX PT, R14, R4, 0x1, 0x181f ;  /* 0x00381f00040e7f89 */ /* 0x000e6200000e0000 */
[CC--:B------:R-:W-:Y:S01]  /*b860*/  ISETP.GE.OR P3, PT, R30.reuse, R11.reuse, P0 ;  /* 0x0000000b1e00720c */ /* 0x0c0fe20000766670 */
[----:B------:R-:W-:Y:S01]  /*b870*/  VIADD R3, R30, 0x90 ;  /* 0x000000901e037836 */ /* 0x000fe20000000000 */
[-C--:B------:R-:W-:Y:S01]  /*b880*/  ISETP.GE.OR P2, PT, R0, R11.reuse, P0 ;  /* 0x0000000b0000720c */ /* 0x080fe20000746670 */
[----:B------:R-:W2:Y:S01]  /*b890*/  SHFL.IDX PT, R24, R4, 0x2, 0x181f ;  /* 0x00581f0004187f89 */ /* 0x000ea200000e0000 */
[----:B------:R-:W-:-:S02]  /*b8a0*/  ISETP.GE.OR P1, PT, R2, R11, P0 ;  /* 0x0000000b0200720c */ /* 0x000fc40000726670 */
[----:B------:R-:W-:Y:S01]  /*b8b0*/  ISETP.GE.OR P0, PT, R3, R11, P0 ;  /* 0x0000000b0300720c */ /* 0x000fe20000706670 */
[----:B------:R-:W3:Y:S04]  /*b8c0*/  SHFL.IDX PT, R10, R8, RZ, 0x181f ;  /* 0x00181fff080a7589 */ /* 0x000ee800000e0000 */
        /* <DEDUP_REMOVED lines=16> */
.L_x_2143:
[----:B------:R-:W-:Y:S05]  /*b9d0*/  BSYNC B0 ;  /* 0x0000000000007941 */ /* 0x000fea0003800000 */
.L_x_2140:
[----:B------:R-:W-:Y:S02]  /*b9e0*/  ULDC UR4, c[0x0][0xc3c] ;  /* 0x00030f0000047ab9 */ /* 0x000fe40000000800 */
[----:B------:R-:W-:-:S13]  /*b9f0*/  ISETP.GE.AND P0, PT, R31, UR4, PT ;  /* 0x000000041f007c0c */ /* 0x000fda000bf06270 */
[----:B------:R-:W-:Y:S05]  /*ba00*/  @!P0 BRA `(.L_x_2147) ;  /* 0xffffff5000bc8947 */ /* 0x000fea000383ffff */
[----:B------:R-:W-:Y:S05]  /*ba10*/  EXIT ;  /* 0x000000000000794d */ /* 0x000fea0003800000 */
.L_x_2098:
        /* <DEDUP_REMOVED lines=57> */
.L_x_2153:
        /* <DEDUP_REMOVED lines=12> */
.L_x_2152:
[----:B------:R-:W-:Y:S05]  /*be70*/  BSYNC B0 ;  /* 0x0000000000007941 */ /* 0x000fea0003800000 */
.L_x_2151:
        /* <DEDUP_REMOVED lines=21> */
.L_x_2149:
[----:B------:R-:W-:-:S04]  /*bfd0*/  IMAD.IADD R13, R4, 0x1, -R3 ;  /* 0x00000001040d7824 */ /* 0x000fc800078e0a03 */
[----:B------:R-:W-:-:S05]  /*bfe0*/  IMAD R2, R10, R9, R13 ;  /* 0x000000090a027224 */ /* 0x000fca00078e020d */
[----:B------:R-:W-:-:S13]  /*bff0*/  ISETP.GT.AND P0, PT, R2, R7, PT ;  /* 0x000000070200720c */ /* 0x000fda0003f04270 */
[----:B------:R-:W-:Y:S02]  /*c000*/  VOTEU.ANY UR7, UPT, !P0 ;  /* 0x0000000000077886 */ /* 0x000fe400040e0100 */
[----:B------:R-:W-:-:S04]  /*c010*/  UPOPC UR6, UR7 ;  /* 0x00000007000672bf */ /* 0x000fc80008000000 */
[----:B------:R-:W-:-:S03]  /*c020*/  UIADD3 UR40, UR6, UR4, URZ ;  /* 0x0000000406287290 */ /* 0x000fc6000fffe03f */
[----:B------:R-:W-:Y:S02]  /*c030*/  ULDC.64 UR4, c[0x0][0xc90] ;  /* 0x0003240000047ab9 */ /* 0x000fe40000000a00 */
[----:B------:R-:W-:-:S06]  /*c040*/  UIMAD.WIDE UR4, UR40, 0x4, UR4 ;  /* 0x00000004280478a5 */ /* 0x000fcc000f8e0204 */
[----:B------:R-:W-:Y:S02]  /*c050*/  IMAD.U32 R2, RZ, RZ, UR4 ;  /* 0x00000004ff027e24 */ /* 0x000fe4000f8e00ff */
[----:B------:R-:W-:-:S05]  /*c060*/  IMAD.U32 R3, RZ, RZ, UR5 ;  /* 0x00000005ff037e24 */ /* 0x000fca000f8e00ff */
[----:B------:R-:W2:Y:S01]  /*c070*/  LDG.E R6, desc[UR52][R2.64] ;  /* 0x0000003402067981 */ /* 0x000ea2000c1e1900 */
[----:B------:R-:W-:Y:S01]  /*c080*/  IMAD.U32 R15, RZ, RZ, UR6 ;  /* 0x00000006ff0f7e24 */ /* 0x000fe2000f8e00ff */
[----:B------:R-:W-:-:S04]  /*c090*/  ISETP.NE.AND P0, PT, RZ, UR7, PT ;  /* 0x00000007ff007c0c */ /* 0x000fc8000bf05270 */
[----:B------:R-:W2:Y:S02]  /*c0a0*/  SHFL.IDX PT, R0, R0, R15, 0x1f ;  /* 0x00001f0f00007589 */ /* 0x000ea400000e0000 */
[----:B--2---:R-:W-:-:S05]  /*c0b0*/  IMAD R4, R0, R6, RZ ;  /* 0x0000000600047224 */ /* 0x004fca00078e02ff */
[----:B------:R-:W-:-:S04]  /*c0c0*/  IABS R8, R4 ;  /* 0x0000000400087213 */ /* 0x000fc80000000000 */
[----:B------:R-:W0:Y:S08]  /*c0d0*/  I2F.RP R11, R8 ;  /* 0x00000008000b7306 */ /* 0x000e300000209400 */
[----:B0-----:R-:W0:Y:S02]  /*c0e0*/  MUFU.RCP R11, R11 ;  /* 0x0000000b000b7308 */ /* 0x001e240000001000 */
[----:B0-----:R-:W-:-:S06]  /*c0f0*/  VIADD R12, R11, 0xffffffe ;  /* 0x0ffffffe0b0c7836 */ /* 0x001fcc0000000000 */
[----:B------:R0:W1:Y:S01]  /*c100*/  F2I.FTZ.U32.TRUNC.NTZ R3, R12 ;  /* 0x0000000c00037305 */ /* 0x000062000021f000 */
[----:B------:R-:W-:Y:S05]  /*c110*/  @!P0 BRA `(.L_x_2154) ;  /* 0x00000000000c8947 */ /* 0x000fea0003800000 */
[----:B------:R-:W-:-:S06]  /*c120*/  UIADD3 UR4, UR6, -0x1, URZ ;  /* 0xffffffff06047890 */ /* 0x000fcc000fffe03f */
[----:B------:R-:W-:-:S05]  /*c130*/  IMAD.U32 R11, RZ, RZ, UR4 ;  /* 0x00000004ff0b7e24 */ /* 0x000fca000f8e00ff */
[----:B------:R2:W3:Y:S02]  /*c140*/  SHFL.IDX PT, R16, R10, R11, 0x1f ;  /* 0x00001f0b0a107589 */ /* 0x0004e400000e0000 */
.L_x_2154:
[----:B---3--:R-:W-:Y:S01]  /*c150*/  IMAD R16, R16, R9, R13 ;  /* 0x0000000910107224 */ /* 0x008fe200078e020d */
[----:B------:R-:W-:Y:S01]  /*c160*/  IABS R2, R4 ;  /* 0x0000000400027213 */ /* 0x000fe20000000000 */
[----:B-12---:R-:W-:Y:S02]  /*c170*/  IMAD.MOV R11, RZ, RZ, -R3 ;  /* 0x000000ffff0b7224 */ /* 0x006fe400078e0a03 */
[----:B------:R-:W-:Y:S02]  /*c180*/  IMAD.IADD R7, R7, 0x1, -R16 ;  /* 0x0000000107077824 */ /* 0x000fe400078e0a10 */
[----:B0-----:R-:W-:Y:S02]  /*c190*/  IMAD.MOV R12, RZ, RZ, -R2 ;  /* 0x000000ffff0c7224 */ /* 0x001fe400078e0a02 */
        /* <DEDUP_REMOVED lines=22> */
[----:B------:R-:W-:-:S04]  /*c300*/  VIADDMNMX R6, R3, R9, R6, PT ;  /* 0x0000000903067246 */ /* 0x000fc80003800106 */
[-C--:B------:R-:W-:Y:S02]  /*c310*/  IABS R9, R6.reuse ;  /* 0x0000000600097213 */ /* 0x080fe40000000000 */
[----:B------:R-:W-:Y:S02]  /*c320*/  IABS R4, R6 ;  /* 0x0000000600047213 */ /* 0x000fe40000000000 */
[----:B------:R-:W0:Y:S03]  /*c330*/  I2F.RP R10, R9 ;  /* 0x00000009000a7306 */ /* 0x000e260000209400 */
[----:B------:R-:W-:-:S05]  /*c340*/  IMAD.MOV R4, RZ, RZ, -R4 ;  /* 0x000000ffff047224 */ /* 0x000fca00078e0a04 */
[----:B0-----:R-:W0:Y:S02]  /*c350*/  MUFU.RCP R10, R10 ;  /* 0x0000000a000a7308 */ /* 0x001e240000001000 */
[----:B0-----:R-:W-:-:S06]  /*c360*/  VIADD R3, R10, 0xffffffe ;  /* 0x0ffffffe0a037836 */ /* 0x001fcc0000000000 */
[----:B------:R-:W0:Y:S02]  /*c370*/  F2I.FTZ.U32.TRUNC.NTZ R3, R3 ;  /* 0x0000000300037305 */ /* 0x000e24000021f000 */
[----:B0-----:R-:W-:-:S04]  /*c380*/  IMAD.MOV R11, RZ, RZ, -R3 ;  /* 0x000000ffff0b7224 */ /* 0x001fc800078e0a03 */
[----:B------:R-:W-:Y:S01]  /*c390*/  IMAD.MOV.U32 R2, RZ, RZ, R11 ;  /* 0x000000ffff027224 */ /* 0x000fe200078e000b */
[----:B------:R-:W-:-:S03]  /*c3a0*/  IABS R11, R13 ;  /* 0x0000000d000b7213 */ /* 0x000fc60000000000 */
[----:B------:R-:W-:Y:S02]  /*c3b0*/  IMAD R7, R2, R9, RZ ;  /* 0x0000000902077224 */ /* 0x000fe400078e02ff */
[----:B------:R-:W-:-:S04]  /*c3c0*/  IMAD.MOV.U32 R2, RZ, RZ, RZ ;  /* 0x000000ffff027224 */ /* 0x000fc800078e00ff */
[----:B------:R-:W-:Y:S01]  /*c3d0*/  IMAD.HI.U32 R2, R3, R7, R2 ;  /* 0x0000000703027227 */ /* 0x000fe200078e0002 */
[----:B------:R-:W-:-:S04]  /*c3e0*/  LOP3.LUT R3, R13, R6, RZ, 0x3c, !PT ;  /* 0x000000060d037212 */ /* 0x000fc800078e3cff */
[----:B------:R-:W-:Y:S01]  /*c3f0*/  ISETP.GE.AND P2, PT, R3, RZ, PT ;  /* 0x000000ff0300720c */ /* 0x000fe20003f46270 */
[----:B------:R-:W-:-:S04]  /*c400*/  IMAD.HI.U32 R2, R2, R11, RZ ;  /* 0x0000000b02027227 */ /* 0x000fc800078e00ff */
[----:B------:R-:W-:Y:S02]  /*c410*/  IMAD R4, R2, R4, R11 ;  /* 0x0000000402047224 */ /* 0x000fe400078e020b */
[----:B------:R-:W-:-:S03]  /*c420*/  IMAD.IADD R3, R13, 0x1, R8 ;  /* 0x000000010d037824 */ /* 0x000fc600078e0208 */
[----:B------:R-:W-:-:S13]  /*c430*/  ISETP.GT.U32.AND P1, PT, R9, R4, PT ;  /* 0x000000040900720c */ /* 0x000fda0003f24070 */
[----:B------:R-:W-:Y:S02]  /*c440*/  @!P1 IMAD.IADD R4, R4, 0x1, -R9 ;  /* 0x0000000104049824 */ /* 0x000fe400078e0a09 */
[----:B------:R-:W-:Y:S01]  /*c450*/  @!P1 VIADD R2, R2, 0x1 ;  /* 0x0000000102029836 */ /* 0x000fe20000000000 */
[----:B------:R-:W-:Y:S02]  /*c460*/  ISETP.NE.AND P1, PT, R6, RZ, PT ;  /* 0x000000ff0600720c */ /* 0x000fe40003f25270 */
[----:B------:R-:W-:-:S13]  /*c470*/  ISETP.GE.U32.AND P0, PT, R4, R9, PT ;  /* 0x000000090400720c */ /* 0x000fda0003f06070 */
[----:B------:R-:W-:-:S04]  /*c480*/  @P0 VIADD R2, R2, 0x1 ;  /* 0x0000000102020836 */ /* 0x000fc80000000000 */
[----:B------:R-:W-:Y:S01]  /*c490*/  @!P2 IMAD.MOV R2, RZ, RZ, -R2 ;  /* 0x000000ffff02a224 */ /* 0x000fe200078e0a02 */
[----:B------:R-:W-:Y:S01]  /*c4a0*/  @!P1 LOP3.LUT R2, RZ, R6, RZ, 0x33, !PT ;  /* 0x00000006ff029212 */ /* 0x000fe200078e33ff */
[----:B------:R-:W-:-:S03]  /*c4b0*/  IMAD.MOV R6, RZ, RZ, -R6 ;  /* 0x000000ffff067224 */ /* 0x000fc600078e0a06 */
[----:B------:R-:W-:Y:S01]  /*c4c0*/  LOP3.LUT R17, RZ, R2, RZ, 0x33, !PT ;  /* 0x00000002ff117212 */ /* 0x000fe200078e33ff */
[----:B------:R-:W-:-:S04]  /*c4d0*/  IMAD R18, R2, R6, R3 ;  /* 0x0000000602127224 */ /* 0x000fc800078e0203 */
[----:B------:R-:W-:Y:S01]  /*c4e0*/  IMAD.IADD R17, R0, 0x1, R17 ;  /* 0x0000000100117824 */ /* 0x000fe200078e0211 */
[----:B------:R-:W-:Y:S06]  /*c4f0*/  BRA `(.L_x_2155) ;  /* 0x0000000000107947 */ /* 0x000fec0003800000 */
.L_x_2150:
[----:B------:R-:W-:Y:S01]  /*c500*/  IMAD.MOV.U32 R16, RZ, RZ, R7 ;  /* 0x000000ffff107224 */ /* 0x000fe200078e0007 */
[----:B------:R-:W-:Y:S01]  /*c510*/  ULDC UR40, c[0x0][0xc3c] ;  /* 0x00030f0000287ab9 */ /* 0x000fe20000000800 */
[----:B------:R-:W-:Y:S02]  /*c520*/  IMAD.MOV.U32 R17, RZ, RZ, RZ ;  /* 0x000000ffff117224 */ /* 0x000fe400078e00ff */
[----:B------:R-:W-:-:S07]  /*c530*/  IMAD.MOV.U32 R18, RZ, RZ, RZ ;  /* 0x000000ffff127224 */ /* 0x000fce00078e00ff */
.L_x_2155:
[----:B------:R-:W-:Y:S01]  /*c540*/  ISETP.NE.AND P0, PT, R5, RZ, PT ;  /* 0x000000ff0500720c */ /* 0x000fe20003f05270 */
[----:B------:R-:W-:-:S12]  /*c550*/  IMAD.U32 R19, RZ, RZ, UR40 ;  /* 0x00000028ff137e24 */ /* 0x000fd8000f8e00ff */
[----:B------:R-:W0:Y:S01]  /*c560*/  @!P0 S2R R3, SR_CgaCtaId ;  /* 0x0000000000038919 */ /* 0x000e220000008800 */
[----:B------:R-:W-:-:S04]  /*c570*/  @!P0 MOV R0, 0x400 ;  /* 0x0000040000008802 */ /* 0x000fc80000000f00 */
[----:B0-----:R-:W-:-:S05]  /*c580*/  @!P0 LEA R0, R3, R0, 0x18 ;  /* 0x0000000003008211 */ /* 0x001fca00078ec0ff */
[----:B------:R0:W-:Y:S01]  /*c590*/  @!P0 STS.128 [R0+0x132d0], R16 ;  /* 0x0132d01000008388 */ /* 0x0001e20000000c00 */
[----:B------:R-:W-:Y:S06]  /*c5a0*/  BAR.ARV 0x5, 0x200 ;  /* 0x0148000000007b1d */ /* 0x000fec0000002000 */
.L_x_2148:
        /* <DEDUP_REMOVED lines=47> */
[----:B------:R0:W-:Y:S02]  /*c8a0*/  STL [R1+0x30], RZ ;  /* 0x000030ff01007387 */ /* 0x0001e40000100800 */
[----:B------:R-:W-:Y:S02]  /*c8b0*/  IMAD.IADD R0, R22, 0x1, R2 ;  /* 0x0000000116007824 */ /* 0x000fe400078e0202 */
[----:B------:R0:W-:Y:S04]  /*c8c0*/  STL [R1+0x18], R2 ;  /* 0x0000180201007387 */ /* 0x0001e80000100800 */
[----:B------:R0:W-:Y:S02]  /*c8d0*/  STL [R1+0x2c], R0 ;  /* 0x00002c0001007387 */ /* 0x0001e40000100800 */
.L_x_2231:
[----:B------:R-:W-:Y:S01]  /*c8e0*/  ULDC.64 UR4, c[0x0][0xc88] ;  /* 0x0003220000047ab9 */ /* 0x000fe20000000a00 */
[----:B------:R-:W-:Y:S01]  /*c8f0*/  ULDC.64 UR6, c[0x0][0xa18] ;  /* 0x0002860000067ab9 */ /* 0x000fe20000000a00 */
[----:B------:R-:W-:Y:S01]  /*c900*/  UIMAD.WIDE UR4, UR40, 0x4, UR4 ;  /* 0x00000004280478a5 */ /* 0x000fe2000f8e0204 */
[----:B------:R-:W-:-:S05]  /*c910*/  ULDC.64 UR8, c[0x0][0xa00] ;  /* 0x0002800000087ab9 */ /* 0x000fca0000000a00 */
[----:B0-2---:R-:W-:Y:S02]  /*c920*/  IMAD.U32 R2, RZ, RZ, UR4 ;  /* 0x00000004ff027e24 */ /* 0x005fe4000f8e00ff */
        /* <DEDUP_REMOVED lines=45> */
.L_x_2157:
        /* <DEDUP_REMOVED lines=22> */
.L_x_2158:
        /* <DEDUP_REMOVED lines=11> */
.L_x_2159:
[----:B------:R-:W-:Y:S01]  /*ce10*/  R2UR UR6, R17 ;  /* 0x00000000110672ca */ /* 0x000fe200000e0000 */
[----:B------:R-:W-:Y:S01]  /*ce20*/  ULDC UR4, c[0x0][0x448] ;  /* 0x0001120000047ab9 */ /* 0x000fe20000000800 */
[----:B------:R-:W-:Y:S01]  /*ce30*/  UIADD3 UR36, -UR39, UR36, URZ ;  /* 0x0000002427247290 */ /* 0x000fe2000fffe13f */
[----:B------:R-:W-:Y:S01]  /*ce40*/  BSSY B7, `(.L_x_2160) ;  /* 0x0000432000077945 */ /* 0x000fe20003800000 */
[----:B------:R-:W-:Y:S02]  /*ce50*/  UISETP.NE.AND UP0, UPT, UR4, 0x1, UPT ;  /* 0x000000010400788c */ /* 0x000fe4000bf05270 */
[----:B------:R-:W-:Y:S02]  /*ce60*/  UIADD3 UR7, UR36, 0xa0, -UR41 ;  /* 0x000000a024077890 */ /* 0x000fe4000fffe829 */
[----:B------:R-:W-:-:S05]  /*ce70*/  UP2UR UR49, UPR, URZ, 0x1 ;  /* 0x000000013f317883 */ /* 0x000fca0008000000 */
[----:B------:R-:W-:Y:S02]  /*ce80*/  UIMAD UR6, UR6, 0xc0, URZ ;  /* 0x000000c0060678a4 */ /* 0x000fe4000f8e023f */
[----:B------:R-:W-:Y:S01]  /*ce90*/  @UP0 ULDC UR4, c[0x0][0x44c] ;  /* 0x0001130000040ab9 */ /* 0x000fe20000000800 */
[----:B------:R-:W-:Y:S01]  /*cea0*/  @UP0 ULDC UR8, c[0x0][0x450] ;  /* 0x0001140000080ab9 */ /* 0x000fe20000000800 */
[----:B------:R-:W-:-:S04]  /*ceb0*/  UIADD3 UR6, UR6, 0xbf, URZ ;  /* 0x000000bf06067890 */ /* 0x000fc8000fffe03f */
[----:B------:R-:W-:Y:S02]  /*cec0*/  UIMAD.WIDE.U32 UR4, UR6, UR4, URZ ;  /* 0x00000004060472a5 */ /* 0x000fe4000f8e003f */
        /* <DEDUP_REMOVED lines=10> */
[----:B------:R-:W-:-:S06]  /*cf70*/  USEL UR42, UR4, UR6, UP0 ;  /* 0x00000006042a7287 */ /* 0x000fcc0008000000 */
[----:B------:R-:W-:-:S13]  /*cf80*/  ISETP.LT.AND P0, PT, RZ, UR42, PT ;  /* 0x0000002aff007c0c */ /* 0x000fda000bf01270 */
[----:B------:R-:W-:Y:S05]  /*cf90*/  @P0 BRA `(.L_x_2161) ;  /* 0x0000000000440947 */ /* 0x000fea0003800000 */
        /* <DEDUP_REMOVED lines=17> */
.L_x_2161:
        /* <DEDUP_REMOVED lines=19> */
[----:B-1----:R-:W-:Y:S05]  /*d1e0*/  CALL.ABS.NOINC R2 ;  /* 0x0000000002007343 */ /* 0x002fea0003c00000 */
.L_x_2164:
[----:B------:R-:W-:Y:S05]  /*d1f0*/  BSYNC B6 ;  /* 0x0000000000067941 */ /* 0x000fea0003800000 */
.L_x_2163:
        /* <DEDUP_REMOVED lines=24> */
.L_x_2166:
[----:B------:R-:W-:Y:S05]  /*d380*/  BSYNC B6 ;  /* 0x0000000000067941 */ /* 0x000fea0003800000 */
.L_x_2165:
        /* <DEDUP_REMOVED lines=20> */
.L_x_2168:
[----:B------:R-:W-:Y:S05]  /*d4d0*/  BSYNC B6 ;  /* 0x0000000000067941 */ /* 0x000fea0003800000 */
.L_x_2167:
        /* <DEDUP_REMOVED lines=20> */
.L_x_2170:
[----:B------:R-:W-:Y:S05]  /*d620*/  BSYNC B6 ;  /* 0x0000000000067941 */ /* 0x000fea0003800000 */
.L_x_2169:
        /* <DEDUP_REMOVED lines=18> */
.L_x_2251:
        /* <DEDUP_REMOVED lines=30> */
[----:B------:R-:W-:-:S04]  /*d930*/  @!P1 IMAD.WIDE.U32 R2, R20, R2, R6 ;  /* 0x0000000214029225 */ /* 0x000fc800078e0006 */
[----:B------:R-:W-:Y:S01]  /*d940*/  @!P1 IMAD.IADD R0, R3, 0x1, R0 ;  /* 0x0000000103009824 */ /* 0x000fe200078e0200 */
        /* <DEDUP_REMOVED lines=43> */
.L_x_2172:
        /* <DEDUP_REMOVED lines=8> */
.L_x_2252:
[----:B------:R-:W-:Y:S05]  /*dc80*/  BSYNC B0 ;  /* 0x0000000000007941 */ /* 0x000fea0003800000 */
.L_x_2173:
        /* <DEDUP_REMOVED lines=12> */
[----:B------:R-:W-:-:S04]  /*dd50*/  IMAD R0, R6, UR5, R0 ;  /* 0x0000000506007c24 */ /* 0x000fc8000f8e0200 */
[----:B------:R-:W-:Y:S02]  /*dd60*/  IMAD.IADD R11, R11, 0x1, R0 ;  /* 0x000000010b0b7824 */ /* 0x000fe400078e0200 */
[----:B------:R-:W-:Y:S02]  /*dd70*/  IMAD R0, R29, UR6, RZ ;  /* 0x000000061d007c24 */ /* 0x000fe4000f8e02ff */
[----:B------:R-:W-:-:S04]  /*dd80*/  IMAD.WIDE.U32 R10, R5, UR6, R10 ;  /* 0x00000006050a7c25 */ /* 0x000fc8000f8e000a */
[----:B------:R-:W-:-:S04]  /*dd90*/  IMAD R0, R5, UR7, R0 ;  /* 0x0000000705007c24 */ /* 0x000fc8000f8e0200 */
        /* <DEDUP_REMOVED lines=73> */
.L_x_2264:
        /* <DEDUP_REMOVED lines=12> */
.L_x_2176:
        /* <DEDUP_REMOVED lines=11> */
.L_x_2177:
[----:B------:R3:W-:Y:S01]  /*e3a0*/  SYNCS.ARRIVE.TRANS64.A1T0 RZ, [R4+URZ+0x13270], RZ ;  /* 0x013270ff04ff79a7 */ /* 0x0007e2000810003f */
[----:B------:R-:W-:Y:S05]  /*e3b0*/  @!P6 BRA `(.L_x_2178) ;  /* 0x000000000004e947 */ /* 0x000fea0003800000 */
[----:B------:R-:W-:Y:S01]  /*e3c0*/  BPT.TRAP 0x1 ;  /* 0x000000040000795c */ /* 0x000fe20000300000 */
.L_x_2178:
[----:B------:R-:W4:Y:S01]  /*e3d0*/  LDL R3, [R1+0x24] ;  /* 0x0000240001037983 */ /* 0x000f220000100800 */
[----:B------:R-:W-:Y:S01]  /*e3e0*/  BSSY B0, `(.L_x_2179) ;  /* 0x0000003000007945 */ /* 0x000fe20003800000 */
[----:B----4-:R-:W4:Y:S03]  /*e3f0*/  SYNCS.PHASECHK.TRANS64.TRYWAIT P0, [R4+URZ+0x13240], R3 ;  /* 0x01324003040075a7 */ /* 0x010f26000800017f */
[----:B----4-:R-:W-:Y:S05]  /*e400*/  @!P0 BRA `(.L_x_2180) ;  /* 0x0000004400fc8947 */ /* 0x010fea0003800000 */
.L_x_2265:
[----:B------:R-:W-:Y:S05]  /*e410*/  BSYNC B0 ;  /* 0x0000000000007941 */ /* 0x000fea0003800000 */
.L_x_2179:
        /* <DEDUP_REMOVED lines=67> */
.L_x_2277:
        /* <DEDUP_REMOVED lines=15> */
.L_x_2183:
[----:B------:R-:W-:Y:S05]  /*e940*/  BSYNC B0 ;  /* 0x0000000000007941 */ /* 0x000fea0003800000 */
.L_x_2182:
[----:B------:R-:W-:Y:S01]  /*e950*/  NOP ;  /* 0x0000000000007918 */ /* 0x000fe20000000000 */
[----:B------:R-:W-:-:S13]  /*e960*/  PLOP3.LUT P0, PT, PT, PT, PT, 0x80, 0x0 ;  /* 0x000000000000781c */ /* 0x000fda0003f0f070 */
.L_x_2184:
        /* <DEDUP_REMOVED lines=11> */
.L_x_2185:
        /* <DEDUP_REMOVED lines=23> */
[----:B---34-:R-:W-:Y:S02]  /*eb90*/  IMAD.U32 R4, RZ, RZ, UR6 ;  /* 0x00000006ff047e24 */ /* 0x018fe4000f8e00ff */
[----:B------:R-:W2:Y:S01]  /*eba0*/  LDC.64 R2, c[0x4][R2] ;  /* 0x0100000002027b82 */ /* 0x000ea20000000a00 */
        /* <DEDUP_REMOVED lines=9> */
[----:B012---:R-:W-:Y:S05]  /*ec40*/  CALL.ABS.NOINC R2 ;  /* 0x0000000002007343 */ /* 0x007fea0003c00000 */
.L_x_2187:
[----:B------:R-:W-:Y:S05]  /*ec50*/  BSYNC B6 ;  /* 0x0000000000067941 */ /* 0x000fea0003800000 */
.L_x_2186:
[----:B------:R-:W3:Y:S01]  /*ec60*/  LDL R19, [R1+0x8] ;  /* 0x0000080001137983 */ /* 0x000ee20000100800 */
[----:B------:R-:W-:Y:S01]  /*ec70*/  UISETP.NE.AND UP0, UPT, UR49, URZ, UPT ;  /* 0x0000003f3100728c */ /* 0x000fe2000bf05270 */
[C---:B------:R-:W-:Y:S01]  /*ec80*/  R2UR UR8, R18.reuse ;  /* 0x00000000120872ca */ /* 0x040fe200000e0000 */
[----:B------:R-:W-:Y:S01]  /*ec90*/  ULDC.64 UR6, c[0x0][0x2d8] ;  /* 0x0000b60000067ab9 */ /* 0x000fe20000000a00 */
[----:B------:R0:W5:Y:S01]  /*eca0*/  LDL R10, [R1+0x2c] ;  /* 0x00002c00010a7983 */ /* 0x0001620000100800 */
[----:B------:R-:W-:Y:S01]  /*ecb0*/  R2UR UR10, R18 ;  /* 0x00000000120a72ca */ /* 0x000fe200000e0000 */
[----:B------:R-:W-:Y:S01]  /*ecc0*/  UMOV UR4, UR36 ;  /* 0x0000002400047c82 */ /* 0x000fe20008000000 */
[----:B------:R-:W-:Y:S01]  /*ecd0*/  PLOP3.LUT P0, PT, PT, PT, UP0, 0x80, 0x0 ;  /* 0x000000000000781c */ /* 0x000fe20003f0f008 */
[----:B--2---:R-:W2:Y:S01]  /*ece0*/  S2R R2, SR_TID.X ;  /* 0x0000000000027919 */ /* 0x004ea20000002100 */
[----:B------:R-:W-:Y:S01]  /*ecf0*/  PLOP3.LUT P1, PT, PT, PT, UP0, 0x80, 0x0 ;  /* 0x000000000000781c */ /* 0x000fe20003f2f008 */
[----:B------:R-:W-:Y:S01]  /*ed00*/  UMOV UR5, UR45 ;  /* 0x0000002d00057c82 */ /* 0x000fe20008000000 */
[----:B------:R-:W1:Y:S01]  /*ed10*/  LDC R8, c[0x0][0x448] ;  /* 0x00011200ff087b82 */ /* 0x000e620000000800 */
[----:B------:R-:W-:Y:S01]  /*ed20*/  @UP0 ULDC UR11, c[0x0][0x44c] ;  /* 0x00011300000b0ab9 */ /* 0x000fe20000000800 */
[----:B------:R-:W-:-:S02]  /*ed30*/  @UP0 ULDC UR12, c[0x0][0x44c] ;  /* 0x00011300000c0ab9 */ /* 0x000fc40000000800 */
[----:B------:R-:W-:Y:S01]  /*ed40*/  UIMAD.WIDE.U32 UR4, UR8, UR6, UR4 ;  /* 0x00000006080472a5 */ /* 0x000fe2000f8e0004 */
[----:B------:R-:W0:Y:S01]  /*ed50*/  S2R R20, SR_TID.X ;  /* 0x0000000000147919 */ /* 0x000e220000002100 */
[----:B---3--:R-:W-:Y:S02]  /*ed60*/  R2UR UR9, R19 ;  /* 0x00000000130972ca */ /* 0x008fe400000e0000 */
[C---:B--2---:R-:W-:Y:S01]  /*ed70*/  LOP3.LUT R19, R2.reuse, 0x7f, RZ, 0xc0, !PT ;  /* 0x0000007f02137812 */ /* 0x044fe200078ec0ff */
[----:B------:R-:W-:-:S03]  /*ed80*/  IMAD.SHL.U32 R2, R2, 0x20, RZ ;  /* 0x0000002002027824 */ /* 0x000fc600078e00ff */
[----:B------:R-:W-:-:S04]  /*ed90*/  SHF.R.U32.HI R19, RZ, 0x2, R19 ;  /* 0x00000002ff137819 */ /* 0x000fc80000011613 */
[----:B------:R-:W-:-:S03]  /*eda0*/  LOP3.LUT R2, R19, 0x60, R2, 0xf8, !PT ;  /* 0x0000006013027812 */ /* 0x000fc600078ef802 */
[----:B------:R-:W-:Y:S02]  /*edb0*/  UIMAD UR6, UR9, UR6, URZ ;  /* 0x00000006090672a4 */ /* 0x000fe4000f8e023f */
[----:B------:R-:W-:Y:S01]  /*edc0*/  IMAD R6, R17, 0xc0, R2 ;  /* 0x000000c011067824 */ /* 0x000fe200078e0202 */
[----:B------:R-:W-:Y:S01]  /*edd0*/  ULDC.64 UR8, c[0x0][0x2e0] ;  /* 0x0000b80000087ab9 */ /* 0x000fe20000000a00 */
[----:B------:R-:W-:Y:S02]  /*ede0*/  UIMAD UR6, UR10, UR7, UR6 ;  /* 0x000000070a0672a4 */ /* 0x000fe4000f8e0206 */
[----:B------:R-:W-:Y:S01]  /*edf0*/  @P0 IMAD.HI.U32 R0, R6, UR11, RZ ;  /* 0x0000000b06000c27 */ /* 0x000fe2000f8e00ff */
[----:B------:R-:W-:Y:S01]  /*ee00*/  @UP0 ULDC UR7, c[0x0][0x450] ;  /* 0x0001140000070ab9 */ /* 0x000fe20000000800 */
[----:B------:R-:W-:Y:S02]  /*ee10*/  UIADD3 UR5, UR5, UR6, URZ ;  /* 0x0000000605057290 */ /* 0x000fe4000fffe03f */
[----:B------:R-:W-:Y:S01]  /*ee20*/  IMAD.MOV.U32 R2, RZ, RZ, R6 ;  /* 0x000000ffff027224 */ /* 0x000fe200078e0006 */
[----:B------:R-:W-:Y:S01]  /*ee30*/  @P1 SHF.R.U32.HI R2, RZ, UR7, R0 ;  /* 0x00000007ff021c19 */ /* 0x000fe20008011600 */
[----:B------:R-:W-:-:S02]  /*ee40*/  UIMAD UR6, UR44, UR8, URZ ;  /* 0x000000082c0672a4 */ /* 0x000fc4000f8e023f */
[----:B------:R-:W-:Y:S01]  /*ee50*/  UIMAD.WIDE.U32 UR4, UR43, UR8, UR4 ;  /* 0x000000082b0472a5 */ /* 0x000fe2000f8e0004 */
[--C-:B----4-:R-:W-:Y:S01]  /*ee60*/  SHF.R.S32.HI R4, RZ, 0x1f, R2.reuse ;  /* 0x0000001fff047819 */ /* 0x110fe20000011402 */
[----:B------:R-:W-:Y:S01]  /*ee70*/  UIMAD UR6, UR43, UR9, UR6 ;  /* 0x000000092b0672a4 */ /* 0x000fe2000f8e0206 */
[----:B------:R-:W-:Y:S02]  /*ee80*/  ULDC.64 UR10, c[0x0][0x280] ;  /* 0x0000a000000a7ab9 */ /* 0x000fe40000000a00 */
[----:B------:R-:W-:Y:S01]  /*ee90*/  ULDC.64 UR8, c[0x0][0x2d0] ;  /* 0x0000b40000087ab9 */ /* 0x000fe20000000a00 */
[----:B------:R-:W-:Y:S01]  /*eea0*/  UIADD3 UR5, UR5, UR6, URZ ;  /* 0x0000000605057290 */ /* 0x000fe2000fffe03f */
[----:B------:R-:W-:Y:S02]  /*eeb0*/  IMAD R4, R4, UR8, RZ ;  /* 0x0000000804047c24 */ /* 0x000fe4000f8e02ff */
[----:B------:R-:W-:Y:S01]  /*eec0*/  IMAD.U32 R5, RZ, RZ, UR8 ;  /* 0x00000008ff057e24 */ /* 0x000fe2000f8e00ff */
[----:B------:R-:W-:Y:S01]  /*eed0*/  ULDC.64 UR6, c[0x0][0x2c8] ;  /* 0x0000b20000067ab9 */ /* 0x000fe20000000a00 */
[----:B------:R-:W-:-:S02]  /*eee0*/  IMAD.MOV R0, RZ, RZ, -R2 ;  /* 0x000000ffff007224 */ /* 0x000fc400078e0a02 */
[C---:B------:R-:W-:Y:S02]  /*eef0*/  IMAD R4, R2.reuse, UR9, R4 ;  /* 0x0000000902047c24 */ /* 0x040fe4000f8e0204 */
[----:B------:R-:W-:-:S04]  /*ef00*/  IMAD.WIDE.U32 R2, R2, R5, UR4 ;  /* 0x0000000402027e25 */ /* 0x000fc8000f8e0005 */
[----:B-1----:R-:W-:Y:S02]  /*ef10*/  IMAD R0, R8, R0, R6 ;  /* 0x0000000008007224 */ /* 0x002fe400078e0206 */
        /* <DEDUP_REMOVED lines=9> */
[----:B------:R-:W-:-:S04]  /*efb0*/  VIADD R6, R6, 0x80 ;  /* 0x0000008006067836 */ /* 0x000fc80000000000 */
[----:B------:R-:W-:-:S06]  /*efc0*/  IMAD.MOV.U32 R2, RZ, RZ, R6 ;  /* 0x000000ffff027224 */ /* 0x000fcc00078e0006 */
[----:B------:R-:W-:Y:S01]  /*efd0*/  @P0 IMAD.HI.U32 R3, R6, UR12, RZ ;  /* 0x0000000c06030c27 */ /* 0x000fe2000f8e00ff */
[----:B------:R-:W-:-:S04]  /*efe0*/  @UP0 ULDC UR12, c[0x0][0x450] ;  /* 0x00011400000c0ab9 */ /* 0x000fc80000000800 */
[----:B------:R-:W-:-:S05]  /*eff0*/  @P1 SHF.R.U32.HI R2, RZ, UR12, R3 ;  /* 0x0000000cff021c19 */ /* 0x000fca0008011603 */
[----:B------:R-:W-:-:S04]  /*f000*/  IMAD.MOV R3, RZ, RZ, -R2 ;  /* 0x000000ffff037224 */ /* 0x000fc800078e0a02 */
        /* <DEDUP_REMOVED lines=23> */
[----:B------:R-:W1:Y:S04]  /*f180*/  SHFL.IDX PT, R2, R4, RZ, 0x1c1f ;  /* 0x001c1fff04027589 */ /* 0x000e6800000e0000 */
[----:B------:R-:W-:Y:S01]  /*f190*/  ISETP.GE.AND P2, PT, R17, R6, PT ;  /* 0x000000061100720c */ /* 0x000fe20003f46270 */
[----:B------:R-:W-:-:S12]  /*f1a0*/  SHFL.IDX PT, R14, R5, 0x1, 0x1c1f ;  /* 0x003c1f00050e7f89 */ /* 0x000fd800000e0000 */
        /* <DEDUP_REMOVED lines=44> */
.L_x_2290:
[----:B------:R-:W-:-:S05]  /*f470*/  VIADD R17, R17, 0xa0 ;  /* 0x000000a011117836 */ /* 0x000fca0000000000 */
        /* <DEDUP_REMOVED lines=9> */
.L_x_2189:
        /* <DEDUP_REMOVED lines=18> */
.L_x_2291:
[----:B------:R-:W-:Y:S05]  /*f630*/  BSYNC B0 ;  /* 0x0000000000007941 */ /* 0x000fea0003800000 */
.L_x_2190:
[----:B------:R-:W-:-:S06]  /*f640*/  UISETP.GE.AND UP0, UPT, UR42, 0x2, UPT ;  /* 0x000000022a00788c */ /* 0x000fcc000bf06270 */
[----:B------:R-:W-:-:S13]  /*f650*/  PLOP3.LUT P0, PT, PT, PT, UP0, 0x80, 0x0 ;  /* 0x000000000000781c */ /* 0x000fda0003f0f008 */
[----:B------:R-:W-:Y:S05]  /*f660*/  @!P0 BRA `(.L_x_2192) ;  /* 0x0000001400288947 */ /* 0x000fea0003800000 */
[----:B------:R1:W5:Y:S01]  /*f670*/  LDL.LU R21, [R1+0x4] ;  /* 0x0000040001157983 */ /* 0x0003620000300800 */
[----:B------:R-:W-:Y:S01]  /*f680*/  UIADD3 UR4, UR42, -0x2, URZ ;  /* 0xfffffffe2a047890 */ /* 0x000fe2000fffe03f */
[----:B------:R-:W-:-:S05]  /*f690*/  IMAD.MOV.U32 R20, RZ, RZ, R28 ;  /* 0x000000ffff147224 */ /* 0x000fca00078e001c */
[----:B------:R-:W-:-:S07]  /*f6a0*/  IMAD.U32 R29, RZ, RZ, UR4 ;  /* 0x00000004ff1d7e24 */ /* 0x000fce000f8e00ff */
.L_x_2212:
        /* <DEDUP_REMOVED lines=60> */
[----:B------:R-:W-:Y:S01]  /*fa70*/  ISETP.NE.AND P2, PT, R12, 0x3, PT ;  /* 0x000000030c00780c */ /* 0x000fe20003f45270 */
[----:B0-----:R-:W-:Y:S01]  /*fa80*/  IMAD.MOV R5, RZ, RZ, -R6 ;  /* 0x000000ffff057224 */ /* 0x001fe200078e0a06 */
[----:B------:R-:W-:-:S03]  /*fa90*/  SEL R28, R28, RZ, P0 ;  /* 0x000000ff1c1c7207 */ /* 0x000fc60000000000 */
[----:B------:R-:W-:Y:S02]  /*faa0*/  IMAD R9, R5, UR4, R9 ;  /* 0x0000000405097c24 */ /* 0x000fe4000f8e0209 */
[----:B------:R-:W-:Y:S01]  /*fab0*/  VIADD R29, R29, 0xffffffff ;  /* 0xffffffff1d1d7836 */ /* 0x000fe20000000000 */
[----:B--2---:R-:W-:-:S05]  /*fac0*/  SHF.R.S32.HI R26, RZ, 0x1f, R4 ;  /* 0x0000001fff1a7819 */ /* 0x004fca0000011404 */
[----:B-1----:R-:W-:Y:S05]  /*fad0*/  @!P2 BRA `(.L_x_2193) ;  /* 0x000000000004a947 */ /* 0x002fea0003800000 */
[----:B------:R-:W-:Y:S01]  /*fae0*/  BPT.TRAP 0x1 ;  /* 0x000000040000795c */ /* 0x000fe20000300000 */
.L_x_2193:
[----:B------:R-:W-:Y:S01]  /*faf0*/  IMAD R0, R28, 0x8, R22 ;  /* 0x000000081c007824 */ /* 0x000fe200078e0216 */
[----:B------:R-:W-:Y:S01]  /*fb00*/  SHF.L.U32 R27, R2, 0x1f, RZ ;  /* 0x0000001f021b7819 */ /* 0x000fe200000006ff */
[----:B------:R-:W-:Y:S01]  /*fb10*/  BSSY B0, `(.L_x_2194) ;  /* 0x0000004000007945 */ /* 0x000fe20003800000 */
[----:B------:R-:W-:Y:S02]  /*fb20*/  SHF.R.S32.HI R25, RZ, 0x1f, R7 ;  /* 0x0000001fff197819 */ /* 0x000fe40000011407 */
[----:B------:R-:W0:Y:S02]  /*fb30*/  SYNCS.PHASECHK.TRANS64.TRYWAIT P0, [R0+URZ+0x13280], R27 ;  /* 0x0132801b000075a7 */ /* 0x000e24000800017f */
[----:B0-----:R-:W-:Y:S05]  /*fb40*/  @!P0 BRA `(.L_x_2195) ;  /* 0x0000003c00d08947 */ /* 0x001fea0003800000 */
.L_x_2292:
[----:B------:R-:W-:Y:S05]  /*fb50*/  BSYNC B0 ;  /* 0x0000000000007941 */ /* 0x000fea0003800000 */
.L_x_2194:
        /* <DEDUP_REMOVED lines=66> */
.L_x_2304:
        /* <DEDUP_REMOVED lines=11> */
.L_x_2197:
        /* <DEDUP_REMOVED lines=11> */
.L_x_2198:
[----:B------:R2:W-:Y:S01]  /*100e0*/  SYNCS.ARRIVE.TRANS64.A1T0 RZ, [R0+URZ+0x13270], RZ ;  /* 0x013270ff00ff79a7 */ /* 0x0005e2000810003f */
[----:B------:R-:W-:Y:S05]  /*100f0*/  @!P3 BRA `(.L_x_2199) ;  /* 0x000000000004b947 */ /* 0x000fea0003800000 */
[----:B------:R-:W-:Y:S01]  /*10100*/  BPT.TRAP 0x1 ;  /* 0x000000040000795c */ /* 0x000fe20000300000 */
.L_x_2199:
[----:B------:R-:W3:Y:S01]  /*10110*/  SYNCS.PHASECHK.TRANS64.TRYWAIT P0, [R0+URZ+0x13240], R27 ;  /* 0x0132401b000075a7 */ /* 0x000ee2000800017f */
[----:B------:R-:W-:Y:S04]  /*10120*/  BSSY B0, `(.L_x_2200) ;  /* 0x0000002000007945 */ /* 0x000fe80003800000 */
[----:B---3--:R-:W-:Y:S05]  /*10130*/  @!P0 BRA `(.L_x_2201) ;  /* 0x0000004000048947 */ /* 0x008fea0003800000 */
.L_x_2305:
[----:B------:R-:W-:Y:S05]  /*10140*/  BSYNC B0 ;  /* 0x0000000000007941 */ /* 0x000fea0003800000 */
.L_x_2200:
        /* <DEDUP_REMOVED lines=59> */
.L_x_2317:
        /* <DEDUP_REMOVED lines=8> */
.L_x_2203:
        /* <DEDUP_REMOVED lines=11> */
.L_x_2204:
[----:B------:R2:W-:Y:S02]  /*10630*/  SYNCS.ARRIVE.TRANS64.A1T0 RZ, [R0+URZ+0x13230], RZ ;  /* 0x013230ff00ff79a7 */ /* 0x0005e4000810003f */
[----:B--23--:R-:W-:-:S05]  /*10640*/  IMAD.U32 R0, RZ, RZ, UR47 ;  /* 0x0000002fff007e24 */ /* 0x00cfca000f8e00ff */
[----:B------:R-:W-:-:S13]  /*10650*/  ISETP.NE.AND P0, PT, R0, 0x3, PT ;  /* 0x000000030000780c */ /* 0x000fda0003f05270 */
[----:B------:R-:W-:Y:S05]  /*10660*/  @!P0 BRA `(.L_x_2205) ;  /* 0x0000000000048947 */ /* 0x000fea0003800000 */
[----:B------:R-:W-:Y:S01]  /*10670*/  BPT.TRAP 0x1 ;  /* 0x000000040000795c */ /* 0x000fe20000300000 */
.L_x_2205:
[----:B------:R-:W-:Y:S01]  /*10680*/  LOP3.LUT R0, R21, 0x1, RZ, 0x3c, !PT ;  /* 0x0000000115007812 */ /* 0x000fe200078e3cff */
[----:B------:R-:W-:Y:S01]  /*10690*/  IMAD R2, R20, 0x8, R22 ;  /* 0x0000000814027824 */ /* 0x000fe200078e0216 */
[----:B------:R-:W-:Y:S02]  /*106a0*/  BSSY B0, `(.L_x_2206) ;  /* 0x0000004000007945 */ /* 0x000fe40003800000 */
[----:B------:R-:W-:-:S04]  /*106b0*/  SHF.L.U32 R0, R0, 0x1f, RZ ;  /* 0x0000001f00007819 */ /* 0x000fc800000006ff */
[----:B------:R-:W0:Y:S02]  /*106c0*/  SYNCS.PHASECHK.TRANS64.TRYWAIT P2, [R2+URZ+0x13270], R0 ;  /* 0x01327000020075a7 */ /* 0x000e24000804017f */
[----:B0-----:R-:W-:Y:S05]  /*106d0*/  @!P2 BRA `(.L_x_2207) ;  /* 0x00000040000ca947 */ /* 0x001fea0003800000 */
.L_x_2318:
[----:B------:R-:W-:Y:S05]  /*106e0*/  BSYNC B0 ;  /* 0x0000000000007941 */ /* 0x000fea0003800000 */
.L_x_2206:
[----:B------:R-:W-:-:S05]  /*106f0*/  IMAD.U32 R3, RZ, RZ, UR46 ;  /* 0x0000002eff037e24 */ /* 0x000fca000f8e00ff */
[----:B------:R-:W-:-:S13]  /*10700*/  ISETP.NE.AND P2, PT, R3, 0x3, PT ;  /* 0x000000030300780c */ /* 0x000fda0003f45270 */
[----:B------:R-:W-:Y:S05]  /*10710*/  @!P2 BRA `(.L_x_2208) ;  /* 0x000000000004a947 */ /* 0x000fea0003800000 */
[----:B------:R-:W-:Y:S01]  /*10720*/  BPT.TRAP 0x1 ;  /* 0x000000040000795c */ /* 0x000fe20000300000 */
.L_x_2208:
[----:B0-----:R-:W-:Y:S01]  /*10730*/  SHF.L.U32 R0, R21, 0x1f, RZ ;  /* 0x0000001f15007819 */ /* 0x001fe200000006ff */
[----:B------:R-:W-:-:S03]  /*10740*/  IMAD R3, R20, 0x2800, RZ ;  /* 0x0000280014037824 */ /* 0x000fc600078e02ff */
[----:B------:R-:W0:Y:S02]  /*10750*/  SYNCS.PHASECHK.TRANS64.TRYWAIT P2, [R2+URZ+0x13260], R0 ;  /* 0x01326000020075a7 */ /* 0x000e24000804017f */
[----:B0-----:R-:W-:Y:S05]  /*10760*/  @!P2 BRA `(.L_x_2209) ;  /* 0x0000003c00fca947 */ /* 0x001fea0003800000 */
.L_x_2319:
        /* <DEDUP_REMOVED lines=47> */
.L_x_2210:
[----:B--2---:R2:W-:Y:S01]  /*10a60*/  SYNCS.ARRIVE.TRANS64.A1T0 RZ, [R2+URZ+0x13250], RZ ;  /* 0x013250ff02ff79a7 */ /* 0x0045e2000810003f */
[----:B------:R-:W-:Y:S06]  /*10a70*/  BAR.SYNC.DEFER_BLOCKING 0x2, 0x80 ;  /* 0x0082000000007b1d */ /* 0x000fec0000010000 */
[----:B------:R-:W-:Y:S05]  /*10a80*/  @!P0 BRA `(.L_x_2211) ;  /* 0x0000000000048947 */ /* 0x000fea0003800000 */
[----:B------:R-:W-:Y:S01]  /*10a90*/  BPT.TRAP 0x1 ;  /* 0x000000040000795c */ /* 0x000fe20000300000 */
.L_x_2211:
[----:B------:R-:W3:Y:S01]  /*10aa0*/  LDL R0, [R1+0x14] ;  /* 0x0000140001007983 */ /* 0x000ee20000100800 */
[----:B--2---:R-:W-:-:S03]  /*10ab0*/  VIADD R2, R2, 0x13280 ;  /* 0x0001328002027836 */ /* 0x004fc60000000000 */
[----:B------:R2:W5:Y:S01]  /*10ac0*/  LDL R21, [R1+0x4] ;  /* 0x0000040001157983 */ /* 0x0005620000100800 */
[----:B------:R-:W-:Y:S01]  /*10ad0*/  IMAD.MOV.U32 R20, RZ, RZ, R28 ;  /* 0x000000ffff147224 */ /* 0x000fe200078e001c */
[----:B---3--:R-:W-:-:S04]  /*10ae0*/  PRMT R2, R0, 0x654, R2 ;  /* 0x0000065400027816 */ /* 0x008fc80000000002 */
[----:B------:R2:W-:Y:S01]  /*10af0*/  SYNCS.ARRIVE.TRANS64.RED.A1T0 RZ, [R2+URZ], RZ ;  /* 0x000000ff02ff79a7 */ /* 0x0005e2000810043f */
[----:B------:R-:W-:Y:S05]  /*10b00*/  @P1 BRA `(.L_x_2212) ;  /* 0xffffffe800e81947 */ /* 0x000fea000383ffff */
.L_x_2192:
        /* <DEDUP_REMOVED lines=19> */
.L_x_2214:
[----:B------:R-:W-:Y:S05]  /*10c40*/  BSYNC B0 ;  /* 0x0000000000007941 */ /* 0x000fea0003800000 */
.L_x_2213:
[----:B------:R-:W-:Y:S05]  /*10c50*/  @!P0 BRA `(.L_x_2215) ;  /* 0x0000000000048947 */ /* 0x000fea0003800000 */
[----:B------:R-:W-:Y:S01]  /*10c60*/  BPT.TRAP 0x1 ;  /* 0x000000040000795c */ /* 0x000fe20000300000 */
.L_x_2215:
[----:B------:R-:W2:Y:S01]  /*10c70*/  LDL R0, [R1+0x4] ;  /* 0x0000040001007983 */ /* 0x000ea20000100800 */
[----:B0-----:R-:W-:Y:S01]  /*10c80*/  IMAD R3, R28, 0x8, R22 ;  /* 0x000000081c037824 */ /* 0x001fe200078e0216 */
[----:B------:R-:W-:Y:S01]  /*10c90*/  BSSY B0, `(.L_x_2216) ;  /* 0x0000005000007945 */ /* 0x000fe20003800000 */
[----:B--2---:R-:W-:-:S04]  /*10ca0*/  LOP3.LUT R0, R0, 0x1, RZ, 0x3c, !PT ;  /* 0x0000000100007812 */ /* 0x004fc800078e3cff */
[----:B------:R-:W-:-:S04]  /*10cb0*/  SHF.L.U32 R0, R0, 0x1f, RZ ;  /* 0x0000001f00007819 */ /* 0x000fc800000006ff */
[----:B------:R-:W0:Y:S02]  /*10cc0*/  SYNCS.PHASECHK.TRANS64.TRYWAIT P1, [R3+URZ+0x13270], R0 ;  /* 0x01327000030075a7 */ /* 0x000e24000802017f */
[----:B0-----:R-:W-:Y:S05]  /*10cd0*/  @!P1 BRA `(.L_x_2217) ;  /* 0x0000003800b49947 */ /* 0x001fea0003800000 */
.L_x_2320:
[----:B------:R-:W-:Y:S05]  /*10ce0*/  BSYNC B0 ;  /* 0x0000000000007941 */ /* 0x000fea0003800000 */
.L_x_2216:
[----:B------:R-:W-:-:S05]  /*10cf0*/  IMAD.U32 R2, RZ, RZ, UR46 ;  /* 0x0000002eff027e24 */ /* 0x000fca000f8e00ff */
[----:B------:R-:W-:-:S13]  /*10d00*/  ISETP.NE.AND P1, PT, R2, 0x3, PT ;  /* 0x000000030200780c */ /* 0x000fda0003f25270 */
[----:B------:R-:W-:Y:S05]  /*10d10*/  @!P1 BRA `(.L_x_2218) ;  /* 0x0000000000049947 */ /* 0x000fea0003800000 */
[----:B------:R-:W-:Y:S01]  /*10d20*/  BPT.TRAP 0x1 ;  /* 0x000000040000795c */ /* 0x000fe20000300000 */
.L_x_2218:
[----:B0-----:R-:W2:Y:S02]  /*10d30*/  LDL R0, [R1+0x4] ;  /* 0x0000040001007983 */ /* 0x001ea40000100800 */
[----:B--2---:R-:W-:-:S04]  /*10d40*/  SHF.L.U32 R0, R0, 0x1f, RZ ;  /* 0x0000001f00007819 */ /* 0x004fc800000006ff */
[----:B------:R-:W0:Y:S02]  /*10d50*/  SYNCS.PHASECHK.TRANS64.TRYWAIT P1, [R3+URZ+0x13260], R0 ;  /* 0x01326000030075a7 */ /* 0x000e24000802017f */
[----:B0-----:R-:W-:Y:S05]  /*10d60*/  @!P1 BRA `(.L_x_2219) ;  /* 0x0000003800a49947 */ /* 0x001fea0003800000 */
.L_x_2321:
        /* <DEDUP_REMOVED lines=48> */
.L_x_2220:
[----:B--2---:R2:W-:Y:S01]  /*11070*/  SYNCS.ARRIVE.TRANS64.A1T0 RZ, [R3+URZ+0x13250], RZ ;  /* 0x013250ff03ff79a7 */ /* 0x0045e2000810003f */
[----:B------:R-:W-:Y:S06]  /*11080*/  BAR.SYNC.DEFER_BLOCKING 0x2, 0x80 ;  /* 0x0082000000007b1d */ /* 0x000fec0000010000 */
[----:B------:R-:W-:Y:S05]  /*11090*/  @!P0 BRA `(.L_x_2221) ;  /* 0x0000000000048947 */ /* 0x000fea0003800000 */
[----:B------:R-:W-:Y:S01]  /*110a0*/  BPT.TRAP 0x1 ;  /* 0x000000040000795c */ /* 0x000fe20000300000 */
.L_x_2221:
        /* <DEDUP_REMOVED lines=11> */
.L_x_2162:
[----:B------:R-:W-:Y:S05]  /*11160*/  BSYNC B7 ;  /* 0x0000000000077941 */ /* 0x000fea0003800000 */
.L_x_2160:
        /* <DEDUP_REMOVED lines=13> */
.L_x_2222:
[----:B------:R-:W3:Y:S01]  /*11240*/  S2R R0, SR_TID.X ;  /* 0x0000000000007919 */ /* 0x000ee20000002100 */
[----:B------:R-:W-:Y:S01]  /*11250*/  ULDC UR4, c[0x0][0xc3c] ;  /* 0x00030f0000047ab9 */ /* 0x000fe20000000800 */
[----:B------:R-:W-:Y:S01]  /*11260*/  IMAD.MOV.U32 R17, RZ, RZ, RZ ;  /* 0x000000ffff117224 */ /* 0x000fe200078e00ff */
[----:B---3--:R-:W-:-:S04]  /*11270*/  LOP3.LUT R6, R0, 0x1f, RZ, 0xc0, !PT ;  /* 0x0000001f00067812 */ /* 0x008fc800078ec0ff */
        /* <DEDUP_REMOVED lines=23> */
[----:B0-----:R-:W-:Y:S02]  /*113f0*/  SEL R3, R2, RZ, P4 ;  /* 0x000000ff02037207 */ /* 0x001fe40002000000 */
[----:B------:R-:W-:Y:S03]  /*11400*/  SHFL.IDX PT, R2, R16, 0x1, 0x1f ;  /* 0x00201f0010027f89 */ /* 0x000fe600000e0000 */
        /* <DEDUP_REMOVED lines=10> */
.L_x_2228:
[----:B------:R-:W-:-:S04]  /*114b0*/  UIADD3 UR40, UR40, 0x1f, URZ ;  /* 0x0000001f28287890 */ /* 0x000fc8000fffe03f */
[----:B------:R-:W-:-:S06]  /*114c0*/  UISETP.GE.AND UP0, UPT, UR40, UR4, UPT ;  /* 0x000000042800728c */ /* 0x000fcc000bf06270 */
[----:B------:R-:W-:-:S13]  /*114d0*/  PLOP3.LUT P6, PT, PT, PT, UP0, 0x40, 0x0 ;  /* 0x000000000000781c */ /* 0x000fda0003fce808 */
[----:B------:R-:W-:Y:S05]  /*114e0*/  @!P6 BRA `(.L_x_2225) ;  /* 0x0000000400c8e947 */ /* 0x000fea0003800000 */
[----:B------:R-:W0:Y:S01]  /*114f0*/  S2R R0, SR_TID.X ;  /* 0x0000000000007919 */ /* 0x000e220000002100 */
[----:B------:R-:W-:Y:S01]  /*11500*/  BSSY B0, `(.L_x_2226) ;  /* 0x0000009000007945 */ /* 0x000fe20003800000 */
[----:B------:R-:W-:Y:S01]  /*11510*/  IMAD.MOV.U32 R17, RZ, RZ, RZ ;  /* 0x000000ffff117224 */ /* 0x000fe200078e00ff */
[----:B0-----:R-:W-:-:S05]  /*11520*/  LOP3.LUT R0, R0, 0x1f, RZ, 0xc0, !PT ;  /* 0x0000001f00007812 */ /* 0x001fca00078ec0ff */
[----:B------:R-:W-:-:S05]  /*11530*/  VIADD R7, R0, UR40 ;  /* 0x0000002800077c36 */ /* 0x000fca0008000000 */
[----:B------:R-:W-:-:S13]  /*11540*/  ISETP.GE.OR P6, PT, R7, UR4, !P0 ;  /* 0x0000000407007c0c */ /* 0x000fda000c7c6670 */
[----:B------:R-:W-:Y:S05]  /*11550*/  @P6 BRA `(.L_x_2227) ;  /* 0x00000000000c6947 */ /* 0x000fea0003800000 */
[----:B------:R-:W0:Y:S02]  /*11560*/  LDC.64 R2, c[0x0][0xc80] ;  /* 0x00032000ff027b82 */ /* 0x000e240000000a00 */
[----:B0-----:R-:W-:-:S05]  /*11570*/  IMAD.WIDE R2, R7, 0x4, R2 ;  /* 0x0000000407027825 */ /* 0x001fca00078e0202 */
[----:B------:R0:W5:Y:S02]  /*11580*/  LDG.E R17, desc[UR52][R2.64] ;  /* 0x0000003402117981 */ /* 0x000164000c1e1900 */
.L_x_2227:
[----:B------:R-:W-:Y:S05]  /*11590*/  BSYNC B0 ;  /* 0x0000000000007941 */ /* 0x000fea0003800000 */
.L_x_2226:
[----:B-----5:R-:W2:Y:S02]  /*115a0*/  SHFL.UP PT, R0, R17, 0x1, RZ ;  /* 0x0420000011007989 */ /* 0x020ea400000e00ff */
[----:B--2---:R-:W-:-:S05]  /*115b0*/  SEL R0, R0, RZ, P1 ;  /* 0x000000ff00007207 */ /* 0x004fca0000800000 */
[----:B------:R-:W-:-:S05]  /*115c0*/  IMAD.IADD R0, R17, 0x1, R0 ;  /* 0x0000000111007824 */ /* 0x000fca00078e0200 */
[----:B0-----:R-:W0:Y:S02]  /*115d0*/  SHFL.UP PT, R2, R0, 0x2, RZ ;  /* 0x0440000000027989 */ /* 0x001e2400000e00ff */
[----:B0-----:R-:W-:-:S05]  /*115e0*/  SEL R3, R2, RZ, P2 ;  /* 0x000000ff02037207 */ /* 0x001fca0001000000 */
[----:B------:R-:W-:Y:S02]  /*115f0*/  IMAD.IADD R3, R0, 0x1, R3 ;  /* 0x0000000100037824 */ /* 0x000fe400078e0203 */
[----:B------:R-:W0:Y:S03]  /*11600*/  LDC R0, c[0x0][0xc38] ;  /* 0x00030e00ff007b82 */ /* 0x000e260000000800 */
[----:B------:R-:W2:Y:S02]  /*11610*/  SHFL.UP PT, R2, R3, 0x4, RZ ;  /* 0x0480000003027989 */ /* 0x000ea400000e00ff */
[----:B--2---:R-:W-:-:S05]  /*11620*/  SEL R2, R2, RZ, P3 ;  /* 0x000000ff02027207 */ /* 0x004fca0001800000 */
[----:B------:R-:W-:-:S05]  /*11630*/  IMAD.IADD R2, R3, 0x1, R2 ;  /* 0x0000000103027824 */ /* 0x000fca00078e0202 */
[----:B------:R-:W2:Y:S02]  /*11640*/  SHFL.UP PT, R6, R2, 0x8, RZ ;  /* 0x0500000002067989 */ /* 0x000ea400000e00ff */
[----:B--2---:R-:W-:-:S05]  /*11650*/  SEL R7, R6, RZ, P4 ;  /* 0x000000ff06077207 */ /* 0x004fca0002000000 */
[----:B------:R-:W-:-:S05]  /*11660*/  IMAD.IADD R7, R2, 0x1, R7 ;  /* 0x0000000102077824 */ /* 0x000fca00078e0207 */
[----:B------:R-:W2:Y:S02]  /*11670*/  SHFL.UP PT, R6, R7, 0x10, RZ ;  /* 0x0600000007067989 */ /* 0x000ea400000e00ff */
[----:B--2---:R-:W-:-:S05]  /*11680*/  SEL R6, R6, RZ, P5 ;  /* 0x000000ff06067207 */ /* 0x004fca0002800000 */
[----:B------:R-:W-:-:S05]  /*11690*/  IMAD.IADD R6, R7, 0x1, R6 ;  /* 0x0000000107067824 */ /* 0x000fca00078e0206 */
[----:B------:R-:W0:Y:S02]  /*116a0*/  SHFL.IDX PT, R9, R6, 0x1f, 0x1f ;  /* 0x03e01f0006097f89 */ /* 0x000e2400000e0000 */
[----:B0-----:R-:W-:-:S04]  /*116b0*/  IMAD R9, R9, R0, RZ ;  /* 0x0000000009097224 */ /* 0x001fc800078e02ff */
[----:B------:R-:W-:-:S05]  /*116c0*/  IMAD.IADD R4, R9, 0x1, R4 ;  /* 0x0000000109047824 */ /* 0x000fca00078e0204 */
[----:B------:R-:W-:-:S13]  /*116d0*/  ISETP.GT.AND P6, PT, R4, R5, PT ;  /* 0x000000050400720c */ /* 0x000fda0003fc4270 */
[----:B------:R-:W-:Y:S05]  /*116e0*/  @!P6 BRA `(.L_x_2228) ;  /* 0xfffffffc0070e947 */ /* 0x000fea000383ffff */
[----:B------:R-:W-:-:S07]  /*116f0*/  IMAD.MOV.U32 R7, RZ, RZ, R6 ;  /* 0x000000ffff077224 */ /* 0x000fce00078e0006 */
.L_x_2224:
[----:B------:R-:W-:Y:S01]  /*11700*/  IMAD.IADD R9, R4, 0x1, -R9 ;  /* 0x0000000104097824 */ /* 0x000fe200078e0a09 */
[----:B------:R-:W-:-:S03]  /*11710*/  ULDC.64 UR4, c[0x0][0xc90] ;  /* 0x0003240000047ab9 */ /* 0x000fc60000000a00 */
[----:B------:R-:W-:-:S05]  /*11720*/  IMAD R2, R7, R0, R9 ;  /* 0x0000000007027224 */ /* 0x000fca00078e0209 */
[----:B------:R-:W-:-:S13]  /*11730*/  ISETP.GT.AND P0, PT, R2, R5, PT ;  /* 0x000000050200720c */ /* 0x000fda0003f04270 */
[----:B------:R-:W-:Y:S02]  /*11740*/  VOTEU.ANY UR7, UPT, !P0 ;  /* 0x0000000000077886 */ /* 0x000fe400040e0100 */
[----:B------:R-:W-:-:S04]  /*11750*/  UPOPC UR6, UR7 ;  /* 0x00000007000672bf */ /* 0x000fc80008000000 */
[----:B------:R-:W-:-:S04]  /*11760*/  UIADD3 UR40, UR6, UR40, URZ ;  /* 0x0000002806287290 */ /* 0x000fc8000fffe03f */
[----:B------:R-:W-:-:S06]  /*11770*/  UIMAD.WIDE UR4, UR40, 0x4, UR4 ;  /* 0x00000004280478a5 */ /* 0x000fcc000f8e0204 */
[----:B------:R-:W-:Y:S02]  /*11780*/  IMAD.U32 R2, RZ, RZ, UR4 ;  /* 0x00000004ff027e24 */ /* 0x000fe4000f8e00ff */
[----:B------:R-:W-:-:S05]  /*11790*/  IMAD.U32 R3, RZ, RZ, UR5 ;  /* 0x00000005ff037e24 */ /* 0x000fca000f8e00ff */
[----:B------:R-:W2:Y:S01]  /*117a0*/  LDG.E R6, desc[UR52][R2.64] ;  /* 0x0000003402067981 */ /* 0x000ea2000c1e1900 */
[----:B------:R-:W-:Y:S01]  /*117b0*/  IMAD.U32 R12, RZ, RZ, UR6 ;  /* 0x00000006ff0c7e24 */ /* 0x000fe2000f8e00ff */
[----:B------:R-:W-:Y:S01]  /*117c0*/  ISETP.NE.AND P0, PT, RZ, UR7, PT ;  /* 0x00000007ff007c0c */ /* 0x000fe2000bf05270 */
[----:B------:R-:W-:-:S03]  /*117d0*/  IMAD.MOV.U32 R16, RZ, RZ, RZ ;  /* 0x000000ffff107224 */ /* 0x000fc600078e00ff */
[----:B------:R-:W2:Y:S02]  /*117e0*/  SHFL.IDX PT, R17, R17, R12, 0x1f ;  /* 0x00001f0c11117589 */ /* 0x000ea400000e0000 */
[----:B--2---:R-:W-:-:S05]  /*117f0*/  IMAD R4, R17, R6, RZ ;  /* 0x0000000611047224 */ /* 0x004fca00078e02ff */
[----:B------:R-:W-:-:S04]  /*11800*/  IABS R8, R4 ;  /* 0x0000000400087213 */ /* 0x000fc80000000000 */
[----:B------:R-:W0:Y:S08]  /*11810*/  I2F.RP R10, R8 ;  /* 0x00000008000a7306 */ /* 0x000e300000209400 */
[----:B0-----:R-:W0:Y:S02]  /*11820*/  MUFU.RCP R10, R10 ;  /* 0x0000000a000a7308 */ /* 0x001e240000001000 */
[----:B0-----:R-:W-:-:S06]  /*11830*/  VIADD R11, R10, 0xffffffe ;  /* 0x0ffffffe0a0b7836 */ /* 0x001fcc0000000000 */
[----:B------:R0:W2:Y:S01]  /*11840*/  F2I.FTZ.U32.TRUNC.NTZ R3, R11 ;  /* 0x0000000b00037305 */ /* 0x0000a2000021f000 */
[----:B------:R-:W-:Y:S05]  /*11850*/  @!P0 BRA `(.L_x_2229) ;  /* 0x00000000000c8947 */ /* 0x000fea0003800000 */
[----:B------:R-:W-:-:S06]  /*11860*/  UIADD3 UR4, UR6, -0x1, URZ ;  /* 0xffffffff06047890 */ /* 0x000fcc000fffe03f */
[----:B------:R-:W-:-:S06]  /*11870*/  IMAD.U32 R16, RZ, RZ, UR4 ;  /* 0x00000004ff107e24 */ /* 0x000fcc000f8e00ff */
[----:B------:R3:W4:Y:S02]  /*11880*/  SHFL.IDX PT, R16, R7, R16, 0x1f ;  /* 0x00001f1007107589 */ /* 0x00072400000e0000 */
.L_x_2229:
[----:B--23--:R-:W-:Y:S02]  /*11890*/  IMAD.MOV R7, RZ, RZ, -R3 ;  /* 0x000000ffff077224 */ /* 0x00cfe400078e0a03 */
[----:B----4-:R-:W-:Y:S02]  /*118a0*/  IMAD R16, R16, R0, R9 ;  /* 0x0000000010107224 */ /* 0x010fe400078e0209 */
[----:B------:R-:W-:Y:S02]  /*118b0*/  IMAD R7, R7, R8, RZ ;  /* 0x0000000807077224 */ /* 0x000fe400078e02ff */
        /* <DEDUP_REMOVED lines=22> */
[----:B------:R-:W-:-:S04]  /*11a20*/  VIADDMNMX R0, R3, R0, R6, PT ;  /* 0x0000000003007246 */ /* 0x000fc80003800106 */
[----:B------:R-:W-:-:S04]  /*11a30*/  IABS R6, R0 ;  /* 0x0000000000067213 */ /* 0x000fc80000000000 */
[----:B------:R-:W2:Y:S08]  /*11a40*/  I2F.RP R8, R6 ;  /* 0x0000000600087306 */ /* 0x000eb00000209400 */
[----:B--2---:R-:W2:Y:S02]  /*11a50*/  MUFU.RCP R8, R8 ;  /* 0x0000000800087308 */ /* 0x004ea40000001000 */
[----:B--2---:R-:W-:Y:S01]  /*11a60*/  VIADD R2, R8, 0xffffffe ;  /* 0x0ffffffe08027836 */ /* 0x004fe20000000000 */
[----:B------:R-:W-:-:S05]  /*11a70*/  IABS R8, R4 ;  /* 0x0000000400087213 */ /* 0x000fca0000000000 */
[----:B------:R2:W3:Y:S02]  /*11a80*/  F2I.FTZ.U32.TRUNC.NTZ R3, R2 ;  /* 0x0000000200037305 */ /* 0x0004e4000021f000 */
[----:B--2---:R-:W-:Y:S02]  /*11a90*/  IMAD.MOV.U32 R2, RZ, RZ, RZ ;  /* 0x000000ffff027224 */ /* 0x004fe400078e00ff */
[----:B---3--:R-:W-:-:S04]  /*11aa0*/  IMAD.MOV R5, RZ, RZ, -R3 ;  /* 0x000000ffff057224 */ /* 0x008fc800078e0a03 */
[----:B------:R-:W-:-:S04]  /*11ab0*/  IMAD R5, R5, R6, RZ ;  /* 0x0000000605057224 */ /* 0x000fc800078e02ff */
[----:B------:R-:W-:Y:S01]  /*11ac0*/  IMAD.HI.U32 R3, R3, R5, R2 ;  /* 0x0000000503037227 */ /* 0x000fe200078e0002 */
[-C--:B------:R-:W-:Y:S02]  /*11ad0*/  IABS R5, R0.reuse ;  /* 0x0000000000057213 */ /* 0x080fe40000000000 */
[C---:B------:R-:W-:Y:S01]  /*11ae0*/  LOP3.LUT R2, R4.reuse, R0, RZ, 0x3c, !PT ;  /* 0x0000000004027212 */ /* 0x040fe200078e3cff */
[----:B------:R-:W-:Y:S02]  /*11af0*/  IMAD.IADD R4, R4, 0x1, R7 ;  /* 0x0000000104047824 */ /* 0x000fe400078e0207 */
[----:B------:R-:W-:Y:S01]  /*11b00*/  IMAD.MOV R5, RZ, RZ, -R5 ;  /* 0x000000ffff057224 */ /* 0x000fe200078e0a05 */
[----:B------:R-:W-:Y:S01]  /*11b10*/  ISETP.GE.AND P2, PT, R2, RZ, PT ;  /* 0x000000ff0200720c */ /* 0x000fe20003f46270 */
[----:B------:R-:W-:-:S04]  /*11b20*/  IMAD.HI.U32 R3, R3, R8, RZ ;  /* 0x0000000803037227 */ /* 0x000fc800078e00ff */
[----:B------:R-:W-:-:S05]  /*11b30*/  IMAD R5, R3, R5, R8 ;  /* 0x0000000503057224 */ /* 0x000fca00078e0208 */
        /* <DEDUP_REMOVED lines=8> */
[----:B------:R-:W-:-:S04]  /*11bc0*/  IMAD.MOV R0, RZ, RZ, -R0 ;  /* 0x000000ffff007224 */ /* 0x000fc800078e0a00 */
[----:B------:R-:W-:Y:S01]  /*11bd0*/  IMAD R18, R3, R0, R4 ;  /* 0x0000000003127224 */ /* 0x000fe200078e0204 */
[----:B------:R-:W-:-:S05]  /*11be0*/  LOP3.LUT R0, RZ, R3, RZ, 0x33, !PT ;  /* 0x00000003ff007212 */ /* 0x000fca00078e33ff */
[----:B------:R-:W-:Y:S01]  /*11bf0*/  IMAD.IADD R17, R17, 0x1, R0 ;  /* 0x0000000111117824 */ /* 0x000fe200078e0200 */
[----:B------:R-:W-:Y:S06]  /*11c00*/  BRA `(.L_x_2230) ;  /* 0x0000000000107947 */ /* 0x000fec0003800000 */
.L_x_2225:
[----:B------:R-:W-:Y:S01]  /*11c10*/  IMAD.MOV.U32 R16, RZ, RZ, R5 ;  /* 0x000000ffff107224 */ /* 0x000fe200078e0005 */
[----:B------:R-:W-:Y:S01]  /*11c20*/  ULDC UR40, c[0x0][0xc3c] ;  /* 0x00030f0000287ab9 */ /* 0x000fe20000000800 */
[----:B------:R-:W-:Y:S02]  /*11c30*/  IMAD.MOV.U32 R17, RZ, RZ, RZ ;  /* 0x000000ffff117224 */ /* 0x000fe400078e00ff */
[----:B------:R-:W-:-:S07]  /*11c40*/  IMAD.MOV.U32 R18, RZ, RZ, RZ ;  /* 0x000000ffff127224 */ /* 0x000fce00078e00ff */
.L_x_2230:
[----:B------:R2:W3:Y:S01]  /*11c50*/  LDL R2, [R1+0x14] ;  /* 0x0000140001027983 */ /* 0x0004e20000100800 */
[----:B------:R-:W4:Y:S02]  /*11c60*/  S2R R0, SR_TID.X ;  /* 0x0000000000007919 */ /* 0x000f240000002100 */
[----:B----4-:R-:W-:Y:S01]  /*11c70*/  LOP3.LUT R0, R0, 0x1f, RZ, 0xc0, !PT ;  /* 0x0000001f00007812 */ /* 0x010fe200078ec0ff */
[----:B------:R-:W-:Y:S03]  /*11c80*/  BAR.SYNC.DEFER_BLOCKING 0x4, 0x200 ;  /* 0x0108000000007b1d */ /* 0x000fe60000010000 */
[----:B------:R-:W-:Y:S01]  /*11c90*/  ISETP.NE.AND P0, PT, R0, RZ, PT ;  /* 0x000000ff0000720c */ /* 0x000fe20003f05270 */
[----:B-1----:R-:W-:-:S12]  /*11ca0*/  IMAD.U32 R19, RZ, RZ, UR40 ;  /* 0x00000028ff137e24 */ /* 0x002fd8000f8e00ff */
[----:B------:R-:W-:Y:S01]  /*11cb0*/  @!P0 MOV R0, 0x400 ;  /* 0x0000040000008802 */ /* 0x000fe20000000f00 */
[----:B---3--:R-:W1:Y:S03]  /*11cc0*/  @!P0 S2R R2, SR_CgaCtaId ;  /* 0x0000000000028919 */ /* 0x008e660000008800 */
[----:B-1----:R-:W-:Y:S01]  /*11cd0*/  @!P0 LEA R22, R2, R0, 0x18 ;  /* 0x0000000002168211 */ /* 0x002fe200078ec0ff */
[----:B------:R2:W-:Y:S04]  /*11ce0*/  @!P0 STL [R1+0x14], R2 ;  /* 0x0000140201008387 */ /* 0x0005e80000100800 */
[----:B------:R2:W-:Y:S01]  /*11cf0*/  @!P0 STS.128 [R22+0x132d0], R16 ;  /* 0x0132d01016008388 */ /* 0x0005e20000000c00 */
[----:B------:R-:W-:Y:S06]  /*11d00*/  BAR.ARV 0x5, 0x200 ;  /* 0x0148000000007b1d */ /* 0x000fec0000002000 */
.L_x_2223:
[----:B------:R-:W-:Y:S02]  /*11d10*/  ULDC UR4, c[0x0][0xc3c] ;  /* 0x00030f0000047ab9 */ /* 0x000fe40000000800 */
[----:B------:R-:W-:-:S06]  /*11d20*/  UISETP.GE.AND UP0, UPT, UR40, UR4, UPT ;  /* 0x000000042800728c */ /* 0x000fcc000bf06270 */
[----:B------:R-:W-:-:S13]  /*11d30*/  PLOP3.LUT P0, PT, PT, PT, UP0, 0x80, 0x0 ;  /* 0x000000000000781c */ /* 0x000fda0003f0f008 */
[----:B------:R-:W-:Y:S05]  /*11d40*/  @!P0 BRA `(.L_x_2231) ;  /* 0xffffffa800e48947 */ /* 0x000fea000383ffff */
.L_x_2156:
[----:B------:R-:W3:Y:S01]  /*11d50*/  LDL.LU R0, [R1+0x30] ;  /* 0x0000300001007983 */ /* 0x000ee20000300800 */
[----:B------:R-:W-:Y:S01]  /*11d60*/  BSSY B0, `(.L_x_2232) ;  /* 0x000000b000007945 */ /* 0x000fe20003800000 */
[----:B0-----:R-:W0:Y:S01]  /*11d70*/  S2R R5, SR_CgaCtaId ;  /* 0x0000000000057919 */ /* 0x001e220000008800 */
[----:B---3--:R-:W-:-:S05]  /*11d80*/  VIADD R0, R0, 0x1 ;  /* 0x0000000100007836 */ /* 0x008fca0000000000 */
[----:B--2---:R-:W-:-:S04]  /*11d90*/  LEA.HI R2, R0, R0, RZ, 0x1 ;  /* 0x0000000000027211 */ /* 0x004fc800078f08ff */
[----:B------:R-:W-:Y:S02]  /*11da0*/  LOP3.LUT R3, R2, 0xfffffffe, RZ, 0xc0, !PT ;  /* 0xfffffffe02037812 */ /* 0x000fe400078ec0ff */
[----:B------:R-:W-:-:S03]  /*11db0*/  MOV R2, 0x400 ;  /* 0x0000040000027802 */ /* 0x000fc60000000f00 */
[----:B------:R-:W-:Y:S01]  /*11dc0*/  IMAD.IADD R0, R0, 0x1, -R3 ;  /* 0x0000000100007824 */ /* 0x000fe200078e0a03 */
[----:B0-----:R-:W-:-:S04]  /*11dd0*/  LEA R5, R5, R2, 0x18 ;  /* 0x0000000205057211 */ /* 0x001fc800078ec0ff */
[----:B------:R-:W-:-:S04]  /*11de0*/  SHF.L.U32 R0, R0, 0x1f, RZ ;  /* 0x0000001f00007819 */ /* 0x000fc800000006ff */
[----:B------:R-:W0:Y:S02]  /*11df0*/  SYNCS.PHASECHK.TRANS64.TRYWAIT P0, [R5+URZ+0x13220], R0 ;  /* 0x01322000050075a7 */ /* 0x000e24000800017f */
[----:B0-----:R-:W-:Y:S05]  /*11e00*/  @!P0 BRA `(.L_x_2233) ;  /* 0x0000002800908947 */ /* 0x001fea0003800000 */
.L_x_2322:
[----:B------:R-:W-:Y:S05]  /*11e10*/  BSYNC B0 ;  /* 0x0000000000007941 */ /* 0x000fea0003800000 */
.L_x_2232:
[----:B------:R-:W-:-:S03]  /*11e20*/  UMOV UR4, 0xffffffff ;  /* 0xffffffff00047882 */ /* 0x000fc60000000000 */
[----:B------:R-:W-:Y:S05]  /*11e30*/  BRA.DIV UR4, `(.L_x_2234) ;  /* 0x0000002a04987947 */ /* 0x000fea000b800000 */
[----:B0-----:R-:W0:Y:S02]  /*11e40*/  S2R R0, SR_TID.X ;  /* 0x0000000000007919 */ /* 0x001e240000002100 */
[----:B0-----:R-:W-:-:S04]  /*11e50*/  SHF.R.U32.HI R0, RZ, 0x5, R0 ;  /* 0x00000005ff007819 */ /* 0x001fc80000011600 */
[----:B------:R-:W-:-:S05]  /*11e60*/  LOP3.LUT R0, R0, 0x3, RZ, 0xc0, !PT ;  /* 0x0000000300007812 */ /* 0x000fca00078ec0ff */
[----:B------:R0:W1:Y:S02]  /*11e70*/  SHFL.IDX PT, R14, R0, RZ, 0x1f ;  /* 0x00001fff000e7589 */ /* 0x00006400000e0000 */
.L_x_2325:
[----:B-1----:R-:W-:Y:S01]  /*11e80*/  ISETP.NE.AND P0, PT, R14, RZ, PT ;  /* 0x000000ff0e00720c */ /* 0x002fe20003f05270 */
[----:B------:R-:W-:-:S12]  /*11e90*/  BSSY B0, `(.L_x_2235) ;  /* 0x000002e000007945 */ /* 0x000fd80003800000 */
[----:B------:R-:W-:Y:S05]  /*11ea0*/  @P0 BRA `(.L_x_2236) ;  /* 0x0000000000b00947 */ /* 0x000fea0003800000 */
[----:B------:R-:W-:-:S03]  /*11eb0*/  UMOV UR4, 0xffffffff ;  /* 0xffffffff00047882 */ /* 0x000fc60000000000 */
[----:B------:R-:W-:Y:S05]  /*11ec0*/  BRA.DIV UR4, `(.L_x_2237) ;  /* 0x0000002a04a87947 */ /* 0x000fea000b800000 */
[----:B------:R-:W-:-:S13]  /*11ed0*/  ELECT P6, URZ, PT ;  /* 0x00000000003f782f */ /* 0x000fda00038c0000 */
.L_x_2328:
[----:B------:R-:W-:Y:S05]  /*11ee0*/  @!P6 BRA `(.L_x_2236) ;  /* 0x0000000000a0e947 */ /* 0x000fea0003800000 */
[----:B------:R-:W-:-:S06]  /*11ef0*/  ULOP3.LUT UR4, UR38, 0x2, URZ, 0xfc, !UPT ;  /* 0x0000000226047892 */ /* 0x000fcc000f8efc3f */
[----:B0-----:R-:W-:-:S05]  /*11f00*/  IMAD.U32 R0, RZ, RZ, UR4 ;  /* 0x00000004ff007e24 */ /* 0x001fca000f8e00ff */
[----:B------:R-:W-:-:S13]  /*11f10*/  ISETP.NE.AND P0, PT, R0, 0x3, PT ;  /* 0x000000030000780c */ /* 0x000fda0003f05270 */
[----:B------:R-:W-:Y:S05]  /*11f20*/  @!P0 BRA `(.L_x_2238) ;  /* 0x0000000000048947 */ /* 0x000fea0003800000 */
[----:B------:R-:W-:Y:S01]  /*11f30*/  BPT.TRAP 0x1 ;  /* 0x000000040000795c */ /* 0x000fe20000300000 */
.L_x_2238:
        /* <DEDUP_REMOVED lines=8> */
.L_x_2329:
[----:B------:R-:W2:Y:S01]  /*11fc0*/  LDL.LU R4, [R1+0x4] ;  /* 0x0000040001047983 */ /* 0x000ea20000300800 */
[----:B------:R-:W-:Y:S02]  /*11fd0*/  SEL R28, R28, RZ, P2 ;  /* 0x000000ff1c1c7207 */ /* 0x000fe40001000000 */
[----:B--2---:R-:W-:Y:S01]  /*11fe0*/  LOP3.LUT R0, R4, R0, RZ, 0x3c, !PT ;  /* 0x0000000004007212 */ /* 0x004fe200078e3cff */
[----:B------:R-:W-:Y:S06]  /*11ff0*/  @!P0 BRA `(.L_x_2240) ;  /* 0x0000000000048947 */ /* 0x000fec0003800000 */
[----:B------:R-:W-:Y:S01]  /*12000*/  BPT.TRAP 0x1 ;  /* 0x000000040000795c */ /* 0x000fe20000300000 */
.L_x_2240:
[----:B------:R-:W-:Y:S01]  /*12010*/  IMAD R5, R28, 0x8, R5 ;  /* 0x000000081c057824 */ /* 0x000fe200078e0205 */
[----:B------:R-:W-:-:S04]  /*12020*/  SHF.L.U32 R0, R0, 0x1f, RZ ;  /* 0x0000001f00007819 */ /* 0x000fc800000006ff */
[----:B------:R-:W1:Y:S02]  /*12030*/  SYNCS.PHASECHK.TRANS64.TRYWAIT P1, [R5+URZ+0x13240], R0 ;  /* 0x01324000050075a7 */ /* 0x000e64000802017f */
[----:B-1----:R-:W-:Y:S05]  /*12040*/  @!P1 BRA `(.L_x_2241) ;  /* 0x00000028007c9947 */ /* 0x002fea0003800000 */
.L_x_2330:
[----:B------:R-:W-:Y:S05]  /*12050*/  @!P0 BRA `(.L_x_2242) ;  /* 0x0000000000048947 */ /* 0x000fea0003800000 */
[----:B------:R-:W-:Y:S01]  /*12060*/  BPT.TRAP 0x1 ;  /* 0x000000040000795c */ /* 0x000fe20000300000 */
.L_x_2242:
[----:B------:R-:W2:Y:S02]  /*12070*/  SYNCS.PHASECHK.TRANS64.TRYWAIT P1, [R3+URZ+0x13260], R2 ;  /* 0x01326002030075a7 */ /* 0x000ea4000802017f */
[----:B--2---:R-:W-:Y:S05]  /*12080*/  @!P1 BRA `(.L_x_2243) ;  /* 0x0000002800809947 */ /* 0x004fea0003800000 */
.L_x_2331:
[----:B------:R-:W-:Y:S05]  /*12090*/  @!P0 BRA `(.L_x_2244) ;  /* 0x0000000000048947 */ /* 0x000fea0003800000 */
[----:B------:R-:W-:Y:S01]  /*120a0*/  BPT.TRAP 0x1 ;  /* 0x000000040000795c */ /* 0x000fe20000300000 */
.L_x_2244:
[----:B------:R-:W3:Y:S02]  /*120b0*/  SYNCS.PHASECHK.TRANS64.TRYWAIT P1, [R5+URZ+0x13260], R0 ;  /* 0x01326000050075a7 */ /* 0x000ee4000802017f */
[----:B---3--:R-:W-:Y:S05]  /*120c0*/  @!P1 BRA `(.L_x_2245) ;  /* 0x0000002800849947 */ /* 0x008fea0003800000 */
.L_x_2332:
[----:B------:R-:W-:Y:S05]  /*120d0*/  @!P0 BRA `(.L_x_2246) ;  /* 0x0000000000048947 */ /* 0x000fea0003800000 */
[----:B------:R-:W-:Y:S01]  /*120e0*/  BPT.TRAP 0x1 ;  /* 0x000000040000795c */ /* 0x000fe20000300000 */
.L_x_2246:
[----:B------:R-:W4:Y:S02]  /*120f0*/  SYNCS.PHASECHK.TRANS64.TRYWAIT P1, [R3+URZ+0x13280], R2 ;  /* 0x01328002030075a7 */ /* 0x000f24000802017f */
[----:B----4-:R-:W-:Y:S05]  /*12100*/  @!P1 BRA `(.L_x_2247) ;  /* 0x0000002800889947 */ /* 0x010fea0003800000 */
.L_x_2333:
[----:B------:R-:W-:Y:S05]  /*12110*/  @!P0 BRA `(.L_x_2248) ;  /* 0x0000000000048947 */ /* 0x000fea0003800000 */
[----:B------:R-:W-:Y:S01]  /*12120*/  BPT.TRAP 0x1 ;  /* 0x000000040000795c */ /* 0x000fe20000300000 */
.L_x_2248:
[----:B------:R0:W0:Y:S02]  /*12130*/  SYNCS.PHASECHK.TRANS64.TRYWAIT P0, [R5+URZ+0x13280], R0 ;  /* 0x01328000050075a7 */ /* 0x000024000800017f */
[----:B0-----:R-:W-:Y:S05]  /*12140*/  @!P0 NANOSLEEP.SYNCS 0x989680 ;  /* 0x009896800000895d */ /* 0x001fea0003900000 */
[----:B------:R-:W0:Y:S02]  /*12150*/  @!P0 SYNCS.PHASECHK.TRANS64 P0, [R5+URZ+0x13280], R0 ;  /* 0x01328000050085a7 */ /* 0x000e24000800007f */
[----:B0-----:R-:W-:Y:S05]  /*12160*/  @!P0 BRA `(.L_x_2248) ;  /* 0xfffffffc00f08947 */ /* 0x001fea000383ffff */
.L_x_2236:
[----:B------:R-:W-:Y:S05]  /*12170*/  BSYNC B0 ;  /* 0x0000000000007941 */ /* 0x000fea0003800000 */
.L_x_2235:
[----:B------:R-:W-:Y:S05]  /*12180*/  EXIT ;  /* 0x000000000000794d */ /* 0x000fea0003800000 */
.L_x_2105:
[----:B0-----:R-:W-:-:S04]  /*12190*/  IMAD.U32 R3, RZ, RZ, UR45 ;  /* 0x0000002dff037e24 */ /* 0x001fc8000f8e00ff */
[----:B------:R0:W1:Y:S03]  /*121a0*/  SYNCS.PHASECHK.TRANS64.TRYWAIT P1, [R3+URZ+0x13200], R0 ;  /* 0x01320000030075a7 */ /* 0x000066000802017f */
[----:B-1----:R-:W-:Y:S05]  /*121b0*/  @!P1 NANOSLEEP.SYNCS 0x989680 ;  /* 0x009896800000995d */ /* 0x002fea0003900000 */
[----:B------:R-:W1:Y:S02]  /*121c0*/  @!P1 SYNCS.PHASECHK.TRANS64 P1, [R3+URZ+0x13200], R0 ;  /* 0x01320000030095a7 */ /* 0x000e64000802007f */
[----:B-1----:R-:W-:Y:S05]  /*121d0*/  @!P1 BRA `(.L_x_2105) ;  /* 0xfffffffc00ec9947 */ /* 0x002fea000383ffff */
[----:B------:R-:W-:Y:S05]  /*121e0*/  BRA `(.L_x_2249) ;  /* 0xfffffef400ec7947 */ /* 0x000fea000383ffff */
.L_x_2109:
[----:B-1----:R1:W2:Y:S02]  /*121f0*/  SYNCS.PHASECHK.TRANS64.TRYWAIT P1, [R3+URZ+0x13230], R0 ;  /* 0x01323000030075a7 */ /* 0x0022a4000802017f */
[----:B--2---:R-:W-:Y:S05]  /*12200*/  @!P1 NANOSLEEP.SYNCS 0x989680 ;  /* 0x009896800000995d */ /* 0x004fea0003900000 */
[----:B------:R-:W2:Y:S02]  /*12210*/  @!P1 SYNCS.PHASECHK.TRANS64 P1, [R3+URZ+0x13230], R0 ;  /* 0x01323000030095a7 */ /* 0x000ea4000802007f */
[----:B--2---:R-:W-:Y:S05]  /*12220*/  @!P1 BRA `(.L_x_2109) ;  /* 0xfffffffc00f09947 */ /* 0x004fea000383ffff */
[----:B------:R-:W-:Y:S05]  /*12230*/  BRA `(.L_x_2108) ;  /* 0xfffffef800087947 */ /* 0x000fea000383ffff */
.L_x_2115:
[----:B-1----:R-:W-:-:S04]  /*12240*/  IMAD.U32 R9, RZ, RZ, UR20 ;  /* 0x00000014ff097e24 */ /* 0x002fc8000f8e00ff */
[----:B------:R1:W2:Y:S03]  /*12250*/  SYNCS.PHASECHK.TRANS64.TRYWAIT P1, [R9+URZ+0x13230], R0 ;  /* 0x01323000090075a7 */ /* 0x0002a6000802017f */
[----:B--2---:R-:W-:Y:S05]  /*12260*/  @!P1 NANOSLEEP.SYNCS 0x989680 ;  /* 0x009896800000995d */ /* 0x004fea0003900000 */
[----:B------:R-:W2:Y:S02]  /*12270*/  @!P1 SYNCS.PHASECHK.TRANS64 P1, [R9+URZ+0x13230], R0 ;  /* 0x01323000090095a7 */ /* 0x000ea4000802007f */
[----:B--2---:R-:W-:Y:S05]  /*12280*/  @!P1 BRA `(.L_x_2115) ;  /* 0xfffffffc00ec9947 */ /* 0x004fea000383ffff */
[----:B------:R-:W-:Y:S05]  /*12290*/  BRA `(.L_x_2114) ;  /* 0xffffff2000a07947 */ /* 0x000fea000383ffff */
.L_x_2119:
[----:B-1----:R-:W-:-:S04]  /*122a0*/  IMAD.U32 R9, RZ, RZ, UR11 ;  /* 0x0000000bff097e24 */ /* 0x002fc8000f8e00ff */
[----:B------:R1:W2:Y:S03]  /*122b0*/  SYNCS.PHASECHK.TRANS64.TRYWAIT P1, [R9+URZ+0x13250], R0 ;  /* 0x01325000090075a7 */ /* 0x0002a6000802017f */
[----:B--2---:R-:W-:Y:S05]  /*122c0*/  @!P1 NANOSLEEP.SYNCS 0x989680 ;  /* 0x009896800000995d */ /* 0x004fea0003900000 */
[----:B------:R-:W2:Y:S02]  /*122d0*/  @!P1 SYNCS.PHASECHK.TRANS64 P1, [R9+URZ+0x13250], R0 ;  /* 0x01325000090095a7 */ /* 0x000ea4000802007f */
[----:B--2---:R-:W-:Y:S05]  /*122e0*/  @!P1 BRA `(.L_x_2119) ;  /* 0xfffffffc00ec9947 */ /* 0x004fea000383ffff */
[----:B------:R-:W-:Y:S05]  /*122f0*/  BRA `(.L_x_2118) ;  /* 0xffffff2400ac7947 */ /* 0x000fea000383ffff */
.L_x_2127:
[----:B-1----:R-:W-:-:S04]  /*12300*/  IMAD.U32 R11, RZ, RZ, UR6 ;  /* 0x00000006ff0b7e24 */ /* 0x002fc8000f8e00ff */
[----:B------:R1:W2:Y:S03]  /*12310*/  SYNCS.PHASECHK.TRANS64.TRYWAIT P1, [R11+URZ+0x13230], R0 ;  /* 0x013230000b0075a7 */ /* 0x0002a6000802017f */
[----:B--2---:R-:W-:Y:S05]  /*12320*/  @!P1 NANOSLEEP.SYNCS 0x989680 ;  /* 0x009896800000995d */ /* 0x004fea0003900000 */
[----:B------:R-:W2:Y:S02]  /*12330*/  @!P1 SYNCS.PHASECHK.TRANS64 P1, [R11+URZ+0x13230], R0 ;  /* 0x013230000b0095a7 */ /* 0x000ea4000802007f */
[----:B--2---:R-:W-:Y:S05]  /*12340*/  @!P1 BRA `(.L_x_2127) ;  /* 0xfffffffc00ec9947 */ /* 0x004fea000383ffff */
[----:B------:R-:W-:Y:S05]  /*12350*/  BRA `(.L_x_2126) ;  /* 0xffffff4c00f47947 */ /* 0x000fea000383ffff */
.L_x_2131:
[----:B-1----:R-:W-:-:S04]  /*12360*/  IMAD.U32 R11, RZ, RZ, UR11 ;  /* 0x0000000bff0b7e24 */ /* 0x002fc8000f8e00ff */
[----:B------:R1:W2:Y:S03]  /*12370*/  SYNCS.PHASECHK.TRANS64.TRYWAIT P1, [R11+URZ+0x13250], R0 ;  /* 0x013250000b0075a7 */ /* 0x0002a6000802017f */
[----:B--2---:R-:W-:Y:S05]  /*12380*/  @!P1 NANOSLEEP.SYNCS 0x989680 ;  /* 0x009896800000995d */ /* 0x004fea0003900000 */
[----:B------:R-:W2:Y:S02]  /*12390*/  @!P1 SYNCS.PHASECHK.TRANS64 P1, [R11+URZ+0x13250], R0 ;  /* 0x013250000b0095a7 */ /* 0x000ea4000802007f */
[----:B--2---:R-:W-:Y:S05]  /*123a0*/  @!P1 BRA `(.L_x_2131) ;  /* 0xfffffffc00ec9947 */ /* 0x004fea000383ffff */
[----:B------:R-:W-:Y:S05]  /*123b0*/  BRA `(.L_x_2130) ;  /* 0xffffff5400007947 */ /* 0x000fea000383ffff */
.L_x_2138:
[----:B-1----:R-:W-:-:S04]  /*123c0*/  IMAD.U32 R6, RZ, RZ, UR14 ;  /* 0x0000000eff067e24 */ /* 0x002fc8000f8e00ff */
[----:B------:R1:W2:Y:S03]  /*123d0*/  SYNCS.PHASECHK.TRANS64.TRYWAIT P1, [R6+URZ+0x13250], R5 ;  /* 0x01325005060075a7 */ /* 0x0002a6000802017f */
[----:B--2---:R-:W-:Y:S05]  /*123e0*/  @!P1 NANOSLEEP.SYNCS 0x989680 ;  /* 0x009896800000995d */ /* 0x004fea0003900000 */
[----:B------:R-:W2:Y:S02]  /*123f0*/  @!P1 SYNCS.PHASECHK.TRANS64 P1, [R6+URZ+0x13250], R5 ;  /* 0x01325005060095a7 */ /* 0x000ea4000802007f */
[----:B--2---:R-:W-:Y:S05]  /*12400*/  @!P1 BRA `(.L_x_2138) ;  /* 0xfffffffc00ec9947 */ /* 0x004fea000383ffff */
[----:B------:R-:W-:Y:S05]  /*12410*/  BRA `(.L_x_2137) ;  /* 0xffffff7000447947 */ /* 0x000fea000383ffff */
.L_x_2171:
        /* <DEDUP_REMOVED lines=10> */
.L_x_2250:
[----:B------:R-:W-:Y:S05]  /*124c0*/  BRA `(.L_x_2251) ;  /* 0xffffffb000a07947 */ /* 0x000fea000383ffff */
.L_x_2174:
[----:B0-----:R-:W3:Y:S02]  /*124d0*/  LDL R0, [R1+0x24] ;  /* 0x0000240001007983 */ /* 0x001ee40000100800 */
[----:B---3--:R0:W1:Y:S02]  /*124e0*/  SYNCS.PHASECHK.TRANS64.TRYWAIT P0, [R4+URZ+0x13280], R0 ;  /* 0x01328000040075a7 */ /* 0x008064000800017f */
[----:B-1----:R-:W-:Y:S05]  /*124f0*/  @!P0 NANOSLEEP.SYNCS 0x989680 ;  /* 0x009896800000895d */ /* 0x002fea0003900000 */
[----:B------:R-:W1:Y:S02]  /*12500*/  @!P0 SYNCS.PHASECHK.TRANS64 P0, [R4+URZ+0x13280], R0 ;  /* 0x01328000040085a7 */ /* 0x000e64000800007f */
[----:B-1----:R-:W-:Y:S05]  /*12510*/  @!P0 BRA `(.L_x_2174) ;  /* 0xfffffffc00ec8947 */ /* 0x002fea000383ffff */
[----:B------:R-:W-:Y:S05]  /*12520*/  BRA `(.L_x_2252) ;  /* 0xffffffb400d47947 */ /* 0x000fea000383ffff */
.L_x_2175:
        /* <DEDUP_REMOVED lines=8> */
.L_x_2254:
[----:B------:R-:W-:Y:S05]  /*125b0*/  BSYNC B0 ;  /* 0x0000000000007941 */ /* 0x000fea0003800000 */
.L_x_2253:
        /* <DEDUP_REMOVED lines=8> */
.L_x_2255:
        /* <DEDUP_REMOVED lines=13> */
.L_x_2256:
        /* <DEDUP_REMOVED lines=11> */
.L_x_2257:
        /* <DEDUP_REMOVED lines=11> */
.L_x_2258:
        /* <DEDUP_REMOVED lines=10> */
.L_x_2259:
        /* <DEDUP_REMOVED lines=10> */
.L_x_2260:
        /* <DEDUP_REMOVED lines=11> */
.L_x_2261:
        /* <DEDUP_REMOVED lines=8> */
.L_x_2262:
        /* <DEDUP_REMOVED lines=13> */
.L_x_2263:
[----:B------:R-:W-:Y:S01]  /*12bb0*/  IMAD.MOV.U32 R10, RZ, RZ, R14 ;  /* 0x000000ffff0a7224 */ /* 0x000fe200078e000e */
[----:B------:R-:W-:-:S04]  /*12bc0*/  LOP3.LUT R19, R19, 0xffffffef, RZ, 0xc0, !PT ;  /* 0xffffffef13137812 */ /* 0x000fc800078ec0ff */
[----:B------:R-:W-:-:S05]  /*12bd0*/  @P2 LOP3.LUT R19, R19, 0x10, RZ, 0xfc, !PT ;  /* 0x0000001013132812 */ /* 0x000fca00078efcff */
[----:B------:R0:W-:Y:S01]  /*12be0*/  STL [R1+0xc], R19 ;  /* 0x00000c1301007387 */ /* 0x0001e20000100800 */
[----:B------:R-:W-:Y:S05]  /*12bf0*/  BRA `(.L_x_2264) ;  /* 0xffffffb4008c7947 */ /* 0x000fea000383ffff */
.L_x_2180:
[----:B----4-:R-:W4:Y:S02]  /*12c00*/  LDL R3, [R1+0x24] ;  /* 0x0000240001037983 */ /* 0x010f240000100800 */
[----:B----4-:R4:W0:Y:S02]  /*12c10*/  SYNCS.PHASECHK.TRANS64.TRYWAIT P0, [R4+URZ+0x13240], R3 ;  /* 0x01324003040075a7 */ /* 0x010824000800017f */
[----:B0-----:R-:W-:Y:S05]  /*12c20*/  @!P0 NANOSLEEP.SYNCS 0x989680 ;  /* 0x009896800000895d */ /* 0x001fea0003900000 */
[----:B------:R-:W0:Y:S02]  /*12c30*/  @!P0 SYNCS.PHASECHK.TRANS64 P0, [R4+URZ+0x13240], R3 ;  /* 0x01324003040085a7 */ /* 0x000e24000800007f */
[----:B0-----:R-:W-:Y:S05]  /*12c40*/  @!P0 BRA `(.L_x_2180) ;  /* 0xfffffffc00ec8947 */ /* 0x001fea000383ffff */
[----:B------:R-:W-:Y:S05]  /*12c50*/  BRA `(.L_x_2265) ;  /* 0xffffffb400ec7947 */ /* 0x000fea000383ffff */
.L_x_2181:
        /* <DEDUP_REMOVED lines=8> */
.L_x_2267:
[----:B------:R-:W-:Y:S05]  /*12ce0*/  BSYNC B0 ;  /* 0x0000000000007941 */ /* 0x000fea0003800000 */
.L_x_2266:
        /* <DEDUP_REMOVED lines=10> */
.L_x_2268:
        /* <DEDUP_REMOVED lines=8> */
.L_x_2269:
        /* <DEDUP_REMOVED lines=15> */
.L_x_2270:
[----:B------:R-:W-:Y:S02]  /*12f00*/  IMAD.MOV.U32 R13, RZ, RZ, R5 ;  /* 0x000000ffff0d7224 */ /* 0x000fe400078e0005 */
[----:B------:R-:W-:Y:S02]  /*12f10*/  IMAD.MOV.U32 R12, RZ, RZ, 0x2 ;  /* 0x00000002ff0c7424 */ /* 0x000fe400078e00ff */
[----:B------:R-:W-:-:S07]  /*12f20*/  IMAD.MOV.U32 R3, RZ, RZ, R14 ;  /* 0x000000ffff037224 */ /* 0x000fce00078e000e */
[----:B------:R-:W-:Y:S05]  /*12f30*/  WARPSYNC.COLLECTIVE R15, `(.L_x_2271) ;  /* 0x000000000f087348 */ /* 0x000fea0003c00000 */
[----:B------:R0:W1:Y:S02]  /*12f40*/  SHFL.IDX P6, R14, R13, R12, R11 ;  /* 0x0000000c0d0e7389 */ /* 0x00006400000c000b */
[----:B01----:R-:W-:Y:S01]  /*12f50*/  ENDCOLLECTIVE ;  /* 0x000000000000791b */ /* 0x003fe20003800000 */
.L_x_2271:
        /* <DEDUP_REMOVED lines=14> */
.L_x_2272:
[----:B------:R-:W-:Y:S02]  /*13040*/  IMAD.MOV.U32 R13, RZ, RZ, R5 ;  /* 0x000000ffff0d7224 */ /* 0x000fe400078e0005 */
[----:B------:R-:W-:Y:S02]  /*13050*/  IMAD.MOV.U32 R12, RZ, RZ, 0x3 ;  /* 0x00000003ff0c7424 */ /* 0x000fe400078e00ff */
[----:B------:R-:W-:-:S07]  /*13060*/  IMAD.MOV.U32 R3, RZ, RZ, R14 ;  /* 0x000000ffff037224 */ /* 0x000fce00078e000e */
[----:B------:R-:W-:Y:S05]  /*13070*/  WARPSYNC.COLLECTIVE R15, `(.L_x_2273) ;  /* 0x000000000f087348 */ /* 0x000fea0003c00000 */
[----:B------:R0:W1:Y:S02]  /*13080*/  SHFL.IDX P6, R14, R13, R12, R11 ;  /* 0x0000000c0d0e7389 */ /* 0x00006400000c000b */
[----:B01----:R-:W-:Y:S01]  /*13090*/  ENDCOLLECTIVE ;  /* 0x000000000000791b */ /* 0x003fe20003800000 */
.L_x_2273:
        /* <DEDUP_REMOVED lines=10> */
.L_x_2274:
        /* <DEDUP_REMOVED lines=10> */
.L_x_2275:
        /* <DEDUP_REMOVED lines=11> */
.L_x_2276:
[----:B------:R-:W-:Y:S01]  /*13290*/  IMAD.MOV.U32 R2, RZ, RZ, R14 ;  /* 0x000000ffff027224 */ /* 0x000fe200078e000e */
[----:B------:R-:W-:Y:S06]  /*132a0*/  BRA `(.L_x_2277) ;  /* 0xffffffb400687947 */ /* 0x000fec000383ffff */
.L_x_2188:
[----:B------:R-:W-:Y:S02]  /*132b0*/  IMAD.MOV.U32 R13, RZ, RZ, R4 ;  /* 0x000000ffff0d7224 */ /* 0x000fe400078e0004 */
[----:B------:R-:W-:Y:S02]  /*132c0*/  IMAD.MOV.U32 R12, RZ, RZ, RZ ;  /* 0x000000ffff0c7224 */ /* 0x000fe400078e00ff */
[----:B------:R-:W-:Y:S02]  /*132d0*/  IMAD.MOV.U32 R11, RZ, RZ, 0x1c1f ;  /* 0x00001c1fff0b7424 */ /* 0x000fe400078e00ff */
[----:B------:R-:W-:Y:S02]  /*132e0*/  IMAD.MOV.U32 R15, RZ, RZ, -0x1 ;  /* 0xffffffffff0f7424 */ /* 0x000fe400078e00ff */
[----:B------:R-:W-:Y:S02]  /*132f0*/  IMAD R17, R17, 0xc0, R20 ;  /* 0x000000c011117824 */ /* 0x000fe400078e0214 */
[----:B------:R-:W-:-:S07]  /*13300*/  IMAD R6, R8, UR41, RZ ;  /* 0x0000002908067c24 */ /* 0x000fce000f8e02ff */
[----:B-----5:R-:W-:Y:S05]  /*13310*/  WARPSYNC.COLLECTIVE R15, `(.L_x_2278) ;  /* 0x000000000f087348 */ /* 0x020fea0003c00000 */
[----:B------:R0:W1:Y:S02]  /*13320*/  SHFL.IDX P6, R14, R13, R12, R11 ;  /* 0x0000000c0d0e7389 */ /* 0x00006400000c000b */
[----:B01---5:R-:W-:Y:S01]  /*13330*/  ENDCOLLECTIVE ;  /* 0x000000000000791b */ /* 0x023fe20003800000 */
.L_x_2278:
[C---:B------:R-:W-:Y:S01]  /*13340*/  VIADD R9, R17.reuse, 0x20 ;  /* 0x0000002011097836 */ /* 0x040fe20000000000 */
[----:B------:R-:W-:Y:S01]  /*13350*/  ISETP.GE.AND P2, PT, R17, R6, PT ;  /* 0x000000061100720c */ /* 0x000fe20003f46270 */
[----:B------:R-:W-:Y:S02]  /*13360*/  IMAD.MOV.U32 R13, RZ, RZ, R0 ;  /* 0x000000ffff0d7224 */ /* 0x000fe400078e0000 */
[----:B------:R-:W-:-:S10]  /*13370*/  IMAD.MOV.U32 R2, RZ, RZ, R14 ;  /* 0x000000ffff027224 */ /* 0x000fd400078e000e */
[----:B------:R-:W-:Y:S05]  /*13380*/  WARPSYNC.COLLECTIVE R15, `(.L_x_2279) ;  /* 0x000000000f087348 */ /* 0x000fea0003c00000 */
[----:B------:R0:W1:Y:S02]  /*13390*/  SHFL.IDX P6, R14, R13, R12, R11 ;  /* 0x0000000c0d0e7389 */ /* 0x00006400000c000b */
[----:B01----:R-:W-:Y:S01]  /*133a0*/  ENDCOLLECTIVE ;  /* 0x000000000000791b */ /* 0x003fe20003800000 */
.L_x_2279:
[----:B------:R-:W-:Y:S02]  /*133b0*/  IMAD.MOV.U32 R13, RZ, RZ, R4 ;  /* 0x000000ffff0d7224 */ /* 0x000fe400078e0004 */
[----:B------:R-:W-:Y:S02]  /*133c0*/  IMAD.MOV.U32 R12, RZ, RZ, 0x1 ;  /* 0x00000001ff0c7424 */ /* 0x000fe400078e00ff */
[----:B------:R-:W-:-:S07]  /*133d0*/  IMAD.MOV.U32 R3, RZ, RZ, R14 ;  /* 0x000000ffff037224 */ /* 0x000fce00078e000e */
[----:B------:R-:W-:Y:S05]  /*133e0*/  WARPSYNC.COLLECTIVE R15, `(.L_x_2280) ;  /* 0x000000000f087348 */ /* 0x000fea0003c00000 */
[----:B------:R0:W1:Y:S02]  /*133f0*/  SHFL.IDX P6, R14, R13, R12, R11 ;  /* 0x0000000c0d0e7389 */ /* 0x00006400000c000b */
[----:B01----:R-:W-:Y:S01]  /*13400*/  ENDCOLLECTIVE ;  /* 0x000000000000791b */ /* 0x003fe20003800000 */
.L_x_2280:
        /* <DEDUP_REMOVED lines=15> */
.L_x_2281:
[----:B------:R-:W-:Y:S02]  /*13500*/  IMAD.MOV.U32 R13, RZ, RZ, R4 ;  /* 0x000000ffff0d7224 */ /* 0x000fe400078e0004 */
[----:B------:R-:W-:Y:S02]  /*13510*/  IMAD.MOV.U32 R12, RZ, RZ, 0x2 ;  /* 0x00000002ff0c7424 */ /* 0x000fe400078e00ff */
[----:B------:R-:W-:-:S07]  /*13520*/  IMAD.MOV.U32 R3, RZ, RZ, R14 ;  /* 0x000000ffff037224 */ /* 0x000fce00078e000e */
[----:B------:R-:W-:Y:S05]  /*13530*/  WARPSYNC.COLLECTIVE R15, `(.L_x_2282) ;  /* 0x000000000f087348 */ /* 0x000fea0003c00000 */
[----:B------:R0:W1:Y:S02]  /*13540*/  SHFL.IDX P6, R14, R13, R12, R11 ;  /* 0x0000000c0d0e7389 */ /* 0x00006400000c000b */
[----:B01----:R-:W-:Y:S01]  /*13550*/  ENDCOLLECTIVE ;  /* 0x000000000000791b */ /* 0x003fe20003800000 */
.L_x_2282:
        /* <DEDUP_REMOVED lines=16> */
.L_x_2283:
[----:B------:R-:W-:Y:S02]  /*13660*/  IMAD.MOV.U32 R13, RZ, RZ, R4 ;  /* 0x000000ffff0d7224 */ /* 0x000fe400078e0004 */
[----:B------:R-:W-:Y:S02]  /*13670*/  IMAD.MOV.U32 R12, RZ, RZ, 0x3 ;  /* 0x00000003ff0c7424 */ /* 0x000fe400078e00ff */
[----:B------:R-:W-:-:S07]  /*13680*/  IMAD.MOV.U32 R3, RZ, RZ, R14 ;  /* 0x000000ffff037224 */ /* 0x000fce00078e000e */
[----:B------:R-:W-:Y:S05]  /*13690*/  WARPSYNC.COLLECTIVE R15, `(.L_x_2284) ;  /* 0x000000000f087348 */ /* 0x000fea0003c00000 */
[----:B------:R0:W1:Y:S02]  /*136a0*/  SHFL.IDX P6, R14, R13, R12, R11 ;  /* 0x0000000c0d0e7389 */ /* 0x00006400000c000b */
[----:B01----:R-:W-:Y:S01]  /*136b0*/  ENDCOLLECTIVE ;  /* 0x000000000000791b */ /* 0x003fe20003800000 */
.L_x_2284:
        /* <DEDUP_REMOVED lines=10> */
.L_x_2285:
        /* <DEDUP_REMOVED lines=12> */
.L_x_2286:
        /* <DEDUP_REMOVED lines=13> */
.L_x_2287:
        /* <DEDUP_REMOVED lines=8> */
.L_x_2288:
        /* <DEDUP_REMOVED lines=12> */
.L_x_2289:
[----:B------:R-:W-:Y:S05]  /*13a30*/  BRA `(.L_x_2290) ;  /* 0xffffffb8008c7947 */ /* 0x000fea000383ffff */
.L_x_2191:
[----:B0-----:R0:W1:Y:S02]  /*13a40*/  SYNCS.PHASECHK.TRANS64.TRYWAIT P0, [R22+URZ+0x13220], R3 ;  /* 0x01322003160075a7 */ /* 0x001064000800017f */
[----:B-1----:R-:W-:Y:S05]  /*13a50*/  @!P0 NANOSLEEP.SYNCS 0x989680 ;  /* 0x009896800000895d */ /* 0x002fea0003900000 */
[----:B------:R-:W1:Y:S02]  /*13a60*/  @!P0 SYNCS.PHASECHK.TRANS64 P0, [R22+URZ+0x13220], R3 ;  /* 0x01322003160085a7 */ /* 0x000e64000800007f */
[----:B-1----:R-:W-:Y:S05]  /*13a70*/  @!P0 BRA `(.L_x_2191) ;  /* 0xfffffffc00f08947 */ /* 0x002fea000383ffff */
[----:B------:R-:W-:Y:S05]  /*13a80*/  BRA `(.L_x_2291) ;  /* 0xffffffb800e87947 */ /* 0x000fea000383ffff */
.L_x_2195:
[----:B0-----:R0:W1:Y:S02]  /*13a90*/  SYNCS.PHASECHK.TRANS64.TRYWAIT P0, [R0+URZ+0x13280], R27 ;  /* 0x0132801b000075a7 */ /* 0x001064000800017f */
[----:B-1----:R-:W-:Y:S05]  /*13aa0*/  @!P0 NANOSLEEP.SYNCS 0x989680 ;  /* 0x009896800000895d */ /* 0x002fea0003900000 */
[----:B------:R-:W1:Y:S02]  /*13ab0*/  @!P0 SYNCS.PHASECHK.TRANS64 P0, [R0+URZ+0x13280], R27 ;  /* 0x0132801b000085a7 */ /* 0x000e64000800007f */
[----:B-1----:R-:W-:Y:S05]  /*13ac0*/  @!P0 BRA `(.L_x_2195) ;  /* 0xfffffffc00f08947 */ /* 0x002fea000383ffff */
[----:B------:R-:W-:Y:S05]  /*13ad0*/  BRA `(.L_x_2292) ;  /* 0xffffffc0001c7947 */ /* 0x000fea000383ffff */
.L_x_2196:
        /* <DEDUP_REMOVED lines=8> */
.L_x_2294:
[----:B------:R-:W-:Y:S05]  /*13b60*/  BSYNC B0 ;  /* 0x0000000000007941 */ /* 0x000fea0003800000 */
.L_x_2293:
        /* <DEDUP_REMOVED lines=10> */
.L_x_2295:
        /* <DEDUP_REMOVED lines=11> */
.L_x_2296:
        /* <DEDUP_REMOVED lines=10> */
.L_x_2297:
        /* <DEDUP_REMOVED lines=11> */
.L_x_2298:
        /* <DEDUP_REMOVED lines=10> */
.L_x_2299:
        /* <DEDUP_REMOVED lines=11> */
.L_x_2300:
        /* <DEDUP_REMOVED lines=10> */
.L_x_2301:
[----:B------:R-:W-:Y:S02]  /*14000*/  IMAD.MOV.U32 R13, RZ, RZ, R17 ;  /* 0x000000ffff0d7224 */ /* 0x000fe400078e0011 */
[----:B------:R-:W-:Y:S02]  /*14010*/  IMAD.MOV.U32 R12, RZ, RZ, RZ ;  /* 0x000000ffff0c7224 */ /* 0x000fe400078e00ff */
[----:B------:R-:W-:Y:S02]  /*14020*/  IMAD.SHL.U32 R3, R3, 0x10, RZ ;  /* 0x0000001003037824 */ /* 0x000fe400078e00ff */
[----:B------:R-:W-:-:S07]  /*14030*/  IMAD.MOV.U32 R2, RZ, RZ, R14 ;  /* 0x000000ffff027224 */ /* 0x000fce00078e000e */
[----:B------:R-:W-:Y:S05]  /*14040*/  WARPSYNC.COLLECTIVE R15, `(.L_x_2302) ;  /* 0x000000000f087348 */ /* 0x000fea0003c00000 */
[----:B------:R0:W1:Y:S02]  /*14050*/  SHFL.IDX P6, R14, R13, R12, R11 ;  /* 0x0000000c0d0e7389 */ /* 0x00006400000c000b */
[----:B01----:R-:W-:Y:S01]  /*14060*/  ENDCOLLECTIVE ;  /* 0x000000000000791b */ /* 0x003fe20003800000 */
.L_x_2302:
        /* <DEDUP_REMOVED lines=12> */
.L_x_2303:
[----:B------:R-:W-:Y:S01]  /*14130*/  IMAD.MOV.U32 R2, RZ, RZ, R14 ;  /* 0x000000ffff027224 */ /* 0x000fe200078e000e */
[----:B------:R-:W-:Y:S06]  /*14140*/  BRA `(.L_x_2304) ;  /* 0xffffffbc008c7947 */ /* 0x000fec000383ffff */
.L_x_2201:
[----:B---3--:R3:W4:Y:S02]  /*14150*/  SYNCS.PHASECHK.TRANS64.TRYWAIT P0, [R0+URZ+0x13240], R27 ;  /* 0x0132401b000075a7 */ /* 0x008724000800017f */
[----:B----4-:R-:W-:Y:S05]  /*14160*/  @!P0 NANOSLEEP.SYNCS 0x989680 ;  /* 0x009896800000895d */ /* 0x010fea0003900000 */
[----:B------:R-:W4:Y:S02]  /*14170*/  @!P0 SYNCS.PHASECHK.TRANS64 P0, [R0+URZ+0x13240], R27 ;  /* 0x0132401b000085a7 */ /* 0x000f24000800007f */
[----:B----4-:R-:W-:Y:S05]  /*14180*/  @!P0 BRA `(.L_x_2201) ;  /* 0xfffffffc00f08947 */ /* 0x010fea000383ffff */
[----:B------:R-:W-:Y:S05]  /*14190*/  BRA `(.L_x_2305) ;  /* 0xffffffbc00e87947 */ /* 0x000fea000383ffff */
.L_x_2202:
        /* <DEDUP_REMOVED lines=8> */
.L_x_2307:
[----:B------:R-:W-:Y:S05]  /*14220*/  BSYNC B0 ;  /* 0x0000000000007941 */ /* 0x000fea0003800000 */
.L_x_2306:
        /* <DEDUP_REMOVED lines=8> */
.L_x_2308:
[----:B------:R-:W-:Y:S02]  /*142b0*/  IMAD.MOV.U32 R13, RZ, RZ, R8 ;  /* 0x000000ffff0d7224 */ /* 0x000fe400078e0008 */
[----:B------:R-:W-:Y:S02]  /*142c0*/  IMAD.MOV.U32 R12, RZ, RZ, 0x1 ;  /* 0x00000001ff0c7424 */ /* 0x000fe400078e00ff */
[----:B------:R-:W-:-:S07]  /*142d0*/  IMAD.MOV.U32 R2, RZ, RZ, R14 ;  /* 0x000000ffff027224 */ /* 0x000fce00078e000e */
[----:B------:R-:W-:Y:S05]  /*142e0*/  WARPSYNC.COLLECTIVE R15, `(.L_x_2309) ;  /* 0x000000000f087348 */ /* 0x000fea0003c00000 */
[----:B------:R0:W1:Y:S02]  /*142f0*/  SHFL.IDX P6, R14, R13, R12, R11 ;  /* 0x0000000c0d0e7389 */ /* 0x00006400000c000b */
[----:B01----:R-:W-:Y:S01]  /*14300*/  ENDCOLLECTIVE ;  /* 0x000000000000791b */ /* 0x003fe20003800000 */
.L_x_2309:
        /* <DEDUP_REMOVED lines=11> */
.L_x_2310:
[----:B------:R-:W-:Y:S02]  /*143c0*/  IMAD.MOV.U32 R13, RZ, RZ, R8 ;  /* 0x000000ffff0d7224 */ /* 0x000fe400078e0008 */
[----:B------:R-:W-:Y:S02]  /*143d0*/  IMAD.MOV.U32 R12, RZ, RZ, 0x2 ;  /* 0x00000002ff0c7424 */ /* 0x000fe400078e00ff */
[----:B------:R-:W-:-:S07]  /*143e0*/  IMAD.MOV.U32 R2, RZ, RZ, R14 ;  /* 0x000000ffff027224 */ /* 0x000fce00078e000e */
[----:B------:R-:W-:Y:S05]  /*143f0*/  WARPSYNC.COLLECTIVE R15, `(.L_x_2311) ;  /* 0x000000000f087348 */ /* 0x000fea0003c00000 */
[----:B------:R0:W1:Y:S02]  /*14400*/  SHFL.IDX P6, R14, R13, R12, R11 ;  /* 0x0000000c0d0e7389 */ /* 0x00006400000c000b */
[----:B01----:R-:W-:Y:S01]  /*14410*/  ENDCOLLECTIVE ;  /* 0x000000000000791b */ /* 0x003fe20003800000 */
.L_x_2311:
        /* <DEDUP_REMOVED lines=11> */
.L_x_2312:
[----:B------:R-:W-:Y:S02]  /*144d0*/  IMAD.MOV.U32 R13, RZ, RZ, R8 ;  /* 0x000000ffff0d7224 */ /* 0x000fe400078e0008 */
[----:B------:R-:W-:Y:S02]  /*144e0*/  IMAD.MOV.U32 R12, RZ, RZ, 0x3 ;  /* 0x00000003ff0c7424 */ /* 0x000fe400078e00ff */
[----:B------:R-:W-:-:S07]  /*144f0*/  IMAD.MOV.U32 R2, RZ, RZ, R14 ;  /* 0x000000ffff027224 */ /* 0x000fce00078e000e */
[----:B------:R-:W-:Y:S05]  /*14500*/  WARPSYNC.COLLECTIVE R15, `(.L_x_2313) ;  /* 0x000000000f087348 */ /* 0x000fea0003c00000 */
[----:B------:R0:W1:Y:S02]  /*14510*/  SHFL.IDX P6, R14, R13, R12, R11 ;  /* 0x0000000c0d0e7389 */ /* 0x00006400000c000b */
[----:B01----:R-:W-:Y:S01]  /*14520*/  ENDCOLLECTIVE ;  /* 0x000000000000791b */ /* 0x003fe20003800000 */
.L_x_2313:
        /* <DEDUP_REMOVED lines=11> */
.L_x_2314:
[----:B------:R-:W-:Y:S02]  /*145e0*/  IMAD.MOV.U32 R13, RZ, RZ, R5 ;  /* 0x000000ffff0d7224 */ /* 0x000fe400078e0005 */
[----:B------:R-:W-:Y:S02]  /*145f0*/  IMAD.MOV.U32 R12, RZ, RZ, RZ ;  /* 0x000000ffff0c7224 */ /* 0x000fe400078e00ff */
[----:B------:R-:W-:-:S07]  /*14600*/  IMAD.MOV.U32 R2, RZ, RZ, R14 ;  /* 0x000000ffff027224 */ /* 0x000fce00078e000e */
[----:B------:R-:W-:Y:S05]  /*14610*/  WARPSYNC.COLLECTIVE R15, `(.L_x_2315) ;  /* 0x000000000f087348 */ /* 0x000fea0003c00000 */
[----:B------:R0:W1:Y:S02]  /*14620*/  SHFL.IDX P6, R14, R13, R12, R11 ;  /* 0x0000000c0d0e7389 */ /* 0x00006400000c000b */
[----:B01----:R-:W-:Y:S01]  /*14630*/  ENDCOLLECTIVE ;  /* 0x000000000000791b */ /* 0x003fe20003800000 */
.L_x_2315:
        /* <DEDUP_REMOVED lines=11> */
.L_x_2316:
[----:B------:R-:W-:Y:S01]  /*146f0*/  IMAD.MOV.U32 R2, RZ, RZ, R14 ;  /* 0x000000ffff027224 */ /* 0x000fe200078e000e */
[----:B------:R-:W-:Y:S06]  /*14700*/  BRA `(.L_x_2317) ;  /* 0xffffffbc007c7947 */ /* 0x000fec000383ffff */
.L_x_2207:
[----:B0-----:R0:W2:Y:S02]  /*14710*/  SYNCS.PHASECHK.TRANS64.TRYWAIT P2, [R2+URZ+0x13270], R0 ;  /* 0x01327000020075a7 */ /* 0x0010a4000804017f */
[----:B--2---:R-:W-:Y:S05]  /*14720*/  @!P2 NANOSLEEP.SYNCS 0x989680 ;  /* 0x009896800000a95d */ /* 0x004fea0003900000 */
[----:B------:R-:W2:Y:S02]  /*14730*/  @!P2 SYNCS.PHASECHK.TRANS64 P2, [R2+URZ+0x13270], R0 ;  /* 0x013270000200a5a7 */ /* 0x000ea4000804007f */
[----:B--2---:R-:W-:Y:S05]  /*14740*/  @!P2 BRA `(.L_x_2207) ;  /* 0xfffffffc00f0a947 */ /* 0x004fea000383ffff */
[----:B------:R-:W-:Y:S05]  /*14750*/  BRA `(.L_x_2318) ;  /* 0xffffffbc00e07947 */ /* 0x000fea000383ffff */
.L_x_2209:
[----:B0-----:R0:W2:Y:S02]  /*14760*/  SYNCS.PHASECHK.TRANS64.TRYWAIT P2, [R2+URZ+0x13260], R0 ;  /* 0x01326000020075a7 */ /* 0x0010a4000804017f */
[----:B--2---:R-:W-:Y:S05]  /*14770*/  @!P2 NANOSLEEP.SYNCS 0x989680 ;  /* 0x009896800000a95d */ /* 0x004fea0003900000 */
[----:B------:R-:W2:Y:S02]  /*14780*/  @!P2 SYNCS.PHASECHK.TRANS64 P2, [R2+URZ+0x13260], R0 ;  /* 0x013260000200a5a7 */ /* 0x000ea4000804007f */
[----:B--2---:R-:W-:Y:S05]  /*14790*/  @!P2 BRA `(.L_x_2209) ;  /* 0xfffffffc00f0a947 */ /* 0x004fea000383ffff */
[----:B------:R-:W-:Y:S05]  /*147a0*/  BRA `(.L_x_2319) ;  /* 0xffffffbc00f07947 */ /* 0x000fea000383ffff */
.L_x_2217:
[----:B0-----:R0:W2:Y:S02]  /*147b0*/  SYNCS.PHASECHK.TRANS64.TRYWAIT P1, [R3+URZ+0x13270], R0 ;  /* 0x01327000030075a7 */ /* 0x0010a4000802017f */
[----:B--2---:R-:W-:Y:S05]  /*147c0*/  @!P1 NANOSLEEP.SYNCS 0x989680 ;  /* 0x009896800000995d */ /* 0x004fea0003900000 */
[----:B------:R-:W2:Y:S02]  /*147d0*/  @!P1 SYNCS.PHASECHK.TRANS64 P1, [R3+URZ+0x13270], R0 ;  /* 0x01327000030095a7 */ /* 0x000ea4000802007f */
[----:B--2---:R-:W-:Y:S05]  /*147e0*/  @!P1 BRA `(.L_x_2217) ;  /* 0xfffffffc00f09947 */ /* 0x004fea000383ffff */
[----:B------:R-:W-:Y:S05]  /*147f0*/  BRA `(.L_x_2320) ;  /* 0xffffffc400387947 */ /* 0x000fea000383ffff */
.L_x_2219:
[----:B0-----:R0:W2:Y:S02]  /*14800*/  SYNCS.PHASECHK.TRANS64.TRYWAIT P1, [R3+URZ+0x13260], R0 ;  /* 0x01326000030075a7 */ /* 0x0010a4000802017f */
[----:B--2---:R-:W-:Y:S05]  /*14810*/  @!P1 NANOSLEEP.SYNCS 0x989680 ;  /* 0x009896800000995d */ /* 0x004fea0003900000 */
[----:B------:R-:W2:Y:S02]  /*14820*/  @!P1 SYNCS.PHASECHK.TRANS64 P1, [R3+URZ+0x13260], R0 ;  /* 0x01326000030095a7 */ /* 0x000ea4000802007f */
[----:B--2---:R-:W-:Y:S05]  /*14830*/  @!P1 BRA `(.L_x_2219) ;  /* 0xfffffffc00f09947 */ /* 0x004fea000383ffff */
[----:B------:R-:W-:Y:S05]  /*14840*/  BRA `(.L_x_2321) ;  /* 0xffffffc400487947 */ /* 0x000fea000383ffff */
.L_x_2233:
[----:B0-----:R0:W1:Y:S02]  /*14850*/  SYNCS.PHASECHK.TRANS64.TRYWAIT P0, [R5+URZ+0x13220], R0 ;  /* 0x01322000050075a7 */ /* 0x001064000800017f */
[----:B-1----:R-:W-:Y:S05]  /*14860*/  @!P0 NANOSLEEP.SYNCS 0x989680 ;  /* 0x009896800000895d */ /* 0x002fea0003900000 */
[----:B------:R-:W1:Y:S02]  /*14870*/  @!P0 SYNCS.PHASECHK.TRANS64 P0, [R5+URZ+0x13220], R0 ;  /* 0x01322000050085a7 */ /* 0x000e64000800007f */
[----:B-1----:R-:W-:Y:S05]  /*14880*/  @!P0 BRA `(.L_x_2233) ;  /* 0xfffffffc00f08947 */ /* 0x002fea000383ffff */
[----:B------:R-:W-:Y:S05]  /*14890*/  BRA `(.L_x_2322) ;  /* 0xffffffd4005c7947 */ /* 0x000fea000383ffff */
.L_x_2234:
        /* <DEDUP_REMOVED lines=11> */
.L_x_2324:
[----:B------:R-:W-:Y:S05]  /*14950*/  BSYNC B0 ;  /* 0x0000000000007941 */ /* 0x000fea0003800000 */
.L_x_2323:
[----:B------:R-:W-:Y:S05]  /*14960*/  BRA `(.L_x_2325) ;  /* 0xffffffd400447947 */ /* 0x000fea000383ffff */
.L_x_2237:
[----:B------:R-:W-:Y:S01]  /*14970*/  BSSY B1, `(.L_x_2326) ;  /* 0x0000006000017945 */ /* 0x000fe20003800000 */
[----:B------:R-:W-:-:S07]  /*14980*/  IMAD.MOV.U32 R15, RZ, RZ, -0x1 ;  /* 0xffffffffff0f7424 */ /* 0x000fce00078e00ff */
[----:B0----5:R-:W-:Y:S05]  /*14990*/  WARPSYNC.COLLECTIVE R15, `(.L_x_2327) ;  /* 0x000000000f0c7348 */ /* 0x021fea0003c00000 */
[----:B------:R-:W-:Y:S02]  /*149a0*/  ELECT P6, UR62, PT ;  /* 0x00000000003e782f */ /* 0x000fe400038c0000 */
[----:B------:R-:W-:Y:S01]  /*149b0*/  MOV R14, UR62 ;  /* 0x0000003e000e7c02 */ /* 0x000fe20008000f00 */
[----:B0----5:R-:W-:Y:S10]  /*149c0*/  ENDCOLLECTIVE ;  /* 0x000000000000791b */ /* 0x021ff40003800000 */
.L_x_2327:
[----:B------:R-:W-:Y:S05]  /*149d0*/  BSYNC B1 ;  /* 0x0000000000017941 */ /* 0x000fea0003800000 */
.L_x_2326:
[----:B------:R-:W-:Y:S05]  /*149e0*/  BRA `(.L_x_2328) ;  /* 0xffffffd4003c7947 */ /* 0x000fea000383ffff */
.L_x_2239:
[----:B0-----:R0:W1:Y:S02]  /*149f0*/  SYNCS.PHASECHK.TRANS64.TRYWAIT P1, [R3+URZ+0x13240], R2 ;  /* 0x01324002030075a7 */ /* 0x001064000802017f */
[----:B-1----:R-:W-:Y:S05]  /*14a00*/  @!P1 NANOSLEEP.SYNCS 0x989680 ;  /* 0x009896800000995d */ /* 0x002fea0003900000 */
[----:B------:R-:W1:Y:S02]  /*14a10*/  @!P1 SYNCS.PHASECHK.TRANS64 P1, [R3+URZ+0x13240], R2 ;  /* 0x01324002030095a7 */ /* 0x000e64000802007f */
[----:B-1----:R-:W-:Y:S05]  /*14a20*/  @!P1 BRA `(.L_x_2239) ;  /* 0xfffffffc00f09947 */ /* 0x002fea000383ffff */
[----:B------:R-:W-:Y:S05]  /*14a30*/  BRA `(.L_x_2329) ;  /* 0xffffffd400607947 */ /* 0x000fea000383ffff */
.L_x_2241:
[----:B-1----:R1:W2:Y:S02]  /*14a40*/  SYNCS.PHASECHK.TRANS64.TRYWAIT P1, [R5+URZ+0x13240], R0 ;  /* 0x01324000050075a7 */ /* 0x0022a4000802017f */
[----:B--2---:R-:W-:Y:S05]  /*14a50*/  @!P1 NANOSLEEP.SYNCS 0x989680 ;  /* 0x009896800000995d */ /* 0x004fea0003900000 */
[----:B------:R-:W2:Y:S02]  /*14a60*/  @!P1 SYNCS.PHASECHK.TRANS64 P1, [R5+URZ+0x13240], R0 ;  /* 0x01324000050095a7 */ /* 0x000ea4000802007f */
[----:B--2---:R-:W-:Y:S05]  /*14a70*/  @!P1 BRA `(.L_x_2241) ;  /* 0xfffffffc00f09947 */ /* 0x004fea000383ffff */
[----:B------:R-:W-:Y:S05]  /*14a80*/  BRA `(.L_x_2330) ;  /* 0xffffffd400707947 */ /* 0x000fea000383ffff */
.L_x_2243:
[----:B--2---:R2:W3:Y:S02]  /*14a90*/  SYNCS.PHASECHK.TRANS64.TRYWAIT P1, [R3+URZ+0x13260], R2 ;  /* 0x01326002030075a7 */ /* 0x0044e4000802017f */
[----:B---3--:R-:W-:Y:S05]  /*14aa0*/  @!P1 NANOSLEEP.SYNCS 0x989680 ;  /* 0x009896800000995d */ /* 0x008fea0003900000 */
[----:B------:R-:W3:Y:S02]  /*14ab0*/  @!P1 SYNCS.PHASECHK.TRANS64 P1, [R3+URZ+0x13260], R2 ;  /* 0x01326002030095a7 */ /* 0x000ee4000802007f */
[----:B---3--:R-:W-:Y:S05]  /*14ac0*/  @!P1 BRA `(.L_x_2243) ;  /* 0xfffffffc00f09947 */ /* 0x008fea000383ffff */
[----:B------:R-:W-:Y:S05]  /*14ad0*/  BRA `(.L_x_2331) ;  /* 0xffffffd4006c7947 */ /* 0x000fea000383ffff */
.L_x_2245:
[----:B---3--:R3:W4:Y:S02]  /*14ae0*/  SYNCS.PHASECHK.TRANS64.TRYWAIT P1, [R5+URZ+0x13260], R0 ;  /* 0x01326000050075a7 */ /* 0x008724000802017f */
[----:B----4-:R-:W-:Y:S05]  /*14af0*/  @!P1 NANOSLEEP.SYNCS 0x989680 ;  /* 0x009896800000995d */ /* 0x010fea0003900000 */
[----:B------:R-:W4:Y:S02]  /*14b00*/  @!P1 SYNCS.PHASECHK.TRANS64 P1, [R5+URZ+0x13260], R0 ;  /* 0x01326000050095a7 */ /* 0x000f24000802007f */
[----:B----4-:R-:W-:Y:S05]  /*14b10*/  @!P1 BRA `(.L_x_2245) ;  /* 0xfffffffc00f09947 */ /* 0x010fea000383ffff */
[----:B------:R-:W-:Y:S05]  /*14b20*/  BRA `(.L_x_2332) ;  /* 0xffffffd400687947 */ /* 0x000fea000383ffff */
.L_x_2247:
[----:B----4-:R4:W0:Y:S02]  /*14b30*/  SYNCS.PHASECHK.TRANS64.TRYWAIT P1, [R3+URZ+0x13280], R2 ;  /* 0x01328002030075a7 */ /* 0x010824000802017f */
[----:B0-----:R-:W-:Y:S05]  /*14b40*/  @!P1 NANOSLEEP.SYNCS 0x989680 ;  /* 0x009896800000995d */ /* 0x001fea0003900000 */
[----:B------:R-:W0:Y:S02]  /*14b50*/  @!P1 SYNCS.PHASECHK.TRANS64 P1, [R3+URZ+0x13280], R2 ;  /* 0x01328002030095a7 */ /* 0x000e24000802007f */
[----:B0-----:R-:W-:Y:S05]  /*14b60*/  @!P1 BRA `(.L_x_2247) ;  /* 0xfffffffc00f09947 */ /* 0x001fea000383ffff */
[----:B------:R-:W-:Y:S05]  /*14b70*/  BRA `(.L_x_2333) ;  /* 0xffffffd400647947 */ /* 0x000fea000383ffff */
.L_x_2334:
        /* <DEDUP_REMOVED lines=16> */
.L_x_2754:


//--------------------- .text._ZN7cutlass13device_kernelIN5flash11enable_sm90INS1_16FlashAttnFwdSm90INS1_25CollectiveMainloopFwdSm90ILi2EN4cute5tupleIJNS5_1CILi1EEES8_S8_EEENS6_IJNS7_ILi192EEENS7_ILi160EEENS7_ILi64EEEEEELi64ENS_12float_e4m3_tEfNS_4arch4Sm90ELb1ELb0ELb0ELb1ELb1ELb1ELb0ELb1ELb1ELb1ELb0ELb0EEENS1_21CollectiveEpilogueFwdINS6_IJSA_SC_SB_EEES9_NS_10bfloat16_tESG_Li384ELb1ELb1ELb0ELb1EEENS1_36VarlenDynamicPersistentTileSchedulerILi192ELi160ELi384ELi128ELb0ELb1ELb1ELb1ELb1ELb1EEEEEEEEEvNT_6ParamsE --------------------------
	.section	.text._ZN7cutlass13device_kernelIN5flash11enable_sm90INS1_16FlashAttnFwdSm90INS1_25CollectiveMainloopFwdSm90ILi2EN4cute5tupleIJNS5_1CILi1EEES8_S8_EEENS6_IJNS7_ILi192EEENS7_ILi160EEENS7_ILi64EEEEEELi64ENS_12float_e4m3_tEfNS_4arch4Sm90ELb1ELb0ELb0ELb1ELb1ELb1ELb0ELb1ELb1ELb1ELb0ELb0EEENS1_21CollectiveEpilogueFwdINS6_IJSA_SC_SB_EEES9_NS_10bfloat16_tESG_Li384ELb1ELb1ELb0ELb1EEENS1_36VarlenDynamicPersistentTileSchedulerILi192ELi160ELi384ELi128ELb0ELb1ELb1ELb1ELb1ELb1EEEEEEEEEvNT_6ParamsE,"ax",@progbits
	.align	128
.text._ZN7cutlass13device_kernelIN5flash11enable_sm90INS1_16FlashAttnFwdSm90INS1_25CollectiveMainloopFwdSm90ILi2EN4cute5tupleIJNS5_1CILi1EEES8_S8_EEENS6_IJNS7_ILi192EEENS7_ILi160EEENS7_ILi64EEEEEELi64ENS_12float_e4m3_tEfNS_4arch4Sm90ELb1ELb0ELb0ELb1ELb1ELb1ELb0ELb1ELb1ELb1ELb0ELb0EEENS1_21CollectiveEpilogueFwdINS6_IJSA_SC_SB_EEES9_NS_10bfloat16_tESG_Li384ELb1ELb1ELb0ELb1EEENS1_36VarlenDynamicPersistentTileSchedulerILi192ELi160ELi384ELi128ELb0ELb1ELb1ELb1ELb1ELb1EEEEEEEEEvNT_6ParamsE:
        .type           _ZN7cutlass13device_kernelIN5flash11enable_sm90INS1_16FlashAttnFwdSm90INS1_25CollectiveMainloopFwdSm90ILi2EN4cute5tupleIJNS5_1CILi1EEES8_S8_EEENS6_IJNS7_ILi192EEENS7_ILi160EEENS7_ILi64EEEEEELi64ENS_12float_e4m3_tEfNS_4arch4Sm90ELb1ELb0ELb0ELb1ELb1ELb1ELb0ELb1ELb1ELb1ELb0ELb0EEENS1_21CollectiveEpilogueFwdINS6_IJSA_SC_SB_EEES9_NS_10bfloat16_tESG_Li384ELb1ELb1ELb0ELb1EEENS1_36VarlenDynamicPersistentTileSchedulerILi192ELi160ELi384ELi128ELb0ELb1ELb1ELb1ELb1ELb1EEEEEEEEEvNT_6ParamsE,@function
        .size           _ZN7cutlass13device_kernelIN5flash11enable_sm90INS1_16FlashAttnFwdSm90INS1_25CollectiveMainloopFwdSm90ILi2EN4cute5tupleIJNS5_1CILi1EEES8_S8_EEENS6_IJNS7_ILi192EEENS7_ILi160EEENS7_ILi64EEEEEELi64ENS_12float_e4m3_tEfNS_4arch4Sm90ELb1ELb0ELb0ELb1ELb1ELb1ELb0ELb1ELb1ELb1ELb0ELb0EEENS1_21CollectiveEpilogueFwdINS6_IJSA_SC_SB_EEES9_NS_10bfloat16_tESG_Li384ELb1ELb1ELb0ELb1EEENS1_36VarlenDynamicPersistentTileSchedulerILi192ELi160ELi384ELi128ELb0ELb1ELb1ELb1ELb1ELb1EEEEEEEEEvNT_6ParamsE,(.L_x_2755 - _ZN7cutlass13device_kernelIN5flash11enable_sm90INS1_16FlashAttnFwdSm90INS1_25CollectiveMainloopFwdSm90ILi2EN4cute5tupleIJNS5_1CILi1EEES8_S8_EEENS6_IJNS7_ILi192EEENS7_ILi160EEENS7_ILi64EEEEEELi64ENS_12float_e4m3_tEfNS_4arch4Sm90ELb1ELb0ELb0ELb1ELb1ELb1ELb0ELb1ELb1ELb1ELb0ELb0EEENS1_21CollectiveEpilogueFwdINS6_IJSA_SC_SB_EEES9_NS_10bfloat16_tESG_Li384ELb1ELb1ELb0ELb1EEENS1_36VarlenDynamicPersistentTileSchedulerILi192ELi160ELi384ELi128ELb0ELb1ELb1ELb1ELb1ELb1EEEEEEEEEvNT_6ParamsE)
        .other          _ZN7cutlass13device_kernelIN5flash11enable_sm90INS1_16FlashAttnFwdSm90INS1_25CollectiveMainloopFwdSm90ILi2EN4cute5tupleIJNS5_1CILi1EEES8_S8_EEENS6_IJNS7_ILi192EEENS7_ILi160EEENS7_ILi64EEEEEELi64ENS_12float_e4m3_tEfNS_4arch4Sm90ELb1ELb0ELb0ELb1ELb1ELb1ELb0ELb1ELb1ELb1ELb0ELb0EEENS1_21CollectiveEpilogueFwdINS6_IJSA_SC_SB_EEES9_NS_10bfloat16_tESG_Li384ELb1ELb1ELb0ELb1EEENS1_36VarlenDynamicPersistentTileSchedulerILi192ELi160ELi384ELi128ELb0ELb1ELb1ELb1ELb1ELb1EEEEEEEEEvNT_6ParamsE,@"STO_CUDA_ENTRY STV_DEFAULT"
_ZN7cutlass13device_kernelIN5flash11enable_sm90INS1_16FlashAttnFwdSm90INS1_25CollectiveMainloopFwdSm90ILi2EN4cute5tupleIJNS5_1CILi1EEES8_S8_EEENS6_IJNS7_ILi192EEENS7_ILi160EEENS7_ILi64EEEEEELi64ENS_12float_e4m3_tEfNS_4arch4Sm90ELb1ELb0ELb0ELb1ELb1ELb1ELb0ELb1ELb1ELb1ELb0ELb0EEENS1_21CollectiveEpilogueFwdINS6_IJSA_SC_SB_EEES9_NS_10bfloat16_tESG_Li384ELb1ELb1ELb0ELb1EEENS1_36VarlenDynamicPersistentTileSchedulerILi192ELi160ELi384ELi128ELb0ELb1ELb1ELb1ELb1ELb1EEEEEEEEEvNT_6ParamsE:
        /* <DEDUP_REMOVED lines=17> */
.L_x_2336:
[----:B------:R-:W-:Y:S05]  /*0110*/  BSYNC B0 ;  /* 0x0000000000007941 */ /* 0x000fea0003800000 */
.L_x_2335:
        /* <DEDUP_REMOVED lines=40> */
.L_x_2337:
        /* <DEDUP_REMOVED lines=22> */
.L_x_2338:
        /* <DEDUP_REMOVED lines=18> */
.L_x_2339:
        /* <DEDUP_REMOVED lines=22> */
.L_x_2340:
        /* <DEDUP_REMOVED lines=23> */
.L_x_2341:
        /* <DEDUP_REMOVED lines=9> */
.L_x_2344:
        /* <DEDUP_REMOVED lines=19> */
[----:B------:R-:W-:Y:S02]  /*0ab0*/  SHF.R.S32.HI R0, RZ, 0x1f, R16 ;  /* 0x0000001fff007819 */ /* 0x000fe40000011410 */
[-C--:B------:R-:W-:Y:S02]  /*0ac0*/  LEA.HI R3, R16, R16.reuse, RZ, 0x1 ;  /* 0x0000001010037211 */ /* 0x080fe400078f08ff */
[CC--:B------:R-:W-:Y:S02]  /*0ad0*/  LEA.HI R4, R0.reuse, R16.reuse, RZ, 0x5 ;  /* 0x0000001000047211 */ /* 0x0c0fe400078f28ff */
[----:B------:R-:W-:Y:S02]  /*0ae0*/  SHF.R.S32.HI R10, RZ, 0x1, R3 ;  /* 0x00000001ff0a7819 */ /* 0x000fe40000011403 */
[----:B------:R-:W-:Y:S01]  /*0af0*/  LEA.HI R5, R0, R16, RZ, 0x4 ;  /* 0x0000001000057211 */ /* 0x000fe200078f20ff */
[----:B------:R-:W-:Y:S01]  /*0b00*/  IMAD.SHL.U32 R8, R4, 0x20, RZ ;  /* 0x0000002004087824 */ /* 0x000fe200078e00ff */
[----:B------:R-:W-:-:S02]  /*0b10*/  LEA.HI R4, R3, R10, RZ, 0x1 ;  /* 0x0000000a03047211 */ /* 0x000fc400078f08ff */
[----:B--2---:R-:W-:Y:S02]  /*0b20*/  LEA.HI R2, R0, R16, RZ, 0x7 ;  /* 0x0000001000027211 */ /* 0x004fe400078f38ff */
[----:B------:R-:W-:Y:S02]  /*0b30*/  SHF.R.S32.HI R6, RZ, 0x4, R5 ;  /* 0x00000004ff067819 */ /* 0x000fe40000011405 */
[----:B------:R-:W-:Y:S02]  /*0b40*/  LOP3.LUT R4, R4, 0x3fffffe, RZ, 0xc0, !PT ;  /* 0x03fffffe04047812 */ /* 0x000fe400078ec0ff */
[----:B------:R-:W-:Y:S02]  /*0b50*/  LOP3.LUT R9, R2, 0xffffff80, RZ, 0xc0, !PT ;  /* 0xffffff8002097812 */ /* 0x000fe400078ec0ff */
[C---:B------:R-:W-:Y:S01]  /*0b60*/  LOP3.LUT R7, R5.reuse, 0x3fffff0, RZ, 0xc0, !PT ;  /* 0x03fffff005077812 */ /* 0x040fe200078ec0ff */
[----:B------:R-:W-:Y:S01]  /*0b70*/  IMAD.IADD R4, R10, 0x1, -R4 ;  /* 0x000000010a047824 */ /* 0x000fe200078e0a04 */
[----:B------:R-:W-:Y:S01]  /*0b80*/  LEA.HI R5, R5, R6, RZ, 0x1 ;  /* 0x0000000605057211 */ /* 0x000fe200078f08ff */
[----:B------:R-:W-:Y:S01]  /*0b90*/  IMAD.IADD R21, R16, 0x1, -R9 ;  /* 0x0000000110157824 */ /* 0x000fe200078e0a09 */
[----:B------:R-:W-:Y:S01]  /*0ba0*/  LOP3.LUT R8, R8, 0xfffffc00, RZ, 0xc0, !PT ;  /* 0xfffffc0008087812 */ /* 0x000fe200078ec0ff */
[----:B------:R-:W-:Y:S01]  /*0bb0*/  IMAD R20, R6, 0x8, R4 ;  /* 0x0000000806147824 */ /* 0x000fe200078e0204 */
[----:B------:R-:W-:Y:S01]  /*0bc0*/  LOP3.LUT R5, R5, 0x1ffffffe, RZ, 0xc0, !PT ;  /* 0x1ffffffe05057812 */ /* 0x000fe200078ec0ff */
[----:B------:R-:W-:Y:S01]  /*0bd0*/  IMAD.IADD R7, R16, 0x1, -R7 ;  /* 0x0000000110077824 */ /* 0x000fe200078e0a07 */
[----:B------:R-:W-:-:S02]  /*0be0*/  LEA.HI R4, R0, R16, RZ, 0x2 ;  /* 0x0000001000047211 */ /* 0x000fc400078f10ff */
[----:B------:R-:W-:Y:S01]  /*0bf0*/  SHF.R.S32.HI R9, RZ, 0x1f, R21 ;  /* 0x0000001fff097819 */ /* 0x000fe20000011415 */
[----:B------:R-:W-:Y:S01]  /*0c00*/  IMAD.IADD R6, R6, 0x1, -R5 ;  /* 0x0000000106067824 */ /* 0x000fe200078e0a05 */
[----:B------:R-:W-:Y:S01]  /*0c10*/  SHF.R.S32.HI R22, RZ, 0x7, R2 ;  /* 0x00000007ff167819 */ /* 0x000fe20000011402 */
[----:B------:R-:W-:Y:S01]  /*0c20*/  IMAD R7, R7, 0x40, R8 ;  /* 0x0000004007077824 */ /* 0x000fe200078e0208 */
[--C-:B------:R-:W-:Y:S02]  /*0c30*/  SHF.R.S32.HI R2, RZ, 0x2, R4.reuse ;  /* 0x00000002ff027819 */ /* 0x100fe40000011404 */
[----:B------:R-:W-:Y:S02]  /*0c40*/  SHF.R.S32.HI R5, RZ, 0x1f, R4 ;  /* 0x0000001fff057819 */ /* 0x000fe40000011404 */
[----:B------:R-:W-:Y:S02]  /*0c50*/  LEA.HI R8, R9, R21, RZ, 0x2 ;  /* 0x0000001509087211 */ /* 0x000fe400078f10ff */
[----:B------:R-:W-:-:S02]  /*0c60*/  LEA.HI R5, R5, R2, RZ, 0x2 ;  /* 0x0000000205057211 */ /* 0x000fc400078f10ff */
[--C-:B------:R-:W-:Y:S02]  /*0c70*/  SHF.R.S32.HI R10, RZ, 0x2, R8.reuse ;  /* 0x00000002ff0a7819 */ /* 0x100fe40000011408 */
[----:B------:R-:W-:Y:S02]  /*0c80*/  SHF.R.S32.HI R11, RZ, 0x1f, R8 ;  /* 0x0000001fff0b7819 */ /* 0x000fe40000011408 */
[----:B------:R-:W-:Y:S02]  /*0c90*/  LOP3.LUT R5, R5, 0xfffffffc, RZ, 0xc0, !PT ;  /* 0xfffffffc05057812 */ /* 0x000fe400078ec0ff */
[----:B------:R-:W-:Y:S02]  /*0ca0*/  LEA.HI R11, R11, R10, RZ, 0x3 ;  /* 0x0000000a0b0b7211 */ /* 0x000fe400078f18ff */
[----:B------:R-:W-:Y:S01]  /*0cb0*/  LOP3.LUT R12, R4, 0xfffffffc, RZ, 0xc0, !PT ;  /* 0xfffffffc040c7812 */ /* 0x000fe200078ec0ff */
[----:B------:R-:W-:Y:S01]  /*0cc0*/  IMAD.HI R4, R22, 0x55555556, RZ ;  /* 0x5555555616047827 */ /* 0x000fe200078e02ff */
[----:B------:R-:W-:-:S02]  /*0cd0*/  LOP3.LUT R11, R11, 0xfffffff8, RZ, 0xc0, !PT ;  /* 0xfffffff80b0b7812 */ /* 0x000fc400078ec0ff */
[----:B------:R-:W-:Y:S01]  /*0ce0*/  LEA.HI R9, R9, R21, RZ, 0x5 ;  /* 0x0000001509097211 */ /* 0x000fe200078f28ff */
[----:B------:R-:W-:Y:S02]  /*0cf0*/  IMAD.IADD R5, R2, 0x1, -R5 ;  /* 0x0000000102057824 */ /* 0x000fe400078e0a05 */
[----:B------:R-:W-:Y:S01]  /*0d00*/  IMAD R2, R6, 0x8, R7 ;  /* 0x0000000806027824 */ /* 0x000fe200078e0207 */
[----:B------:R-:W-:Y:S01]  /*0d10*/  LEA.HI R0, R0, R16, RZ, 0x3 ;  /* 0x0000001000007211 */ /* 0x000fe200078f18ff */
[----:B------:R-:W-:Y:S01]  /*0d20*/  IMAD.IADD R10, R10, 0x1, -R11 ;  /* 0x000000010a0a7824 */ /* 0x000fe200078e0a0b */
[----:B------:R-:W-:Y:S02]  /*0d30*/  LEA.HI R4, R4, R4, RZ, 0x1 ;  /* 0x0000000404047211 */ /* 0x000fe400078f08ff */
[----:B------:R-:W-:Y:S01]  /*0d40*/  SHF.R.S32.HI R9, RZ, 0x5, R9 ;  /* 0x00000005ff097819 */ /* 0x000fe20000011409 */
[----:B------:R0:W-:Y:S01]  /*0d50*/  STL [R1+0x80], R2 ;  /* 0x0000800201007387 */ /* 0x0001e20000100800 */
[----:B------:R-:W-:Y:S01]  /*0d60*/  LOP3.LUT R3, R3, 0xfffffffe, RZ, 0xc0, !PT ;  /* 0xfffffffe03037812 */ /* 0x000fe200078ec0ff */
[----:B------:R-:W-:-:S02]  /*0d70*/  IMAD R4, R4, -0x3, R22 ;  /* 0xfffffffd04047824 */ /* 0x000fc400078e0216 */
[----:B------:R-:W-:Y:S02]  /*0d80*/  IMAD R9, R9, 0x10, R10 ;  /* 0x0000001009097824 */ /* 0x000fe400078e020a */
[----:B------:R-:W-:Y:S01]  /*0d90*/  IMAD.IADD R3, R16, 0x1, -R3 ;  /* 0x0000000110037824 */ /* 0x000fe200078e0a03 */
[----:B0-----:R-:W-:Y:S01]  /*0da0*/  LOP3.LUT R2, R0, 0xfffffff8, RZ, 0xc0, !PT ;  /* 0xfffffff800027812 */ /* 0x001fe200078ec0ff */
[----:B------:R-:W-:Y:S01]  /*0db0*/  IMAD.IADD R12, R16, 0x1, -R12 ;  /* 0x00000001100c7824 */ /* 0x000fe200078e0a0c */
[----:B------:R0:W-:Y:S01]  /*0dc0*/  STL [R1+0x70], R5 ;  /* 0x0000700501007387 */ /* 0x0001e20000100800 */
[----:B------:R-:W-:Y:S02]  /*0dd0*/  IMAD R4, R4, 0x40, R9 ;  /* 0x0000004004047824 */ /* 0x000fe400078e0209 */
[----:B------:R-:W-:Y:S01]  /*0de0*/  IMAD.IADD R2, R16, 0x1, -R2 ;  /* 0x0000000110027824 */ /* 0x000fe200078e0a02 */
[----:B------:R-:W-:Y:S01]  /*0df0*/  STL [R1+0x4], R13 ;  /* 0x0000040d01007387 */ /* 0x000fe20000100800 */
[C---:B------:R-:W-:Y:S01]  /*0e00*/  IMAD.SHL.U32 R16, R3.reuse, 0x10, RZ ;  /* 0x0000001003107824 */ /* 0x040fe200078e00ff */
[----:B------:R-:W-:Y:S01]  /*0e10*/  SHF.R.S32.HI R0, RZ, 0x3, R0 ;  /* 0x00000003ff007819 */ /* 0x000fe20000011400 */
[----:B------:R-:W-:Y:S01]  /*0e20*/  IMAD.SHL.U32 R6, R3, 0x8, RZ ;  /* 0x0000000803067824 */ /* 0x000fe200078e00ff */
[----:B------:R-:W-:Y:S01]  /*0e30*/  STL [R1+0x8], R14 ;  /* 0x0000080e01007387 */ /* 0x000fe20000100800 */
[----:B------:R-:W-:Y:S01]  /*0e40*/  IMAD.SHL.U32 R0, R5, 0x80, RZ ;  /* 0x0000008005007824 */ /* 0x000fe200078e00ff */
[----:B0-----:R-:W-:Y:S01]  /*0e50*/  SHF.L.U32 R5, R2, 0x3, RZ ;  /* 0x0000000302057819 */ /* 0x001fe200000006ff */
[----:B------:R-:W-:Y:S01]  /*0e60*/  VIADD R3, R16, 0x20 ;  /* 0x0000002010037836 */ /* 0x000fe20000000000 */
[----:B------:R-:W-:Y:S04]  /*0e70*/  STL [R1+0xc], R15 ;  /* 0x00000c0f01007387 */ /* 0x000fe80000100800 */
[----:B------:R-:W-:Y:S01]  /*0e80*/  STL [R1+0x7c], R4 ;  /* 0x00007c0401007387 */ /* 0x000fe20000100800 */
[----:B------:R-:W-:-:S03]  /*0e90*/  LOP3.LUT R2, R0, 0x180, RZ, 0xc0, !PT ;  /* 0x0000018000027812 */ /* 0x000fc600078ec0ff */
[----:B------:R-:W-:Y:S01]  /*0ea0*/  STL [R1+0x64], RZ ;  /* 0x000064ff01007387 */ /* 0x000fe20000100800 */
[----:B------:R-:W-:-:S03]  /*0eb0*/  SHF.R.S32.HI R0, RZ, 0x1f, R5 ;  /* 0x0000001fff007819 */ /* 0x000fc60000011405 */
[----:B------:R-:W-:Y:S04]  /*0ec0*/  STL [R1+0x14], RZ ;  /* 0x000014ff01007387 */ /* 0x000fe80000100800 */
[----:B------:R0:W-:Y:S04]  /*0ed0*/  STL [R1+0x18], R6 ;  /* 0x0000180601007387 */ /* 0x0001e80000100800 */
[----:B------:R-:W-:Y:S04]  /*0ee0*/  STL [R1+0x6c], R5 ;  /* 0x00006c0501007387 */ /* 0x000fe80000100800 */
[----:B------:R1:W-:Y:S01]  /*0ef0*/  STL [R1+0x10], R3 ;  /* 0x0000100301007387 */ /* 0x0003e20000100800 */
[----:B------:R-:W-:Y:S01]  /*0f00*/  LEA.HI R11, R12, R12, RZ, 0x1 ;  /* 0x0000000c0c0b7211 */ /* 0x000fe200078f08ff */
[----:B0-----:R-:W-:-:S02]  /*0f10*/  VIADD R6, R6, 0x10 ;  /* 0x0000001006067836 */ /* 0x001fc40000000000 */
[----:B------:R0:W-:Y:S01]  /*0f20*/  STL [R1+0x84], R0 ;  /* 0x0000840001007387 */ /* 0x0001e20000100800 */
[----:B-1----:R-:W-:-:S03]  /*0f30*/  SHF.R.S32.HI R3, RZ, 0x1f, R3 ;  /* 0x0000001fff037819 */ /* 0x002fc60000011403 */
[----:B------:R-:W-:Y:S04]  /*0f40*/  STL [R1+0x3c], R2 ;  /* 0x00003c0201007387 */ /* 0x000fe80000100800 */
[----:B------:R1:W-:Y:S01]  /*0f50*/  STL [R1+0x28], R3 ;  /* 0x0000280301007387 */ /* 0x0003e20000100800 */
[----:B0-----:R-:W-:Y:S02]  /*0f60*/  LOP3.LUT R0, R2, 0x10, R16, 0xf8, !PT ;  /* 0x0000001002007812 */ /* 0x001fe400078ef810 */
[----:B------:R-:W-:Y:S01]  /*0f70*/  LOP3.LUT R11, R11, 0x1ffffffe, RZ, 0xc0, !PT ;  /* 0x1ffffffe0b0b7812 */ /* 0x000fe200078ec0ff */
[----:B------:R-:W-:Y:S01]  /*0f80*/  STL [R1+0x2c], R6 ;  /* 0x00002c0601007387 */ /* 0x000fe20000100800 */
[----:B------:R-:W-:Y:S02]  /*0f90*/  LOP3.LUT R8, R8, 0x7ffffffc, RZ, 0xc0, !PT ;  /* 0x7ffffffc08087812 */ /* 0x000fe400078ec0ff */
[----:B-1----:R-:W-:-:S02]  /*0fa0*/  SHF.R.U32.HI R3, RZ, 0x3, R2 ;  /* 0x00000003ff037819 */ /* 0x002fc40000011602 */
[----:B------:R-:W-:Y:S01]  /*0fb0*/  LOP3.LUT R2, R2, 0x30, R16, 0xf8, !PT ;  /* 0x0000003002027812 */ /* 0x000fe200078ef810 */
[----:B------:R-:W-:Y:S01]  /*0fc0*/  IMAD.SHL.U32 R5, R20, 0x40, RZ ;  /* 0x0000004014057824 */ /* 0x000fe200078e00ff */
[-C--:B------:R-:W-:Y:S01]  /*0fd0*/  LOP3.LUT R0, R0, R3.reuse, RZ, 0x3c, !PT ;  /* 0x0000000300007212 */ /* 0x080fe200078e3cff */
[----:B------:R0:W-:Y:S01]  /*0fe0*/  STL [R1+0x40], R3 ;  /* 0x0000400301007387 */ /* 0x0001e20000100800 */
[----:B------:R-:W-:Y:S02]  /*0ff0*/  IMAD.IADD R11, R12, 0x1, -R11 ;  /* 0x000000010c0b7824 */ /* 0x000fe400078e0a0b */
[----:B------:R-:W-:Y:S01]  /*1000*/  IMAD.IADD R7, R21, 0x1, -R8 ;  /* 0x0000000115077824 */ /* 0x000fe200078e0a08 */
[----:B------:R-:W-:Y:S01]  /*1010*/  STL [R1+0x44], R5 ;  /* 0x0000440501007387 */ /* 0x000fe20000100800 */
[----:B0-----:R-:W-:Y:S02]  /*1020*/  LOP3.LUT R3, R2, R3, RZ, 0x3c, !PT ;  /* 0x0000000302037212 */ /* 0x001fe400078e3cff */
[----:B------:R-:W-:Y:S01]  /*1030*/  SHF.R.S32.HI R2, RZ, 0x1f, R6 ;  /* 0x0000001fff027819 */ /* 0x000fe20000011406 */
[----:B------:R-:W-:-:S02]  /*1040*/  IMAD.IADD R6, R5, 0x1, R0 ;  /* 0x0000000105067824 */ /* 0x000fc400078e0200 */
[----:B------:R-:W-:Y:S02]  /*1050*/  IMAD R0, R11, 0x8, R4 ;  /* 0x000000080b007824 */ /* 0x000fe400078e0204 */
[----:B------:R0:W-:Y:S04]  /*1060*/  STL [R1+0x74], R2 ;  /* 0x0000740201007387 */ /* 0x0001e80000100800 */
[----:B------:R1:W-:Y:S01]  /*1070*/  STL [R1+0x48], R7 ;  /* 0x0000480701007387 */ /* 0x0003e20000100800 */
[----:B0-----:R-:W-:-:S03]  /*1080*/  IADD3 R2, R18, R5, R3 ;  /* 0x0000000512027210 */ /* 0x001fc60007ffe003 */
[----:B------:R1:W-:Y:S04]  /*1090*/  STL [R1+0x30], R6 ;  /* 0x0000300601007387 */ /* 0x0003e80000100800 */
[----:B------:R1:W-:Y:S04]  /*10a0*/  STL [R1+0x4c], R0 ;  /* 0x00004c0001007387 */ /* 0x0003e80000100800 */
[----:B------:R1:W-:Y:S01]  /*10b0*/  STL [R1+0x78], R2 ;  /* 0x0000780201007387 */ /* 0x0003e20000100800 */
[----:B------:R-:W-:Y:S01]  /*10c0*/  IMAD.MOV.U32 R156, RZ, RZ, RZ ;  /* 0x000000ffff9c7224 */ /* 0x000fe200078e00ff */
[----:B------:R-:W-:Y:S01]  /*10d0*/  SHF.R.S32.HI R17, RZ, 0x1f, R16 ;  /* 0x0000001fff117819 */ /* 0x000fe20000011410 */
[----:B------:R-:W-:Y:S01]  /*10e0*/  IMAD.MOV.U32 R22, RZ, RZ, RZ ;  /* 0x000000ffff167224 */ /* 0x000fe200078e00ff */
[----:B---3--:R-:W-:Y:S01]  /*10f0*/  LOP3.LUT R157, R19, 0x1, RZ, 0xfc, !PT ;  /* 0x00000001139d7812 */ /* 0x008fe200078efcff */
[----:B-1----:R-:W-:-:S07]  /*1100*/  IMAD.MOV.U32 R19, RZ, RZ, RZ ;  /* 0x000000ffff137224 */ /* 0x002fce00078e00ff */
.L_x_2462:
[----:B--2---:R-:W2:Y:S01]  /*1110*/  LDL.LU R0, [R1+0xc] ;  /* 0x00000c0001007983 */ /* 0x004ea20000300800 */
[----:B01----:R-:W2:Y:S01]  /*1120*/  LDC.64 R2, c[0x0][0xc88] ;  /* 0x00032200ff027b82 */ /* 0x003ea20000000a00 */
        /* <DEDUP_REMOVED lines=9> */
[----:B------:R-:W-:Y:S01]  /*11c0*/  ISETP.NE.U32.AND P1, PT, RZ, UR8, PT ;  /* 0x00000008ff007c0c */ /* 0x000fe2000bf25070 */
[----:B------:R-:W-:Y:S01]  /*11d0*/  IMAD.MOV.U32 R25, RZ, RZ, RZ ;  /* 0x000000ffff197224 */ /* 0x000fe200078e00ff */
[----:B------:R-:W-:Y:S02]  /*11e0*/  ISETP.NE.U32.AND P0, PT, RZ, UR6, PT ;  /* 0x00000006ff007c0c */ /* 0x000fe4000bf05070 */
[----:B------:R-:W-:Y:S02]  /*11f0*/  ISETP.NE.AND.EX P1, PT, RZ, UR9, PT, P1 ;  /* 0x00000009ff007c0c */ /* 0x000fe4000bf25310 */
[----:B------:R-:W-:Y:S02]  /*1200*/  ISETP.NE.AND.EX P0, PT, RZ, UR7, PT, P0 ;  /* 0x00000007ff007c0c */ /* 0x000fe4000bf05300 */
[----:B--2--5:R-:W-:Y:S01]  /*1210*/  SHF.R.S32.HI R4, RZ, 0x1f, R0 ;  /* 0x0000001fff047819 */ /* 0x024fe20000011400 */
[C---:B------:R-:W-:Y:S01]  /*1220*/  IMAD.SHL.U32 R33, R0.reuse, 0x4, RZ ;  /* 0x0000000400217824 */ /* 0x040fe200078e00ff */
[C---:B------:R-:W-:Y:S01]  /*1230*/  @P2 LEA R2, P3, R0.reuse, UR4, 0x2 ;  /* 0x0000000400022c11 */ /* 0x040fe2000f8610ff */
[----:B------:R-:W-:Y:S01]  /*1240*/  STL [R1+0x50], R0 ;  /* 0x0000500001007387 */ /* 0x000fe20000100800 */
[----:B------:R-:W-:-:S02]  /*1250*/  SHF.L.U64.HI R32, R0, 0x2, R4 ;  /* 0x0000000200207819 */ /* 0x000fc40000010204 */
[----:B------:R-:W-:Y:S01]  /*1260*/  @P2 LEA.HI.X R3, R0, UR5, R4, 0x2, P3 ;  /* 0x0000000500032c11 */ /* 0x000fe200098f1404 */
[----:B------:R0:W-:Y:S01]  /*1270*/  STL [R1+0x68], R4 ;  /* 0x0000680401007387 */ /* 0x0001e20000100800 */
[----:B------:R-:W-:Y:S01]  /*1280*/  ULDC UR4, c[0x0][0x288] ;  /* 0x0000a20000047ab9 */ /* 0x000fe20000000800 */
[C---:B------:R-:W-:Y:S02]  /*1290*/  IADD3 R6, P4, R33.reuse, UR6, RZ ;  /* 0x0000000621067c10 */ /* 0x040fe4000ff9e0ff */
[----:B------:R1:W5:Y:S01]  /*12a0*/  @P2 LDG.E R9, desc[UR40][R2.64] ;  /* 0x0000002802092981 */ /* 0x000362000c1e1900 */
[----:B------:R-:W-:Y:S01]  /*12b0*/  IMAD.U32 R8, RZ, RZ, UR4 ;  /* 0x00000004ff087e24 */ /* 0x000fe2000f8e00ff */
[----:B------:R-:W-:Y:S01]  /*12c0*/  IADD3.X R7, R32, UR7, RZ, P4, !PT ;  /* 0x0000000720077c10 */ /* 0x000fe2000a7fe4ff */
[----:B------:R-:W-:Y:S01]  /*12d0*/  ULDC.64 UR4, c[0x0][0x418] ;  /* 0x0001060000047ab9 */ /* 0x000fe20000000a00 */
[----:B------:R1:W-:Y:S01]  /*12e0*/  STL [R1+0x58], R33 ;  /* 0x0000582101007387 */ /* 0x0003e20000100800 */
[----:B0-----:R-:W-:-:S03]  /*12f0*/  @P1 IADD3 R4, P2, R33, UR8, RZ ;  /* 0x0000000821041c10 */ /* 0x001fc6000ff5e0ff */
[----:B------:R1:W5:Y:S01]  /*1300*/  @P0 LDG.E R25, desc[UR40][R6.64] ;  /* 0x0000002806190981 */ /* 0x000362000c1e1900 */
[----:B------:R-:W-:Y:S01]  /*1310*/  @P1 IADD3.X R5, R32, UR9, RZ, P2, !PT ;  /* 0x0000000920051c10 */ /* 0x000fe200097fe4ff */
[----:B------:R-:W-:Y:S02]  /*1320*/  UISETP.NE.U32.AND UP0, UPT, UR4, URZ, UPT ;  /* 0x0000003f0400728c */ /* 0x000fe4000bf05070 */
[----:B------:R1:W-:Y:S01]  /*1330*/  STL [R1+0x5c], R32 ;  /* 0x00005c2001007387 */ /* 0x0003e20000100800 */
[----:B------:R-:W-:Y:S01]  /*1340*/  ULDC.64 UR8, c[0x0][0xa20] ;  /* 0x0002880000087ab9 */ /* 0x000fe20000000a00 */
[----:B------:R-:W-:Y:S02]  /*1350*/  ULDC UR4, c[0x0][0x424] ;  /* 0x0001090000047ab9 */ /* 0x000fe40000000800 */
[----:B------:R-:W2:Y:S01]  /*1360*/  @P1 LDG.E R8, desc[UR40][R4.64] ;  /* 0x0000002804081981 */ /* 0x000ea2000c1e1900 */
[----:B------:R-:W-:Y:S01]  /*1370*/  UISETP.NE.AND.EX UP0, UPT, UR5, URZ, UPT, UP0 ;  /* 0x0000003f0500728c */ /* 0x000fe2000bf05300 */
[----:B------:R-:W-:-:S02]  /*1380*/  ISETP.NE.U32.AND P2, PT, RZ, UR8, PT ;  /* 0x00000008ff007c0c */ /* 0x000fc4000bf45070 */
[----:B------:R-:W-:Y:S01]  /*1390*/  ULDC UR5, c[0x0][0x2f0] ;  /* 0x0000bc0000057ab9 */ /* 0x000fe20000000800 */
[----:B------:R-:W-:Y:S01]  /*13a0*/  USEL UR4, UR4, 0x1, UP0 ;  /* 0x0000000104047887 */ /* 0x000fe20008000000 */
[----:B------:R-:W-:-:S03]  /*13b0*/  ISETP.NE.AND.EX P2, PT, RZ, UR9, PT, P2 ;  /* 0x00000009ff007c0c */ /* 0x000fc6000bf45320 */
[----:B------:R-:W-:-:S03]  /*13c0*/  UIMAD UR4, UR4, UR5, URZ ;  /* 0x00000005040472a4 */ /* 0x000fc6000f8e023f */
[----:B------:R-:W-:Y:S01]  /*13d0*/  ULDC UR5, c[0x0][0x348] ;  /* 0x0000d20000057ab9 */ /* 0x000fe20000000800 */
[----:B------:R-:W-:Y:S01]  /*13e0*/  IMAD.MOV.U32 R42, RZ, RZ, R0 ;  /* 0x000000ffff2a7224 */ /* 0x000fe200078e0000 */
[----:B--2---:R1:W-:Y:S04]  /*13f0*/  STL [R1+0xc], R8 ;  /* 0x00000c0801007387 */ /* 0x0043e80000100800 */
[----:B---3--:R1:W-:Y:S01]  /*1400*/  STL [R1+0x54], R43 ;  /* 0x0000542b01007387 */ /* 0x0083e20000100800 */
[----:B------:R-:W-:Y:S05]  /*1410*/  @P1 BRA `(.L_x_2346) ;  /* 0x0000000000281947 */ /* 0x000fea0003800000 */
        /* <DEDUP_REMOVED lines=10> */
.L_x_2346:
[----:B------:R-:W-:Y:S02]  /*14c0*/  IMAD.U32 R31, RZ, RZ, UR5 ;  /* 0x00000005ff1f7e24 */ /* 0x000fe4000f8e00ff */
[----:B------:R-:W-:Y:S01]  /*14d0*/  IMAD.U32 R24, RZ, RZ, UR4 ;  /* 0x00000004ff187e24 */ /* 0x000fe2000f8e00ff */
[----:B------:R-:W-:Y:S06]  /*14e0*/  @!P2 BRA `(.L_x_2347) ;  /* 0x000000000010a947 */ /* 0x000fec0003800000 */
[----:B-1----:R-:W-:-:S04]  /*14f0*/  IADD3 R2, P0, R33, UR8, RZ ;  /* 0x0000000821027c10 */ /* 0x002fc8000ff1e0ff */
[----:B------:R-:W-:-:S05]  /*1500*/  IADD3.X R3, R32, UR9, RZ, P0, !PT ;  /* 0x0000000920037c10 */ /* 0x000fca00087fe4ff */
[----:B------:R2:W5:Y:S01]  /*1510*/  LDG.E R24, desc[UR40][R2.64] ;  /* 0x0000002802187981 */ /* 0x000562000c1e1900 */
[----:B------:R-:W-:Y:S05]  /*1520*/  BRA `(.L_x_2348) ;  /* 0x0000000000107947 */ /* 0x000fea0003800000 */
.L_x_2347:
[----:B------:R-:W-:Y:S05]  /*1530*/  @!P0 BRA `(.L_x_2348) ;  /* 0x00000000000c8947 */ /* 0x000fea0003800000 */
[----:B-1----:R-:W2:Y:S04]  /*1540*/  LDG.E R3, desc[UR40][R6.64] ;  /* 0x0000002806037981 */ /* 0x002ea8000c1e1900 */
[----:B------:R-:W2:Y:S02]  /*1550*/  LDG.E R24, desc[UR40][R6.64+0x4] ;  /* 0x0000042806187981 */ /* 0x000ea4000c1e1900 */
[----:B--2---:R-:W-:-:S07]  /*1560*/  IMAD.IADD R24, R24, 0x1, -R3 ;  /* 0x0000000118187824 */ /* 0x004fce00078e0a03 */
.L_x_2348:
[----:B------:R-:W-:Y:S01]  /*1570*/  ULDC.64 UR4, c[0x0][0xa10] ;  /* 0x0002840000047ab9 */ /* 0x000fe20000000a00 */
[----:B------:R-:W3:Y:S01]  /*1580*/  LDL R10, [R1+0x4] ;  /* 0x00000400010a7983 */ /* 0x000ee20000100800 */
[----:B------:R-:W-:Y:S01]  /*1590*/  ISETP.NE.U32.AND P0, PT, RZ, UR4, PT ;  /* 0x00000004ff007c0c */ /* 0x000fe2000bf05070 */
[----:B-1----:R-:W1:Y:S03]  /*15a0*/  LDC R6, c[0x0][0x448] ;  /* 0x00011200ff067b82 */ /* 0x002e660000000800 */
[----:B------:R-:W-:Y:S01]  /*15b0*/  ISETP.NE.AND.EX P0, PT, RZ, UR5, PT, P0 ;  /* 0x00000005ff007c0c */ /* 0x000fe2000bf05300 */
[----:B------:R-:W-:-:S12]  /*15c0*/  ULDC.64 UR4, c[0x0][0xa30] ;  /* 0x00028c0000047ab9 */ /* 0x000fd80000000a00 */
[----:B--2---:R-:W2:Y:S02]  /*15d0*/  @P0 LDC.64 R2, c[0x0][0xa10] ;  /* 0x00028400ff020b82 */ /* 0x004ea40000000a00 */
[----:B--2---:R-:W-:-:S05]  /*15e0*/  @P0 IMAD.WIDE R2, R42, 0x4, R2 ;  /* 0x000000042a020825 */ /* 0x004fca00078e0202 */
[----:B------:R-:W2:Y:S04]  /*15f0*/  @P0 LDG.E R0, desc[UR40][R2.64] ;  /* 0x0000002802000981 */ /* 0x000ea8000c1e1900 */
[----:B------:R4:W2:Y:S01]  /*1600*/  @P0 LDG.E R7, desc[UR40][R2.64+0x4] ;  /* 0x0000042802070981 */ /* 0x0008a2000c1e1900 */
[----:B------:R-:W-:Y:S01]  /*1610*/  ISETP.NE.U32.AND P1, PT, RZ, UR4, PT ;  /* 0x00000004ff007c0c */ /* 0x000fe2000bf25070 */
[----:B-----5:R-:W-:-:S03]  /*1620*/  IMAD.MOV.U32 R28, RZ, RZ, R24 ;  /* 0x000000ffff1c7224 */ /* 0x020fc600078e0018 */
[----:B------:R-:W-:-:S13]  /*1630*/  ISETP.NE.AND.EX P1, PT, RZ, UR5, PT, P1 ;  /* 0x00000005ff007c0c */ /* 0x000fda000bf25310 */
[----:B------:R-:W-:-:S04]  /*1640*/  @P1 IADD3 R4, P2, R33, UR4, RZ ;  /* 0x0000000421041c10 */ /* 0x000fc8000ff5e0ff */
[----:B------:R-:W-:-:S05]  /*1650*/  @P1 IADD3.X R5, R32, UR5, RZ, P2, !PT ;  /* 0x0000000520051c10 */ /* 0x000fca00097fe4ff */
[----:B------:R0:W5:Y:S01]  /*1660*/  @P1 LDG.E R28, desc[UR40][R4.64] ;  /* 0x00000028041c1981 */ /* 0x000162000c1e1900 */
[----:B-1----:R-:W-:Y:S01]  /*1670*/  ISETP.NE.AND P1, PT, R6, 0x1, PT ;  /* 0x000000010600780c */ /* 0x002fe20003f25270 */
[----:B------:R-:W-:Y:S01]  /*1680*/  IMAD.IADD R6, R24, 0x1, -R9 ;  /* 0x0000000118067824 */ /* 0x000fe200078e0a09 */
[----:B------:R-:W-:-:S11]  /*1690*/  PLOP3.LUT P3, PT, PT, PT, PT, 0x80, 0x0 ;  /* 0x000000000000781c */ /* 0x000fd60003f6f070 */
[----:B------:R-:W1:Y:S08]  /*16a0*/  @P1 LDC R11, c[0x0][0x44c] ;  /* 0x00011300ff0b1b82 */ /* 0x000e700000000800 */
[----:B----4-:R-:W4:Y:S01]  /*16b0*/  @P1 LDC R3, c[0x0][0x450] ;  /* 0x00011400ff031b82 */ /* 0x010f220000000800 */
[----:B---3--:R-:W-:-:S04]  /*16c0*/  IMAD R10, R10, 0xc0, RZ ;  /* 0x000000c00a0a7824 */ /* 0x008fc800078e02ff */
[----:B------:R-:W-:Y:S01]  /*16d0*/  VIADD R2, R10, 0xbf ;  /* 0x000000bf0a027836 */ /* 0x000fe20000000000 */
[----:B------:R3:W-:Y:S01]  /*16e0*/  STL [R1+0x34], R10 ;  /* 0x0000340a01007387 */ /* 0x0007e20000100800 */
[----:B--2---:R-:W-:Y:S02]  /*16f0*/  @P0 IMAD.IADD R31, R7, 0x1, -R0 ;  /* 0x00000001071f0824 */ /* 0x004fe400078e0a00 */
[----:B-1----:R-:W-:-:S04]  /*1700*/  @P1 IMAD.HI.U32 R0, R2, R11, RZ ;  /* 0x0000000b02001227 */ /* 0x002fc800078e00ff */
[----:B0-----:R-:W-:Y:S01]  /*1710*/  IMAD.IADD R4, R6, 0x1, R31 ;  /* 0x0000000106047824 */ /* 0x001fe200078e021f */
[----:B----4-:R-:W-:-:S03]  /*1720*/  @P1 SHF.R.U32.HI R2, RZ, R3, R0 ;  /* 0x00000003ff021219 */ /* 0x010fc60000011600 */
[C---:B------:R-:W-:Y:S01]  /*1730*/  VIADD R0, R4.reuse, 0x9f ;  /* 0x0000009f04007836 */ /* 0x040fe20000000000 */
[----:B------:R-:W-:Y:S01]  /*1740*/  IADD3 R30, R4, 0xa0, -R8 ;  /* 0x000000a0041e7810 */ /* 0x000fe20007ffe808 */
[----:B------:R3:W-:Y:S02]  /*1750*/  STL [R1+0x38], R4 ;  /* 0x0000380401007387 */ /* 0x0007e40000100800 */
[----:B------:R-:W-:-:S04]  /*1760*/  IMAD.HI R0, R0, 0x66666667, RZ ;  /* 0x6666666700007827 */ /* 0x000fc800078e02ff */
[----:B------:R-:W-:Y:S01]  /*1770*/  IMAD.IADD R2, R30, 0x1, R2 ;  /* 0x000000011e027824 */ /* 0x000fe200078e0202 */
[----:B------:R-:W-:-:S03]  /*1780*/  SHF.R.U32.HI R3, RZ, 0x1f, R0 ;  /* 0x0000001fff037819 */ /* 0x000fc60000011600 */
[----:B------:R-:W-:Y:S01]  /*1790*/  IMAD.HI R2, R2, 0x66666667, RZ ;  /* 0x6666666702027827 */ /* 0x000fe200078e02ff */
[----:B------:R-:W-:-:S04]  /*17a0*/  LEA.HI.SX32 R104, R0, R3, 0x1a ;  /* 0x0000000300687211 */ /* 0x000fc800078fd2ff */
[----:B------:R-:W-:-:S04]  /*17b0*/  SHF.R.U32.HI R5, RZ, 0x1f, R2 ;  /* 0x0000001fff057819 */ /* 0x000fc80000011602 */
[----:B------:R-:W-:Y:S01]  /*17c0*/  LEA.HI.SX32 R5, R2, R5, 0x1a ;  /* 0x0000000502057211 */ /* 0x000fe200078fd2ff */
[----:B------:R-:W-:-:S03]  /*17d0*/  IMAD.MOV R2, RZ, RZ, -R6 ;  /* 0x000000ffff027224 */ /* 0x000fc600078e0a06 */
[----:B------:R-:W-:Y:S02]  /*17e0*/  VIMNMX R5, R104, R5, PT ;  /* 0x0000000568057248 */ /* 0x000fe40003fe0100 */
[----:B------:R-:W-:-:S03]  /*17f0*/  VIMNMX R2, RZ, R2, !PT ;  /* 0x00000002ff027248 */ /* 0x000fc60007fe0100 */
[----:B------:R-:W-:-:S05]  /*1800*/  IMAD R0, R5, 0xa0, -R6 ;  /* 0x000000a005007824 */ /* 0x000fca00078e0a06 */
[----:B------:R-:W-:-:S04]  /*1810*/  VIMNMX R5, R0, R31, PT ;  /* 0x0000001f00057248 */ /* 0x000fc80003fe0100 */
        /* <DEDUP_REMOVED lines=9> */
[----:B---3--:R-:W-:Y:S05]  /*18b0*/  @!P0 BRA `(.L_x_2349) ;  /* 0x0000003800048947 */ /* 0x008fea0003800000 */
[----:B------:R-:W-:Y:S01]  /*18c0*/  IADD3 R0, R18, 0xe000, RZ ;  /* 0x0000e00012007810 */ /* 0x000fe20007ffe0ff */
[----:B------:R-:W-:Y:S03]  /*18d0*/  BSSY B6, `(.L_x_2350) ;  /* 0x0000013000067945 */ /* 0x000fe60003800000 */
        /* <DEDUP_REMOVED lines=18> */
.L_x_2351:
[----:B------:R-:W-:Y:S05]  /*1a00*/  BSYNC B6 ;  /* 0x0000000000067941 */ /* 0x000fea0003800000 */
.L_x_2350:
        /* <DEDUP_REMOVED lines=20> */
.L_x_2353:
[----:B------:R-:W-:Y:S05]  /*1b50*/  BSYNC B6 ;  /* 0x0000000000067941 */ /* 0x000fea0003800000 */
.L_x_2352:
[----:B------:R-:W2:Y:S01]  /*1b60*/  LDL.64 R20, [R1+0x18] ;  /* 0x0000180001147983 */ /* 0x000ea20000100a00 */
[----:B------:R-:W-:Y:S01]  /*1b70*/  ULDC.64 UR4, c[0x0][0x9f8] ;  /* 0x00027e0000047ab9 */ /* 0x000fe20000000a00 */
[----:B------:R-:W0:Y:S02]  /*1b80*/  LDC.64 R40, c[0x0][0x408] ;  /* 0x00010200ff287b82 */ /* 0x000e240000000a00 */
[----:B------:R-:W2:Y:S01]  /*1b90*/  LDL.64 R26, [R1+0x18] ;  /* 0x00001800011a7983 */ /* 0x000ea20000100a00 */
[----:B------:R-:W-:Y:S01]  /*1ba0*/  ISETP.NE.U32.AND P0, PT, RZ, UR4, PT ;  /* 0x00000004ff007c0c */ /* 0x000fe2000bf05070 */
[----:B------:R-:W1:Y:S03]  /*1bb0*/  S2R R44, SR_TID.X ;  /* 0x00000000002c7919 */ /* 0x000e660000002100 */
[----:B------:R-:W-:Y:S01]  /*1bc0*/  ISETP.NE.AND.EX P0, PT, RZ, UR5, PT, P0 ;  /* 0x00000005ff007c0c */ /* 0x000fe2000bf05300 */
[----:B------:R-:W3:Y:S08]  /*1bd0*/  LDC.64 R34, c[0x0][0x3f8] ;  /* 0x0000fe00ff227b82 */ /* 0x000ef00000000a00 */
[----:B------:R-:W4:Y:S04]  /*1be0*/  LDC R15, c[0x0][0x3f4] ;  /* 0x0000fd00ff0f7b82 */ /* 0x000f280000000800 */
[----:B------:R-:W-:Y:S01]  /*1bf0*/  @P0 IADD3 R4, P1, R33, UR4, RZ ;  /* 0x0000000421040c10 */ /* 0x000fe2000ff3e0ff */
[----:B------:R-:W-:-:S03]  /*1c00*/  ULDC UR4, c[0x0][0x2f4] ;  /* 0x0000bd0000047ab9 */ /* 0x000fc60000000800 */
[----:B------:R-:W-:-:S05]  /*1c10*/  @P0 IADD3.X R5, R32, UR5, RZ, P1, !PT ;  /* 0x0000000520050c10 */ /* 0x000fca0008ffe4ff */
[----:B------:R0:W4:Y:S01]  /*1c20*/  @P0 LDG.E R42, desc[UR40][R4.64] ;  /* 0x00000028042a0981 */ /* 0x000122000c1e1900 */
[----:B-1----:R-:W-:-:S05]  /*1c30*/  VIADD R48, R44, 0xffffff80 ;  /* 0xffffff802c307836 */ /* 0x002fca0000000000 */
[----:B------:R-:W-:-:S04]  /*1c40*/  LEA.HI R45, R48, R48, RZ, 0x1 ;  /* 0x00000030302d7211 */ /* 0x000fc800078f08ff */
[----:B------:R-:W-:-:S04]  /*1c50*/  SHF.R.S32.HI R45, RZ, 0x1, R45 ;  /* 0x00000001ff2d7819 */ /* 0x000fc8000001142d */
[----:B------:R-:W-:-:S05]  /*1c60*/  SHF.R.S32.HI R3, RZ, 0x1f, R45 ;  /* 0x0000001fff037819 */ /* 0x000fca000001142d */
[C---:B0-----:R-:W-:Y:S02]  /*1c70*/  IMAD R4, R3.reuse, R40, RZ ;  /* 0x0000002803047224 */ /* 0x041fe400078e02ff */
[----:B---3--:R-:W-:Y:S02]  /*1c80*/  IMAD R0, R3, R34, RZ ;  /* 0x0000002203007224 */ /* 0x008fe400078e02ff */
[C---:B------:R-:W-:Y:S02]  /*1c90*/  IMAD R13, R45.reuse, R41, R4 ;  /* 0x000000292d0d7224 */ /* 0x040fe400078e0204 */
[----:B------:R-:W-:Y:S02]  /*1ca0*/  IMAD R11, R45, R35, R0 ;  /* 0x000000232d0b7224 */ /* 0x000fe400078e0200 */
[----:B------:R-:W-:Y:S02]  /*1cb0*/  IMAD.IADD R0, R25, 0x1, R24 ;  /* 0x0000000119007824 */ /* 0x000fe400078e0218 */
[----:B--2---:R-:W-:-:S05]  /*1cc0*/  IMAD.MOV.U32 R26, RZ, RZ, R20 ;  /* 0x000000ffff1a7224 */ /* 0x004fca00078e0014 */
[----:B------:R-:W-:-:S05]  /*1cd0*/  SHF.R.S32.HI R27, RZ, 0x1f, R26 ;  /* 0x0000001fff1b7819 */ /* 0x000fca000001141a */
[----:B------:R0:W-:Y:S01]  /*1ce0*/  STL [R1+0x1c], R27 ;  /* 0x00001c1b01007387 */ /* 0x0001e20000100800 */
[----:B------:R-:W-:-:S03]  /*1cf0*/  IMAD.WIDE.U32 R20, R45, R34, R26 ;  /* 0x000000222d147225 */ /* 0x000fc600078e001a */
[----:B------:R-:W2:Y:S01]  /*1d00*/  LDL R25, [R1+0x3c] ;  /* 0x00003c0001197983 */ /* 0x000ea20000100800 */
[----:B------:R-:W-:-:S03]  /*1d10*/  IMAD.WIDE.U32 R4, R45, R40, R26 ;  /* 0x000000282d047225 */ /* 0x000fc600078e001a */
[----:B------:R-:W3:Y:S04]  /*1d20*/  LDL R26, [R1+0x10] ;  /* 0x00001000011a7983 */ /* 0x000ee80000100800 */
[----:B------:R-:W3:Y:S04]  /*1d30*/  LDL R24, [R1+0x40] ;  /* 0x0000400001187983 */ /* 0x000ee80000100800 */
[----:B------:R-:W3:Y:S04]  /*1d40*/  LDL R46, [R1+0x70] ;  /* 0x00007000012e7983 */ /* 0x000ee80000100800 */
[----:B------:R-:W3:Y:S01]  /*1d50*/  LDL R14, [R1+0x44] ;  /* 0x00004400010e7983 */ /* 0x000ee20000100800 */
[----:B----4-:R-:W-:-:S04]  /*1d60*/  ISETP.GE.AND P0, PT, R16, R15, PT ;  /* 0x0000000f1000720c */ /* 0x010fc80003f06270 */
[----:B------:R-:W-:Y:S01]  /*1d70*/  SEL R3, R15, RZ, P0 ;  /* 0x000000ff0f037207 */ /* 0x000fe20000000000 */
[----:B------:R-:W-:Y:S01]  /*1d80*/  IMAD.WIDE.U32 R6, R45, R34, R16 ;  /* 0x000000222d067225 */ /* 0x000fe200078e0010 */
[----:B------:R-:W-:-:S03]  /*1d90*/  ISETP.GE.AND P3, PT, R16, UR4, PT ;  /* 0x0000000410007c0c */ /* 0x000fc6000bf66270 */
[----:B------:R-:W-:Y:S01]  /*1da0*/  IMAD.IADD R3, R16, 0x1, R3 ;  /* 0x0000000110037824 */ /* 0x000fe200078e0203 */
[----:B------:R-:W-:Y:S01]  /*1db0*/  IADD3 R5, R5, R13, RZ ;  /* 0x0000000d05057210 */ /* 0x000fe20007ffe0ff */
[----:B------:R-:W-:Y:S02]  /*1dc0*/  IMAD.IADD R21, R21, 0x1, R11 ;  /* 0x0000000115157824 */ /* 0x000fe400078e020b */
[----:B------:R-:W-:Y:S01]  /*1dd0*/  IMAD.IADD R7, R11, 0x1, R7 ;  /* 0x000000010b077824 */ /* 0x000fe200078e0207 */
[----:B------:R-:W-:Y:S02]  /*1de0*/  SHF.R.S32.HI R10, RZ, 0x1f, R3 ;  /* 0x0000001fff0a7819 */ /* 0x000fe40000011403 */
[----:B-----5:R-:W-:Y:S01]  /*1df0*/  SHF.R.S32.HI R11, RZ, 0x1f, R28 ;  /* 0x0000001fff0b7819 */ /* 0x020fe2000001141c */
[----:B------:R-:W-:Y:S01]  /*1e00*/  IMAD.WIDE.U32 R8, R45, R40, R16 ;  /* 0x000000282d087225 */ /* 0x000fe200078e0010 */
[----:B------:R-:W-:Y:S02]  /*1e10*/  LEA.HI R3, R10, R3, RZ, 0x4 ;  /* 0x000000030a037211 */ /* 0x000fe400078f20ff */
[----:B0-----:R-:W-:-:S02]  /*1e20*/  LEA.HI R27, R48, R48, RZ, 0x1 ;  /* 0x00000030301b7211 */ /* 0x001fc400078f08ff */
[----:B------:R-:W-:Y:S01]  /*1e30*/  LOP3.LUT R23, R23, 0xfffffffd, RZ, 0xc0, !PT ;  /* 0xfffffffd17177812 */ /* 0x000fe200078ec0ff */
[----:B------:R-:W-:Y:S01]  /*1e40*/  IMAD R12, R11, R34, RZ ;  /* 0x000000220b0c7224 */ /* 0x000fe200078e02ff */
[----:B------:R-:W-:Y:S01]  /*1e50*/  LOP3.LUT R27, R27, 0xfffffffe, RZ, 0xc0, !PT ;  /* 0xfffffffe1b1b7812 */ /* 0x000fe200078ec0ff */
[----:B------:R-:W-:Y:S01]  /*1e60*/  IMAD.WIDE.U32 R36, R28, R40, R4 ;  /* 0x000000281c247225 */ /* 0x000fe200078e0004 */
[----:B------:R-:W-:-:S03]  /*1e70*/  @P3 LOP3.LUT R23, R23, 0x2, RZ, 0xfc, !PT ;  /* 0x0000000217173812 */ /* 0x000fc600078efcff */
[----:B------:R-:W-:Y:S02]  /*1e80*/  IMAD.IADD R9, R13, 0x1, R9 ;  /* 0x000000010d097824 */ /* 0x000fe400078e0209 */
[----:B------:R-:W-:Y:S01]  /*1e90*/  IMAD R11, R11, R40, RZ ;  /* 0x000000280b0b7224 */ /* 0x000fe200078e02ff */
[----:B------:R-:W-:Y:S01]  /*1ea0*/  SHF.R.U32.HI R44, RZ, 0x7, R44 ;  /* 0x00000007ff2c7819 */ /* 0x000fe2000001162c */
[----:B------:R-:W-:Y:S01]  /*1eb0*/  IMAD.WIDE.U32 R32, R28, R34, R6 ;  /* 0x000000221c207225 */ /* 0x000fe200078e0006 */
[----:B------:R-:W-:-:S03]  /*1ec0*/  LOP3.LUT R23, R23, 0xfffffffe, RZ, 0xc0, !PT ;  /* 0xfffffffe17177812 */ /* 0x000fc600078ec0ff */
[C---:B------:R-:W-:Y:S02]  /*1ed0*/  IMAD R13, R28.reuse, R35, R12 ;  /* 0x000000231c0d7224 */ /* 0x040fe400078e020c */
[----:B------:R-:W-:Y:S02]  /*1ee0*/  IMAD R47, R35, 0xa0, RZ ;  /* 0x000000a0232f7824 */ /* 0x000fe400078e02ff */
[----:B------:R-:W-:-:S04]  /*1ef0*/  IMAD.WIDE.U32 R20, R28, R34, R20 ;  /* 0x000000221c147225 */ /* 0x000fc800078e0014 */
[C---:B------:R-:W-:Y:S02]  /*1f00*/  IMAD R11, R28.reuse, R41, R11 ;  /* 0x000000291c0b7224 */ /* 0x040fe400078e020b */
[----:B------:R-:W-:Y:S02]  /*1f10*/  IMAD R7, R41, 0xa0, RZ ;  /* 0x000000a029077824 */ /* 0x000fe400078e02ff */
[----:B------:R-:W-:-:S04]  /*1f20*/  IMAD.WIDE.U32 R38, R28, R40, R8 ;  /* 0x000000281c267225 */ /* 0x000fc800078e0008 */
[----:B------:R-:W-:-:S04]  /*1f30*/  IMAD.WIDE.U32 R34, R34, 0xa0, RZ ;  /* 0x000000a022227825 */ /* 0x000fc800078e00ff */
[----:B------:R-:W-:-:S04]  /*1f40*/  IMAD.WIDE.U32 R40, R40, 0xa0, RZ ;  /* 0x000000a028287825 */ /* 0x000fc800078e00ff */
[----:B------:R-:W-:Y:S01]  /*1f50*/  IMAD.IADD R27, R48, 0x1, -R27 ;  /* 0x00000001301b7824 */ /* 0x000fe200078e0a1b */
[----:B------:R-:W-:Y:S01]  /*1f60*/  SHF.R.S32.HI R43, RZ, 0x1f, R43 ;  /* 0x0000001fff2b7819 */ /* 0x000fe2000001142b */
[----:B------:R-:W-:Y:S01]  /*1f70*/  VIADD R44, R44, 0x8 ;  /* 0x000000082c2c7836 */ /* 0x000fe20000000000 */
[----:B------:R-:W-:Y:S01]  /*1f80*/  LOP3.LUT R53, R3, 0xfffffff0, RZ, 0xc0, !PT ;  /* 0xfffffff003357812 */ /* 0x000fe200078ec0ff */
[----:B------:R-:W-:Y:S01]  /*1f90*/  IMAD R45, R27, 0xc0, R45 ;  /* 0x000000c01b2d7824 */ /* 0x000fe200078e022d */
[----:B------:R-:W-:Y:S01]  /*1fa0*/  SHF.R.S32.HI R56, RZ, 0x1f, R42 ;  /* 0x0000001fff387819 */ /* 0x000fe2000001142a */
[----:B------:R-:W-:Y:S02]  /*1fb0*/  IMAD.IADD R47, R35, 0x1, R47 ;  /* 0x00000001232f7824 */ /* 0x000fe400078e022f */
[----:B------:R-:W-:Y:S02]  /*1fc0*/  IMAD.IADD R48, R41, 0x1, R7 ;  /* 0x0000000129307824 */ /* 0x000fe400078e0207 */
[----:B------:R-:W-:-:S02]  /*1fd0*/  IMAD.IADD R49, R21, 0x1, R13 ;  /* 0x0000000115317824 */ /* 0x000fc400078e020d */
[----:B------:R-:W-:Y:S02]  /*1fe0*/  IMAD.IADD R50, R13, 0x1, R33 ;  /* 0x000000010d327824 */ /* 0x000fe400078e0221 */
[----:B------:R-:W-:Y:S02]  /*1ff0*/  IMAD.IADD R51, R37, 0x1, R11 ;  /* 0x0000000125337824 */ /* 0x000fe400078e020b */
[----:B------:R-:W-:Y:S01]  /*2000*/  IMAD.IADD R52, R11, 0x1, R39 ;  /* 0x000000010b347824 */ /* 0x000fe200078e0227 */
[----:B--2---:R-:W-:Y:S02]  /*2010*/  LOP3.LUT R4, R25, 0x30, R3, 0xf8, !PT ;  /* 0x0000003019047812 */ /* 0x004fe400078ef803 */
[----:B---3--:R-:W-:Y:S02]  /*2020*/  ISETP.GE.AND P2, PT, R26, UR4, PT ;  /* 0x000000041a007c0c */ /* 0x008fe4000bf46270 */
[----:B------:R-:W-:Y:S02]  /*2030*/  LOP3.LUT R4, R4, R24, RZ, 0x3c, !PT ;  /* 0x0000001804047212 */ /* 0x000fe400078e3cff */
[----:B------:R-:W-:Y:S01]  /*2040*/  LOP3.LUT P1, RZ, R46, 0x2, RZ, 0xc0, !PT ;  /* 0x000000022eff7812 */ /* 0x000fe2000782c0ff */
[----:B------:R-:W-:-:S02]  /*2050*/  IMAD.SHL.U32 R46, R15, 0x2, RZ ;  /* 0x000000020f2e7824 */ /* 0x000fc400078e00ff */
[----:B------:R-:W-:-:S06]  /*2060*/  IMAD.IADD R57, R14, 0x1, R4 ;  /* 0x000000010e397824 */ /* 0x000fcc00078e0204 */
[----:B------:R-:W-:-:S07]  /*2070*/  @P2 LOP3.LUT R23, R23, 0x1, RZ, 0xfc, !PT ;  /* 0x0000000117172812 */ /* 0x000fce00078efcff */
.L_x_2386:
[----:B------:R-:W2:Y:S01]  /*2080*/  LDL R13, [R1+0x30] ;  /* 0x00003000010d7983 */ /* 0x000ea20000100800 */
[----:B0-----:R-:W0:Y:S01]  /*2090*/  LDC R60, c[0x0][0x430] ;  /* 0x00010c00ff3c7b82 */ /* 0x001e220000000800 */
[----:B------:R-:W-:Y:S02]  /*20a0*/  VIADD R2, R2, 0xffffffff ;  /* 0xffffffff02027836 */ /* 0x000fe40000000000 */
[----:B------:R-:W-:Y:S02]  /*20b0*/  IMAD.MOV.U32 R59, RZ, RZ, RZ ;  /* 0x000000ffff3b7224 */ /* 0x000fe400078e00ff */
[----:B------:R-:W-:-:S03]  /*20c0*/  IMAD R4, R2, 0xa0, R45 ;  /* 0x000000a002047824 */ /* 0x000fc600078e022d */
[----:B------:R-:W1:Y:S01]  /*20d0*/  LDC R69, c[0x0][0x3f4] ;  /* 0x0000fd00ff457b82 */ /* 0x000e620000000800 */
[----:B------:R-:W-:Y:S01]  /*20e0*/  IMAD.IADD R12, R0, 0x1, R4 ;  /* 0x00000001000c7824 */ /* 0x000fe200078e0204 */
[----:B------:R-:W-:-:S03]  /*20f0*/  ISETP.GE.AND P2, PT, R4, R31, PT ;  /* 0x0000001f0400720c */ /* 0x000fc60003f46270 */
[----:B------:R-:W-:Y:S01]  /*2100*/  IMAD.MOV.U32 R8, RZ, RZ, R12 ;  /* 0x000000ffff087224 */ /* 0x000fe200078e000c */
[----:B------:R-:W-:Y:S02]  /*2110*/  ISETP.GT.OR P2, PT, R45, 0x9f, P2 ;  /* 0x0000009f2d00780c */ /* 0x000fe40001744670 */
[----:B0-----:R-:W-:-:S11]  /*2120*/  ISETP.NE.AND P3, PT, R60, 0x1, PT ;  /* 0x000000013c00780c */ /* 0x001fd60003f65270 */
        /* <DEDUP_REMOVED lines=65> */
[----:B------:R-:W-:-:S02]  /*2540*/  CS2R R54, SRZ ;  /* 0x0000000000367805 */ /* 0x000fc4000001ff00 */
[----:B0-----:R-:W-:-:S04]  /*2550*/  IADD3 R14, R14, -0x80, RZ ;  /* 0xffffff800e0e7810 */ /* 0x001fc80007ffe0ff */
[----:B------:R-:W-:-:S04]  /*2560*/  LEA.HI R14, R14, R14, RZ, 0x1 ;  /* 0x0000000e0e0e7211 */ /* 0x000fc800078f08ff */
[----:B------:R-:W-:-:S04]  /*2570*/  SHF.R.S32.HI R14, RZ, 0x1, R14 ;  /* 0x00000001ff0e7819 */ /* 0x000fc8000001140e */
[----:B------:R-:W-:-:S13]  /*2580*/  ISETP.GE.AND P3, PT, R14, R64, PT ;  /* 0x000000400e00720c */ /* 0x000fda0003f66270 */
[----:B------:R-:W-:Y:S05]  /*2590*/  @P3 BRA `(.L_x_2358) ;  /* 0x0000000000403947 */ /* 0x000fea0003800000 */
[----:B------:R-:W2:Y:S01]  /*25a0*/  LDL.64 R66, [R1+0x18] ;  /* 0x0000180001427983 */ /* 0x000ea20000100a00 */
[----:B------:R-:W-:-:S03]  /*25b0*/  ULDC.64 UR4, c[0x0][0x3e8] ;  /* 0x0000fa0000047ab9 */ /* 0x000fc60000000a00 */
[----:B------:R-:W3:Y:S01]  /*25c0*/  LDL R14, [R1+0x2c] ;  /* 0x00002c00010e7983 */ /* 0x000ee20000100800 */
[----:B------:R-:W-:-:S04]  /*25d0*/  IADD3 R6, P4, P5, R20, UR4, R6 ;  /* 0x0000000414067c10 */ /* 0x000fc8000fd9e006 */
[----:B------:R-:W-:Y:S01]  /*25e0*/  IADD3.X R7, R49, UR5, R10, P4, P5 ;  /* 0x0000000531077c10 */ /* 0x000fe2000a7ea40a */
[----:B------:R-:W-:Y:S02]  /*25f0*/  ULDC.64 UR4, c[0x0][0x400] ;  /* 0x0001000000047ab9 */ /* 0x000fe40000000a00 */
[----:B------:R-:W-:-:S04]  /*2600*/  IADD3 R4, P4, P5, R36, UR4, R4 ;  /* 0x0000000424047c10 */ /* 0x000fc8000fd9e004 */
[----:B------:R-:W-:Y:S02]  /*2610*/  IADD3.X R5, R51, UR5, R12, P4, P5 ;  /* 0x0000000533057c10 */ /* 0x000fe4000a7ea40c */
[----:B------:R-:W-:Y:S02]  /*2620*/  CS2R R8, SRZ ;  /* 0x0000000000087805 */ /* 0x000fe4000001ff00 */
[----:B------:R-:W-:Y:S02]  /*2630*/  CS2R R24, SRZ ;  /* 0x0000000000187805 */ /* 0x000fe4000001ff00 */
[----:B--2---:R-:W-:-:S13]  /*2640*/  ISETP.GE.AND P4, PT, R66, R69, PT ;  /* 0x000000454200720c */ /* 0x004fda0003f86270 */
[----:B------:R0:W5:Y:S04]  /*2650*/  @!P4 LDG.E.64 R26, desc[UR40][R6.64] ;  /* 0x00000028061ac981 */ /* 0x000168000c1e1b00 */
[----:B------:R0:W5:Y:S01]  /*2660*/  @!P4 LDG.E.64 R54, desc[UR40][R4.64] ;  /* 0x000000280436c981 */ /* 0x000162000c1e1b00 */
[----:B---3--:R-:W-:-:S13]  /*2670*/  ISETP.GE.AND P4, PT, R14, R69, PT ;  /* 0x000000450e00720c */ /* 0x008fda0003f86270 */
[----:B------:R0:W5:Y:S04]  /*2680*/  @!P4 LDG.E.64 R8, desc[UR40][R6.64+0x10] ;  /* 0x000010280608c981 */ /* 0x000168000c1e1b00 */
[----:B------:R0:W5:Y:S02]  /*2690*/  @!P4 LDG.E.64 R24, desc[UR40][R4.64+0x10] ;  /* 0x000010280418c981 */ /* 0x000164000c1e1b00 */
.L_x_2358:
[----:B------:R-:W-:Y:S05]  /*26a0*/  BSYNC B1 ;  /* 0x0000000000017941 */ /* 0x000fea0003800000 */
.L_x_2357:
[----:B------:R-:W-:Y:S01]  /*26b0*/  ISETP.NE.AND P4, PT, R157, 0x3, PT ;  /* 0x000000039d00780c */ /* 0x000fe20003f85270 */
[----:B-----5:R-:W-:Y:S02]  /*26c0*/  IMAD.MOV.U32 R68, RZ, RZ, R8 ;  /* 0x000000ffff447224 */ /* 0x020fe400078e0008 */
[----:B------:R-:W-:Y:S02]  /*26d0*/  IMAD.MOV.U32 R72, RZ, RZ, R26 ;  /* 0x000000ffff487224 */ /* 0x000fe400078e001a */
[----:B------:R-:W-:Y:S02]  /*26e0*/  IMAD.MOV.U32 R71, RZ, RZ, R24 ;  /* 0x000000ffff477224 */ /* 0x000fe400078e0018 */
[----:B------:R-:W-:-:S06]  /*26f0*/  IMAD.MOV.U32 R76, RZ, RZ, R54 ;  /* 0x000000ffff4c7224 */ /* 0x000fcc00078e0036 */
[----:B------:R-:W-:Y:S05]  /*2700*/  @!P4 BRA `(.L_x_2359) ;  /* 0x000000000004c947 */ /* 0x000fea0003800000 */
[----:B------:R-:W-:Y:S01]  /*2710*/  BPT.TRAP 0x1 ;  /* 0x000000040000795c */ /* 0x000fe20000300000 */
.L_x_2359:
[----:B0-----:R-:W2:Y:S01]  /*2720*/  LDL R4, [R1+0x14] ;  /* 0x0000140001047983 */ /* 0x001ea20000100800 */
[----:B------:R-:W-:Y:S01]  /*2730*/  IMAD R65, R19, 0x8, R18 ;  /* 0x0000000813417824 */ /* 0x000fe200078e0212 */
[----:B------:R-:W-:Y:S01]  /*2740*/  BSSY B1, `(.L_x_2360) ;  /* 0x0000004000017945 */ /* 0x000fe20003800000 */
[----:B--2---:R-:W-:-:S04]  /*2750*/  SHF.L.U32 R66, R4, 0x1f, RZ ;  /* 0x0000001f04427819 */ /* 0x004fc800000006ff */
[----:B------:R-:W0:Y:S02]  /*2760*/  SYNCS.PHASECHK.TRANS64.TRYWAIT P5, [R65+URZ+0x13290], R66 ;  /* 0x01329042410075a7 */ /* 0x000e2400080a017f */
[----:B0-----:R-:W-:Y:S05]  /*2770*/  @!P5 BRA `(.L_x_2361) ;  /* 0x0000017c0070d947 */ /* 0x001fea0003800000 */
.L_x_2597:
[----:B------:R-:W-:Y:S05]  /*2780*/  BSYNC B1 ;  /* 0x0000000000017941 */ /* 0x000fea0003800000 */
.L_x_2360:
[----:B------:R-:W-:-:S03]  /*2790*/  UMOV UR4, 0xffffffff ;  /* 0xffffffff00047882 */ /* 0x000fc60000000000 */
[----:B------:R-:W-:Y:S05]  /*27a0*/  BRA.DIV UR4, `(.L_x_2362) ;  /* 0x0000017e04787947 */ /* 0x000fea000b800000 */
[----:B------:R1:W2:Y:S04]  /*27b0*/  SHFL.IDX PT, R67, R13, RZ, 0x1e1f ;  /* 0x001e1fff0d437589 */ /* 0x0002a800000e0000 */
[----:B------:R1:W3:Y:S02]  /*27c0*/  SHFL.IDX PT, R14, R70, RZ, 0x1e1f ;  /* 0x001e1fff460e7589 */ /* 0x0002e400000e0000 */
.L_x_2601:
[----:B------:R-:W-:Y:S05]  /*27d0*/  @P3 BRA `(.L_x_2363) ;  /* 0x0000002000f43947 */ /* 0x000fea0003800000 */
[----:B------:R-:W-:Y:S01]  /*27e0*/  LOP3.LUT P5, RZ, R23, 0x2, RZ, 0xc0, !PT ;  /* 0x0000000217ff7812 */ /* 0x000fe200078ac0ff */
[----:B------:R-:W-:-:S12]  /*27f0*/  BSSY B1, `(.L_x_2364) ;  /* 0x0000072000017945 */ /* 0x000fd80003800000 */
[----:B------:R-:W-:Y:S05]  /*2800*/  @P5 BRA `(.L_x_2365) ;  /* 0x0000000400c05947 */ /* 0x000fea0003800000 */
[----:B-1----:R-:W4:Y:S01]  /*2810*/  LDL.64 R12, [R1+0x18] ;  /* 0x00001800010c7983 */ /* 0x002f220000100a00 */
[----:B---3--:R-:W-:Y:S01]  /*2820*/  IADD3 R10, P3, R16, R14, RZ ;  /* 0x0000000e100a7210 */ /* 0x008fe20007f7e0ff */
[----:B------:R-:W-:Y:S02]  /*2830*/  BSSY B2, `(.L_x_2366) ;  /* 0x000006c000027945 */ /* 0x000fe40003800000 */
[----:B------:R1:W3:Y:S02]  /*2840*/  LDS.128 R4, [R61+0xe000] ;  /* 0x00e000003d047984 */ /* 0x0002e40000000c00 */
[----:B--2---:R-:W-:Y:S01]  /*2850*/  IMAD.X R11, R67, 0x1, R17, P3 ;  /* 0x00000001430b7824 */ /* 0x004fe200018e0611 */
[----:B----4-:R-:W-:-:S13]  /*2860*/  ISETP.GE.AND P3, PT, R12, R69, PT ;  /* 0x000000450c00720c */ /* 0x010fda0003f66270 */
[----:B-1-3--:R-:W-:Y:S05]  /*2870*/  @P3 BRA `(.L_x_2367) ;  /* 0x00000004009c3947 */ /* 0x00afea0003800000 */
[----:B------:R-:W-:Y:S01]  /*2880*/  SHF.R.U32.HI R12, RZ, 0x8, R27 ;  /* 0x00000008ff0c7819 */ /* 0x000fe2000001161b */
[----:B------:R-:W-:Y:S01]  /*2890*/  IMAD.MOV.U32 R13, RZ, RZ, R4 ;  /* 0x000000ffff0d7224 */ /* 0x000fe200078e0004 */
        /* <DEDUP_REMOVED lines=84> */
[--C-:B------:R-:W-:Y:S02]  /*2de0*/  HADD2.F32 R7, -RZ, R6.reuse.H0_H0 ;  /* 0x20000006ff077230 */ /* 0x100fe40000004100 */
[-C--:B------:R-:W-:Y:S01]  /*2df0*/  FMUL.FTZ R76, R12, R75.reuse ;  /* 0x0000004b0c4c7220 */ /* 0x080fe20000410000 */
[----:B------:R-:W-:Y:S02]  /*2e00*/  HADD2.F32 R6, -RZ, R6.H1_H1 ;  /* 0x30000006ff067230 */ /* 0x000fe40000004100 */
[----:B------:R-:W-:Y:S01]  /*2e10*/  FMUL.FTZ R73, R15, R75 ;  /* 0x0000004b0f497220 */ /* 0x000fe20000410000 */
[----:B------:R-:W-:Y:S01]  /*2e20*/  HADD2.F32 R74, -RZ, R74.H0_H0 ;  /* 0x2000004aff4a7230 */ /* 0x000fe20000004100 */
[----:B------:R-:W-:Y:S01]  /*2e30*/  F2FP.SATFINITE.E4M3.F32.PACK_AB_MERGE_C R55, R55, R78, RZ ;  /* 0x0000004e3737723e */ /* 0x000fe200048070ff */
[----:B------:R-:W-:Y:S01]  /*2e40*/  HADD2.F32 R72, -RZ, R72.H0_H0 ;  /* 0x20000048ff487230 */ /* 0x000fe20000004100 */
[----:B------:R-:W-:Y:S01]  /*2e50*/  F2FP.SATFINITE.E4M3.F32.PACK_AB_MERGE_C R77, R80, R77, RZ ;  /* 0x0000004d504d723e */ /* 0x000fe200048070ff */
[----:B------:R-:W-:-:S02]  /*2e60*/  HADD2.F32 R70, -RZ, R70.H0_H0 ;  /* 0x20000046ff467230 */ /* 0x000fc40000004100 */
        /* <DEDUP_REMOVED lines=8> */
.L_x_2367:
[----:B------:R-:W-:Y:S05]  /*2ef0*/  BSYNC B2 ;  /* 0x0000000000027941 */ /* 0x000fea0003800000 */
.L_x_2366:
[----:B------:R4:W-:Y:S02]  /*2f00*/  ST.E.128 desc[UR40][R10.64], R4 ;  /* 0x000000040a007985 */ /* 0x0009e4000c101d28 */
.L_x_2365:
[----:B------:R-:W-:Y:S05]  /*2f10*/  BSYNC B1 ;  /* 0x0000000000017941 */ /* 0x000fea0003800000 */
.L_x_2364:
[----:B------:R-:W-:-:S13]  /*2f20*/  LOP3.LUT P3, RZ, R23, 0x1, RZ, 0xc0, !PT ;  /* 0x0000000117ff7812 */ /* 0x000fda000786c0ff */
[----:B------:R-:W-:Y:S05]  /*2f30*/  @P3 BRA `(.L_x_2363) ;  /* 0x0000001c001c3947 */ /* 0x000fea0003800000 */
[----:B----4-:R-:W4:Y:S04]  /*2f40*/  LDL R10, [R1+0x30] ;  /* 0x00003000010a7983 */ /* 0x010f280000100800 */
[----:B------:R-:W3:Y:S04]  /*2f50*/  LDL R7, [R1+0x10] ;  /* 0x0000100001077983 */ /* 0x000ee80000100800 */
[----:B------:R-:W2:Y:S04]  /*2f60*/  LDL R6, [R1+0x28] ;  /* 0x0000280001067983 */ /* 0x000ea80000100800 */
[----:B------:R-:W5:Y:S01]  /*2f70*/  LDL R12, [R1+0x2c] ;  /* 0x00002c00010c7983 */ /* 0x000f620000100800 */
[----:B------:R-:W-:Y:S01]  /*2f80*/  IMAD.MOV.U32 R5, RZ, RZ, 0x20 ;  /* 0x00000020ff057424 */ /* 0x000fe200078e00ff */
[----:B------:R-:W-:Y:S01]  /*2f90*/  BSSY B1, `(.L_x_2368) ;  /* 0x0000071000017945 */ /* 0x000fe20003800000 */
[----:B------:R-:W-:-:S03]  /*2fa0*/  IMAD R4, R19, 0x2800, RZ ;  /* 0x0000280013047824 */ /* 0x000fc600078e02ff */
[----:B------:R-:W-:-:S04]  /*2fb0*/  SEL R5, R5, 0xffffffe0, !P1 ;  /* 0xffffffe005057807 */ /* 0x000fc80004800000 */
[----:B----4-:R-:W-:Y:S02]  /*2fc0*/  IADD3 R5, R5, R10, R4 ;  /* 0x0000000a05057210 */ /* 0x010fe40007ffe004 */
[----:B---3--:R-:W-:-:S03]  /*2fd0*/  IADD3 R10, P3, R7, R14, RZ ;  /* 0x0000000e070a7210 */ /* 0x008fc60007f7e0ff */
[----:B------:R-:W-:Y:S02]  /*2fe0*/  IMAD.IADD R4, R18, 0x1, R5 ;  /* 0x0000000112047824 */ /* 0x000fe400078e0205 */
[----:B--2---:R-:W-:-:S04]  /*2ff0*/  IMAD.X R11, R67, 0x1, R6, P3 ;  /* 0x00000001430b7824 */ /* 0x004fc800018e0606 */
[----:B------:R-:W2:Y:S01]  /*3000*/  LDS.128 R4, [R4+0xe000] ;  /* 0x00e0000004047984 */ /* 0x000ea20000000c00 */
[----:B-----5:R-:W-:-:S13]  /*3010*/  ISETP.GE.AND P3, PT, R12, R69, PT ;  /* 0x000000450c00720c */ /* 0x020fda0003f66270 */
[----:B------:R-:W-:Y:S05]  /*3020*/  @P3 BRA `(.L_x_2369) ;  /* 0x00000004009c3947 */ /* 0x000fea0003800000 */
[----:B------:R-:W-:Y:S02]  /*3030*/  SHF.R.U32.HI R8, RZ, 0x8, R9 ;  /* 0x00000008ff087819 */ /* 0x000fe40000011609 */
[----:B------:R-:W-:Y:S02]  /*3040*/  SHF.R.U32.HI R14, RZ, 0x8, R25 ;  /* 0x00000008ff0e7819 */ /* 0x000fe40000011619 */
[----:B------:R-:W-:Y:S02]  /*3050*/  LOP3.LUT R12, R9, 0xff0000ff, RZ, 0xc0, !PT ;  /* 0xff0000ff090c7812 */ /* 0x000fe400078ec0ff */
[----:B------:R-:W-:Y:S01]  /*3060*/  SHF.R.U32.HI R24, RZ, 0x10, R9 ;  /* 0x00000010ff187819 */ /* 0x000fe20000011609 */
[----:B------:R-:W-:Y:S01]  /*3070*/  IMAD.SHL.U32 R9, R8, 0x100, RZ ;  /* 0x0000010008097824 */ /* 0x000fe200078e00ff */
[----:B------:R-:W-:Y:S01]  /*3080*/  SHF.R.U32.HI R15, RZ, 0x10, R25 ;  /* 0x00000010ff0f7819 */ /* 0x000fe20000011619 */
[----:B------:R-:W-:Y:S01]  /*3090*/  IMAD.SHL.U32 R14, R14, 0x100, RZ ;  /* 0x000001000e0e7824 */ /* 0x000fe200078e00ff */
[----:B-1----:R-:W-:Y:S01]  /*30a0*/  LOP3.LUT R13, R25, 0xff0000ff, RZ, 0xc0, !PT ;  /* 0xff0000ff190d7812 */ /* 0x002fe200078ec0ff */
[----:B--2---:R-:W-:Y:S01]  /*30b0*/  IMAD.MOV.U32 R8, RZ, RZ, R4 ;  /* 0x000000ffff087224 */ /* 0x004fe200078e0004 */
[----:B------:R-:W-:Y:S01]  /*30c0*/  LOP3.LUT R9, R12, 0xff00, R9, 0xf8, !PT ;  /* 0x0000ff000c097812 */ /* 0x000fe200078ef809 */
[----:B------:R-:W-:Y:S01]  /*30d0*/  IMAD.U32 R12, R24, 0x10000, RZ ;  /* 0x00010000180c7824 */ /* 0x000fe200078e00ff */
[----:B------:R-:W-:Y:S01]  /*30e0*/  LOP3.LUT R14, R13, 0xff00, R14, 0xf8, !PT ;  /* 0x0000ff000d0e7812 */ /* 0x000fe200078ef80e */
[----:B------:R-:W-:Y:S01]  /*30f0*/  IMAD.U32 R15, R15, 0x10000, RZ ;  /* 0x000100000f0f7824 */ /* 0x000fe200078e00ff */
[----:B------:R-:W-:-:S02]  /*3100*/  F2FP.F16.E4M3.UNPACK_B R4, R5 ;  /* 0x00000005ff04723e */ /* 0x000fc400020006ff */
        /* <DEDUP_REMOVED lines=8> */
[----:B------:R-:W-:Y:S02]  /*3190*/  HADD2.F32 R26, -RZ, R13.H1_H1 ;  /* 0x3000000dff1a7230 */ /* 0x000fe40000004100 */
[----:B------:R-:W-:Y:S01]  /*31a0*/  FMUL.FTZ R55, R9, R25 ;  /* 0x0000001909377220 */ /* 0x000fe20000410000 */
[----:B------:R-:W-:-:S02]  /*31b0*/  HADD2.F32 R15, -RZ, R14.H0_H0 ;  /* 0x2000000eff0f7230 */ /* 0x000fc40000004100 */
        /* <DEDUP_REMOVED lines=9> */
[----:B------:R-:W-:Y:S01]  /*3250*/  F2FP.F16.E4M3.UNPACK_B R8, R8 ;  /* 0x00000008ff08723e */ /* 0x000fe200020006ff */
[----:B------:R-:W-:Y:S01]  /*3260*/  FFMA.FTZ R4, R4, R15, -R55 ;  /* 0x0000000f04047223 */ /* 0x000fe20000010837 */
[-C--:B------:R-:W-:Y:S01]  /*3270*/  FFMA.FTZ R67, R12, R14.reuse, -R25 ;  /* 0x0000000e0c437223 */ /* 0x080fe20000010819 */
        /* <DEDUP_REMOVED lines=8> */
[----:B------:R-:W-:Y:S02]  /*3300*/  HADD2.F32 R71, -RZ, R71.H0_H0 ;  /* 0x20000047ff477230 */ /* 0x000fe40000004100 */
[----:B------:R-:W-:Y:S01]  /*3310*/  FMUL.FTZ R25, R13, R15 ;  /* 0x0000000f0d197220 */ /* 0x000fe20000410000 */
[----:B------:R-:W-:Y:S01]  /*3320*/  HADD2.F32 R8, -RZ, R8.H1_H1 ;  /* 0x30000008ff087230 */ /* 0x000fe20000004100 */
[----:B------:R-:W-:Y:S01]  /*3330*/  F2FP.SATFINITE.E4M3.F32.PACK_AB_MERGE_C R5, R5, R4, R72 ;  /* 0x000000040505723e */ /* 0x000fe20004807048 */
[----:B------:R-:W-:-:S02]  /*3340*/  HADD2.F32 R14, -RZ, R68.H1_H1 ;  /* 0x30000044ff0e7230 */ /* 0x000fc40000004100 */
[----:B------:R-:W-:Y:S02]  /*3350*/  HADD2.F32 R68, -RZ, R68.H0_H0 ;  /* 0x20000044ff447230 */ /* 0x000fe40000004100 */
[-C--:B------:R-:W-:Y:S01]  /*3360*/  FMUL.FTZ R26, R8, R71.reuse ;  /* 0x00000047081a7220 */ /* 0x080fe20000410000 */
[----:B------:R-:W-:Y:S01]  /*3370*/  FMUL.FTZ R71, R9, R71 ;  /* 0x0000004709477220 */ /* 0x000fe20000410000 */
[-C--:B------:R-:W-:Y:S01]  /*3380*/  FFMA.FTZ R25, R12, R14.reuse, -R25 ;  /* 0x0000000e0c197223 */ /* 0x080fe20000010819 */
[----:B------:R-:W-:Y:S01]  /*3390*/  FFMA.FTZ R54, R13, R14, R54 ;  /* 0x0000000e0d367223 */ /* 0x000fe20000010036 */
[-C--:B------:R-:W-:Y:S01]  /*33a0*/  FFMA.FTZ R55, R9, R68.reuse, -R26 ;  /* 0x0000004409377223 */ /* 0x080fe2000001081a */
[----:B------:R-:W-:Y:S01]  /*33b0*/  FFMA.FTZ R68, R8, R68, R71 ;  /* 0x0000004408447223 */ /* 0x000fe20000010047 */
[----:B------:R-:W-:Y:S02]  /*33c0*/  F2FP.F16.E4M3.UNPACK_B R9, R7.H1 ;  /* 0x00000007ff09723e */ /* 0x000fe400030006ff */
[----:B------:R-:W-:-:S02]  /*33d0*/  F2FP.SATFINITE.E4M3.F32.PACK_AB_MERGE_C R71, R54, R25, RZ ;  /* 0x000000193647723e */ /* 0x000fc400048070ff */
[-C--:B------:R-:W-:Y:S01]  /*33e0*/  F2FP.F16.E4M3.UNPACK_B R25, R27.reuse.H1 ;  /* 0x0000001bff19723e */ /* 0x080fe200030006ff */
[--C-:B------:R-:W-:Y:S01]  /*33f0*/  HADD2.F32 R13, -RZ, R9.reuse.H1_H1 ;  /* 0x30000009ff0d7230 */ /* 0x100fe20000004100 */
[----:B------:R-:W-:Y:S01]  /*3400*/  F2FP.F16.E4M3.UNPACK_B R14, R24.H1 ;  /* 0x00000018ff0e723e */ /* 0x000fe200030006ff */
[----:B------:R-:W-:Y:S01]  /*3410*/  HADD2.F32 R12, -RZ, R9.H0_H0 ;  /* 0x20000009ff0c7230 */ /* 0x000fe20000004100 */
[----:B------:R-:W-:Y:S01]  /*3420*/  F2FP.F16.E4M3.UNPACK_B R8, R6.H1 ;  /* 0x00000006ff08723e */ /* 0x000fe200030006ff */
[----:B------:R-:W-:Y:S01]  /*3430*/  HADD2.F32 R54, -RZ, R25.H1_H1 ;  /* 0x30000019ff367230 */ /* 0x000fe20000004100 */
[----:B------:R-:W-:Y:S01]  /*3440*/  F2FP.F16.E4M3.UNPACK_B R27, R27 ;  /* 0x0000001bff1b723e */ /* 0x000fe200020006ff */
[----:B------:R-:W-:Y:S01]  /*3450*/  HADD2.F32 R15, -RZ, R14.H1_H1 ;  /* 0x3000000eff0f7230 */ /* 0x000fe20000004100 */
[----:B------:R-:W-:Y:S01]  /*3460*/  F2FP.F16.E4M3.UNPACK_B R24, R24 ;  /* 0x00000018ff18723e */ /* 0x000fe200020006ff */
[----:B------:R-:W-:Y:S02]  /*3470*/  HADD2.F32 R9, -RZ, R8.H1_H1 ;  /* 0x30000008ff097230 */ /* 0x000fe40000004100 */
[----:B------:R-:W-:Y:S01]  /*3480*/  FMUL.FTZ R67, R13, R54 ;  /* 0x000000360d437220 */ /* 0x000fe20000410000 */
[----:B------:R-:W-:-:S02]  /*3490*/  HADD2.F32 R26, -RZ, R27.H1_H1 ;  /* 0x3000001bff1a7230 */ /* 0x000fc40000004100 */
        /* <DEDUP_REMOVED lines=17> */
[----:B------:R-:W-:Y:S01]  /*35b0*/  HADD2.F32 R6, -RZ, R6.H1_H1 ;  /* 0x30000006ff067230 */ /* 0x000fe20000004100 */
[----:B------:R-:W-:Y:S01]  /*35c0*/  F2FP.SATFINITE.E4M3.F32.PACK_AB_MERGE_C R69, R70, R69, RZ ;  /* 0x000000454645723e */ /* 0x000fe200048070ff */
[----:B------:R-:W-:-:S02]  /*35d0*/  HADD2.F32 R25, -RZ, R25.H0_H0 ;  /* 0x20000019ff197230 */ /* 0x000fc40000004100 */
[----:B------:R-:W-:Y:S02]  /*35e0*/  HADD2.F32 R14, -RZ, R14.H0_H0 ;  /* 0x2000000eff0e7230 */ /* 0x000fe40000004100 */
        /* <DEDUP_REMOVED lines=11> */
.L_x_2369:
[----:B------:R-:W-:Y:S05]  /*36a0*/  BSYNC B1 ;  /* 0x0000000000017941 */ /* 0x000fea0003800000 */
.L_x_2368:
[----:B--2---:R2:W-:Y:S01]  /*36b0*/  ST.E.128 desc[UR40][R10.64], R4 ;  /* 0x000000040a007985 */ /* 0x0045e2000c101d28 */
[----:B------:R-:W-:Y:S05]  /*36c0*/  BRA `(.L_x_2363) ;  /* 0x0000001400387947 */ /* 0x000fea0003800000 */
.L_x_2356:
[----:B------:R-:W0:Y:S01]  /*36d0*/  S2R R8, SR_TID.X ;  /* 0x0000000000087919 */ /* 0x000e220000002100 */
[----:B------:R-:W-:Y:S01]  /*36e0*/  IMAD R64, R2, -0xa0, R31 ;  /* 0xffffff6002407824 */ /* 0x000fe200078e021f */
[----:B------:R-:W-:Y:S02]  /*36f0*/  CS2R R26, SRZ ;  /* 0x00000000001a7805 */ /* 0x000fe4000001ff00 */
[----:B------:R-:W-:Y:S02]  /*3700*/  CS2R R24, SRZ ;  /* 0x0000000000187805 */ /* 0x000fe4000001ff00 */
[----:B------:R-:W-:Y:S01]  /*3710*/  VIMNMX R64, R64, 0xa0, PT ;  /* 0x000000a040407848 */ /* 0x000fe20003fe0100 */
[----:B0-----:R-:W-:-:S05]  /*3720*/  VIADD R8, R8, 0xffffff80 ;  /* 0xffffff8008087836 */ /* 0x001fca0000000000 */
[----:B------:R-:W-:-:S04]  /*3730*/  LEA.HI R8, R8, R8, RZ, 0x1 ;  /* 0x0000000808087211 */ /* 0x000fc800078f08ff */
[----:B------:R-:W-:-:S04]  /*3740*/  SHF.R.S32.HI R8, RZ, 0x1, R8 ;  /* 0x00000001ff087819 */ /* 0x000fc80000011408 */
[----:B------:R-:W-:-:S04]  /*3750*/  ISETP.GE.AND P3, PT, R8, R64, PT ;  /* 0x000000400800720c */ /* 0x000fc80003f66270 */
[----:B------:R-:W-:-:S13]  /*3760*/  ISETP.GE.OR P4, PT, R16, R69, P3 ;  /* 0x000000451000720c */ /* 0x000fda0001f86670 */
[----:B------:R-:W0:Y:S02]  /*3770*/  @!P4 LDC.64 R8, c[0x0][0x3e8] ;  /* 0x0000fa00ff08cb82 */ /* 0x000e240000000a00 */
[----:B0-----:R-:W-:Y:S02]  /*3780*/  @!P4 IADD3 R8, P5, P6, R32, R8, R6 ;  /* 0x000000082008c210 */ /* 0x001fe40007ebe006 */
[----:B------:R-:W-:Y:S02]  /*3790*/  CS2R R6, SRZ ;  /* 0x0000000000067805 */ /* 0x000fe4000001ff00 */
[----:B------:R-:W-:Y:S02]  /*37a0*/  @!P4 IADD3.X R9, R50, R9, R10, P5, P6 ;  /* 0x000000093209c210 */ /* 0x000fe40002fec40a */
[----:B------:R-:W0:Y:S02]  /*37b0*/  @!P4 LDC.64 R10, c[0x0][0x400] ;  /* 0x00010000ff0acb82 */ /* 0x000e240000000a00 */
[----:B0-----:R-:W-:-:S02]  /*37c0*/  @!P4 IADD3 R10, P5, P6, R38, R10, R4 ;  /* 0x0000000a260ac210 */ /* 0x001fc40007ebe004 */
[----:B------:R-:W-:Y:S02]  /*37d0*/  CS2R R4, SRZ ;  /* 0x0000000000047805 */ /* 0x000fe4000001ff00 */
[----:B------:R-:W-:-:S04]  /*37e0*/  @!P4 IADD3.X R11, R52, R11, R12, P5, P6 ;  /* 0x0000000b340bc210 */ /* 0x000fc80002fec40c */
[----:B------:R-:W2:Y:S04]  /*37f0*/  @!P4 LDG.E.128 R4, desc[UR40][R8.64] ;  /* 0x000000280804c981 */ /* 0x000ea8000c1e1d00 */
[----:B------:R-:W3:Y:S01]  /*3800*/  @!P4 LDG.E.128 R24, desc[UR40][R10.64] ;  /* 0x000000280a18c981 */ /* 0x000ee2000c1e1d00 */
[----:B------:R-:W-:Y:S02]  /*3810*/  ISETP.NE.AND P4, PT, R157, 0x3, PT ;  /* 0x000000039d00780c */ /* 0x000fe40003f85270 */
[----:B------:R-:W-:Y:S01]  /*3820*/  ISETP.GE.AND P5, PT, R16, R69, PT ;  /* 0x000000451000720c */ /* 0x000fe20003fa6270 */
[----:B--2---:R-:W-:Y:S02]  /*3830*/  IMAD.MOV.U32 R71, RZ, RZ, R6 ;  /* 0x000000ffff477224 */ /* 0x004fe400078e0006 */
[----:B------:R-:W-:-:S02]  /*3840*/  IMAD.MOV.U32 R72, RZ, RZ, R4 ;  /* 0x000000ffff487224 */ /* 0x000fc400078e0004 */
[----:B---3--:R-:W-:Y:S02]  /*3850*/  IMAD.MOV.U32 R69, RZ, RZ, R26 ;  /* 0x000000ffff457224 */ /* 0x008fe400078e001a */
[----:B------:R-:W-:-:S04]  /*3860*/  IMAD.MOV.U32 R74, RZ, RZ, R24 ;  /* 0x000000ffff4a7224 */ /* 0x000fc800078e0018 */
[----:B------:R-:W-:Y:S05]  /*3870*/  @!P4 BRA `(.L_x_2370) ;  /* 0x000000000004c947 */ /* 0x000fea0003800000 */
[----:B------:R-:W-:Y:S01]  /*3880*/  BPT.TRAP 0x1 ;  /* 0x000000040000795c */ /* 0x000fe20000300000 */
.L_x_2370:
[----:B------:R-:W2:Y:S01]  /*3890*/  LDL R8, [R1+0x14] ;  /* 0x0000140001087983 */ /* 0x000ea20000100800 */
[----:B------:R-:W-:Y:S01]  /*38a0*/  IMAD R65, R19, 0x8, R18 ;  /* 0x0000000813417824 */ /* 0x000fe200078e0212 */
[----:B------:R-:W-:Y:S01]  /*38b0*/  BSSY B1, `(.L_x_2371) ;  /* 0x0000004000017945 */ /* 0x000fe20003800000 */
[----:B--2---:R-:W-:-:S04]  /*38c0*/  SHF.L.U32 R66, R8, 0x1f, RZ ;  /* 0x0000001f08427819 */ /* 0x004fc800000006ff */
[----:B------:R-:W0:Y:S02]  /*38d0*/  SYNCS.PHASECHK.TRANS64.TRYWAIT P6, [R65+URZ+0x13290], R66 ;  /* 0x01329042410075a7 */ /* 0x000e2400080c017f */
[----:B0-----:R-:W-:Y:S05]  /*38e0*/  @!P6 BRA `(.L_x_2372) ;  /* 0x0000016c006ce947 */ /* 0x001fea0003800000 */
.L_x_2602:
[----:B------:R-:W-:Y:S05]  /*38f0*/  BSYNC B1 ;  /* 0x0000000000017941 */ /* 0x000fea0003800000 */
.L_x_2371:
[----:B------:R-:W-:-:S03]  /*3900*/  UMOV UR4, 0xffffffff ;  /* 0xffffffff00047882 */ /* 0x000fc60000000000 */
[----:B------:R-:W-:Y:S05]  /*3910*/  BRA.DIV UR4, `(.L_x_2373) ;  /* 0x0000016e04747947 */ /* 0x000fea000b800000 */
[----:B------:R1:W2:Y:S04]  /*3920*/  SHFL.IDX PT, R68, R13, RZ, 0x1e1f ;  /* 0x001e1fff0d447589 */ /* 0x0002a800000e0000 */
[----:B------:R-:W3:Y:S02]  /*3930*/  SHFL.IDX PT, R70, R70, RZ, 0x1e1f ;  /* 0x001e1fff46467589 */ /* 0x000ee400000e0000 */
.L_x_2606:
[----:B------:R-:W4:Y:S02]  /*3940*/  LDC R67, c[0x0][0x2f4] ;  /* 0x0000bd00ff437b82 */ /* 0x000f240000000800 */
[----:B----4-:R-:W-:-:S13]  /*3950*/  ISETP.GE.OR P3, PT, R16, R67, P3 ;  /* 0x000000431000720c */ /* 0x010fda0001f66670 */
[----:B------:R-:W-:Y:S05]  /*3960*/  @P3 BRA `(.L_x_2363) ;  /* 0x0000001000903947 */ /* 0x000fea0003800000 */
[----:B------:R-:W4:Y:S04]  /*3970*/  LDL R12, [R1+0x3c] ;  /* 0x00003c00010c7983 */ /* 0x000f280000100800 */
[----:B------:R-:W5:Y:S04]  /*3980*/  LDL R11, [R1+0x40] ;  /* 0x00004000010b7983 */ /* 0x000f680000100800 */
[----:B------:R-:W5:Y:S01]  /*3990*/  LDL R10, [R1+0x44] ;  /* 0x00004400010a7983 */ /* 0x000f620000100800 */
[----:B------:R-:W-:Y:S01]  /*39a0*/  IADD3 R9, -R46, R67, RZ ;  /* 0x000000432e097210 */ /* 0x000fe20007ffe1ff */
[----:B------:R-:W-:Y:S01]  /*39b0*/  BSSY B1, `(.L_x_2374) ;  /* 0x00000e1000017945 */ /* 0x000fe20003800000 */
[----:B---3--:R-:W-:-:S02]  /*39c0*/  IADD3 R54, P3, R53, R70, RZ ;  /* 0x0000004635367210 */ /* 0x008fc40007f7e0ff */
[----:B------:R-:W-:Y:S02]  /*39d0*/  SEL R9, R46, R9, !P0 ;  /* 0x000000092e097207 */ /* 0x000fe40004000000 */
[----:B--2---:R-:W-:Y:S02]  /*39e0*/  LEA.HI.X.SX32 R55, R53, R68, 0x1, P3 ;  /* 0x0000004435377211 */ /* 0x004fe400018f0eff */
[----:B------:R-:W-:-:S04]  /*39f0*/  SHF.R.S32.HI R8, RZ, 0x1f, R9 ;  /* 0x0000001fff087819 */ /* 0x000fc80000011409 */
[----:B------:R-:W-:Y:S01]  /*3a00*/  LEA.HI R8, R8, R9, RZ, 0x5 ;  /* 0x0000000908087211 */ /* 0x000fe200078f28ff */
[----:B------:R-:W-:-:S03]  /*3a10*/  IMAD R9, R19, 0x2800, R57 ;  /* 0x0000280013097824 */ /* 0x000fc600078e0239 */
[----:B------:R-:W-:Y:S01]  /*3a20*/  SHF.R.S32.HI R8, RZ, 0x5, R8 ;  /* 0x00000005ff087819 */ /* 0x000fe20000011408 */
[----:B------:R-:W-:-:S03]  /*3a30*/  IMAD.IADD R9, R18, 0x1, R9 ;  /* 0x0000000112097824 */ /* 0x000fc600078e0209 */
[----:B------:R-:W-:-:S05]  /*3a40*/  LEA.HI.SX32 R8, R3, R8, 0x1c ;  /* 0x0000000803087211 */ /* 0x000fca00078fe2ff */
        /* <DEDUP_REMOVED lines=12> */
[----:B------:R-:W-:Y:S01]  /*3b10*/  SHF.R.U32.HI R82, RZ, 0x10, R5 ;  /* 0x00000010ff527819 */ /* 0x000fe20000011605 */
[----:B------:R-:W-:Y:S01]  /*3b20*/  IMAD.SHL.U32 R5, R83, 0x100, RZ ;  /* 0x0000010053057824 */ /* 0x000fe200078e00ff */
[----:B------:R-:W-:Y:S02]  /*3b30*/  SHF.R.U32.HI R78, RZ, 0x8, R25 ;  /* 0x00000008ff4e7819 */ /* 0x000fe40000011619 */
[----:B------:R-:W-:Y:S02]  /*3b40*/  SHF.R.U32.HI R79, RZ, 0x8, R7 ;  /* 0x00000008ff4f7819 */ /* 0x000fe40000011607 */
[----:B------:R-:W-:-:S02]  /*3b50*/  SHF.R.U32.HI R76, RZ, 0x8, R27 ;  /* 0x00000008ff4c7819 */ /* 0x000fc4000001161b */
[----:B------:R-:W-:Y:S02]  /*3b60*/  LOP3.LUT R75, R27, 0xff0000ff, RZ, 0xc0, !PT ;  /* 0xff0000ff1b4b7812 */ /* 0x000fe400078ec0ff */
[----:B------:R-:W-:Y:S01]  /*3b70*/  SHF.R.U32.HI R80, RZ, 0x10, R27 ;  /* 0x00000010ff507819 */ /* 0x000fe2000001161b */
[----:B------:R-:W-:Y:S01]  /*3b80*/  IMAD.SHL.U32 R27, R78, 0x100, RZ ;  /* 0x000001004e1b7824 */ /* 0x000fe200078e00ff */
[----:B------:R-:W-:Y:S01]  /*3b90*/  LOP3.LUT R6, R7, 0xff0000ff, RZ, 0xc0, !PT ;  /* 0xff0000ff07067812 */ /* 0x000fe200078ec0ff */
[----:B------:R-:W-:Y:S01]  /*3ba0*/  IMAD.SHL.U32 R8, R76, 0x100, RZ ;  /* 0x000001004c087824 */ /* 0x000fe200078e00ff */
[----:B------:R-:W-:Y:S01]  /*3bb0*/  SHF.R.U32.HI R81, RZ, 0x10, R7 ;  /* 0x00000010ff517819 */ /* 0x000fe20000011607 */
[----:B------:R-:W-:Y:S01]  /*3bc0*/  IMAD.SHL.U32 R7, R79, 0x100, RZ ;  /* 0x000001004f077824 */ /* 0x000fe200078e00ff */
[----:B------:R-:W-:Y:S01]  /*3bd0*/  LOP3.LUT R26, R25, 0xff0000ff, RZ, 0xc0, !PT ;  /* 0xff0000ff191a7812 */ /* 0x000fe200078ec0ff */
[----:B------:R-:W-:Y:S01]  /*3be0*/  IMAD.U32 R80, R80, 0x10000, RZ ;  /* 0x0001000050507824 */ /* 0x000fe200078e00ff */
[----:B------:R-:W-:Y:S01]  /*3bf0*/  SHF.R.U32.HI R77, RZ, 0x10, R25 ;  /* 0x00000010ff4d7819 */ /* 0x000fe20000011619 */
[----:B-1----:R-:W-:Y:S01]  /*3c00*/  IMAD.MOV.U32 R25, RZ, RZ, R12 ;  /* 0x000000ffff197224 */ /* 0x002fe200078e000c */
[----:B------:R-:W-:Y:S01]  /*3c10*/  LOP3.LUT R4, R4, 0xff00, R5, 0xf8, !PT ;  /* 0x0000ff0004047812 */ /* 0x000fe200078ef805 */
[----:B------:R-:W-:Y:S01]  /*3c20*/  IMAD.U32 R5, R82, 0x10000, RZ ;  /* 0x0001000052057824 */ /* 0x000fe200078e00ff */
[----:B------:R-:W-:-:S02]  /*3c30*/  LOP3.LUT R78, R26, 0xff00, R27, 0xf8, !PT ;  /* 0x0000ff001a4e7812 */ /* 0x000fc400078ef81b */
[----:B------:R-:W-:Y:S02]  /*3c40*/  LOP3.LUT R7, R6, 0xff00, R7, 0xf8, !PT ;  /* 0x0000ff0006077812 */ /* 0x000fe400078ef807 */
[----:B------:R-:W-:Y:S02]  /*3c50*/  F2FP.F16.E4M3.UNPACK_B R76, R74.H1 ;  /* 0x0000004aff4c723e */ /* 0x000fe400030006ff */
[----:B------:R-:W-:Y:S02]  /*3c60*/  F2FP.F16.E4M3.UNPACK_B R27, R25.H1 ;  /* 0x00000019ff1b723e */ /* 0x000fe400030006ff */
[----:B------:R-:W-:Y:S02]  /*3c70*/  F2FP.F16.E4M3.UNPACK_B R26, R24.H1 ;  /* 0x00000018ff1a723e */ /* 0x000fe400030006ff */
[----:B------:R-:W-:Y:S01]  /*3c80*/  LOP3.LUT R6, R4, 0xff0000, R5, 0xf8, !PT ;  /* 0x00ff000004067812 */ /* 0x000fe200078ef805 */
[----:B------:R-:W-:Y:S01]  /*3c90*/  IMAD.U32 R4, R81, 0x10000, RZ ;  /* 0x0001000051047824 */ /* 0x000fe200078e00ff */
[----:B------:R-:W-:Y:S01]  /*3ca0*/  LOP3.LUT R79, R75, 0xff00, R8, 0xf8, !PT ;  /* 0x0000ff004b4f7812 */ /* 0x000fe200078ef808 */
[----:B------:R-:W-:Y:S01]  /*3cb0*/  HADD2.F32 R5, -RZ, R76.H0_H0 ;  /* 0x2000004cff057230 */ /* 0x000fe20000004100 */
[----:B------:R-:W-:Y:S01]  /*3cc0*/  F2FP.F16.E4M3.UNPACK_B R75, R72.H1 ;  /* 0x00000048ff4b723e */ /* 0x000fe200030006ff */
[----:B------:R-:W-:Y:S01]  /*3cd0*/  HADD2.F32 R12, -RZ, R27.H0_H0 ;  /* 0x2000001bff0c7230 */ /* 0x000fe20000004100 */
[----:B------:R-:W-:Y:S01]  /*3ce0*/  LOP3.LUT R4, R7, 0xff0000, R4, 0xf8, !PT ;  /* 0x00ff000007047812 */ /* 0x000fe200078ef804 */
[----:B------:R-:W-:-:S02]  /*3cf0*/  HADD2.F32 R8, -RZ, R26.H0_H0 ;  /* 0x2000001aff087230 */ /* 0x000fc40000004100 */
[----:B------:R-:W-:Y:S02]  /*3d00*/  IMAD.U32 R7, R77, 0x10000, RZ ;  /* 0x000100004d077824 */ /* 0x000fe400078e00ff */
[-C--:B------:R-:W-:Y:S01]  /*3d10*/  FMUL.FTZ R81, R12, R5.reuse ;  /* 0x000000050c517220 */ /* 0x080fe20000410000 */
[----:B------:R-:W-:Y:S02]  /*3d20*/  HADD2.F32 R77, -RZ, R75.H0_H0 ;  /* 0x2000004bff4d7230 */ /* 0x000fe40000004100 */
[----:B------:R-:W-:Y:S01]  /*3d30*/  FMUL.FTZ R83, R8, R5 ;  /* 0x0000000508537220 */ /* 0x000fe20000410000 */
[----:B------:R-:W-:Y:S01]  /*3d40*/  HADD2.F32 R26, -RZ, R26.H1_H1 ;  /* 0x3000001aff1a7230 */ /* 0x000fe20000004100 */
[----:B------:R-:W-:Y:S01]  /*3d50*/  LOP3.LUT R7, R78, 0xff0000, R7, 0xf8, !PT ;  /* 0x00ff00004e077812 */ /* 0x000fe200078ef807 */
[----:B------:R-:W-:Y:S02]  /*3d60*/  HADD2.F32 R27, -RZ, R27.H1_H1 ;  /* 0x3000001bff1b7230 */ /* 0x000fe40000004100 */
[-C--:B------:R-:W-:Y:S01]  /*3d70*/  FFMA.FTZ R8, R8, R77.reuse, -R81 ;  /* 0x0000004d08087223 */ /* 0x080fe20000010851 */
[----:B------:R-:W-:Y:S01]  /*3d80*/  FFMA.FTZ R12, R12, R77, R83 ;  /* 0x0000004d0c0c7223 */ /* 0x000fe20000010053 */
[----:B------:R-:W-:Y:S01]  /*3d90*/  HADD2.F32 R77, -RZ, R75.H1_H1 ;  /* 0x3000004bff4d7230 */ /* 0x000fe20000004100 */
[----:B------:R-:W-:Y:S01]  /*3da0*/  F2FP.F16.E4M3.UNPACK_B R78, R74 ;  /* 0x0000004aff4e723e */ /* 0x000fe200020006ff */
[----:B------:R-:W-:Y:S01]  /*3db0*/  HADD2.F32 R75, -RZ, R76.H1_H1 ;  /* 0x3000004cff4b7230 */ /* 0x000fe20000004100 */
[----:B------:R-:W-:-:S02]  /*3dc0*/  F2FP.F16.E4M3.UNPACK_B R76, R72 ;  /* 0x00000048ff4c723e */ /* 0x000fc400020006ff */
[----:B------:R-:W-:Y:S02]  /*3dd0*/  F2FP.F16.E4M3.UNPACK_B R74, R25 ;  /* 0x00000019ff4a723e */ /* 0x000fe400020006ff */
[----:B------:R-:W-:Y:S01]  /*3de0*/  F2FP.F16.E4M3.UNPACK_B R72, R24 ;  /* 0x00000018ff48723e */ /* 0x000fe200020006ff */
[-C--:B------:R-:W-:Y:S01]  /*3df0*/  FMUL.FTZ R25, R27, R75.reuse ;  /* 0x0000004b1b197220 */ /* 0x080fe20000410000 */
[----:B------:R-:W-:Y:S01]  /*3e00*/  LOP3.LUT R5, R79, 0xff0000, R80, 0xf8, !PT ;  /* 0x00ff00004f057812 */ /* 0x000fe200078ef850 */
[C---:B------:R-:W-:Y:S01]  /*3e10*/  FMUL.FTZ R80, R26.reuse, R75 ;  /* 0x0000004b1a507220 */ /* 0x040fe20000410000 */
[----:B------:R-:W-:Y:S02]  /*3e20*/  HADD2.F32 R79, -RZ, R78.H0_H0 ;  /* 0x2000004eff4f7230 */ /* 0x000fe40000004100 */
[-C--:B------:R-:W-:Y:S01]  /*3e30*/  FFMA.FTZ R25, R26, R77.reuse, -R25 ;  /* 0x0000004d1a197223 */ /* 0x080fe20000010819 */
[----:B------:R-:W-:Y:S02]  /*3e40*/  HADD2.F32 R75, -RZ, R74.H0_H0 ;  /* 0x2000004aff4b7230 */ /* 0x000fe40000004100 */
[----:B------:R-:W-:Y:S01]  /*3e50*/  FFMA.FTZ R27, R27, R77, R80 ;  /* 0x0000004d1b1b7223 */ /* 0x000fe20000010050 */
[----:B------:R-:W-:-:S02]  /*3e60*/  HADD2.F32 R24, -RZ, R72.H0_H0 ;  /* 0x20000048ff187230 */ /* 0x000fc40000004100 */
[----:B------:R-:W-:Y:S02]  /*3e70*/  HADD2.F32 R26, -RZ, R76.H0_H0 ;  /* 0x2000004cff1a7230 */ /* 0x000fe40000004100 */
[CC--:B------:R-:W-:Y:S01]  /*3e80*/  FMUL.FTZ R77, R75.reuse, R79.reuse ;  /* 0x0000004f4b4d7220 */ /* 0x0c0fe20000410000 */
[----:B------:R-:W-:Y:S02]  /*3e90*/  HADD2.F32 R74, -RZ, R74.H1_H1 ;  /* 0x3000004aff4a7230 */ /* 0x000fe40000004100 */
[C---:B------:R-:W-:Y:S01]  /*3ea0*/  FMUL.FTZ R80, R24.reuse, R79 ;  /* 0x0000004f18507220 */ /* 0x040fe20000410000 */
[----:B------:R-:W-:Y:S02]  /*3eb0*/  HADD2.F32 R79, -RZ, R78.H1_H1 ;  /* 0x3000004eff4f7230 */ /* 0x000fe40000004100 */
[-C--:B------:R-:W-:Y:S01]  /*3ec0*/  FFMA.FTZ R24, R24, R26.reuse, -R77 ;  /* 0x0000001a18187223 */ /* 0x080fe2000001084d */
[----:B------:R-:W-:Y:S02]  /*3ed0*/  HADD2.F32 R72, -RZ, R72.H1_H1 ;  /* 0x30000048ff487230 */ /* 0x000fe40000004100 */
[----:B------:R-:W-:Y:S01]  /*3ee0*/  FFMA.FTZ R26, R75, R26, R80 ;  /* 0x0000001a4b1a7223 */ /* 0x000fe20000010050 */
[----:B------:R-:W-:-:S02]  /*3ef0*/  HADD2.F32 R77, -RZ, R76.H1_H1 ;  /* 0x3000004cff4d7230 */ /* 0x000fc40000004100 */
[----:B------:R-:W-:Y:S01]  /*3f00*/  FMUL.FTZ R75, R74, R79 ;  /* 0x0000004f4a4b7220 */ /* 0x000fe20000410000 */
[----:B------:R-:W-:Y:S01]  /*3f10*/  F2FP.F16.E4M3.UNPACK_B R80, R69.H1 ;  /* 0x00000045ff50723e */ /* 0x000fe200030006ff */
[C---:B------:R-:W-:Y:S01]  /*3f20*/  FMUL.FTZ R81, R72.reuse, R79 ;  /* 0x0000004f48517220 */ /* 0x040fe20000410000 */
[----:B------:R-:W-:Y:S01]  /*3f30*/  F2FP.F16.E4M3.UNPACK_B R76, R14.H1 ;  /* 0x0000000eff4c723e */ /* 0x000fe200030006ff */
[----:B------:R-:W-:Y:S01]  /*3f40*/  FFMA.FTZ R75, R72, R77, -R75 ;  /* 0x0000004d484b7223 */ /* 0x000fe2000001084b */
[----:B------:R-:W-:Y:S01]  /*3f50*/  F2FP.F16.E4M3.UNPACK_B R79, R71.H1 ;  /* 0x00000047ff4f723e */ /* 0x000fe200030006ff */
[----:B------:R-:W-:Y:S01]  /*3f60*/  HADD2.F32 R83, -RZ, R80.H0_H0 ;  /* 0x20000050ff537230 */ /* 0x000fe20000004100 */
[-C--:B------:R-:W-:Y:S01]  /*3f70*/  F2FP.F16.E4M3.UNPACK_B R72, R10.reuse.H1 ;  /* 0x0000000aff48723e */ /* 0x080fe200030006ff */
[----:B------:R-:W-:Y:S02]  /*3f80*/  HADD2.F32 R78, -RZ, R76.H0_H0 ;  /* 0x2000004cff4e7230 */ /* 0x000fe40000004100 */
[----:B------:R-:W-:Y:S01]  /*3f90*/  FFMA.FTZ R77, R74, R77, R81 ;  /* 0x0000004d4a4d7223 */ /* 0x000fe20000010051 */
[----:B------:R-:W-:Y:S01]  /*3fa0*/  HADD2.F32 R81, -RZ, R79.H0_H0 ;  /* 0x2000004fff517230 */ /* 0x000fe20000004100 */
[----:B------:R-:W-:Y:S01]  /*3fb0*/  F2FP.F16.E4M3.UNPACK_B R10, R10 ;  /* 0x0000000aff0a723e */ /* 0x000fe200020006ff */
[----:B------:R-:W-:-:S02]  /*3fc0*/  HADD2.F32 R74, -RZ, R72.H0_H0 ;  /* 0x20000048ff4a7230 */ /* 0x000fc40000004100 */
[-C--:B------:R-:W-:Y:S01]  /*3fd0*/  FMUL.FTZ R87, R78, R83.reuse ;  /* 0x000000534e577220 */ /* 0x080fe20000410000 */
[----:B------:R-:W-:Y:S01]  /*3fe0*/  HADD2.F32 R85, -RZ, R80.H1_H1 ;  /* 0x30000050ff557230 */ /* 0x000fe20000004100 */
[----:B------:R-:W-:Y:S01]  /*3ff0*/  F2FP.SATFINITE.E4M3.F32.PACK_AB_MERGE_C R8, R25, R8, RZ ;  /* 0x000000081908723e */ /* 0x000fe200048070ff */
        /* <DEDUP_REMOVED lines=10> */
[----:B------:R-:W-:Y:S01]  /*40a0*/  F2FP.F16.E4M3.UNPACK_B R72, R71 ;  /* 0x00000047ff48723e */ /* 0x000fe200020006ff */
[----:B------:R-:W-:Y:S01]  /*40b0*/  FFMA.FTZ R82, R76, R79, R85 ;  /* 0x0000004f4c527223 */ /* 0x000fe20000010055 */
[----:B------:R-:W-:Y:S01]  /*40c0*/  FFMA.FTZ R83, R78, R81, R83 ;  /* 0x000000514e537223 */ /* 0x000fe20000010053 */
[--C-:B------:R-:W-:Y:S01]  /*40d0*/  HADD2.F32 R76, -RZ, R74.reuse.H0_H0 ;  /* 0x2000004aff4c7230 */ /* 0x100fe20000004100 */
[----:B------:R-:W-:Y:S01]  /*40e0*/  F2FP.SATFINITE.E4M3.F32.PACK_AB_MERGE_C R12, R27, R12, RZ ;  /* 0x0000000c1b0c723e */ /* 0x000fe200048070ff */
[----:B------:R-:W-:Y:S01]  /*40f0*/  HADD2.F32 R71, -RZ, R69.H0_H0 ;  /* 0x20000045ff477230 */ /* 0x000fe20000004100 */
[----:B------:R-:W-:Y:S01]  /*4100*/  F2FP.SATFINITE.E4M3.F32.PACK_AB_MERGE_C R8, R75, R24, R8 ;  /* 0x000000184b08723e */ /* 0x000fe20004807008 */
[----:B------:R-:W-:Y:S01]  /*4110*/  HADD2.F32 R78, -RZ, R74.H1_H1 ;  /* 0x3000004aff4e7230 */ /* 0x000fe20000004100 */
[----:B------:R-:W-:Y:S01]  /*4120*/  F2FP.F16.E4M3.UNPACK_B R27, R13 ;  /* 0x0000000dff1b723e */ /* 0x000fe200020006ff */
[----:B------:R-:W-:-:S02]  /*4130*/  HADD2.F32 R14, -RZ, R10.H0_H0 ;  /* 0x2000000aff0e7230 */ /* 0x000fc40000004100 */
[-C--:B------:R-:W-:Y:S01]  /*4140*/  FMUL.FTZ R79, R71, R76.reuse ;  /* 0x0000004c474f7220 */ /* 0x080fe20000410000 */
[----:B------:R-:W-:Y:S01]  /*4150*/  HADD2.F32 R69, -RZ, R69.H1_H1 ;  /* 0x30000045ff457230 */ /* 0x000fe20000004100 */
[----:B------:R-:W-:Y:S01]  /*4160*/  F2FP.F16.E4M3.UNPACK_B R75, R7 ;  /* 0x00000007ff4b723e */ /* 0x000fe200020006ff */
[----:B------:R-:W-:Y:S02]  /*4170*/  HADD2.F32 R10, -RZ, R10.H1_H1 ;  /* 0x3000000aff0a7230 */ /* 0x000fe40000004100 */
        /* <DEDUP_REMOVED lines=8> */
[-C--:B------:R-:W-:Y:S01]  /*4200*/  FFMA.FTZ R10, R10, R72.reuse, -R81 ;  /* 0x000000480a0a7223 */ /* 0x080fe20000010851 */
[----:B------:R-:W-:Y:S01]  /*4210*/  FFMA.FTZ R71, R69, R72, R78 ;  /* 0x0000004845477223 */ /* 0x000fe2000001004e */
[----:B------:R-:W-:Y:S01]  /*4220*/  F2FP.SATFINITE.E4M3.F32.PACK_AB_MERGE_C R12, R77, R26, R12 ;  /* 0x0000001a4d0c723e */ /* 0x000fe2000480700c */
[----:B------:R-:W-:Y:S01]  /*4230*/  HADD2.F32 R69, -RZ, R27.H0_H0 ;  /* 0x2000001bff457230 */ /* 0x000fe20000004100 */
[----:B------:R-:W-:Y:S01]  /*4240*/  F2FP.F16.E4M3.UNPACK_B R72, R6 ;  /* 0x00000006ff48723e */ /* 0x000fe200020006ff */
[----:B------:R-:W-:Y:S01]  /*4250*/  HADD2.F32 R26, -RZ, R75.H0_H0 ;  /* 0x2000004bff1a7230 */ /* 0x000fe20000004100 */
[----:B------:R-:W-:Y:S01]  /*4260*/  F2FP.SATFINITE.E4M3.F32.PACK_AB_MERGE_C R82, R82, R83, RZ ;  /* 0x000000535252723e */ /* 0x000fe200048070ff */
[----:B------:R-:W-:Y:S01]  /*4270*/  HADD2.F32 R24, -RZ, R25.H0_H0 ;  /* 0x20000019ff187230 */ /* 0x000fe20000004100 */
[----:B------:R-:W-:Y:S01]  /*4280*/  F2FP.F16.E4M3.UNPACK_B R13, R13.H1 ;  /* 0x0000000dff0d723e */ /* 0x000fe200030006ff */
[----:B------:R-:W-:Y:S01]  /*4290*/  HADD2.F32 R74, -RZ, R72.H0_H0 ;  /* 0x20000048ff4a7230 */ /* 0x000fe20000004100 */
[----:B------:R-:W-:Y:S01]  /*42a0*/  F2FP.SATFINITE.E4M3.F32.PACK_AB_MERGE_C R14, R71, R14, R82 ;  /* 0x0000000e470e723e */ /* 0x000fe20004807052 */
[----:B------:R-:W-:Y:S01]  /*42b0*/  FMUL.FTZ R77, R69, R26 ;  /* 0x0000001a454d7220 */ /* 0x000fe20000410000 */
[----:B------:R-:W-:-:S02]  /*42c0*/  HADD2.F32 R71, -RZ, R27.H1_H1 ;  /* 0x3000001bff477230 */ /* 0x000fc40000004100 */
[C---:B------:R-:W-:Y:S01]  /*42d0*/  FMUL.FTZ R76, R24.reuse, R26 ;  /* 0x0000001a184c7220 */ /* 0x040fe20000410000 */
[----:B------:R-:W-:Y:S02]  /*42e0*/  HADD2.F32 R75, -RZ, R75.H1_H1 ;  /* 0x3000004bff4b7230 */ /* 0x000fe40000004100 */
[-C--:B------:R-:W-:Y:S01]  /*42f0*/  FFMA.FTZ R24, R24, R74.reuse, -R77 ;  /* 0x0000004a18187223 */ /* 0x080fe2000001084d */
[----:B------:R-:W-:Y:S02]  /*4300*/  HADD2.F32 R26, -RZ, R25.H1_H1 ;  /* 0x30000019ff1a7230 */ /* 0x000fe40000004100 */
[----:B------:R-:W-:Y:S01]  /*4310*/  FFMA.FTZ R25, R69, R74, R76 ;  /* 0x0000004a45197223 */ /* 0x000fe2000001004c */
[----:B------:R-:W-:Y:S02]  /*4320*/  HADD2.F32 R72, -RZ, R72.H1_H1 ;  /* 0x30000048ff487230 */ /* 0x000fe40000004100 */
[C---:B------:R-:W-:Y:S01]  /*4330*/  FMUL.FTZ R69, R71.reuse, R75 ;  /* 0x0000004b47457220 */ /* 0x040fe20000410000 */
[----:B------:R-:W-:Y:S01]  /*4340*/  F2FP.F16.E4M3.UNPACK_B R74, R7.H1 ;  /* 0x00000007ff4a723e */ /* 0x000fe200030006ff */
[C---:B------:R-:W-:Y:S01]  /*4350*/  FMUL.FTZ R76, R26.reuse, R75 ;  /* 0x0000004b1a4c7220 */ /* 0x040fe20000410000 */
[----:B------:R-:W-:Y:S01]  /*4360*/  F2FP.F16.E4M3.UNPACK_B R27, R9.H1 ;  /* 0x00000009ff1b723e */ /* 0x000fe200030006ff */
[----:B------:R-:W-:Y:S01]  /*4370*/  FFMA.FTZ R9, R26, R72, -R69 ;  /* 0x000000481a097223 */ /* 0x000fe20000010845 */
[----:B------:R-:W-:Y:S01]  /*4380*/  F2FP.F16.E4M3.UNPACK_B R6, R6.H1 ;  /* 0x00000006ff06723e */ /* 0x000fe200030006ff */
[----:B------:R-:W-:Y:S01]  /*4390*/  FFMA.FTZ R26, R71, R72, R76 ;  /* 0x00000048471a7223 */ /* 0x000fe2000001004c */
[----:B------:R-:W-:Y:S01]  /*43a0*/  F2FP.SATFINITE.E4M3.F32.PACK_AB_MERGE_C R80, R80, R87, RZ ;  /* 0x000000575050723e */ /* 0x000fe200048070ff */
[----:B------:R-:W-:Y:S01]  /*43b0*/  HADD2.F32 R69, -RZ, R13.H0_H0 ;  /* 0x2000000dff457230 */ /* 0x000fe20000004100 */
[----:B------:R-:W-:Y:S01]  /*43c0*/  F2FP.F16.E4M3.UNPACK_B R77, R5 ;  /* 0x00000005ff4d723e */ /* 0x000fe200020006ff */
[----:B------:R-:W-:Y:S01]  /*43d0*/  HADD2.F32 R76, -RZ, R74.H0_H0 ;  /* 0x2000004aff4c7230 */ /* 0x000fe20000004100 */
[----:B------:R-:W-:Y:S01]  /*43e0*/  F2FP.SATFINITE.E4M3.F32.PACK_AB_MERGE_C R10, R10, R79, R80 ;  /* 0x0000004f0a0a723e */ /* 0x000fe20004807050 */
[----:B------:R-:W-:-:S02]  /*43f0*/  HADD2.F32 R7, -RZ, R27.H0_H0 ;  /* 0x2000001bff077230 */ /* 0x000fc40000004100 */
[----:B------:R-:W-:Y:S02]  /*4400*/  HADD2.F32 R71, -RZ, R13.H1_H1 ;  /* 0x3000000dff477230 */ /* 0x000fe40000004100 */
[-C--:B------:R-:W-:Y:S01]  /*4410*/  FMUL.FTZ R80, R69, R76.reuse ;  /* 0x0000004c45507220 */ /* 0x080fe20000410000 */
[----:B------:R-:W-:Y:S02]  /*4420*/  HADD2.F32 R78, -RZ, R74.H1_H1 ;  /* 0x3000004aff4e7230 */ /* 0x000fe40000004100 */
[----:B------:R-:W-:Y:S01]  /*4430*/  FMUL.FTZ R76, R7, R76 ;  /* 0x0000004c074c7220 */ /* 0x000fe20000410000 */
[--C-:B------:R-:W-:Y:S01]  /*4440*/  HADD2.F32 R72, -RZ, R6.reuse.H0_H0 ;  /* 0x20000006ff487230 */ /* 0x100fe20000004100 */
[----:B------:R-:W-:Y:S01]  /*4450*/  F2FP.F16.E4M3.UNPACK_B R13, R11 ;  /* 0x0000000bff0d723e */ /* 0x000fe200020006ff */
[----:B------:R-:W-:Y:S02]  /*4460*/  HADD2.F32 R27, -RZ, R27.H1_H1 ;  /* 0x3000001bff1b7230 */ /* 0x000fe40000004100 */
[----:B------:R-:W-:Y:S01]  /*4470*/  FMUL.FTZ R82, R71, R78 ;  /* 0x0000004e47527220 */ /* 0x000fe20000410000 */
[----:B------:R-:W-:-:S02]  /*4480*/  HADD2.F32 R74, -RZ, R6.H1_H1 ;  /* 0x30000006ff4a7230 */ /* 0x000fc40000004100 */
[-C--:B------:R-:W-:Y:S01]  /*4490*/  FFMA.FTZ R6, R7, R72.reuse, -R80 ;  /* 0x0000004807067223 */ /* 0x080fe20000010850 */
[----:B------:R-:W-:Y:S01]  /*44a0*/  FFMA.FTZ R7, R69, R72, R76 ;  /* 0x0000004845077223 */ /* 0x000fe2000001004c */
[C---:B------:R-:W-:Y:S01]  /*44b0*/  FMUL.FTZ R78, R27.reuse, R78 ;  /* 0x0000004e1b4e7220 */ /* 0x040fe20000410000 */
[----:B------:R-:W-:Y:S01]  /*44c0*/  F2FP.F16.E4M3.UNPACK_B R69, R15 ;  /* 0x0000000fff45723e */ /* 0x000fe200020006ff */
[-C--:B------:R-:W-:Y:S01]  /*44d0*/  FFMA.FTZ R81, R27, R74.reuse, -R82 ;  /* 0x0000004a1b517223 */ /* 0x080fe20000010852 */
[----:B------:R-:W-:Y:S01]  /*44e0*/  F2FP.F16.E4M3.UNPACK_B R11, R11.H1 ;  /* 0x0000000bff0b723e */ /* 0x000fe200030006ff */
[----:B------:R-:W-:Y:S01]  /*44f0*/  FFMA.FTZ R82, R71, R74, R78 ;  /* 0x0000004a47527223 */ /* 0x000fe2000001004e */
[----:B------:R-:W-:Y:S01]  /*4500*/  F2FP.F16.E4M3.UNPACK_B R78, R5.H1 ;  /* 0x00000005ff4e723e */ /* 0x000fe200030006ff */
[----:B------:R-:W-:Y:S01]  /*4510*/  HADD2.F32 R72, -RZ, R69.H0_H0 ;  /* 0x20000045ff487230 */ /* 0x000fe20000004100 */
[----:B------:R-:W-:Y:S01]  /*4520*/  F2FP.F16.E4M3.UNPACK_B R71, R15.H1 ;  /* 0x0000000fff47723e */ /* 0x000fe200030006ff */
[----:B------:R-:W-:Y:S01]  /*4530*/  HADD2.F32 R79, -RZ, R77.H0_H0 ;  /* 0x2000004dff4f7230 */ /* 0x000fe20000004100 */
[-C--:B------:R-:W-:Y:S01]  /*4540*/  F2FP.F16.E4M3.UNPACK_B R5, R4.reuse ;  /* 0x00000004ff05723e */ /* 0x080fe200020006ff */
[----:B------:R-:W-:Y:S01]  /*4550*/  HADD2.F32 R15, -RZ, R13.H0_H0 ;  /* 0x2000000dff0f7230 */ /* 0x000fe20000004100 */
[----:B------:R-:W-:Y:S01]  /*4560*/  F2FP.F16.E4M3.UNPACK_B R74, R4.H1 ;  /* 0x00000004ff4a723e */ /* 0x000fe200030006ff */
[----:B------:R-:W-:-:S02]  /*4570*/  HADD2.F32 R27, -RZ, R11.H0_H0 ;  /* 0x2000000bff1b7230 */ /* 0x000fc40000004100 */
[CC--:B------:R-:W-:Y:S01]  /*4580*/  FMUL.FTZ R84, R72.reuse, R79.reuse ;  /* 0x0000004f48547220 */ /* 0x0c0fe20000410000 */
[--C-:B------:R-:W-:Y:S02]  /*4590*/  HADD2.F32 R80, -RZ, R78.reuse.H0_H0 ;  /* 0x2000004eff507230 */ /* 0x100fe40000004100 */
[----:B------:R-:W-:Y:S01]  /*45a0*/  FMUL.FTZ R79, R15, R79 ;  /* 0x0000004f0f4f7220 */ /* 0x000fe20000410000 */
[----:B------:R-:W-:Y:S01]  /*45b0*/  HADD2.F32 R75, -RZ, R5.H0_H0 ;  /* 0x20000005ff4b7230 */ /* 0x000fe20000004100 */
[----:B------:R-:W-:Y:S01]  /*45c0*/  F2FP.SATFINITE.E4M3.F32.PACK_AB_MERGE_C R6, R81, R6, RZ ;  /* 0x000000065106723e */ /* 0x000fe200048070ff */
[--C-:B------:R-:W-:Y:S02]  /*45d0*/  HADD2.F32 R4, -RZ, R71.reuse.H0_H0 ;  /* 0x20000047ff047230 */ /* 0x100fe40000004100 */
[----:B------:R-:W-:Y:S01]  /*45e0*/  FMUL.FTZ R83, R27, R80 ;  /* 0x000000501b537220 */ /* 0x000fe20000410000 */
[----:B------:R-:W-:Y:S02]  /*45f0*/  HADD2.F32 R71, -RZ, R71.H1_H1 ;  /* 0x30000047ff477230 */ /* 0x000fe40000004100 */
[----:B------:R-:W-:Y:S01]  /*4600*/  FFMA.FTZ R79, R72, R75, R79 ;  /* 0x0000004b484f7223 */ /* 0x000fe2000001004f */
[----:B------:R-:W-:-:S02]  /*4610*/  HADD2.F32 R78, -RZ, R78.H1_H1 ;  /* 0x3000004eff4e7230 */ /* 0x000fc40000004100 */
[----:B------:R-:W-:Y:S01]  /*4620*/  FMUL.FTZ R86, R4, R80 ;  /* 0x0000005004567220 */ /* 0x000fe20000410000 */
[----:B------:R-:W-:Y:S02]  /*4630*/  HADD2.F32 R11, -RZ, R11.H1_H1 ;  /* 0x3000000bff0b7230 */ /* 0x000fe40000004100 */
[----:B------:R-:W-:Y:S01]  /*4640*/  FFMA.FTZ R84, R15, R75, -R84 ;  /* 0x0000004b0f547223 */ /* 0x000fe20000010854 */
[----:B------:R-:W-:Y:S02]  /*4650*/  HADD2.F32 R76, -RZ, R74.H0_H0 ;  /* 0x2000004aff4c7230 */ /* 0x000fe40000004100 */
[-C--:B------:R-:W-:Y:S01]  /*4660*/  FMUL.FTZ R80, R71, R78.reuse ;  /* 0x0000004e47507220 */ /* 0x080fe20000410000 */
[----:B------:R-:W-:Y:S02]  /*4670*/  HADD2.F32 R69, -RZ, R69.H1_H1 ;  /* 0x30000045ff457230 */ /* 0x000fe40000004100 */
[----:B------:R-:W-:Y:S01]  /*4680*/  FMUL.FTZ R78, R11, R78 ;  /* 0x0000004e0b4e7220 */ /* 0x000fe20000410000 */
[----:B------:R-:W-:-:S02]  /*4690*/  HADD2.F32 R72, -RZ, R77.H1_H1 ;  /* 0x3000004dff487230 */ /* 0x000fc40000004100 */
[-C--:B------:R-:W-:Y:S01]  /*46a0*/  FFMA.FTZ R83, R4, R76.reuse, R83 ;  /* 0x0000004c04537223 */ /* 0x080fe20000010053 */
[----:B------:R-:W-:Y:S02]  /*46b0*/  HADD2.F32 R74, -RZ, R74.H1_H1 ;  /* 0x3000004aff4a7230 */ /* 0x000fe40000004100 */
[----:B------:R-:W-:Y:S01]  /*46c0*/  FFMA.FTZ R86, R27, R76, -R86 ;  /* 0x0000004c1b567223 */ /* 0x000fe20000010856 */
[----:B------:R-:W-:Y:S02]  /*46d0*/  HADD2.F32 R13, -RZ, R13.H1_H1 ;  /* 0x3000000dff0d7230 */ /* 0x000fe40000004100 */
[----:B------:R-:W-:Y:S01]  /*46e0*/  FMUL.FTZ R76, R69, R72 ;  /* 0x00000048454c7220 */ /* 0x000fe20000410000 */
[----:B------:R-:W-:Y:S02]  /*46f0*/  HADD2.F32 R4, -RZ, R5.H1_H1 ;  /* 0x30000005ff047230 */ /* 0x000fe40000004100 */
[-C--:B------:R-:W-:Y:S01]  /*4700*/  FFMA.FTZ R11, R11, R74.reuse, -R80 ;  /* 0x0000004a0b0b7223 */ /* 0x080fe20000010850 */
[----:B------:R-:W-:Y:S01]  /*4710*/  FFMA.FTZ R78, R71, R74, R78 ;  /* 0x0000004a474e7223 */ /* 0x000fe2000001004e */
[C---:B------:R-:W-:Y:S01]  /*4720*/  FMUL.FTZ R72, R13.reuse, R72 ;  /* 0x000000480d487220 */ /* 0x040fe20000410000 */
[----:B------:R-:W-:Y:S01]  /*4730*/  F2FP.SATFINITE.E4M3.F32.PACK_AB_MERGE_C R7, R82, R7, RZ ;  /* 0x000000075207723e */ /* 0x000fe200048070ff */
[----:B------:R-:W-:Y:S01]  /*4740*/  FFMA.FTZ R13, R13, R4, -R76 ;  /* 0x000000040d0d7223 */ /* 0x000fe2000001084c */
[----:B------:R-:W-:Y:S01]  /*4750*/  F2FP.SATFINITE.E4M3.F32.PACK_AB_MERGE_C R11, R11, R86, RZ ;  /* 0x000000560b0b723e */ /* 0x000fe200048070ff */
[----:B------:R-:W-:Y:S01]  /*4760*/  FFMA.FTZ R72, R69, R4, R72 ;  /* 0x0000000445487223 */ /* 0x000fe20000010048 */
[----:B------:R-:W-:-:S02]  /*4770*/  F2FP.SATFINITE.E4M3.F32.PACK_AB_MERGE_C R78, R78, R83, RZ ;  /* 0x000000534e4e723e */ /* 0x000fc400048070ff */
[----:B------:R-:W-:Y:S02]  /*4780*/  F2FP.SATFINITE.E4M3.F32.PACK_AB_MERGE_C R11, R13, R84, R11 ;  /* 0x000000540d0b723e */ /* 0x000fe4000480700b */
[----:B------:R-:W-:Y:S02]  /*4790*/  F2FP.SATFINITE.E4M3.F32.PACK_AB_MERGE_C R9, R9, R24, R6 ;  /* 0x000000180909723e */ /* 0x000fe40004807006 */
[----:B------:R-:W-:Y:S02]  /*47a0*/  F2FP.SATFINITE.E4M3.F32.PACK_AB_MERGE_C R13, R26, R25, R7 ;  /* 0x000000191a0d723e */ /* 0x000fe40004807007 */
[----:B------:R-:W-:-:S07]  /*47b0*/  F2FP.SATFINITE.E4M3.F32.PACK_AB_MERGE_C R15, R72, R79, R78 ;  /* 0x0000004f480f723e */ /* 0x000fce000480704e */
.L_x_2375:
[----:B------:R-:W-:Y:S05]  /*47c0*/  BSYNC B1 ;  /* 0x0000000000017941 */ /* 0x000fea0003800000 */
.L_x_2374:
[----:B--2---:R2:W-:Y:S01]  /*47d0*/  ST.E.128 desc[UR40][R54.64], R8 ;  /* 0x0000000836007985 */ /* 0x0045e2000c101d28 */
[----:B------:R-:W-:-:S13]  /*47e0*/  ISETP.GE.AND P3, PT, R73, R67, PT ;  /* 0x000000434900720c */ /* 0x000fda0003f66270 */
[----:B------:R-:W-:Y:S05]  /*47f0*/  @P3 BRA `(.L_x_2363) ;  /* 0x0000000000ec3947 */ /* 0x000fea0003800000 */
[----:B------:R-:W-:-:S04]  /*4800*/  IADD3 R4, P3, R70, R73, RZ ;  /* 0x0000004946047210 */ /* 0x000fc80007f7e0ff */
[----:B------:R-:W-:-:S05]  /*4810*/  LEA.HI.X.SX32 R5, R73, R68, 0x1, P3 ;  /* 0x0000004449057211 */ /* 0x000fca00018f0eff */
[----:B-1----:R1:W-:Y:S01]  /*4820*/  ST.E.128 desc[UR40][R4.64], R12 ;  /* 0x0000000c04007985 */ /* 0x0023e2000c101d28 */
[----:B------:R-:W-:Y:S05]  /*4830*/  BRA `(.L_x_2363) ;  /* 0x0000000000dc7947 */ /* 0x000fea0003800000 */
.L_x_2355:
[----:B------:R-:W-:-:S13]  /*4840*/  ISETP.NE.AND P4, PT, R157, 0x3, PT ;  /* 0x000000039d00780c */ /* 0x000fda0003f85270 */
[----:B------:R-:W-:Y:S05]  /*4850*/  @!P4 BRA `(.L_x_2376) ;  /* 0x000000000004c947 */ /* 0x000fea0003800000 */
[----:B------:R-:W-:Y:S01]  /*4860*/  BPT.TRAP 0x1 ;  /* 0x000000040000795c */ /* 0x000fe20000300000 */
.L_x_2376:
[----:B------:R-:W2:Y:S01]  /*4870*/  LDL R4, [R1+0x14] ;  /* 0x0000140001047983 */ /* 0x000ea20000100800 */
[----:B------:R-:W-:Y:S01]  /*4880*/  IMAD R65, R19, 0x8, R18 ;  /* 0x0000000813417824 */ /* 0x000fe200078e0212 */
[----:B------:R-:W-:Y:S01]  /*4890*/  BSSY B1, `(.L_x_2377) ;  /* 0x0000005000017945 */ /* 0x000fe20003800000 */
[----:B------:R-:W-:Y:S02]  /*48a0*/  SHF.R.S32.HI R62, RZ, 0x1f, R60 ;  /* 0x0000001fff3e7819 */ /* 0x000fe4000001143c */
[----:B--2---:R-:W-:-:S04]  /*48b0*/  SHF.L.U32 R66, R4, 0x1f, RZ ;  /* 0x0000001f04427819 */ /* 0x004fc800000006ff */
[----:B------:R-:W0:Y:S02]  /*48c0*/  SYNCS.PHASECHK.TRANS64.TRYWAIT P3, [R65+URZ+0x13290], R66 ;  /* 0x01329042410075a7 */ /* 0x000e24000806017f */
[----:B0-----:R-:W-:Y:S05]  /*48d0*/  @!P3 BRA `(.L_x_2378) ;  /* 0x0000015c00ccb947 */ /* 0x001fea0003800000 */
.L_x_2607:
[----:B------:R-:W-:Y:S05]  /*48e0*/  BSYNC B1 ;  /* 0x0000000000017941 */ /* 0x000fea0003800000 */
.L_x_2377:
        /* <DEDUP_REMOVED lines=30> */
.L_x_2611:
[----:B------:R-:W-:Y:S05]  /*4ad0*/  @!P3 BRA `(.L_x_2363) ;  /* 0x000000000034b947 */ /* 0x000fea0003800000 */
[----:B------:R-:W4:Y:S01]  /*4ae0*/  LDL R6, [R1+0x10] ;  /* 0x0000100001067983 */ /* 0x000f220000100800 */
[----:B------:R-:W-:-:S03]  /*4af0*/  ULDC UR4, c[0x0][0x2f4] ;  /* 0x0000bd0000047ab9 */ /* 0x000fc60000000800 */
[----:B-1----:R-:W5:Y:S01]  /*4b00*/  LDL R4, [R1+0x28] ;  /* 0x0000280001047983 */ /* 0x002f620000100800 */
[----:B------:R-:W-:-:S13]  /*4b10*/  ISETP.GE.AND P3, PT, R16, UR4, PT ;  /* 0x0000000410007c0c */ /* 0x000fda000bf66270 */
[----:B---3--:R-:W-:-:S05]  /*4b20*/  @!P3 IADD3 R10, P5, R16, R14, RZ ;  /* 0x0000000e100ab210 */ /* 0x008fca0007fbe0ff */
[----:B--2---:R-:W-:Y:S01]  /*4b30*/  @!P3 IMAD.X R11, R5, 0x1, R17, P5 ;  /* 0x00000001050bb824 */ /* 0x004fe200028e0611 */
[----:B----4-:R-:W-:-:S13]  /*4b40*/  ISETP.GE.AND P5, PT, R6, UR4, PT ;  /* 0x0000000406007c0c */ /* 0x010fda000bfa6270 */
[----:B------:R-:W-:-:S05]  /*4b50*/  @!P5 IADD3 R8, P6, R6, R14, RZ ;  /* 0x0000000e0608d210 */ /* 0x000fca0007fde0ff */
[----:B-----5:R-:W-:Y:S02]  /*4b60*/  @!P5 IMAD.X R9, R5, 0x1, R4, P6 ;  /* 0x000000010509d824 */ /* 0x020fe400030e0604 */
[----:B------:R-:W1:Y:S04]  /*4b70*/  @!P3 LDS.128 R4, [R61+0xe000] ;  /* 0x00e000003d04b984 */ /* 0x000e680000000c00 */
[----:B-1----:R-:W-:Y:S04]  /*4b80*/  @!P3 ST.E.128 desc[UR40][R10.64], R4 ;  /* 0x000000040a00b985 */ /* 0x002fe8000c101d28 */
[----:B------:R-:W1:Y:S04]  /*4b90*/  @!P5 LDS.128 R4, [R58+0xe000] ;  /* 0x00e000003a04d984 */ /* 0x000e680000000c00 */
[----:B-1----:R4:W-:Y:S02]  /*4ba0*/  @!P5 ST.E.128 desc[UR40][R8.64], R4 ;  /* 0x000000040800d985 */ /* 0x0029e4000c101d28 */
.L_x_2363:
[----:B------:R-:W-:Y:S05]  /*4bb0*/  BSYNC B0 ;  /* 0x0000000000007941 */ /* 0x000fea0003800000 */
.L_x_2354:
        /* <DEDUP_REMOVED lines=16> */
.L_x_2381:
[----:B------:R-:W-:Y:S05]  /*4cc0*/  BSYNC B0 ;  /* 0x0000000000007941 */ /* 0x000fea0003800000 */
.L_x_2380:
[----:B------:R-:W1:Y:S01]  /*4cd0*/  SYNCS.PHASECHK.TRANS64.TRYWAIT P4, [R65+URZ+0x132b0], R66 ;  /* 0x0132b042410075a7 */ /* 0x000e62000808017f */
[----:B------:R-:W-:Y:S04]  /*4ce0*/  BSSY B0, `(.L_x_2382) ;  /* 0x0000002000007945 */ /* 0x000fe80003800000 */
[----:B-1----:R-:W-:Y:S05]  /*4cf0*/  @!P4 BRA `(.L_x_2383) ;  /* 0x0000015c001cc947 */ /* 0x002fea0003800000 */
.L_x_2612:
[----:B------:R-:W-:Y:S05]  /*4d00*/  BSYNC B0 ;  /* 0x0000000000007941 */ /* 0x000fea0003800000 */
.L_x_2382:
        /* <DEDUP_REMOVED lines=28> */
[----:B------:R-:W-:-:S03]  /*4ed0*/  ULDC UR4, c[0x0][0x2f4] ;  /* 0x0000bd0000047ab9 */ /* 0x000fc60000000800 */
[----:B------:R-:W5:Y:S01]  /*4ee0*/  LDL R12, [R1+0x28] ;  /* 0x00002800010c7983 */ /* 0x000f620000100800 */
[----:B------:R-:W-:-:S13]  /*4ef0*/  ISETP.GE.AND P4, PT, R16, UR4, PT ;  /* 0x0000000410007c0c */ /* 0x000fda000bf86270 */
[----:B----4-:R-:W-:-:S05]  /*4f00*/  @!P4 IADD3 R10, P5, R16, R9, RZ ;  /* 0x00000009100ac210 */ /* 0x010fca0007fbe0ff */
[----:B0-----:R-:W-:Y:S01]  /*4f10*/  @!P4 IMAD.X R11, R5, 0x1, R17, P5 ;  /* 0x00000001050bc824 */ /* 0x001fe200028e0611 */
[----:B--2---:R-:W-:-:S13]  /*4f20*/  ISETP.GE.AND P5, PT, R8, UR4, PT ;  /* 0x0000000408007c0c */ /* 0x004fda000bfa6270 */
[----:B------:R-:W-:-:S04]  /*4f30*/  @!P5 IADD3 R8, P6, R8, R9, RZ ;  /* 0x000000090808d210 */ /* 0x000fc80007fde0ff */
[----:B-----5:R-:W-:Y:S02]  /*4f40*/  @!P5 IADD3.X R9, R5, R12, RZ, P6, !PT ;  /* 0x0000000c0509d210 */ /* 0x020fe400037fe4ff */
[----:B------:R-:W0:Y:S04]  /*4f50*/  @!P4 LDS.128 R4, [R61+0x6000] ;  /* 0x006000003d04c984 */ /* 0x000e280000000c00 */
[----:B0-----:R-:W-:Y:S04]  /*4f60*/  @!P4 ST.E.128 desc[UR40][R10.64], R4 ;  /* 0x000000040a00c985 */ /* 0x001fe8000c101d28 */
[----:B------:R-:W0:Y:S04]  /*4f70*/  @!P5 LDS.128 R4, [R58+0x6000] ;  /* 0x006000003a04d984 */ /* 0x000e280000000c00 */
[----:B0-----:R2:W-:Y:S02]  /*4f80*/  @!P5 ST.E.128 desc[UR40][R8.64], R4 ;  /* 0x000000040800d985 */ /* 0x0015e4000c101d28 */
.L_x_2385:
[----:B------:R-:W-:Y:S05]  /*4f90*/  BSYNC B0 ;  /* 0x0000000000007941 */ /* 0x000fea0003800000 */
.L_x_2384:
[----:B0-2---:R-:W2:Y:S01]  /*4fa0*/  LDL.LU R5, [R1+0x14] ;  /* 0x0000140001057983 */ /* 0x005ea20000300800 */
[----:B------:R-:W-:Y:S02]  /*4fb0*/  VIADD R19, R19, 0x1 ;  /* 0x0000000113137836 */ /* 0x000fe40000000000 */
[----:B-1----:R-:W-:Y:S01]  /*4fc0*/  @!P3 VIADD R65, R65, 0x132c0 ;  /* 0x000132c04141b836 */ /* 0x002fe20000000000 */
[----:B------:R-:W-:Y:S01]  /*4fd0*/  @!PT LDS RZ, [RZ] ;  /* 0x00000000fffff984 */ /* 0x000fe20000000800 */
[----:B------:R-:W-:Y:S01]  /*4fe0*/  @!PT LDS RZ, [RZ] ;  /* 0x00000000fffff984 */ /* 0x000fe20000000800 */
[----:B------:R-:W-:Y:S01]  /*4ff0*/  @!PT LDS RZ, [RZ] ;  /* 0x00000000fffff984 */ /* 0x000fe20000000800 */
[----:B------:R-:W-:Y:S01]  /*5000*/  @!PT LDS RZ, [RZ] ;  /* 0x00000000fffff984 */ /* 0x000fe20000000800 */
[----:B------:R0:W-:Y:S06]  /*5010*/  MEMBAR.ALL.CTA ;  /* 0x0000000000007992 */ /* 0x0001ec0000008000 */
[----:B0-----:R-:W0:Y:S02]  /*5020*/  FENCE.VIEW.ASYNC.S ;  /* 0x00000000000073c6 */ /* 0x001e240000000000 */
[----:B0-----:R0:W-:Y:S01]  /*5030*/  BAR.SYNC.DEFER_BLOCKING R44, 0x80 ;  /* 0x0002002c0000751d */ /* 0x0011e20000010000 */
        /* <DEDUP_REMOVED lines=9> */
.L_x_2349:
[----:B------:R-:W-:Y:S04]  /*50d0*/  BSSY B0, `(.L_x_2387) ;  /* 0x0000004000007945 */ /* 0x000fe80003800000 */
[----:B------:R-:W-:Y:S05]  /*50e0*/  @P3 BRA `(.L_x_2388) ;  /* 0x0000000000083947 */ /* 0x000fea0003800000 */
[----:B------:R-:W1:Y:S02]  /*50f0*/  FENCE.VIEW.ASYNC.G ;  /* 0x00000000000073c6 */ /* 0x000e640000000100 */
[----:B-1----:R-:W-:Y:S06]  /*5100*/  BAR.ARV 0xc, 0x200 ;  /* 0x0308000000007b1d */ /* 0x002fec0000002000 */
.L_x_2388:
[----:B------:R-:W-:Y:S05]  /*5110*/  BSYNC B0 ;  /* 0x0000000000007941 */ /* 0x000fea0003800000 */
.L_x_2387:
[----:B------:R-:W2:Y:S01]  /*5120*/  LDL R0, [R1+0x8] ;  /* 0x0000080001007983 */ /* 0x000ea20000100800 */
[----:B------:R-:W-:Y:S01]  /*5130*/  ULDC.64 UR4, c[0x0][0x990] ;  /* 0x0002640000047ab9 */ /* 0x000fe20000000a00 */
[----:B------:R-:W-:Y:S02]  /*5140*/  ULDC.64 UR6, c[0x0][0x998] ;  /* 0x0002660000067ab9 */ /* 0x000fe40000000a00 */
[----:B------:R-:W2:Y:S04]  /*5150*/  LDL R2, [R1+0x68] ;  /* 0x0000680001027983 */ /* 0x000ea80000100800 */
[----:B0-----:R-:W2:Y:S01]  /*5160*/  LDL R5, [R1+0x50] ;  /* 0x0000500001057983 */ /* 0x001ea20000100800 */
[----:B------:R-:W-:Y:S02]  /*5170*/  ISETP.NE.U32.AND P0, PT, RZ, UR4, PT ;  /* 0x00000004ff007c0c */ /* 0x000fe4000bf05070 */
[----:B------:R-:W-:Y:S01]  /*5180*/  ISETP.NE.U32.AND P1, PT, RZ, UR6, PT ;  /* 0x00000006ff007c0c */ /* 0x000fe2000bf25070 */
[----:B---3--:R-:W3:Y:S01]  /*5190*/  LDL R14, [R1+0x34] ;  /* 0x00003400010e7983 */ /* 0x008ee20000100800 */
[----:B------:R-:W-:-:S02]  /*51a0*/  ISETP.NE.AND.EX P0, PT, RZ, UR5, PT, P0 ;  /* 0x00000005ff007c0c */ /* 0x000fc4000bf05300 */
[----:B------:R-:W-:-:S11]  /*51b0*/  ISETP.NE.AND.EX P1, PT, RZ, UR7, PT, P1 ;  /* 0x00000007ff007c0c */ /* 0x000fd6000bf25310 */
[----:B------:R-:W0:Y:S08]  /*51c0*/  @P0 LDC.64 R6, c[0x0][0x9a8] ;  /* 0x00026a00ff060b82 */ /* 0x000e300000000a00 */
[----:B----4-:R-:W1:Y:S08]  /*51d0*/  @P1 LDC.64 R8, c[0x0][0x9b8] ;  /* 0x00026e00ff081b82 */ /* 0x010e700000000a00 */
[----:B------:R-:W4:Y:S08]  /*51e0*/  @P0 LDC.64 R10, c[0x0][0x9b0] ;  /* 0x00026c00ff0a0b82 */ /* 0x000f300000000a00 */
[----:B------:R-:W4:Y:S01]  /*51f0*/  @P1 LDC.64 R12, c[0x0][0x9c0] ;  /* 0x00027000ff0c1b82 */ /* 0x000f220000000a00 */
[----:B--2---:R-:W-:-:S02]  /*5200*/  IMAD.MOV.U32 R20, RZ, RZ, R0 ;  /* 0x000000ffff147224 */ /* 0x004fc400078e0000 */
[C---:B0-----:R-:W-:Y:S02]  /*5210*/  @P0 IMAD R0, R2.reuse, R6, RZ ;  /* 0x0000000602000224 */ /* 0x041fe400078e02ff */
[----:B-1----:R-:W-:Y:S02]  /*5220*/  @P1 IMAD R4, R2, R8, RZ ;  /* 0x0000000802041224 */ /* 0x002fe400078e02ff */
[C---:B------:R-:W-:Y:S02]  /*5230*/  @P0 IMAD R7, R5.reuse, R7, R0 ;  /* 0x0000000705070224 */ /* 0x040fe400078e0200 */
[----:B------:R-:W-:Y:S01]  /*5240*/  @P0 IMAD.WIDE.U32 R2, R5, R6, RZ ;  /* 0x0000000605020225 */ /* 0x000fe200078e00ff */
[----:B------:R-:W-:-:S03]  /*5250*/  @P0 SHF.R.S32.HI R15, RZ, 0x1f, R20 ;  /* 0x0000001fff0f0819 */ /* 0x000fc60000011414 */
[----:B------:R-:W-:Y:S01]  /*5260*/  @P0 IMAD.IADD R3, R3, 0x1, R7 ;  /* 0x0000000103030824 */ /* 0x000fe200078e0207 */
[----:B------:R-:W-:Y:S01]  /*5270*/  @P1 SHF.R.S32.HI R7, RZ, 0x1f, R20 ;  /* 0x0000001fff071819 */ /* 0x000fe20000011414 */
[C---:B------:R-:W-:Y:S02]  /*5280*/  @P1 IMAD R9, R5.reuse, R9, R4 ;  /* 0x0000000905091224 */ /* 0x040fe400078e0204 */
[----:B------:R-:W-:-:S04]  /*5290*/  @P1 IMAD.WIDE.U32 R4, R5, R8, RZ ;  /* 0x0000000805041225 */ /* 0x000fc800078e00ff */
[----:B----4-:R-:W-:Y:S02]  /*52a0*/  @P0 IMAD R0, R15, R10, RZ ;  /* 0x0000000a0f000224 */ /* 0x010fe400078e02ff */
        /* <DEDUP_REMOVED lines=11> */
[----:B------:R-:W-:Y:S02]  /*5360*/  ULDC UR4, c[0x0][0x988] ;  /* 0x0002620000047ab9 */ /* 0x000fe40000000800 */
[----:B------:R-:W-:Y:S01]  /*5370*/  @P1 LEA.HI.X R9, R6, UR7, R3, 0x2, P3 ;  /* 0x0000000706091c11 */ /* 0x000fe200098f1403 */
[----:B------:R-:W-:Y:S01]  /*5380*/  IMAD.MOV.U32 R3, RZ, RZ, 0x3f800000 ;  /* 0x3f800000ff037424 */ /* 0x000fe200078e00ff */
[----:B------:R-:W-:Y:S02]  /*5390*/  @P0 LEA.HI.X R5, R2, UR5, R5, 0x2, P2 ;  /* 0x0000000502050c11 */ /* 0x000fe400090f1405 */
[----:B------:R-:W0:Y:S01]  /*53a0*/  LDC R2, c[0x0][0x448] ;  /* 0x00011200ff027b82 */ /* 0x000e220000000800 */
[----:B------:R-:W2:Y:S04]  /*53b0*/  @P1 LDG.E R0, desc[UR40][R8.64] ;  /* 0x0000002808001981 */ /* 0x000ea8000c1e1900 */
[----:B------:R1:W2:Y:S01]  /*53c0*/  @P0 LDG.E R3, desc[UR40][R4.64] ;  /* 0x0000002804030981 */ /* 0x0002a2000c1e1900 */
[----:B0-----:R-:W-:-:S13]  /*53d0*/  ISETP.NE.AND P0, PT, R2, 0x1, PT ;  /* 0x000000010200780c */ /* 0x001fda0003f05270 */
[----:B------:R-:W0:Y:S08]  /*53e0*/  @P0 LDC R2, c[0x0][0x44c] ;  /* 0x00011300ff020b82 */ /* 0x000e300000000800 */
[----:B------:R-:W4:Y:S01]  /*53f0*/  @P0 LDC R11, c[0x0][0x450] ;  /* 0x00011400ff0b0b82 */ /* 0x000f220000000800 */
[----:B---3--:R-:W-:-:S04]  /*5400*/  VIADD R7, R14, 0xbf ;  /* 0x000000bf0e077836 */ /* 0x008fc80000000000 */
[----:B0-----:R-:W-:-:S05]  /*5410*/  @P0 IMAD.HI.U32 R2, R7, R2, RZ ;  /* 0x0000000207020227 */ /* 0x001fca00078e00ff */
[----:B----4-:R-:W-:-:S05]  /*5420*/  @P0 SHF.R.U32.HI R7, RZ, R11, R2 ;  /* 0x0000000bff070219 */ /* 0x010fca0000011602 */
[----:B------:R-:W-:-:S04]  /*5430*/  IMAD.IADD R7, R30, 0x1, R7 ;  /* 0x000000011e077824 */ /* 0x000fc800078e0207 */
[----:B------:R-:W-:-:S05]  /*5440*/  IMAD.HI R7, R7, 0x66666667, RZ ;  /* 0x6666666707077827 */ /* 0x000fca00078e02ff */
[----:B------:R-:W-:-:S04]  /*5450*/  SHF.R.U32.HI R2, RZ, 0x1f, R7 ;  /* 0x0000001fff027819 */ /* 0x000fc80000011607 */
[----:B------:R-:W-:-:S04]  /*5460*/  LEA.HI.SX32 R7, R7, R2, 0x1a ;  /* 0x0000000207077211 */ /* 0x000fc800078fd2ff */
[----:B------:R-:W-:-:S04]  /*5470*/  VIMNMX R104, R104, R7, PT ;  /* 0x0000000768687248 */ /* 0x000fc80003fe0100 */
[----:B------:R-:W-:Y:S02]  /*5480*/  ISETP.GE.AND P1, PT, R104, 0x1, PT ;  /* 0x000000016800780c */ /* 0x000fe40003f26270 */
[----:B------:R-:W-:Y:S02]  /*5490*/  CS2R R20, SRZ ;  /* 0x0000000000147805 */ /* 0x000fe4000001ff00 */
[----:B------:R-:W-:Y:S02]  /*54a0*/  PLOP3.LUT P0, PT, PT, PT, PT, 0x80, 0x0 ;  /* 0x000000000000781c */ /* 0x000fe40003f0f070 */
[----:B------:R-:W-:Y:S02]  /*54b0*/  CS2R R54, SRZ ;  /* 0x0000000000367805 */ /* 0x000fe4000001ff00 */
[----:B-1----:R-:W-:Y:S02]  /*54c0*/  CS2R R4, SRZ ;  /* 0x0000000000047805 */ /* 0x002fe4000001ff00 */
        /* <DEDUP_REMOVED lines=12> */
[----:B------:R-:W-:Y:S01]  /*5590*/  IMAD.MOV.U32 R29, RZ, RZ, RZ ;  /* 0x000000ffff1d7224 */ /* 0x000fe200078e00ff */
[----:B------:R-:W-:Y:S01]  /*55a0*/  CS2R R56, SRZ ;  /* 0x0000000000387805 */ /* 0x000fe2000001ff00 */
[----:B------:R-:W-:-:S02]  /*55b0*/  IMAD.MOV.U32 R58, RZ, RZ, RZ ;  /* 0x000000ffff3a7224 */ /* 0x000fc400078e00ff */
[----:B--2---:R-:W-:-:S04]  /*55c0*/  FMUL.FTZ R0, R3, R0 ;  /* 0x0000000003007220 */ /* 0x004fc80000410000 */
[----:B------:R-:W-:Y:S01]  /*55d0*/  FMUL.FTZ R2, R0, UR4 ;  /* 0x0000000400027c20 */ /* 0x000fe20008410000 */
[----:B------:R-:W-:Y:S06]  /*55e0*/  @!P1 BRA `(.L_x_2389) ;  /* 0x000000b800d09947 */ /* 0x000fec0003800000 */
[----:B------:R-:W0:Y:S01]  /*55f0*/  S2R R26, SR_TID.X ;  /* 0x00000000001a7919 */ /* 0x000e220000002100 */
[----:B------:R-:W-:Y:S01]  /*5600*/  VIADD R24, R18, 0xb000 ;  /* 0x0000b00012187836 */ /* 0x000fe20000000000 */
[----:B------:R-:W-:Y:S04]  /*5610*/  BSSY B6, `(.L_x_2390) ;  /* 0x000001e000067945 */ /* 0x000fe80003800000 */
        /* <DEDUP_REMOVED lines=29> */
.L_x_2391:
[----:B------:R-:W-:Y:S05]  /*57f0*/  BSYNC B6 ;  /* 0x0000000000067941 */ /* 0x000fea0003800000 */
.L_x_2390:
[----:B------:R-:W-:Y:S02]  /*5800*/  ULDC UR4, c[0x0][0x3f4] ;  /* 0x0000fd0000047ab9 */ /* 0x000fe40000000800 */
[----:B------:R-:W-:-:S13]  /*5810*/  ISETP.LT.AND P0, PT, RZ, UR4, PT ;  /* 0x00000004ff007c0c */ /* 0x000fda000bf01270 */
[----:B------:R-:W-:Y:S05]  /*5820*/  @P0 BRA `(.L_x_2392) ;  /* 0x0000000000400947 */ /* 0x000fea0003800000 */
[----:B------:R-:W2:Y:S02]  /*5830*/  LDL R20, [R1+0x64] ;  /* 0x0000640001147983 */ /* 0x000ea40000100800 */
[----:B--2---:R-:W-:-:S04]  /*5840*/  LEA.HI R0, R20, R20, RZ, 0x1 ;  /* 0x0000001414007211 */ /* 0x004fc800078f08ff */
[----:B------:R-:W-:-:S04]  /*5850*/  LOP3.LUT R0, R0, 0xfffffffe, RZ, 0xc0, !PT ;  /* 0xfffffffe00007812 */ /* 0x000fc800078ec0ff */
[----:B------:R-:W-:-:S04]  /*5860*/  IADD3 R0, R20, -R0, RZ ;  /* 0x8000000014007210 */ /* 0x000fc80007ffe0ff */
[----:B------:R-:W-:-:S04]  /*5870*/  SHF.L.U32 R3, R0, 0x1f, RZ ;  /* 0x0000001f00037819 */ /* 0x000fc800000006ff */
[----:B------:R0:W1:Y:S03]  /*5880*/  SYNCS.PHASECHK.TRANS64.TRYWAIT P0, [R18+URZ+0x13200], R3 ;  /* 0x01320003120075a7 */ /* 0x000066000800017f */
[----:B-1----:R-:W-:Y:S05]  /*5890*/  @!P0 NANOSLEEP.SYNCS 0x989680 ;  /* 0x009896800000895d */ /* 0x002fea0003900000 */
[----:B------:R-:W1:Y:S01]  /*58a0*/  @!P0 SYNCS.PHASECHK.TRANS64 P0, [R18+URZ+0x13200], R3 ;  /* 0x01320003120085a7 */ /* 0x000e62000800007f */
[----:B------:R-:W-:Y:S04]  /*58b0*/  BSSY B0, `(.L_x_2393) ;  /* 0x0000006000007945 */ /* 0x000fe80003800000 */
[----:B-1----:R-:W-:Y:S05]  /*58c0*/  @P0 BRA `(.L_x_2394) ;  /* 0x0000000000100947 */ /* 0x002fea0003800000 */
.L_x_2395:
[----:B-1----:R1:W2:Y:S02]  /*58d0*/  SYNCS.PHASECHK.TRANS64.TRYWAIT P0, [R18+URZ+0x13200], R3 ;  /* 0x01320003120075a7 */ /* 0x0022a4000800017f */
[----:B--2---:R-:W-:Y:S05]  /*58e0*/  @!P0 NANOSLEEP.SYNCS 0x989680 ;  /* 0x009896800000895d */ /* 0x004fea0003900000 */
[----:B------:R-:W2:Y:S02]  /*58f0*/  @!P0 SYNCS.PHASECHK.TRANS64 P0, [R18+URZ+0x13200], R3 ;  /* 0x01320003120085a7 */ /* 0x000ea4000800007f */
[----:B--2---:R-:W-:Y:S05]  /*5900*/  @!P0 BRA `(.L_x_2395) ;  /* 0xfffffffc00f08947 */ /* 0x004fea000383ffff */
.L_x_2394:
[----:B------:R-:W-:Y:S05]  /*5910*/  BSYNC B0 ;  /* 0x0000000000007941 */ /* 0x000fea0003800000 */
.L_x_2393:
[----:B------:R-:W-:Y:S05]  /*5920*/  BRA `(.L_x_2396) ;  /* 0x0000002c00187947 */ /* 0x000fea0003800000 */
.L_x_2392:
        /* <DEDUP_REMOVED lines=30> */
.L_x_2398:
[----:B------:R-:W-:Y:S05]  /*5b10*/  BSYNC B6 ;  /* 0x0000000000067941 */ /* 0x000fea0003800000 */
.L_x_2397:
[----:B------:R-:W0:Y:S01]  /*5b20*/  S2R R20, SR_TID.X ;  /* 0x0000000000147919 */ /* 0x000e220000002100 */
[----:B------:R-:W-:Y:S01]  /*5b30*/  ULDC.U8 UR4, c[0x0][0x410] ;  /* 0x0001040000047ab9 */ /* 0x000fe20000000000 */
[----:B0-----:R-:W-:Y:S02]  /*5b40*/  VIADD R21, R20, 0xffffff80 ;  /* 0xffffff8014157836 */ /* 0x001fe40000000000 */
[----:B------:R-:W2:Y:S01]  /*5b50*/  LDL R20, [R1+0x34] ;  /* 0x0000340001147983 */ /* 0x000ea20000100800 */
[----:B------:R-:W-:Y:S01]  /*5b60*/  ISETP.NE.AND P0, PT, RZ, UR4, PT ;  /* 0x00000004ff007c0c */ /* 0x000fe2000bf05270 */
[----:B------:R-:W-:Y:S01]  /*5b70*/  BSSY B0, `(.L_x_2399) ;  /* 0x0000299000007945 */ /* 0x000fe20003800000 */
[----:B------:R-:W-:-:S04]  /*5b80*/  LEA.HI R28, R21, R21, RZ, 0x1 ;  /* 0x00000015151c7211 */ /* 0x000fc800078f08ff */
[----:B------:R-:W-:-:S05]  /*5b90*/  SHF.R.S32.HI R28, RZ, 0x1, R28 ;  /* 0x00000001ff1c7819 */ /* 0x000fca000001141c */
[----:B--2---:R-:W-:Y:S02]  /*5ba0*/  IMAD.IADD R10, R28, 0x1, R20 ;  /* 0x000000011c0a7824 */ /* 0x004fe400078e0214 */
[----:B------:R-:W-:Y:S05]  /*5bb0*/  @!P0 BRA `(.L_x_2400) ;  /* 0x0000001400408947 */ /* 0x000fea0003800000 */
[----:B------:R-:W0:Y:S01]  /*5bc0*/  LDC R27, c[0x0][0x448] ;  /* 0x00011200ff1b7b82 */ /* 0x000e220000000800 */
[----:B------:R-:W-:Y:S01]  /*5bd0*/  IMAD.MOV.U32 R11, RZ, RZ, R10 ;  /* 0x000000ffff0b7224 */ /* 0x000fe200078e000a */
[----:B------:R-:W-:Y:S01]  /*5be0*/  ULDC.64 UR4, c[0x0][0x3f8] ;  /* 0x0000fe0000047ab9 */ /* 0x000fe20000000a00 */
[----:B------:R-:W-:Y:S01]  /*5bf0*/  IMAD.MOV.U32 R8, RZ, RZ, R24 ;  /* 0x000000ffff087224 */ /* 0x000fe200078e0018 */
[----:B------:R-:W-:Y:S01]  /*5c00*/  ULDC.64 UR6, c[0x0][0x408] ;  /* 0x0001020000067ab9 */ /* 0x000fe20000000a00 */
[----:B------:R-:W-:Y:S01]  /*5c10*/  IMAD.MOV.U32 R9, RZ, RZ, R33 ;  /* 0x000000ffff097224 */ /* 0x000fe200078e0021 */
[----:B------:R-:W-:Y:S01]  /*5c20*/  ULDC.64 UR8, c[0x0][0x400] ;  /* 0x0001000000087ab9 */ /* 0x000fe20000000a00 */
[----:B------:R-:W-:Y:S02]  /*5c30*/  IMAD.MOV.U32 R6, RZ, RZ, R26 ;  /* 0x000000ffff067224 */ /* 0x000fe400078e001a */
[----:B------:R-:W-:Y:S01]  /*5c40*/  IMAD.MOV.U32 R7, RZ, RZ, R31 ;  /* 0x000000ffff077224 */ /* 0x000fe200078e001f */
[----:B0-----:R-:W-:-:S13]  /*5c50*/  ISETP.NE.AND P0, PT, R27, 0x1, PT ;  /* 0x000000011b00780c */ /* 0x001fda0003f05270 */
[----:B------:R-:W0:Y:S08]  /*5c60*/  @P0 LDC R3, c[0x0][0x44c] ;  /* 0x00011300ff030b82 */ /* 0x000e300000000800 */
[----:B------:R-:W1:Y:S01]  /*5c70*/  @P0 LDC R5, c[0x0][0x450] ;  /* 0x00011400ff050b82 */ /* 0x000e620000000800 */
[----:B0-----:R-:W-:-:S05]  /*5c80*/  @P0 IMAD.HI.U32 R0, R10, R3, RZ ;  /* 0x000000030a000227 */ /* 0x001fca00078e00ff */
[----:B-1----:R-:W-:-:S04]  /*5c90*/  @P0 SHF.R.U32.HI R11, RZ, R5, R0 ;  /* 0x00000005ff0b0219 */ /* 0x002fc80000011600 */
[----:B------:R-:W-:Y:S01]  /*5ca0*/  SHF.R.S32.HI R0, RZ, 0x1f, R11 ;  /* 0x0000001fff007819 */ /* 0x000fe2000001140b */
[----:B------:R-:W-:-:S04]  /*5cb0*/  IMAD.WIDE.U32 R8, R11, UR6, R8 ;  /* 0x000000060b087c25 */ /* 0x000fc8000f8e0008 */
[----:B------:R-:W-:Y:S01]  /*5cc0*/  IMAD R4, R0, UR4, RZ ;  /* 0x0000000400047c24 */ /* 0x000fe2000f8e02ff */
[----:B------:R-:W-:Y:S01]  /*5cd0*/  IADD3 R5, P1, R8, UR8, RZ ;  /* 0x0000000808057c10 */ /* 0x000fe2000ff3e0ff */
[----:B------:R-:W-:-:S04]  /*5ce0*/  IMAD.WIDE.U32 R6, R11, UR4, R6 ;  /* 0x000000040b067c25 */ /* 0x000fc8000f8e0006 */
[----:B------:R-:W-:Y:S02]  /*5cf0*/  IMAD R0, R0, UR6, RZ ;  /* 0x0000000600007c24 */ /* 0x000fe4000f8e02ff */
[C---:B------:R-:W-:Y:S01]  /*5d00*/  IMAD R13, R11.reuse, UR5, R4 ;  /* 0x000000050b0d7c24 */ /* 0x040fe2000f8e0204 */
[----:B------:R-:W-:Y:S01]  /*5d10*/  ULDC.64 UR4, c[0x0][0x3e8] ;  /* 0x0000fa0000047ab9 */ /* 0x000fe20000000a00 */
[----:B------:R-:W-:Y:S01]  /*5d20*/  IMAD R8, R11, UR7, R0 ;  /* 0x000000070b087c24 */ /* 0x000fe2000f8e0200 */
[----:B------:R-:W-:Y:S01]  /*5d30*/  IADD3 R3, P0, R6, UR4, RZ ;  /* 0x0000000406037c10 */ /* 0x000fe2000ff1e0ff */
[----:B------:R-:W-:-:S03]  /*5d40*/  UMOV UR4, 0xffffffff ;  /* 0xffffffff00047882 */ /* 0x000fc60000000000 */
[----:B------:R-:W-:Y:S02]  /*5d50*/  IADD3.X R13, R7, UR5, R13, P0, !PT ;  /* 0x00000005070d7c10 */ /* 0x000fe400087fe40d */
[----:B------:R-:W-:Y:S01]  /*5d60*/  IADD3.X R4, R9, UR9, R8, P1, !PT ;  /* 0x0000000909047c10 */ /* 0x000fe20008ffe408 */
[----:B------:R-:W-:Y:S06]  /*5d70*/  BRA.DIV UR4, `(.L_x_2401) ;  /* 0x0000014e04107947 */ /* 0x000fec000b800000 */
[----:B------:R0:W1:Y:S04]  /*5d80*/  SHFL.IDX PT, R0, R13, RZ, 0x1e1f ;  /* 0x001e1fff0d007589 */ /* 0x00006800000e0000 */
[----:B------:R-:W2:Y:S04]  /*5d90*/  SHFL.IDX PT, R3, R3, RZ, 0x1e1f ;  /* 0x001e1fff03037589 */ /* 0x000ea800000e0000 */
[----:B------:R-:W3:Y:S04]  /*5da0*/  SHFL.IDX PT, R4, R4, RZ, 0x1e1f ;  /* 0x001e1fff04047589 */ /* 0x000ee800000e0000 */
[----:B------:R0:W4:Y:S02]  /*5db0*/  SHFL.IDX PT, R14, R5, RZ, 0x1e1f ;  /* 0x001e1fff050e7589 */ /* 0x00012400000e0000 */
.L_x_2618:
[----:B0-----:R-:W5:Y:S04]  /*5dc0*/  LDL R5, [R1+0xc] ;  /* 0x00000c0001057983 */ /* 0x001f680000100800 */
        /* <DEDUP_REMOVED lines=12> */
[----:B------:R-:W-:Y:S06]  /*5e90*/  @P0 BRA `(.L_x_2403) ;  /* 0x00000000005c0947 */ /* 0x000fec0003800000 */
[----:B------:R-:W2:Y:S01]  /*5ea0*/  LDL.64 R30, [R1+0x18] ;  /* 0x00001800011e7983 */ /* 0x000ea20000100a00 */
[----:B------:R-:W-:-:S03]  /*5eb0*/  ULDC UR4, c[0x0][0x3f4] ;  /* 0x0000fd0000047ab9 */ /* 0x000fc60000000800 */
[----:B------:R-:W3:Y:S04]  /*5ec0*/  LDL R15, [R1+0x2c] ;  /* 0x00002c00010f7983 */ /* 0x000ee80000100800 */
[----:B------:R-:W1:Y:S01]  /*5ed0*/  LDL R26, [R1+0x74] ;  /* 0x00007400011a7983 */ /* 0x000e620000100800 */
[----:B------:R-:W-:Y:S02]  /*5ee0*/  CS2R R10, SRZ ;  /* 0x00000000000a7805 */ /* 0x000fe4000001ff00 */
[----:B------:R-:W-:Y:S02]  /*5ef0*/  CS2R R8, SRZ ;  /* 0x0000000000087805 */ /* 0x000fe4000001ff00 */
[----:B------:R-:W-:Y:S02]  /*5f00*/  CS2R R20, SRZ ;  /* 0x0000000000147805 */ /* 0x000fe4000001ff00 */
[----:B------:R-:W-:-:S02]  /*5f10*/  CS2R R12, SRZ ;  /* 0x00000000000c7805 */ /* 0x000fc4000001ff00 */
[----:B--2---:R-:W-:Y:S02]  /*5f20*/  ISETP.GE.AND P4, PT, R30, UR4, PT ;  /* 0x000000041e007c0c */ /* 0x004fe4000bf86270 */
[----:B---3--:R-:W-:-:S11]  /*5f30*/  ISETP.GE.AND P5, PT, R15, UR4, PT ;  /* 0x000000040f007c0c */ /* 0x008fd6000bfa6270 */
[CC--:B------:R-:W-:Y:S02]  /*5f40*/  @!P4 IADD3 R6, P0, R30.reuse, R3.reuse, RZ ;  /* 0x000000031e06c210 */ /* 0x0c0fe40007f1e0ff */
[C---:B------:R-:W-:Y:S02]  /*5f50*/  @!P5 IADD3 R24, P2, R15.reuse, R3, RZ ;  /* 0x000000030f18d210 */ /* 0x040fe40007f5e0ff */
[----:B------:R-:W-:Y:S02]  /*5f60*/  @!P4 SHF.R.S32.HI R3, RZ, 0x1f, R30 ;  /* 0x0000001fff03c819 */ /* 0x000fe4000001141e */
[-C--:B----4-:R-:W-:Y:S01]  /*5f70*/  @!P4 IADD3 R30, P1, R30, R14.reuse, RZ ;  /* 0x0000000e1e1ec210 */ /* 0x090fe20007f3e0ff */
[C-C-:B-1----:R-:W-:Y:S01]  /*5f80*/  @!P5 IMAD.X R25, R0.reuse, 0x1, R26.reuse, P2 ;  /* 0x000000010019d824 */ /* 0x142fe200010e061a */
[----:B------:R-:W-:Y:S01]  /*5f90*/  @!P5 IADD3 R14, P3, R15, R14, RZ ;  /* 0x0000000e0f0ed210 */ /* 0x000fe20007f7e0ff */
[--C-:B------:R-:W-:Y:S02]  /*5fa0*/  @!P4 IMAD.X R7, R0, 0x1, R3.reuse, P0 ;  /* 0x000000010007c824 */ /* 0x100fe400000e0603 */
[C---:B------:R-:W-:Y:S01]  /*5fb0*/  @!P4 IMAD.X R31, R4.reuse, 0x1, R3, P1 ;  /* 0x00000001041fc824 */ /* 0x040fe200008e0603 */
[----:B------:R0:W5:Y:S01]  /*5fc0*/  @!P5 LD.E.64 R10, desc[UR40][R24.64] ;  /* 0x00000028180ad980 */ /* 0x000162000c101b00 */
[----:B------:R-:W-:-:S03]  /*5fd0*/  @!P5 IMAD.X R15, R4, 0x1, R26, P3 ;  /* 0x00000001040fd824 */ /* 0x000fc600018e061a */
[----:B------:R0:W5:Y:S04]  /*5fe0*/  @!P4 LD.E.64 R20, desc[UR40][R6.64] ;  /* 0x000000280614c980 */ /* 0x000168000c101b00 */
[----:B------:R0:W5:Y:S04]  /*5ff0*/  @!P5 LD.E.64 R8, desc[UR40][R14.64] ;  /* 0x000000280e08d980 */ /* 0x000168000c101b00 */
[----:B------:R0:W5:Y:S02]  /*6000*/  @!P4 LD.E.64 R12, desc[UR40][R30.64] ;  /* 0x000000281e0cc980 */ /* 0x000164000c101b00 */
.L_x_2403:
[----:B------:R-:W-:Y:S05]  /*6010*/  BSYNC B1 ;  /* 0x0000000000017941 */ /* 0x000fea0003800000 */
.L_x_2402:
[----:B-1----:R-:W2:Y:S01]  /*6020*/  LDL.LU R0, [R1+0x4] ;  /* 0x0000040001007983 */ /* 0x002ea20000300800 */
[----:B------:R-:W1:Y:S01]  /*6030*/  SYNCS.PHASECHK.TRANS64.TRYWAIT P0, [R18+URZ+0x13200], R5 ;  /* 0x01320005120075a7 */ /* 0x000e62000800017f */
[----:B------:R-:W-:Y:S01]  /*6040*/  BSSY B1, `(.L_x_2404) ;  /* 0x0000005000017945 */ /* 0x000fe20003800000 */
[----:B--2---:R-:W-:-:S05]  /*6050*/  IMAD R0, R0, -0xc0, R27 ;  /* 0xffffff4000007824 */ /* 0x004fca00078e021b */
[----:B------:R-:W-:-:S04]  /*6060*/  VIMNMX R0, R0, 0xc0, PT ;  /* 0x000000c000007848 */ /* 0x000fc80003fe0100 */
[----:B------:R-:W-:Y:S01]  /*6070*/  ISETP.GE.AND P1, PT, R28, R0, PT ;  /* 0x000000001c00720c */ /* 0x000fe20003f26270 */
[----:B-1----:R-:W-:-:S12]  /*6080*/  @!P0 BRA `(.L_x_2405) ;  /* 0x0000014800b88947 */ /* 0x002fd80003800000 */
.L_x_2619:
[----:B------:R-:W-:Y:S05]  /*6090*/  BSYNC B1 ;  /* 0x0000000000017941 */ /* 0x000fea0003800000 */
.L_x_2404:
[----:B------:R-:W-:Y:S05]  /*60a0*/  @P1 BRA `(.L_x_2406) ;  /* 0x0000002400141947 */ /* 0x000fea0003800000 */
[----:B0-----:R-:W2:Y:S01]  /*60b0*/  LDL.64 R6, [R1+0x18] ;  /* 0x0000180001067983 */ /* 0x001ea20000100a00 */
[----:B------:R-:W2:Y:S03]  /*60c0*/  LDC R0, c[0x0][0x3f4] ;  /* 0x0000fd00ff007b82 */ /* 0x000ea60000000800 */
[----:B------:R-:W3:Y:S04]  /*60d0*/  LDL R3, [R1+0x2c] ;  /* 0x00002c0001037983 */ /* 0x000ee80000100800 */
[----:B------:R0:W5:Y:S01]  /*60e0*/  LDL R36, [R1+0x30] ;  /* 0x0000300001247983 */ /* 0x0001620000100800 */
[----:B------:R-:W-:Y:S01]  /*60f0*/  BSSY B1, `(.L_x_2407) ;  /* 0x000007b000017945 */ /* 0x000fe20003800000 */
[----:B--2---:R-:W-:-:S02]  /*6100*/  ISETP.GE.AND P0, PT, R6, R0, PT ;  /* 0x000000000600720c */ /* 0x004fc40003f06270 */
[----:B---3--:R-:W-:-:S11]  /*6110*/  ISETP.GE.AND P1, PT, R3, R0, PT ;  /* 0x000000000300720c */ /* 0x008fd60003f26270 */
[----:B0-----:R-:W-:Y:S05]  /*6120*/  @P0 BRA `(.L_x_2408) ;  /* 0x0000000400dc0947 */ /* 0x001fea0003800000 */
[----:B-----5:R-:W-:Y:S01]  /*6130*/  IMAD.IADD R0, R18, 0x1, R36 ;  /* 0x0000000112007824 */ /* 0x020fe200078e0224 */
[----:B----4-:R-:W-:Y:S02]  /*6140*/  SHF.R.U32.HI R14, RZ, 0x8, R20 ;  /* 0x00000008ff0e7819 */ /* 0x010fe40000011614 */
[----:B------:R-:W-:Y:S02]  /*6150*/  LOP3.LUT R3, R20, 0xff, RZ, 0xc0, !PT ;  /* 0x000000ff14037812 */ /* 0x000fe400078ec0ff */
[----:B-1----:R-:W0:Y:S01]  /*6160*/  LDS.128 R4, [R0+0xb000] ;  /* 0x00b0000000047984 */ /* 0x002e220000000c00 */
        /* <DEDUP_REMOVED lines=8> */
[----:B------:R-:W-:-:S02]  /*61f0*/  LOP3.LUT R26, R13, 0xff, RZ, 0xc0, !PT ;  /* 0x000000ff0d1a7812 */ /* 0x000fc400078ec0ff */
[----:B------:R-:W-:Y:S02]  /*6200*/  LOP3.LUT R27, R27, 0xff, RZ, 0xc0, !PT ;  /* 0x000000ff1b1b7812 */ /* 0x000fe400078ec0ff */
[----:B------:R-:W-:Y:S02]  /*6210*/  SHF.R.U32.HI R31, RZ, 0x10, R13 ;  /* 0x00000010ff1f7819 */ /* 0x000fe4000001160d */
[----:B------:R-:W-:Y:S02]  /*6220*/  PRMT R15, R24, 0x7604, R15 ;  /* 0x00007604180f7816 */ /* 0x000fe4000000000f */
[----:B------:R-:W-:Y:S01]  /*6230*/  LOP3.LUT R25, R14, 0xff, RZ, 0xc0, !PT ;  /* 0x000000ff0e197812 */ /* 0x000fe200078ec0ff */
[----:B------:R-:W-:Y:S01]  /*6240*/  IMAD.U32 R14, R28, 0x10000, RZ ;  /* 0x000100001c0e7824 */ /* 0x000fe200078e00ff */
[----:B------:R-:W-:Y:S02]  /*6250*/  LOP3.LUT R24, R12, 0xff, RZ, 0xc0, !PT ;  /* 0x000000ff0c187812 */ /* 0x000fe400078ec0ff */
[----:B------:R-:W-:-:S02]  /*6260*/  PRMT R26, R27, 0x7604, R26 ;  /* 0x000076041b1a7816 */ /* 0x000fc4000000001a */
[----:B------:R-:W-:Y:S02]  /*6270*/  SHF.L.U32 R31, R31, 0x10, RZ ;  /* 0x000000101f1f7819 */ /* 0x000fe400000006ff */
[----:B------:R-:W-:Y:S02]  /*6280*/  PRMT R27, R25, 0x7604, R24 ;  /* 0x00007604191b7816 */ /* 0x000fe40000000018 */
[----:B------:R-:W-:Y:S02]  /*6290*/  LOP3.LUT R25, R15, 0xff0000, R14, 0xf8, !PT ;  /* 0x00ff00000f197812 */ /* 0x000fe400078ef80e */
[----:B------:R-:W-:Y:S02]  /*62a0*/  LOP3.LUT R31, R26, 0xff0000, R31, 0xf8, !PT ;  /* 0x00ff00001a1f7812 */ /* 0x000fe400078ef81f */
[----:B------:R-:W-:Y:S02]  /*62b0*/  LOP3.LUT R25, R25, 0xff000000, R21, 0xf8, !PT ;  /* 0xff00000019197812 */ /* 0x000fe400078ef815 */
[----:B------:R-:W-:-:S02]  /*62c0*/  LOP3.LUT R31, R31, 0xff000000, R13, 0xf8, !PT ;  /* 0xff0000001f1f7812 */ /* 0x000fc400078ef80d */
[----:B------:R-:W-:Y:S02]  /*62d0*/  LOP3.LUT R15, R3, 0xff0000, R20, 0xf8, !PT ;  /* 0x00ff0000030f7812 */ /* 0x000fe400078ef814 */
        /* <DEDUP_REMOVED lines=92> */
.L_x_2408:
[----:B------:R-:W-:Y:S05]  /*68a0*/  BSYNC B1 ;  /* 0x0000000000017941 */ /* 0x000fea0003800000 */
.L_x_2407:
[----:B------:R-:W-:Y:S05]  /*68b0*/  @P1 BRA `(.L_x_2406) ;  /* 0x0000001c00101947 */ /* 0x000fea0003800000 */
[----:B0-----:R-:W2:Y:S01]  /*68c0*/  LDL R0, [R1+0x70] ;  /* 0x0000700001007983 */ /* 0x001ea20000100800 */
[----:B-----5:R-:W-:Y:S01]  /*68d0*/  IMAD.IADD R3, R18, 0x1, R36 ;  /* 0x0000000112037824 */ /* 0x020fe200078e0224 */
[----:B------:R-:W-:Y:S02]  /*68e0*/  SHF.R.U32.HI R13, RZ, 0x8, R11 ;  /* 0x00000008ff0d7819 */ /* 0x000fe4000001160b */
[----:B------:R-:W-:Y:S02]  /*68f0*/  SHF.R.U32.HI R24, RZ, 0x8, R9 ;  /* 0x00000008ff187819 */ /* 0x000fe40000011609 */
[----:B------:R-:W-:Y:S02]  /*6900*/  SHF.R.U32.HI R15, RZ, 0x8, R8 ;  /* 0x00000008ff0f7819 */ /* 0x000fe40000011608 */
[----:B----4-:R-:W-:Y:S02]  /*6910*/  LOP3.LUT R14, R11, 0xff, RZ, 0xc0, !PT ;  /* 0x000000ff0b0e7812 */ /* 0x010fe400078ec0ff */
        /* <DEDUP_REMOVED lines=25> */
[----:B--2---:R-:W-:Y:S01]  /*6ab0*/  LOP3.LUT P0, RZ, R0, 0x2, RZ, 0xc0, !PT ;  /* 0x0000000200ff7812 */ /* 0x004fe2000780c0ff */
[----:B------:R-:W-:-:S12]  /*6ac0*/  VIADD R0, R3, 0x20 ;  /* 0x0000002003007836 */ /* 0x000fd80000000000 */
[----:B------:R-:W-:Y:S01]  /*6ad0*/  @P0 VIADD R0, R3, 0xffffffe0 ;  /* 0xffffffe003000836 */ /* 0x000fe20000000000 */
[----:B------:R-:W-:-:S04]  /*6ae0*/  SHF.R.U32.HI R3, RZ, 0x8, R10 ;  /* 0x00000008ff037819 */ /* 0x000fc8000001160a */
[----:B-1----:R-:W0:Y:S01]  /*6af0*/  LDS.128 R4, [R0+0xb000] ;  /* 0x00b0000000047984 */ /* 0x002e220000000c00 */
        /* <DEDUP_REMOVED lines=22> */
[----:B------:R-:W-:Y:S01]  /*6c60*/  FFMA.FTZ R31, R9, R24, R27 ;  /* 0x00000018091f7223 */ /* 0x000fe2000001001b */
        /* <DEDUP_REMOVED lines=69> */
.L_x_2400:
[----:B------:R-:W0:Y:S01]  /*70c0*/  LDC R9, c[0x0][0x448] ;  /* 0x00011200ff097b82 */ /* 0x000e220000000800 */
        /* <DEDUP_REMOVED lines=11> */
[----:B-1----:R-:W-:Y:S01]  /*7180*/  @P0 SHF.R.U32.HI R3, RZ, R5, R0 ;  /* 0x00000005ff030219 */ /* 0x002fe20000011600 */
[----:B------:R-:W-:-:S03]  /*7190*/  IMAD.MOV.U32 R5, RZ, RZ, R31 ;  /* 0x000000ffff057224 */ /* 0x000fc600078e001f */
[----:B------:R-:W-:Y:S01]  /*71a0*/  SHF.R.S32.HI R0, RZ, 0x1f, R3 ;  /* 0x0000001fff007819 */ /* 0x000fe20000011403 */
[----:B------:R-:W-:-:S04]  /*71b0*/  IMAD.WIDE.U32 R4, R3, UR4, R4 ;  /* 0x0000000403047c25 */ /* 0x000fc8000f8e0004 */
[----:B------:R-:W-:Y:S02]  /*71c0*/  IMAD R8, R0, UR4, RZ ;  /* 0x0000000400087c24 */ /* 0x000fe4000f8e02ff */
[----:B------:R-:W-:-:S04]  /*71d0*/  IMAD.WIDE.U32 R6, R3, UR6, R6 ;  /* 0x0000000603067c25 */ /* 0x000fc8000f8e0006 */
[C---:B------:R-:W-:Y:S01]  /*71e0*/  IMAD R13, R3.reuse, UR5, R8 ;  /* 0x00000005030d7c24 */ /* 0x040fe2000f8e0208 */
[----:B------:R-:W-:Y:S01]  /*71f0*/  ULDC.64 UR4, c[0x0][0x3e8] ;  /* 0x0000fa0000047ab9 */ /* 0x000fe20000000a00 */
[----:B------:R-:W-:Y:S01]  /*7200*/  IMAD R8, R0, UR6, RZ ;  /* 0x0000000600087c24 */ /* 0x000fe2000f8e02ff */
[----:B------:R-:W-:Y:S01]  /*7210*/  IADD3 R21, P0, R4, UR4, RZ ;  /* 0x0000000404157c10 */ /* 0x000fe2000ff1e0ff */
[----:B------:R-:W-:Y:S01]  /*7220*/  UMOV UR4, 0xffffffff ;  /* 0xffffffff00047882 */ /* 0x000fe20000000000 */
[----:B------:R-:W-:Y:S01]  /*7230*/  IADD3 R0, P1, R6, UR8, RZ ;  /* 0x0000000806007c10 */ /* 0x000fe2000ff3e0ff */
[----:B------:R-:W-:Y:S01]  /*7240*/  IMAD R25, R3, UR7, R8 ;  /* 0x0000000703197c24 */ /* 0x000fe2000f8e0208 */
[----:B------:R-:W-:-:S04]  /*7250*/  IADD3.X R13, R5, UR5, R13, P0, !PT ;  /* 0x00000005050d7c10 */ /* 0x000fc800087fe40d */
[----:B------:R-:W-:Y:S01]  /*7260*/  IADD3.X R25, R7, UR9, R25, P1, !PT ;  /* 0x0000000907197c10 */ /* 0x000fe20008ffe419 */
[----:B------:R-:W-:Y:S06]  /*7270*/  BRA.DIV UR4, `(.L_x_2409) ;  /* 0x0000013a04507947 */ /* 0x000fec000b800000 */
[----:B------:R0:W1:Y:S04]  /*7280*/  SHFL.IDX PT, R3, R13, RZ, 0x1e1f ;  /* 0x001e1fff0d037589 */ /* 0x00006800000e0000 */
[----:B------:R-:W2:Y:S04]  /*7290*/  SHFL.IDX PT, R21, R21, RZ, 0x1e1f ;  /* 0x001e1fff15157589 */ /* 0x000ea800000e0000 */
[----:B------:R-:W3:Y:S04]  /*72a0*/  SHFL.IDX PT, R25, R25, RZ, 0x1e1f ;  /* 0x001e1fff19197589 */ /* 0x000ee800000e0000 */
[----:B------:R0:W4:Y:S02]  /*72b0*/  SHFL.IDX PT, R14, R0, RZ, 0x1e1f ;  /* 0x001e1fff000e7589 */ /* 0x00012400000e0000 */
.L_x_2625:
[----:B0-----:R-:W5:Y:S01]  /*72c0*/  LDL R0, [R1+0xc] ;  /* 0x00000c0001007983 */ /* 0x001f620000100800 */
[----:B------:R-:W0:Y:S03]  /*72d0*/  LDC R33, c[0x0][0x3f4] ;  /* 0x0000fd00ff217b82 */ /* 0x000e260000000800 */
[----:B------:R-:W2:Y:S01]  /*72e0*/  LDL R4, [R1+0x64] ;  /* 0x0000640001047983 */ /* 0x000ea20000100800 */
[----:B------:R-:W-:Y:S01]  /*72f0*/  BSSY B1, `(.L_x_2410) ;  /* 0x0000016000017945 */ /* 0x000fe20003800000 */
[----:B------:R-:W-:Y:S01]  /*7300*/  CS2R R6, SRZ ;  /* 0x0000000000067805 */ /* 0x000fe2000001ff00 */
[----:B-----5:R-:W-:Y:S01]  /*7310*/  IMAD R31, R0, R9, RZ ;  /* 0x00000009001f7224 */ /* 0x020fe200078e02ff */
[----:B------:R-:W-:Y:S02]  /*7320*/  CS2R R8, SRZ ;  /* 0x0000000000087805 */ /* 0x000fe4000001ff00 */
[----:B--2---:R-:W-:-:S02]  /*7330*/  LEA.HI R0, R4, R4, RZ, 0x1 ;  /* 0x0000000404007211 */ /* 0x004fc400078f08ff */
[----:B------:R-:W-:Y:S02]  /*7340*/  ISETP.GE.AND P0, PT, R10, R31, PT ;  /* 0x0000001f0a00720c */ /* 0x000fe40003f06270 */
[----:B------:R-:W-:Y:S02]  /*7350*/  CS2R R10, SRZ ;  /* 0x00000000000a7805 */ /* 0x000fe4000001ff00 */
[----:B------:R-:W-:-:S05]  /*7360*/  LOP3.LUT R0, R0, 0xfffffffe, RZ, 0xc0, !PT ;  /* 0xfffffffe00007812 */ /* 0x000fca00078ec0ff */
[----:B------:R-:W-:Y:S01]  /*7370*/  IMAD.IADD R0, R4, 0x1, -R0 ;  /* 0x0000000104007824 */ /* 0x000fe200078e0a00 */
[----:B------:R-:W-:-:S04]  /*7380*/  CS2R R4, SRZ ;  /* 0x0000000000047805 */ /* 0x000fc8000001ff00 */
        /* <DEDUP_REMOVED lines=12> */
.L_x_2411:
[----:B------:R-:W-:Y:S05]  /*7450*/  BSYNC B1 ;  /* 0x0000000000017941 */ /* 0x000fea0003800000 */
.L_x_2410:
[----:B------:R-:W1:Y:S01]  /*7460*/  S2R R0, SR_TID.X ;  /* 0x0000000000007919 */ /* 0x000e620000002100 */
[----:B------:R-:W2:Y:S01]  /*7470*/  SYNCS.PHASECHK.TRANS64.TRYWAIT P1, [R18+URZ+0x13200], R27 ;  /* 0x0132001b120075a7 */ /* 0x000ea2000802017f */
[----:B-1----:R-:W-:Y:S02]  /*7480*/  VIADD R3, R0, 0xffffff80 ;  /* 0xffffff8000037836 */ /* 0x002fe40000000000 */
        /* <DEDUP_REMOVED lines=8> */
[----:B--2---:R-:W-:-:S12]  /*7510*/  @!P1 BRA `(.L_x_2413) ;  /* 0x0000013800149947 */ /* 0x004fd80003800000 */
.L_x_2626:
[----:B------:R-:W-:Y:S05]  /*7520*/  BSYNC B1 ;  /* 0x0000000000017941 */ /* 0x000fea0003800000 */
.L_x_2412:
[----:B------:R-:W-:Y:S05]  /*7530*/  @P0 BRA `(.L_x_2406) ;  /* 0x0000000c00f00947 */ /* 0x000fea0003800000 */
[----:B------:R-:W2:Y:S04]  /*7540*/  LDL R39, [R1+0x3c] ;  /* 0x00003c0001277983 */ /* 0x000ea80000100800 */
[----:B------:R-:W3:Y:S04]  /*7550*/  LDL R34, [R1+0x40] ;  /* 0x0000400001227983 */ /* 0x000ee80000100800 */
[----:B------:R-:W3:Y:S04]  /*7560*/  LDL R32, [R1+0x44] ;  /* 0x0000440001207983 */ /* 0x000ee80000100800 */
[----:B------:R-:W3:Y:S01]  /*7570*/  LDL R50, [R1+0x78] ;  /* 0x0000780001327983 */ /* 0x000ee20000100800 */
[----:B-----5:R-:W-:-:S02]  /*7580*/  SHF.R.U32.HI R0, RZ, 0x8, R4 ;  /* 0x00000008ff007819 */ /* 0x020fc40000011604 */
[----:B------:R-:W-:Y:S02]  /*7590*/  LOP3.LUT R3, R4, 0xff, RZ, 0xc0, !PT ;  /* 0x000000ff04037812 */ /* 0x000fe400078ec0ff */
[----:B------:R-:W-:Y:S02]  /*75a0*/  LOP3.LUT R0, R0, 0xff, RZ, 0xc0, !PT ;  /* 0x000000ff00007812 */ /* 0x000fe400078ec0ff */
[----:B------:R-:W-:Y:S02]  /*75b0*/  SHF.R.U32.HI R25, RZ, 0x8, R5 ;  /* 0x00000008ff197819 */ /* 0x000fe40000011605 */
        /* <DEDUP_REMOVED lines=8> */
[----:B------:R-:W-:Y:S02]  /*7640*/  SHF.R.U32.HI R21, RZ, 0x8, R8 ;  /* 0x00000008ff157819 */ /* 0x000fe40000011608 */
[----:B------:R-:W-:-:S02]  /*7650*/  PRMT R31, R3, 0x7604, R12 ;  /* 0x00007604031f7816 */ /* 0x000fc4000000000c */
[----:B------:R-:W-:Y:S02]  /*7660*/  LOP3.LUT R24, R8, 0xff, RZ, 0xc0, !PT ;  /* 0x000000ff08187812 */ /* 0x000fe400078ec0ff */
[----:B------:R-:W-:Y:S02]  /*7670*/  LOP3.LUT R21, R21, 0xff, RZ, 0xc0, !PT ;  /* 0x000000ff15157812 */ /* 0x000fe400078ec0ff */
[----:B------:R-:W-:Y:S02]  /*7680*/  SHF.R.U32.HI R3, RZ, 0x8, R10 ;  /* 0x00000008ff037819 */ /* 0x000fe4000001160a */
[----:B------:R-:W-:Y:S02]  /*7690*/  PRMT R37, R21, 0x7604, R24 ;  /* 0x0000760415257816 */ /* 0x000fe40000000018 */
[----:B-1----:R-:W-:Y:S02]  /*76a0*/  SHF.R.U32.HI R27, RZ, 0x8, R11 ;  /* 0x00000008ff1b7819 */ /* 0x002fe4000001160b */
[----:B------:R-:W-:-:S02]  /*76b0*/  LOP3.LUT R25, R3, 0xff, RZ, 0xc0, !PT ;  /* 0x000000ff03197812 */ /* 0x000fc400078ec0ff */
[----:B------:R-:W-:Y:S02]  /*76c0*/  SHF.R.U32.HI R21, RZ, 0x8, R9 ;  /* 0x00000008ff157819 */ /* 0x000fe40000011609 */
[----:B----4-:R-:W-:Y:S02]  /*76d0*/  SHF.R.U32.HI R14, RZ, 0x8, R7 ;  /* 0x00000008ff0e7819 */ /* 0x010fe40000011607 */
        /* <DEDUP_REMOVED lines=9> */
[----:B--2---:R-:W-:-:S02]  /*7770*/  LOP3.LUT R0, R39, 0x30, R0, 0xf8, !PT ;  /* 0x0000003027007812 */ /* 0x004fc400078ef800 */
[----:B------:R-:W-:Y:S02]  /*7780*/  PRMT R39, R21, 0x7604, R24 ;  /* 0x0000760415277816 */ /* 0x000fe40000000018 */
[----:B---3--:R-:W-:Y:S02]  /*7790*/  LOP3.LUT R3, R0, R34, RZ, 0x3c, !PT ;  /* 0x0000002200037212 */ /* 0x008fe400078e3cff */
[----:B------:R-:W-:Y:S02]  /*77a0*/  PRMT R34, R27, 0x7604, R30 ;  /* 0x000076041b227816 */ /* 0x000fe4000000001e */
[----:B------:R-:W-:Y:S02]  /*77b0*/  IADD3 R0, R18, R32, R3 ;  /* 0x0000002012007210 */ /* 0x000fe40007ffe003 */
[----:B------:R-:W-:Y:S01]  /*77c0*/  SHF.R.U32.HI R21, RZ, 0x10, R5 ;  /* 0x00000010ff157819 */ /* 0x000fe20000011605 */
[----:B------:R-:W-:Y:S01]  /*77d0*/  LDS.128 R12, [R50+0xb000] ;  /* 0x00b00000320c7984 */ /* 0x000fe20000000c00 */
[----:B------:R-:W-:-:S02]  /*77e0*/  SHF.R.U32.HI R3, RZ, 0x10, R4 ;  /* 0x00000010ff037819 */ /* 0x000fc40000011604 */
[----:B------:R-:W-:Y:S01]  /*77f0*/  SHF.R.U32.HI R30, RZ, 0x10, R6 ;  /* 0x00000010ff1e7819 */ /* 0x000fe20000011606 */
[----:B------:R-:W0:Y:S01]  /*7800*/  LDS.128 R24, [R0+0xb000] ;  /* 0x00b0000000187984 */ /* 0x000e220000000c00 */
[----:B------:R-:W-:Y:S02]  /*7810*/  LOP3.LUT R21, R21, 0xff, RZ, 0xc0, !PT ;  /* 0x000000ff15157812 */ /* 0x000fe400078ec0ff */
[----:B------:R-:W-:Y:S02]  /*7820*/  LOP3.LUT R3, R3, 0xff, RZ, 0xc0, !PT ;  /* 0x000000ff03037812 */ /* 0x000fe400078ec0ff */
[----:B------:R-:W-:Y:S02]  /*7830*/  LOP3.LUT R30, R30, 0xff, RZ, 0xc0, !PT ;  /* 0x000000ff1e1e7812 */ /* 0x000fe400078ec0ff */
[----:B------:R-:W-:Y:S02]  /*7840*/  PRMT R21, R21, 0x7054, R28 ;  /* 0x0000705415157816 */ /* 0x000fe4000000001c */
[----:B------:R-:W-:-:S02]  /*7850*/  SHF.R.U32.HI R28, RZ, 0x10, R9 ;  /* 0x00000010ff1c7819 */ /* 0x000fc40000011609 */
[----:B------:R-:W-:Y:S02]  /*7860*/  PRMT R3, R3, 0x7054, R20 ;  /* 0x0000705403037816 */ /* 0x000fe40000000014 */
[----:B------:R-:W-:Y:S02]  /*7870*/  PRMT R33, R30, 0x7054, R31 ;  /* 0x000070541e217816 */ /* 0x000fe4000000001f */
[----:B------:R-:W-:Y:S02]  /*7880*/  SHF.R.U32.HI R20, RZ, 0x10, R8 ;  /* 0x00000010ff147819 */ /* 0x000fe40000011608 */
[----:B------:R-:W-:Y:S02]  /*7890*/  SHF.R.U32.HI R30, RZ, 0x10, R10 ;  /* 0x00000010ff1e7819 */ /* 0x000fe4000001160a */
[----:B------:R-:W-:Y:S02]  /*78a0*/  SHF.R.U32.HI R31, RZ, 0x10, R11 ;  /* 0x00000010ff1f7819 */ /* 0x000fe4000001160b */
[----:B------:R-:W-:-:S02]  /*78b0*/  LOP3.LUT R28, R28, 0xff, RZ, 0xc0, !PT ;  /* 0x000000ff1c1c7812 */ /* 0x000fc400078ec0ff */
[----:B------:R-:W-:Y:S02]  /*78c0*/  LOP3.LUT R20, R20, 0xff, RZ, 0xc0, !PT ;  /* 0x000000ff14147812 */ /* 0x000fe400078ec0ff */
[----:B------:R-:W-:Y:S02]  /*78d0*/  LOP3.LUT R30, R30, 0xff, RZ, 0xc0, !PT ;  /* 0x000000ff1e1e7812 */ /* 0x000fe400078ec0ff */
[----:B------:R-:W-:Y:S02]  /*78e0*/  LOP3.LUT R31, R31, 0xff, RZ, 0xc0, !PT ;  /* 0x000000ff1f1f7812 */ /* 0x000fe400078ec0ff */
[----:B------:R-:W-:Y:S02]  /*78f0*/  PRMT R39, R28, 0x7054, R39 ;  /* 0x000070541c277816 */ /* 0x000fe40000000027 */
[----:B------:R-:W-:Y:S02]  /*7900*/  PRMT R37, R20, 0x7054, R37 ;  /* 0x0000705414257816 */ /* 0x000fe40000000025 */
[----:B------:R-:W-:-:S02]  /*7910*/  PRMT R41, R30, 0x7054, R41 ;  /* 0x000070541e297816 */ /* 0x000fc40000000029 */
[----:B------:R-:W-:Y:S02]  /*7920*/  SHF.R.U32.HI R32, RZ, 0x10, R7 ;  /* 0x00000010ff207819 */ /* 0x000fe40000011607 */
[----:B------:R-:W-:Y:S02]  /*7930*/  PRMT R43, R31, 0x7054, R34 ;  /* 0x000070541f2b7816 */ /* 0x000fe40000000022 */
[----:B------:R-:W-:Y:S02]  /*7940*/  LOP3.LUT R39, R39, 0xff000000, R9, 0xf8, !PT ;  /* 0xff00000027277812 */ /* 0x000fe400078ef809 */
[----:B------:R-:W-:Y:S02]  /*7950*/  LOP3.LUT R31, R21, 0xff000000, R5, 0xf8, !PT ;  /* 0xff000000151f7812 */ /* 0x000fe400078ef805 */
[----:B------:R-:W-:Y:S02]  /*7960*/  LOP3.LUT R20, R3, 0xff000000, R4, 0xf8, !PT ;  /* 0xff00000003147812 */ /* 0x000fe400078ef804 */
[----:B------:R-:W-:-:S02]  /*7970*/  LOP3.LUT R28, R37, 0xff000000, R8, 0xf8, !PT ;  /* 0xff000000251c7812 */ /* 0x000fc400078ef808 */
[----:B------:R-:W-:Y:S02]  /*7980*/  LOP3.LUT R4, R41, 0xff000000, R10, 0xf8, !PT ;  /* 0xff00000029047812 */ /* 0x000fe400078ef80a */
[----:B------:R-:W-:Y:S02]  /*7990*/  LOP3.LUT R32, R32, 0xff, RZ, 0xc0, !PT ;  /* 0x000000ff20207812 */ /* 0x000fe400078ec0ff */
[----:B------:R-:W-:Y:S02]  /*79a0*/  LOP3.LUT R43, R43, 0xff000000, R11, 0xf8, !PT ;  /* 0xff0000002b2b7812 */ /* 0x000fe400078ef80b */
[----:B------:R-:W-:Y:S02]  /*79b0*/  F2FP.F16.E4M3.UNPACK_B R37, R39 ;  /* 0x00000027ff25723e */ /* 0x000fe400020006ff */
[----:B0-----:R-:W-:Y:S02]  /*79c0*/  F2FP.F16.E4M3.UNPACK_B R10, R25 ;  /* 0x00000019ff0a723e */ /* 0x001fe400020006ff */
[----:B------:R-:W-:-:S02]  /*79d0*/  F2FP.F16.E4M3.UNPACK_B R11, R31 ;  /* 0x0000001fff0b723e */ /* 0x000fc400020006ff */
[----:B------:R-:W-:Y:S02]  /*79e0*/  PRMT R35, R32, 0x7054, R35 ;  /* 0x0000705420237816 */ /* 0x000fe40000000023 */
[----:B------:R-:W-:Y:S01]  /*79f0*/  LOP3.LUT R3, R33, 0xff000000, R6, 0xf8, !PT ;  /* 0xff00000021037812 */ /* 0x000fe200078ef806 */
[--C-:B------:R-:W-:Y:S01]  /*7a00*/  HADD2.F32 R6, -RZ, R10.reuse.H0_H0 ;  /* 0x2000000aff067230 */ /* 0x100fe20000004100 */
[-C--:B------:R-:W-:Y:S01]  /*7a10*/  F2FP.F16.E4M3.UNPACK_B R8, R13.reuse ;  /* 0x0000000dff08723e */ /* 0x080fe200020006ff */
[----:B------:R-:W-:Y:S01]  /*7a20*/  HADD2.F32 R10, -RZ, R10.H1_H1 ;  /* 0x3000000aff0a7230 */ /* 0x000fe20000004100 */
[----:B------:R-:W-:Y:S02]  /*7a30*/  F2FP.F16.E4M3.UNPACK_B R21, R13.H1 ;  /* 0x0000000dff15723e */ /* 0x000fe400030006ff */
[-C--:B------:R-:W-:Y:S01]  /*7a40*/  F2FP.F16.E4M3.UNPACK_B R30, R15.reuse ;  /* 0x0000000fff1e723e */ /* 0x080fe200020006ff */
[--C-:B------:R-:W-:Y:S01]  /*7a50*/  HADD2.F32 R9, -RZ, R8.reuse.H0_H0 ;  /* 0x20000008ff097230 */ /* 0x100fe20000004100 */
[----:B------:R-:W-:Y:S01]  /*7a60*/  F2FP.F16.E4M3.UNPACK_B R36, R15.H1 ;  /* 0x0000000fff24723e */ /* 0x000fe200030006ff */
[--C-:B------:R-:W-:Y:S01]  /*7a70*/  HADD2.F32 R15, -RZ, R37.reuse.H0_H0 ;  /* 0x20000025ff0f7230 */ /* 0x100fe20000004100 */
[-C--:B------:R-:W-:Y:S01]  /*7a80*/  F2FP.F16.E4M3.UNPACK_B R13, R12.reuse ;  /* 0x0000000cff0d723e */ /* 0x080fe200020006ff */
[----:B------:R-:W-:Y:S01]  /*7a90*/  HADD2.F32 R37, -RZ, R37.H1_H1 ;  /* 0x30000025ff257230 */ /* 0x000fe20000004100 */
[----:B------:R-:W-:Y:S01]  /*7aa0*/  F2FP.F16.E4M3.UNPACK_B R33, R12.H1 ;  /* 0x0000000cff21723e */ /* 0x000fe200030006ff */
[----:B------:R-:W-:Y:S01]  /*7ab0*/  HADD2.F32 R12, -RZ, R11.H0_H0 ;  /* 0x2000000bff0c7230 */ /* 0x000fe20000004100 */
[----:B------:R-:W-:Y:S01]  /*7ac0*/  LOP3.LUT R34, R35, 0xff000000, R7, 0xf8, !PT ;  /* 0xff00000023227812 */ /* 0x000fe200078ef807 */
[----:B------:R-:W-:Y:S01]  /*7ad0*/  HADD2.F32 R8, -RZ, R8.H1_H1 ;  /* 0x30000008ff087230 */ /* 0x000fe20000004100 */
[----:B------:R-:W-:Y:S01]  /*7ae0*/  F2FP.F16.E4M3.UNPACK_B R32, R27 ;  /* 0x0000001bff20723e */ /* 0x000fe200020006ff */
[----:B------:R-:W-:Y:S01]  /*7af0*/  FMUL.FTZ R41, R10, R37 ;  /* 0x000000250a297220 */ /* 0x000fe20000410000 */
[----:B------:R-:W-:Y:S01]  /*7b00*/  F2FP.F16.E4M3.UNPACK_B R38, R27.H1 ;  /* 0x0000001bff26723e */ /* 0x000fe200030006ff */
[----:B------:R-:W-:Y:S01]  /*7b10*/  FMUL.FTZ R40, R6, R12 ;  /* 0x0000000c06287220 */ /* 0x000fe20000410000 */
[----:B------:R-:W-:-:S02]  /*7b20*/  F2FP.F16.E4M3.UNPACK_B R27, R24 ;  /* 0x00000018ff1b723e */ /* 0x000fc400020006ff */
[----:B------:R-:W-:Y:S01]  /*7b30*/  F2FP.F16.E4M3.UNPACK_B R35, R24.H1 ;  /* 0x00000018ff23723e */ /* 0x000fe200030006ff */
[----:B------:R-:W-:Y:S01]  /*7b40*/  FMUL.FTZ R24, R6, R15 ;  /* 0x0000000f06187220 */ /* 0x000fe20000410000 */
[----:B------:R-:W-:Y:S02]  /*7b50*/  F2FP.F16.E4M3.UNPACK_B R25, R25.H1 ;  /* 0x00000019ff19723e */ /* 0x000fe400030006ff */
[----:B------:R-:W-:Y:S01]  /*7b60*/  F2FP.F16.E4M3.UNPACK_B R39, R39.H1 ;  /* 0x00000027ff27723e */ /* 0x000fe200030006ff */
[C---:B------:R-:W-:Y:S01]  /*7b70*/  FFMA.FTZ R6, R9.reuse, R12, -R24 ;  /* 0x0000000c09067223 */ /* 0x040fe20000010818 */
[----:B------:R-:W-:Y:S01]  /*7b80*/  F2FP.F16.E4M3.UNPACK_B R31, R31.H1 ;  /* 0x0000001fff1f723e */ /* 0x000fe200030006ff */
[----:B------:R-:W-:Y:S01]  /*7b90*/  FFMA.FTZ R9, R9, R15, R40 ;  /* 0x0000000f09097223 */ /* 0x000fe20000010028 */
[----:B------:R-:W-:Y:S01]  /*7ba0*/  HADD2.F32 R15, -RZ, R11.H1_H1 ;  /* 0x3000000bff0f7230 */ /* 0x000fe20000004100 */
[-C--:B------:R-:W-:Y:S01]  /*7bb0*/  F2FP.F16.E4M3.UNPACK_B R7, R26.reuse ;  /* 0x0000001aff07723e */ /* 0x080fe200020006ff */
[----:B------:R-:W-:Y:S01]  /*7bc0*/  HADD2.F32 R40, -RZ, R39.H0_H0 ;  /* 0x20000027ff287230 */ /* 0x000fe20000004100 */
[----:B------:R-:W-:Y:S01]  /*7bd0*/  F2FP.F16.E4M3.UNPACK_B R26, R26.H1 ;  /* 0x0000001aff1a723e */ /* 0x000fe200030006ff */
[----:B------:R-:W-:-:S02]  /*7be0*/  HADD2.F32 R11, -RZ, R25.H0_H0 ;  /* 0x20000019ff0b7230 */ /* 0x000fc40000004100 */
[-C--:B------:R-:W-:Y:S01]  /*7bf0*/  FMUL.FTZ R10, R10, R15.reuse ;  /* 0x0000000f0a0a7220 */ /* 0x080fe20000410000 */
        /* <DEDUP_REMOVED lines=8> */
[----:B------:R-:W-:Y:S01]  /*7c80*/  F2FP.F16.E4M3.UNPACK_B R37, R34 ;  /* 0x00000022ff25723e */ /* 0x000fe200020006ff */
[----:B------:R-:W-:Y:S01]  /*7c90*/  FFMA.FTZ R10, R12, R24, -R45 ;  /* 0x000000180c0a7223 */ /* 0x000fe2000001082d */
[----:B------:R-:W-:Y:S01]  /*7ca0*/  F2FP.F16.E4M3.UNPACK_B R41, R43 ;  /* 0x0000002bff29723e */ /* 0x000fe200020006ff */
[----:B------:R-:W-:-:S02]  /*7cb0*/  HADD2.F32 R25, -RZ, R25.H1_H1 ;  /* 0x30000019ff197230 */ /* 0x000fc40000004100 */
[----:B------:R-:W-:Y:S01]  /*7cc0*/  FFMA.FTZ R12, R12, R40, R47 ;  /* 0x000000280c0c7223 */ /* 0x000fe2000001002f */
[----:B------:R-:W-:Y:S01]  /*7cd0*/  HADD2.F32 R24, -RZ, R31.H1_H1 ;  /* 0x3000001fff187230 */ /* 0x000fe20000004100 */
[----:B------:R-:W-:Y:S01]  /*7ce0*/  F2FP.F16.E4M3.UNPACK_B R14, R14.H1 ;  /* 0x0000000eff0e723e */ /* 0x000fe200030006ff */
[----:B------:R-:W-:Y:S02]  /*7cf0*/  HADD2.F32 R15, -RZ, R32.H0_H0 ;  /* 0x20000020ff0f7230 */ /* 0x000fe40000004100 */
[C---:B------:R-:W-:Y:S01]  /*7d00*/  FMUL.FTZ R46, R25.reuse, R42 ;  /* 0x0000002a192e7220 */ /* 0x040fe20000410000 */
[----:B------:R-:W-:Y:S02]  /*7d10*/  HADD2.F32 R40, -RZ, R37.H0_H0 ;  /* 0x20000025ff287230 */ /* 0x000fe40000004100 */
[----:B------:R-:W-:Y:S01]  /*7d20*/  FMUL.FTZ R25, R25, R24 ;  /* 0x0000001819197220 */ /* 0x000fe20000410000 */
[----:B------:R-:W-:Y:S02]  /*7d30*/  HADD2.F32 R44, -RZ, R41.H0_H0 ;  /* 0x20000029ff2c7230 */ /* 0x000fe40000004100 */
[----:B------:R-:W-:-:S02]  /*7d40*/  HADD2.F32 R21, -RZ, R21.H1_H1 ;  /* 0x30000015ff157230 */ /* 0x000fc40000004100 */
[C---:B------:R-:W-:Y:S01]  /*7d50*/  FMUL.FTZ R39, R15.reuse, R40 ;  /* 0x000000280f277220 */ /* 0x040fe20000410000 */
[----:B------:R-:W-:Y:S02]  /*7d60*/  HADD2.F32 R31, -RZ, R30.H0_H0 ;  /* 0x2000001eff1f7230 */ /* 0x000fe40000004100 */
[----:B------:R-:W-:Y:S01]  /*7d70*/  FMUL.FTZ R48, R15, R44 ;  /* 0x0000002c0f307220 */ /* 0x000fe20000410000 */
[----:B------:R-:W-:Y:S02]  /*7d80*/  HADD2.F32 R41, -RZ, R41.H1_H1 ;  /* 0x30000029ff297230 */ /* 0x000fe40000004100 */
[C---:B------:R-:W-:Y:S01]  /*7d90*/  FFMA.FTZ R15, R21.reuse, R24, -R46 ;  /* 0x00000018150f7223 */ /* 0x040fe2000001082e */
[----:B------:R-:W-:Y:S01]  /*7da0*/  FFMA.FTZ R25, R21, R42, R25 ;  /* 0x0000002a15197223 */ /* 0x000fe20000010019 */
[C---:B------:R-:W-:Y:S01]  /*7db0*/  FFMA.FTZ R21, R31.reuse, R44, R39 ;  /* 0x0000002c1f157223 */ /* 0x040fe20000010027 */
[----:B------:R-:W-:Y:S01]  /*7dc0*/  HADD2.F32 R39, -RZ, R37.H1_H1 ;  /* 0x30000025ff277230 */ /* 0x000fe20000004100 */
[----:B------:R-:W-:Y:S01]  /*7dd0*/  F2FP.F16.E4M3.UNPACK_B R44, R43.H1 ;  /* 0x0000002bff2c723e */ /* 0x000fe200030006ff */
[----:B------:R-:W-:Y:S01]  /*7de0*/  HADD2.F32 R32, -RZ, R32.H1_H1 ;  /* 0x30000020ff207230 */ /* 0x000fe20000004100 */
[----:B------:R-:W-:Y:S01]  /*7df0*/  F2FP.F16.E4M3.UNPACK_B R37, R34.H1 ;  /* 0x00000022ff25723e */ /* 0x000fe200030006ff */
[----:B------:R-:W-:Y:S01]  /*7e00*/  FFMA.FTZ R24, R31, R40, -R48 ;  /* 0x000000281f187223 */ /* 0x000fe20000010830 */
[----:B------:R-:W-:Y:S01]  /*7e10*/  HADD2.F32 R31, -RZ, R38.H0_H0 ;  /* 0x20000026ff1f7230 */ /* 0x000fe20000004100 */
[----:B------:R-:W-:Y:S01]  /*7e20*/  F2FP.SATFINITE.E4M3.F32.PACK_AB_MERGE_C R12, R25, R12, RZ ;  /* 0x0000000c190c723e */ /* 0x000fe200048070ff */
        /* <DEDUP_REMOVED lines=17> */
[----:B------:R-:W-:Y:S02]  /*7f40*/  HADD2.F32 R39, -RZ, R38.H1_H1 ;  /* 0x30000026ff277230 */ /* 0x000fe40000004100 */
[----:B------:R-:W-:-:S02]  /*7f50*/  HADD2.F32 R45, -RZ, R43.H0_H0 ;  /* 0x2000002bff2d7230 */ /* 0x000fc40000004100 */
[----:B------:R-:W-:Y:S02]  /*7f60*/  HADD2.F32 R38, -RZ, R35.H0_H0 ;  /* 0x20000023ff267230 */ /* 0x000fe40000004100 */
        /* <DEDUP_REMOVED lines=9> */
[----:B------:R-:W-:Y:S02]  /*8000*/  HADD2.F32 R40, -RZ, R40.H1_H1 ;  /* 0x30000028ff287230 */ /* 0x000fe40000004100 */
[C---:B------:R-:W-:Y:S01]  /*8010*/  FFMA.FTZ R45, R36.reuse, R45, R38 ;  /* 0x0000002d242d7223 */ /* 0x040fe20000010026 */
[----:B------:R-:W-:Y:S02]  /*8020*/  HADD2.F32 R38, -RZ, R43.H1_H1 ;  /* 0x3000002bff267230 */ /* 0x000fe40000004100 */
[----:B------:R-:W-:Y:S01]  /*8030*/  FFMA.FTZ R42, R36, R41, -R39 ;  /* 0x00000029242a7223 */ /* 0x000fe20000010827 */
[----:B------:R-:W-:Y:S01]  /*8040*/  FFMA.FTZ R49, R37, R44, R49 ;  /* 0x0000002c25317223 */ /* 0x000fe20000010031 */
[----:B------:R-:W-:Y:S01]  /*8050*/  HADD2.F32 R33, -RZ, R33.H1_H1 ;  /* 0x30000021ff217230 */ /* 0x000fe20000004100 */
[----:B------:R-:W-:Y:S01]  /*8060*/  F2FP.F16.E4M3.UNPACK_B R36, R20 ;  /* 0x00000014ff24723e */ /* 0x000fe200020006ff */
[C---:B------:R-:W-:Y:S01]  /*8070*/  FMUL.FTZ R20, R35.reuse, R38 ;  /* 0x0000002623147220 */ /* 0x040fe20000410000 */
[----:B------:R-:W-:Y:S01]  /*8080*/  F2FP.F16.E4M3.UNPACK_B R37, R28 ;  /* 0x0000001cff25723e */ /* 0x000fe200020006ff */
[----:B------:R-:W-:Y:S01]  /*8090*/  FMUL.FTZ R39, R35, R40 ;  /* 0x0000002823277220 */ /* 0x000fe20000410000 */
[----:B------:R-:W-:-:S02]  /*80a0*/  HADD2.F32 R28, -RZ, R27.H0_H0 ;  /* 0x2000001bff1c7230 */ /* 0x000fc40000004100 */
[C---:B------:R-:W-:Y:S01]  /*80b0*/  FFMA.FTZ R43, R33.reuse, R40, -R20 ;  /* 0x00000028212b7223 */ /* 0x040fe20000010814 */
[----:B------:R-:W-:Y:S02]  /*80c0*/  HADD2.F32 R27, -RZ, R27.H1_H1 ;  /* 0x3000001bff1b7230 */ /* 0x000fe40000004100 */
[----:B------:R-:W-:Y:S01]  /*80d0*/  FFMA.FTZ R44, R33, R38, R39 ;  /* 0x00000026212c7223 */ /* 0x000fe20000010027 */
[--C-:B------:R-:W-:Y:S01]  /*80e0*/  HADD2.F32 R35, -RZ, R37.reuse.H0_H0 ;  /* 0x20000025ff237230 */ /* 0x100fe20000004100 */
[----:B------:R-:W-:Y:S01]  /*80f0*/  F2FP.SATFINITE.E4M3.F32.PACK_AB_MERGE_C R34, R49, R34, RZ ;  /* 0x000000223122723e */ /* 0x000fe200048070ff */
[--C-:B------:R-:W-:Y:S02]  /*8100*/  HADD2.F32 R33, -RZ, R36.reuse.H0_H0 ;  /* 0x20000024ff217230 */ /* 0x100fe40000004100 */
[----:B------:R-:W-:Y:S02]  /*8110*/  HADD2.F32 R38, -RZ, R37.H1_H1 ;  /* 0x30000025ff267230 */ /* 0x000fe40000004100 */
[----:B------:R-:W-:Y:S01]  /*8120*/  FMUL.FTZ R39, R28, R35 ;  /* 0x000000231c277220 */ /* 0x000fe20000410000 */
[----:B------:R-:W-:-:S02]  /*8130*/  HADD2.F32 R36, -RZ, R36.H1_H1 ;  /* 0x30000024ff247230 */ /* 0x000fc40000004100 */
[----:B------:R-:W-:Y:S01]  /*8140*/  FMUL.FTZ R41, R28, R33 ;  /* 0x000000211c297220 */ /* 0x000fe20000410000 */
[--C-:B------:R-:W-:Y:S01]  /*8150*/  HADD2.F32 R20, -RZ, R13.reuse.H0_H0 ;  /* 0x2000000dff147230 */ /* 0x100fe20000004100 */
[----:B------:R-:W-:Y:S01]  /*8160*/  F2FP.F16.E4M3.UNPACK_B R37, R4.H1 ;  /* 0x00000004ff25723e */ /* 0x000fe200030006ff */
[----:B------:R-:W-:Y:S02]  /*8170*/  HADD2.F32 R13, -RZ, R13.H1_H1 ;  /* 0x3000000dff0d7230 */ /* 0x000fe40000004100 */
[C---:B------:R-:W-:Y:S01]  /*8180*/  FMUL.FTZ R40, R27.reuse, R38 ;  /* 0x000000261b287220 */ /* 0x040fe20000410000 */
[----:B------:R-:W-:Y:S01]  /*8190*/  F2FP.F16.E4M3.UNPACK_B R28, R3.H1 ;  /* 0x00000003ff1c723e */ /* 0x000fe200030006ff */
[----:B------:R-:W-:Y:S01]  /*81a0*/  FMUL.FTZ R27, R27, R36 ;  /* 0x000000241b1b7220 */ /* 0x000fe20000410000 */
[C---:B------:R-:W-:Y:S01]  /*81b0*/  FFMA.FTZ R39, R20.reuse, R33, -R39 ;  /* 0x0000002114277223 */ /* 0x040fe20000010827 */
[----:B------:R-:W-:Y:S01]  /*81c0*/  FFMA.FTZ R41, R20, R35, R41 ;  /* 0x0000002314297223 */ /* 0x000fe20000010029 */
[----:B------:R-:W-:-:S02]  /*81d0*/  HADD2.F32 R35, -RZ, R37.H0_H0 ;  /* 0x20000025ff237230 */ /* 0x000fc40000004100 */
[C---:B------:R-:W-:Y:S01]  /*81e0*/  FFMA.FTZ R38, R13.reuse, R38, R27 ;  /* 0x000000260d267223 */ /* 0x040fe2000001001b */
[----:B------:R-:W-:Y:S02]  /*81f0*/  HADD2.F32 R20, -RZ, R26.H0_H0 ;  /* 0x2000001aff147230 */ /* 0x000fe40000004100 */
[----:B------:R-:W-:Y:S01]  /*8200*/  FFMA.FTZ R40, R13, R36, -R40 ;  /* 0x000000240d287223 */ /* 0x000fe20000010828 */
[--C-:B------:R-:W-:Y:S01]  /*8210*/  HADD2.F32 R27, -RZ, R28.reuse.H0_H0 ;  /* 0x2000001cff1b7230 */ /* 0x100fe20000004100 */
[----:B------:R-:W-:Y:S01]  /*8220*/  F2FP.F16.E4M3.UNPACK_B R3, R3 ;  /* 0x00000003ff03723e */ /* 0x000fe200020006ff */
[----:B------:R-:W-:Y:S02]  /*8230*/  HADD2.F32 R33, -RZ, R28.H1_H1 ;  /* 0x3000001cff217230 */ /* 0x000fe40000004100 */
[C---:B------:R-:W-:Y:S01]  /*8240*/  FMUL.FTZ R28, R20.reuse, R35 ;  /* 0x00000023141c7220 */ /* 0x040fe20000410000 */
[----:B------:R-:W-:Y:S02]  /*8250*/  HADD2.F32 R13, -RZ, R14.H0_H0 ;  /* 0x2000000eff0d7230 */ /* 0x000fe40000004100 */
[----:B------:R-:W-:Y:S01]  /*8260*/  FMUL.FTZ R20, R20, R27 ;  /* 0x0000001b14147220 */ /* 0x000fe20000410000 */
[----:B------:R-:W-:Y:S01]  /*8270*/  HADD2.F32 R37, -RZ, R37.H1_H1 ;  /* 0x30000025ff257230 */ /* 0x000fe20000004100 */
[----:B------:R-:W-:Y:S01]  /*8280*/  F2FP.SATFINITE.E4M3.F32.PACK_AB_MERGE_C R44, R44, R45, RZ ;  /* 0x0000002d2c2c723e */ /* 0x000fe200048070ff */
[----:B------:R-:W-:-:S02]  /*8290*/  HADD2.F32 R26, -RZ, R26.H1_H1 ;  /* 0x3000001aff1a7230 */ /* 0x000fc40000004100 */
        /* <DEDUP_REMOVED lines=8> */
[----:B------:R-:W-:Y:S02]  /*8320*/  HADD2.F32 R4, -RZ, R7.H0_H0 ;  /* 0x20000007ff047230 */ /* 0x000fe40000004100 */
[----:B------:R-:W-:Y:S01]  /*8330*/  FFMA.FTZ R46, R14, R37, R26 ;  /* 0x000000250e2e7223 */ /* 0x000fe2000001001a */
[----:B------:R-:W-:-:S02]  /*8340*/  HADD2.F32 R26, -RZ, R20.H0_H0 ;  /* 0x20000014ff1a7230 */ /* 0x000fc40000004100 */
[----:B------:R-:W-:Y:S01]  /*8350*/  FFMA.FTZ R33, R14, R33, -R27 ;  /* 0x000000210e217223 */ /* 0x000fe2000001081b */
[----:B------:R-:W-:Y:S02]  /*8360*/  HADD2.F32 R20, -RZ, R20.H1_H1 ;  /* 0x30000014ff147230 */ /* 0x000fe40000004100 */
[C---:B------:R-:W-:Y:S01]  /*8370*/  FMUL.FTZ R27, R4.reuse, R13 ;  /* 0x0000000d041b7220 */ /* 0x040fe20000410000 */
[----:B------:R-:W-:Y:S02]  /*8380*/  HADD2.F32 R7, -RZ, R7.H1_H1 ;  /* 0x30000007ff077230 */ /* 0x000fe40000004100 */
[----:B------:R-:W-:Y:S01]  /*8390*/  FMUL.FTZ R28, R4, R26 ;  /* 0x0000001a041c7220 */ /* 0x000fe20000410000 */
[----:B------:R-:W-:Y:S01]  /*83a0*/  HADD2.F32 R14, -RZ, R3.H1_H1 ;  /* 0x30000003ff0e7230 */ /* 0x000fe20000004100 */
[----:B------:R-:W-:Y:S01]  /*83b0*/  F2FP.SATFINITE.E4M3.F32.PACK_AB_MERGE_C R33, R33, R36, RZ ;  /* 0x000000242121723e */ /* 0x000fe200048070ff */
[--C-:B------:R-:W-:Y:S02]  /*83c0*/  HADD2.F32 R3, -RZ, R5.reuse.H0_H0 ;  /* 0x20000005ff037230 */ /* 0x100fe40000004100 */
[----:B------:R-:W-:Y:S01]  /*83d0*/  FMUL.FTZ R4, R7, R20 ;  /* 0x0000001407047220 */ /* 0x000fe20000410000 */
[----:B------:R-:W-:-:S02]  /*83e0*/  HADD2.F32 R5, -RZ, R5.H1_H1 ;  /* 0x30000005ff057230 */ /* 0x000fc40000004100 */
[----:B------:R-:W-:Y:S01]  /*83f0*/  FMUL.FTZ R7, R7, R14 ;  /* 0x0000000e07077220 */ /* 0x000fe20000410000 */
[C---:B------:R-:W-:Y:S01]  /*8400*/  FFMA.FTZ R28, R3.reuse, R13, -R28 ;  /* 0x0000000d031c7223 */ /* 0x040fe2000001081c */
[----:B------:R-:W-:Y:S01]  /*8410*/  FFMA.FTZ R27, R3, R26, R27 ;  /* 0x0000001a031b7223 */ /* 0x000fe2000001001b */
[C---:B------:R-:W-:Y:S01]  /*8420*/  FFMA.FTZ R3, R5.reuse, R14, -R4 ;  /* 0x0000000e05037223 */ /* 0x040fe20000010804 */
[----:B------:R-:W-:Y:S01]  /*8430*/  FFMA.FTZ R20, R5, R20, R7 ;  /* 0x0000001405147223 */ /* 0x000fe20000010007 */
[----:B------:R-:W-:Y:S02]  /*8440*/  F2FP.SATFINITE.E4M3.F32.PACK_AB_MERGE_C R5, R15, R10, RZ ;  /* 0x0000000a0f05723e */ /* 0x000fe400048070ff */
[----:B------:R-:W-:Y:S02]  /*8450*/  F2FP.SATFINITE.E4M3.F32.PACK_AB_MERGE_C R7, R47, R32, RZ ;  /* 0x000000202f07723e */ /* 0x000fe400048070ff */
[----:B------:R-:W-:Y:S02]  /*8460*/  F2FP.SATFINITE.E4M3.F32.PACK_AB_MERGE_C R4, R43, R42, RZ ;  /* 0x0000002a2b04723e */ /* 0x000fe400048070ff */
[----:B------:R-:W-:-:S02]  /*8470*/  F2FP.SATFINITE.E4M3.F32.PACK_AB_MERGE_C R10, R46, R35, RZ ;  /* 0x000000232e0a723e */ /* 0x000fc400048070ff */
[----:B------:R-:W-:Y:S02]  /*8480*/  F2FP.SATFINITE.E4M3.F32.PACK_AB_MERGE_C R5, R11, R6, R5 ;  /* 0x000000060b05723e */ /* 0x000fe40004807005 */
[----:B------:R-:W-:Y:S02]  /*8490*/  F2FP.SATFINITE.E4M3.F32.PACK_AB_MERGE_C R7, R31, R24, R7 ;  /* 0x000000181f07723e */ /* 0x000fe40004807007 */
[----:B------:R-:W-:Y:S02]  /*84a0*/  F2FP.SATFINITE.E4M3.F32.PACK_AB_MERGE_C R4, R40, R39, R4 ;  /* 0x000000272804723e */ /* 0x000fe40004807004 */
[----:B------:R-:W-:Y:S02]  /*84b0*/  F2FP.SATFINITE.E4M3.F32.PACK_AB_MERGE_C R6, R3, R28, R33 ;  /* 0x0000001c0306723e */ /* 0x000fe40004807021 */
[----:B------:R-:W-:Y:S02]  /*84c0*/  F2FP.SATFINITE.E4M3.F32.PACK_AB_MERGE_C R11, R30, R21, R34 ;  /* 0x000000151e0b723e */ /* 0x000fe40004807022 */
[----:B------:R-:W-:Y:S01]  /*84d0*/  F2FP.SATFINITE.E4M3.F32.PACK_AB_MERGE_C R10, R20, R27, R10 ;  /* 0x0000001b140a723e */ /* 0x000fe2000480700a */
[----:B------:R0:W-:Y:S04]  /*84e0*/  STS.128 [R50+0xb000], R4 ;  /* 0x00b0000432007388 */ /* 0x0001e80000000c00 */
[----:B------:R0:W-:Y:S02]  /*84f0*/  STS.128 [R0+0xb000], R8 ;  /* 0x00b0000800007388 */ /* 0x0001e40000000c00 */
.L_x_2406:
[----:B------:R-:W-:Y:S05]  /*8500*/  BSYNC B0 ;  /* 0x0000000000007941 */ /* 0x000fea0003800000 */
.L_x_2399:
        /* <DEDUP_REMOVED lines=8> */
.L_x_2396:
[----:B------:R-:W-:-:S13]  /*8590*/  ISETP.NE.AND P0, PT, R157, 0x3, PT ;  /* 0x000000039d00780c */ /* 0x000fda0003f05270 */
[----:B------:R-:W-:Y:S05]  /*85a0*/  @!P0 BRA `(.L_x_2414) ;  /* 0x0000000000048947 */ /* 0x000fea0003800000 */
[----:B------:R-:W-:Y:S01]  /*85b0*/  BPT.TRAP 0x1 ;  /* 0x000000040000795c */ /* 0x000fe20000300000 */
.L_x_2414:
[----:B0----5:R-:W-:Y:S01]  /*85c0*/  IMAD R12, R22, 0x8, R18 ;  /* 0x00000008160c7824 */ /* 0x021fe200078e0212 */
[----:B-1----:R-:W-:-:S04]  /*85d0*/  SHF.L.U32 R3, R156, 0x1f, RZ ;  /* 0x0000001f9c037819 */ /* 0x002fc800000006ff */
[----:B------:R0:W1:Y:S01]  /*85e0*/  SYNCS.PHASECHK.TRANS64.TRYWAIT P1, [R12+URZ+0x13230], R3 ;  /* 0x013230030c0075a7 */ /* 0x000062000802017f */
[----:B------:R-:W-:Y:S05]  /*85f0*/  @!P0 BRA `(.L_x_2415) ;  /* 0x0000000000048947 */ /* 0x000fea0003800000 */
[----:B------:R-:W-:Y:S01]  /*8600*/  BPT.TRAP 0x1 ;  /* 0x000000040000795c */ /* 0x000fe20000300000 */
.L_x_2415:
[----:B--2---:R-:W-:-:S05]  /*8610*/  VIADD R0, R18, 0xe000 ;  /* 0x0000e00012007836 */ /* 0x004fca0000000000 */
        /* <DEDUP_REMOVED lines=8> */
.L_x_2416:
        /* <DEDUP_REMOVED lines=21> */
[----:B------:R-:W-:-:S02]  /*87f0*/  R2UR UR14, R8 ;  /* 0x00000000080e72ca */ /* 0x000fc400000e0000 */
[----:B------:R-:W-:Y:S01]  /*8800*/  R2UR UR15, R9 ;  /* 0x00000000090f72ca */ /* 0x000fe200000e0000 */
[----:B------:R-:W-:Y:S01]  /*8810*/  QGMMA.64x32x32.F32.E4M3.E4M3 R88, gdesc[UR4], RZ, !UPT, gsb0 ;  /* 0x00600000045879f3 */ /* 0x000fe2000c0008ff */
[----:B------:R-:W-:Y:S01]  /*8820*/  R2UR UR12, R4 ;  /* 0x00000000040c72ca */ /* 0x000fe200000e0000 */
[----:B------:R-:W-:Y:S01]  /*8830*/  IMAD.MOV.U32 R9, RZ, RZ, -0x7fffffe0 ;  /* 0x80000020ff097424 */ /* 0x000fe200078e00ff */
[----:B------:R-:W-:Y:S02]  /*8840*/  R2UR UR13, R5 ;  /* 0x00000000050d72ca */ /* 0x000fe400000e0000 */
        /* <DEDUP_REMOVED lines=8> */
[----:B------:R-:W-:Y:S02]  /*88d0*/  R2UR UR20, R4 ;  /* 0x00000000041472ca */ /* 0x000fe400000e0000 */
[----:B------:R-:W-:Y:S02]  /*88e0*/  R2UR UR21, R5 ;  /* 0x00000000051572ca */ /* 0x000fe400000e0000 */
[----:B------:R-:W-:Y:S01]  /*88f0*/  R2UR UR6, R6 ;  /* 0x00000000060672ca */ /* 0x000fe200000e0000 */
[C---:B------:R-:W-:Y:S01]  /*8900*/  VIADD R6, R10.reuse, 0x102 ;  /* 0x000001020a067836 */ /* 0x040fe20000000000 */
[----:B------:R-:W-:Y:S01]  /*8910*/  R2UR UR7, R7 ;  /* 0x00000000070772ca */ /* 0x000fe200000e0000 */
[----:B------:R-:W-:Y:S01]  /*8920*/  IMAD.MOV.U32 R7, RZ, RZ, -0x7fffffe0 ;  /* 0x80000020ff077424 */ /* 0x000fe200078e00ff */
[----:B------:R-:W-:Y:S01]  /*8930*/  IADD3 R8, R10, 0x82, RZ ;  /* 0x000000820a087810 */ /* 0x000fe20007ffe0ff */
[----:B------:R-:W-:-:S02]  /*8940*/  WARPGROUP.DEPBAR.LE gsb0, 0x0 ;  /* 0x00008000000079c5 */ /* 0x000fc40000010000 */
        /* <DEDUP_REMOVED lines=52> */
.L_x_2418:
[----:B------:R-:W2:Y:S01]  /*8c90*/  LDL R0, [R1+0x4c] ;  /* 0x00004c0001007983 */ /* 0x000ea20000100800 */
[----:B01----:R-:W0:Y:S03]  /*8ca0*/  LDC R3, c[0x0][0x448] ;  /* 0x00011200ff037b82 */ /* 0x003e260000000800 */
        /* <DEDUP_REMOVED lines=8> */
[----:B--2---:R-:W-:-:S04]  /*8d30*/  IMAD.IADD R8, R0, 0x1, R110 ;  /* 0x0000000100087824 */ /* 0x004fc800078e026e */
[----:B0-----:R-:W-:-:S05]  /*8d40*/  @P4 IMAD.HI.U32 R0, R8, R3, RZ ;  /* 0x0000000308004227 */ /* 0x001fca00078e00ff */
[----:B-1----:R-:W-:-:S05]  /*8d50*/  @P4 SHF.R.U32.HI R8, RZ, R9, R0 ;  /* 0x00000009ff084219 */ /* 0x002fca0000011600 */
[----:B------:R-:W0:Y:S01]  /*8d60*/  SHFL.IDX PT, R9, R8, 0x1, 0x1c1f ;  /* 0x003c1f0008097f89 */ /* 0x000e2200000e0000 */
[----:B------:R-:W-:Y:S02]  /*8d70*/  IMAD.MOV.U32 R3, RZ, RZ, -0xa0 ;  /* 0xffffff60ff037424 */ /* 0x000fe400078e00ff */
[C---:B---3--:R-:W-:Y:S02]  /*8d80*/  IMAD R0, R104.reuse, -0xa0, R106 ;  /* 0xffffff6068007824 */ /* 0x048fe400078e026a */
[----:B------:R-:W-:Y:S02]  /*8d90*/  IMAD R3, R104, R3, 0xa1 ;  /* 0x000000a168037424 */ /* 0x000fe400078e0203 */
[----:B------:R-:W-:Y:S02]  /*8da0*/  VIADD R0, R0, 0xa0 ;  /* 0x000000a000007836 */ /* 0x000fe40000000000 */
[C---:B----4-:R-:W-:Y:S02]  /*8db0*/  IMAD R3, R10.reuse, -0x2, R3 ;  /* 0xfffffffe0a037824 */ /* 0x050fe400078e0203 */
[----:B------:R-:W-:-:S03]  /*8dc0*/  IMAD R10, R10, -0x2, R0 ;  /* 0xfffffffe0a0a7824 */ /* 0x000fc600078e0200 */
[----:B-----5:R-:W-:-:S04]  /*8dd0*/  IADD3 R3, -R108, R3, R106 ;  /* 0x000000036c037210 */ /* 0x020fc80007ffe16a */
[----:B0-----:R-:W-:-:S04]  /*8de0*/  VIADDMNMX R0, R9, R3, R10, PT ;  /* 0x0000000309007246 */ /* 0x001fc8000380010a */
        /* <DEDUP_REMOVED lines=117> */
[----:B------:R-:W-:-:S04]  /*9540*/  FMNMX.FTZ R39, R133, R0, !PT ;  /* 0x0000000085277209 */ /* 0x000fc80007810000 */
[----:B------:R-:W-:-:S05]  /*9550*/  FMNMX.FTZ R20, R14, R39, !PT ;  /* 0x000000270e147209 */ /* 0x000fca0007810000 */
[----:B------:R-:W0:Y:S04]  /*9560*/  SHFL.BFLY PT, R39, R20, 0x2, 0x1f ;  /* 0x0c401f0014277f89 */ /* 0x000e2800000e0000 */
[----:B------:R-:W1:Y:S01]  /*9570*/  SHFL.IDX PT, R8, R8, RZ, 0x1c1f ;  /* 0x001c1fff08087589 */ /* 0x000e6200000e0000 */
[----:B0-----:R-:W-:-:S05]  /*9580*/  FMNMX.FTZ R26, R20, R39, !PT ;  /* 0x00000027141a7209 */ /* 0x001fca0007810000 */
[----:B------:R-:W0:Y:S01]  /*9590*/  SHFL.BFLY PT, R39, R26, 0x1, 0x1f ;  /* 0x0c201f001a277f89 */ /* 0x000e2200000e0000 */
[----:B-1----:R-:W-:-:S04]  /*95a0*/  VIADDMNMX R3, R8, R3, R10, PT ;  /* 0x0000000308037246 */ /* 0x002fc8000380010a */
[C---:B------:R-:W-:Y:S02]  /*95b0*/  ISETP.GT.AND P2, PT, R3.reuse, 0x1, PT ;  /* 0x000000010300780c */ /* 0x040fe40003f44270 */
[----:B------:R-:W-:Y:S02]  /*95c0*/  ISETP.GT.AND P3, PT, R3, 0x8, PT ;  /* 0x000000080300780c */ /* 0x000fe40003f64270 */
[----:B0-----:R-:W-:-:S04]  /*95d0*/  FMNMX.FTZ R0, R26, R39, !PT ;  /* 0x000000271a007209 */ /* 0x001fc80007810000 */
[----:B------:R-:W-:Y:S01]  /*95e0*/  FSETP.NEU.FTZ.AND P1, PT, R0, -INF , PT ;  /* 0xff8000000000780b */ /* 0x000fe20003f3d000 */
[----:B------:R-:W-:-:S05]  /*95f0*/  FFMA.FTZ R39, R2, R0, -8 ;  /* 0xc100000002277423 */ /* 0x000fca0000010000 */
[----:B------:R-:W-:Y:S02]  /*9600*/  FSEL R39, R39, RZ, P1 ;  /* 0x000000ff27277208 */ /* 0x000fe40000800000 */
[----:B------:R-:W-:Y:S02]  /*9610*/  ISETP.GT.AND P1, PT, R3, RZ, PT ;  /* 0x000000ff0300720c */ /* 0x000fe40003f24270 */
[----:B------:R-:W-:Y:S01]  /*9620*/  FSEL R89, R89, -INF , P2 ;  /* 0xff80000059597808 */ /* 0x000fe20001000000 */
[----:B------:R-:W-:-:S01]  /*9630*/  FFMA.FTZ R91, R2, R91, -R39 ;  /* 0x0000005b025b7223 */ /* 0x000fc20000010827 */
[----:B------:R-:W-:Y:S01]  /*9640*/  FFMA.FTZ R30, R2, R13, -R39 ;  /* 0x0000000d021e7223 */ /* 0x000fe20000010827 */
[----:B------:R-:W-:Y:S02]  /*9650*/  FSEL R13, R88, -INF , P1 ;  /* 0xff800000580d7808 */ /* 0x000fe40000800000 */
[----:B------:R0:W-:Y:S01]  /*9660*/  MUFU.EX2 R20, R91 ;  /* 0x0000005b00147308 */ /* 0x0001e20000000800 */
[----:B------:R-:W-:-:S02]  /*9670*/  ISETP.GT.AND P1, PT, R3, 0x9, PT ;  /* 0x000000090300780c */ /* 0x000fc40003f24270 */
[----:B------:R-:W-:Y:S02]  /*9680*/  FMNMX.FTZ R10, R13, R89, !PT ;  /* 0x000000590d0a7209 */ /* 0x000fe40007810000 */
[----:B------:R-:W-:Y:S02]  /*9690*/  ISETP.GT.AND P2, PT, R3, 0x10, PT ;  /* 0x000000100300780c */ /* 0x000fe40003f44270 */
[----:B0-----:R-:W-:Y:S01]  /*96a0*/  FSEL R91, R92, -INF , P3 ;  /* 0xff8000005c5b7808 */ /* 0x001fe20001800000 */
[----:B------:R0:W-:Y:S01]  /*96b0*/  MUFU.EX2 R8, R30 ;  /* 0x0000001e00087308 */ /* 0x0001e20000000800 */
[----:B------:R-:W-:Y:S01]  /*96c0*/  FSEL R93, R93, -INF , P1 ;  /* 0xff8000005d5d7808 */ /* 0x000fe20000800000 */
[----:B------:R-:W-:Y:S01]  /*96d0*/  FFMA.FTZ R34, R2, R15, -R39 ;  /* 0x0000000f02227223 */ /* 0x000fe20000010827 */
[----:B------:R-:W-:Y:S02]  /*96e0*/  ISETP.GT.AND P1, PT, R3, 0x11, PT ;  /* 0x000000110300780c */ /* 0x000fe40003f24270 */
[----:B------:R-:W-:-:S02]  /*96f0*/  FSEL R15, R96, -INF , P2 ;  /* 0xff800000600f7808 */ /* 0x000fc40001000000 */
[----:B0-----:R-:W-:-:S04]  /*9700*/  FMNMX.FTZ R30, R91, R10, !PT ;  /* 0x0000000a5b1e7209 */ /* 0x001fc80007810000 */
[----:B------:R-:W-:Y:S02]  /*9710*/  FMNMX.FTZ R30, R93, R30, !PT ;  /* 0x0000001e5d1e7209 */ /* 0x000fe40007810000 */
[----:B------:R-:W-:Y:S02]  /*9720*/  ISETP.GT.AND P2, PT, R3, 0x18, PT ;  /* 0x000000180300780c */ /* 0x000fe40003f44270 */
[----:B------:R-:W-:Y:S02]  /*9730*/  FSEL R97, R97, -INF , P1 ;  /* 0xff80000061617808 */ /* 0x000fe40000800000 */
[----:B------:R-:W-:Y:S01]  /*9740*/  FMNMX.FTZ R30, R15, R30, !PT ;  /* 0x0000001e0f1e7209 */ /* 0x000fe20007810000 */
[C-C-:B------:R-:W-:Y:S01]  /*9750*/  FFMA.FTZ R26, R2.reuse, R95, -R39.reuse ;  /* 0x0000005f021a7223 */ /* 0x140fe20000010827 */
[----:B------:R-:W-:-:S01]  /*9760*/  FFMA.FTZ R95, R2, R99, -R39 ;  /* 0x00000063025f7223 */ /* 0x000fc20000010827 */
[----:B------:R-:W-:Y:S02]  /*9770*/  ISETP.GT.AND P1, PT, R3, 0x19, PT ;  /* 0x000000190300780c */ /* 0x000fe40003f24270 */
[----:B------:R-:W-:-:S02]  /*9780*/  FSEL R99, R100, -INF , P2 ;  /* 0xff80000064637808 */ /* 0x000fc40001000000 */
[----:B------:R-:W-:Y:S02]  /*9790*/  FMNMX.FTZ R30, R97, R30, !PT ;  /* 0x0000001e611e7209 */ /* 0x000fe40007810000 */
[----:B------:R-:W-:Y:S02]  /*97a0*/  FSEL R101, R101, -INF , P1 ;  /* 0xff80000065657808 */ /* 0x000fe40000800000 */
[----:B------:R-:W-:Y:S02]  /*97b0*/  ISETP.GT.AND P1, PT, R3, 0x20, PT ;  /* 0x000000200300780c */ /* 0x000fe40003f24270 */
[----:B------:R-:W-:Y:S02]  /*97c0*/  FMNMX.FTZ R30, R99, R30, !PT ;  /* 0x0000001e631e7209 */ /* 0x000fe40007810000 */
[----:B------:R-:W-:Y:S02]  /*97d0*/  ISETP.GT.AND P2, PT, R3, 0x21, PT ;  /* 0x000000210300780c */ /* 0x000fe40003f44270 */
[----:B------:R-:W-:-:S02]  /*97e0*/  FSEL R135, R72, -INF , P1 ;  /* 0xff80000048877808 */ /* 0x000fc40000800000 */
[----:B------:R-:W-:Y:S01]  /*97f0*/  FMNMX.FTZ R30, R101, R30, !PT ;  /* 0x0000001e651e7209 */ /* 0x000fe20007810000 */
[----:B------:R0:W-:Y:S01]  /*9800*/  MUFU.EX2 R10, R34 ;  /* 0x00000022000a7308 */ /* 0x0001e20000000800 */
[----:B------:R-:W-:Y:S02]  /*9810*/  ISETP.GT.AND P1, PT, R3, 0x28, PT ;  /* 0x000000280300780c */ /* 0x000fe40003f24270 */
[----:B------:R-:W-:Y:S01]  /*9820*/  FSEL R73, R73, -INF , P2 ;  /* 0xff80000049497808 */ /* 0x000fe20001000000 */
[----:B------:R-:W-:-:S01]  /*9830*/  FFMA.FTZ R42, R2, R75, -R39 ;  /* 0x0000004b022a7223 */ /* 0x000fc20000010827 */
[----:B------:R-:W-:Y:S02]  /*9840*/  ISETP.GT.AND P2, PT, R3, 0x29, PT ;  /* 0x000000290300780c */ /* 0x000fe40003f44270 */
[----:B0-----:R-:W-:Y:S02]  /*9850*/  FMNMX.FTZ R34, R135, R30, !PT ;  /* 0x0000001e87227209 */ /* 0x001fe40007810000 */
[----:B------:R-:W-:-:S02]  /*9860*/  FSEL R75, R76, -INF , P1 ;  /* 0xff8000004c4b7808 */ /* 0x000fc40000800000 */
[----:B------:R-:W-:Y:S02]  /*9870*/  FMNMX.FTZ R34, R73, R34, !PT ;  /* 0x0000002249227209 */ /* 0x000fe40007810000 */
[----:B------:R-:W-:Y:S02]  /*9880*/  ISETP.GT.AND P1, PT, R3, 0x30, PT ;  /* 0x000000300300780c */ /* 0x000fe40003f24270 */
[----:B------:R-:W-:Y:S02]  /*9890*/  FSEL R77, R77, -INF , P2 ;  /* 0xff8000004d4d7808 */ /* 0x000fe40001000000 */
[----:B------:R-:W-:Y:S01]  /*98a0*/  FMNMX.FTZ R38, R75, R34, !PT ;  /* 0x000000224b267209 */ /* 0x000fe20007810000 */
[----:B------:R-:W-:-:S01]  /*98b0*/  FFMA.FTZ R46, R2, R105, -R39 ;  /* 0x00000069022e7223 */ /* 0x000fc20000010827 */
[----:B------:R-:W-:Y:S02]  /*98c0*/  ISETP.GT.AND P2, PT, R3, 0x31, PT ;  /* 0x000000310300780c */ /* 0x000fe40003f44270 */
[----:B------:R-:W-:-:S02]  /*98d0*/  FSEL R105, R80, -INF , P1 ;  /* 0xff80000050697808 */ /* 0x000fc40000800000 */
[----:B------:R-:W-:Y:S02]  /*98e0*/  FMNMX.FTZ R38, R77, R38, !PT ;  /* 0x000000264d267209 */ /* 0x000fe40007810000 */
[----:B------:R-:W-:Y:S02]  /*98f0*/  ISETP.GT.AND P1, PT, R3, 0x38, PT ;  /* 0x000000380300780c */ /* 0x000fe40003f24270 */
[----:B------:R-:W-:Y:S02]  /*9900*/  FSEL R81, R81, -INF , P2 ;  /* 0xff80000051517808 */ /* 0x000fe40001000000 */
[----:B------:R-:W-:Y:S01]  /*9910*/  FMNMX.FTZ R38, R105, R38, !PT ;  /* 0x0000002669267209 */ /* 0x000fe20007810000 */
[----:B------:R-:W-:Y:S01]  /*9920*/  FFMA.FTZ R137, R2, R79, -R39 ;  /* 0x0000004f02897223 */ /* 0x000fe20000010827 */
[----:B------:R-:W-:Y:S02]  /*9930*/  ISETP.GT.AND P2, PT, R3, 0x39, PT ;  /* 0x000000390300780c */ /* 0x000fe40003f44270 */
[----:B------:R-:W-:-:S02]  /*9940*/  FSEL R79, R84, -INF , P1 ;  /* 0xff800000544f7808 */ /* 0x000fc40000800000 */
[----:B------:R-:W-:Y:S01]  /*9950*/  FMNMX.FTZ R38, R81, R38, !PT ;  /* 0x0000002651267209 */ /* 0x000fe20007810000 */
[----:B------:R0:W-:Y:S01]  /*9960*/  MUFU.EX2 R30, R42 ;  /* 0x0000002a001e7308 */ /* 0x0001e20000000800 */
[----:B------:R-:W-:Y:S02]  /*9970*/  FSEL R85, R85, -INF , P2 ;  /* 0xff80000055557808 */ /* 0x000fe40001000000 */
[C---:B------:R-:W-:Y:S02]  /*9980*/  ISETP.GT.AND P1, PT, R3.reuse, 0x40, PT ;  /* 0x000000400300780c */ /* 0x040fe40003f24270 */
[----:B------:R-:W-:Y:S02]  /*9990*/  ISETP.GT.AND P2, PT, R3, 0x41, PT ;  /* 0x000000410300780c */ /* 0x000fe40003f44270 */
[----:B0-----:R-:W-:Y:S01]  /*99a0*/  FMNMX.FTZ R42, R79, R38, !PT ;  /* 0x000000264f2a7209 */ /* 0x001fe20007810000 */
[----:B------:R0:W-:Y:S03]  /*99b0*/  MUFU.EX2 R34, R46 ;  /* 0x0000002e00227308 */ /* 0x0001e60000000800 */
[----:B------:R-:W-:Y:S01]  /*99c0*/  FMNMX.FTZ R42, R85, R42, !PT ;  /* 0x0000002a552a7209 */ /* 0x000fe20007810000 */
[----:B0-----:R-:W-:Y:S01]  /*99d0*/  FFMA.FTZ R46, R2, R107, -R39 ;  /* 0x0000006b022e7223 */ /* 0x001fe20000010827 */
[----:B------:R-:W-:-:S02]  /*99e0*/  FSEL R107, R56, -INF , P1 ;  /* 0xff800000386b7808 */ /* 0x000fc40000800000 */
[----:B------:R-:W-:Y:S02]  /*99f0*/  ISETP.GT.AND P1, PT, R3, 0x48, PT ;  /* 0x000000480300780c */ /* 0x000fe40003f24270 */
[----:B------:R-:W-:Y:S02]  /*9a00*/  FSEL R57, R57, -INF , P2 ;  /* 0xff80000039397808 */ /* 0x000fe40001000000 */
[----:B------:R-:W-:Y:S01]  /*9a10*/  FMNMX.FTZ R42, R107, R42, !PT ;  /* 0x0000002a6b2a7209 */ /* 0x000fe20007810000 */
[----:B------:R-:W-:-:S01]  /*9a20*/  FFMA.FTZ R139, R2, R83, -R39 ;  /* 0x00000053028b7223 */ /* 0x000fc20000010827 */
[----:B------:R-:W-:Y:S02]  /*9a30*/  ISETP.GT.AND P2, PT, R3, 0x49, PT ;  /* 0x000000490300780c */ /* 0x000fe40003f44270 */
[----:B------:R-:W-:Y:S02]  /*9a40*/  FSEL R83, R60, -INF , P1 ;  /* 0xff8000003c537808 */ /* 0x000fe40000800000 */
[----:B------:R-:W-:Y:S01]  /*9a50*/  FMNMX.FTZ R42, R57, R42, !PT ;  /* 0x0000002a392a7209 */ /* 0x000fe20007810000 */
[----:B------:R0:W-:Y:S01]  /*9a60*/  MUFU.EX2 R38, R46 ;  /* 0x0000002e00267308 */ /* 0x0001e20000000800 */
[----:B------:R-:W-:-:S02]  /*9a70*/  ISETP.GT.AND P1, PT, R3, 0x50, PT ;  /* 0x000000500300780c */ /* 0x000fc40003f24270 */
[----:B------:R-:W-:Y:S01]  /*9a80*/  FSEL R61, R61, -INF , P2 ;  /* 0xff8000003d3d7808 */ /* 0x000fe20001000000 */
[----:B------:R-:W-:-:S01]  /*9a90*/  FFMA.FTZ R50, R2, R109, -R39 ;  /* 0x0000006d02327223 */ /* 0x000fc20000010827 */
[----:B------:R-:W-:Y:S02]  /*9aa0*/  ISETP.GT.AND P2, PT, R3, 0x51, PT ;  /* 0x000000510300780c */ /* 0x000fe40003f44270 */
[----:B0-----:R-:W-:Y:S02]  /*9ab0*/  FMNMX.FTZ R46, R83, R42, !PT ;  /* 0x0000002a532e7209 */ /* 0x001fe40007810000 */
[----:B------:R-:W-:Y:S02]  /*9ac0*/  FSEL R109, R64, -INF , P1 ;  /* 0xff800000406d7808 */ /* 0x000fe40000800000 */
[----:B------:R-:W-:Y:S02]  /*9ad0*/  FMNMX.FTZ R46, R61, R46, !PT ;  /* 0x0000002e3d2e7209 */ /* 0x000fe40007810000 */
[----:B------:R-:W-:-:S02]  /*9ae0*/  ISETP.GT.AND P1, PT, R3, 0x58, PT ;  /* 0x000000580300780c */ /* 0x000fc40003f24270 */
[----:B------:R-:W-:Y:S02]  /*9af0*/  FSEL R65, R65, -INF , P2 ;  /* 0xff80000041417808 */ /* 0x000fe40001000000 */
[----:B------:R-:W-:Y:S01]  /*9b00*/  FMNMX.FTZ R46, R109, R46, !PT ;  /* 0x0000002e6d2e7209 */ /* 0x000fe20007810000 */
[----:B------:R-:W-:-:S01]  /*9b10*/  FFMA.FTZ R141, R2, R87, -R39 ;  /* 0x00000057028d7223 */ /* 0x000fc20000010827 */
[----:B------:R-:W-:Y:S02]  /*9b20*/  ISETP.GT.AND P2, PT, R3, 0x59, PT ;  /* 0x000000590300780c */ /* 0x000fe40003f44270 */
[----:B------:R-:W-:Y:S02]  /*9b30*/  FSEL R87, R68, -INF , P1 ;  /* 0xff80000044577808 */ /* 0x000fe40000800000 */
[----:B------:R-:W-:Y:S02]  /*9b40*/  FMNMX.FTZ R46, R65, R46, !PT ;  /* 0x0000002e412e7209 */ /* 0x000fe40007810000 */
[----:B------:R-:W-:-:S02]  /*9b50*/  FSEL R69, R69, -INF , P2 ;  /* 0xff80000045457808 */ /* 0x000fc40001000000 */
[----:B------:R-:W-:Y:S02]  /*9b60*/  ISETP.GT.AND P1, PT, R3, 0x60, PT ;  /* 0x000000600300780c */ /* 0x000fe40003f24270 */
[----:B------:R-:W-:Y:S01]  /*9b70*/  FMNMX.FTZ R46, R87, R46, !PT ;  /* 0x0000002e572e7209 */ /* 0x000fe20007810000 */
[----:B------:R0:W-:Y:S01]  /*9b80*/  MUFU.EX2 R42, R50 ;  /* 0x00000032002a7308 */ /* 0x0001e20000000800 */
[----:B------:R-:W-:Y:S02]  /*9b90*/  ISETP.GT.AND P2, PT, R3, 0x61, PT ;  /* 0x000000610300780c */ /* 0x000fe40003f44270 */
[----:B------:R-:W-:Y:S01]  /*9ba0*/  FMNMX.FTZ R46, R69, R46, !PT ;  /* 0x0000002e452e7209 */ /* 0x000fe20007810000 */
[----:B0-----:R-:W-:-:S01]  /*9bb0*/  FFMA.FTZ R50, R2, R111, -R39 ;  /* 0x0000006f02327223 */ /* 0x001fc20000010827 */
[----:B------:R-:W-:Y:S02]  /*9bc0*/  FSEL R111, R40, -INF , P1 ;  /* 0xff800000286f7808 */ /* 0x000fe40000800000 */
[----:B------:R-:W-:-:S02]  /*9bd0*/  ISETP.GT.AND P1, PT, R3, 0x68, PT ;  /* 0x000000680300780c */ /* 0x000fc40003f24270 */
[----:B------:R-:W-:Y:S02]  /*9be0*/  FSEL R41, R41, -INF , P2 ;  /* 0xff80000029297808 */ /* 0x000fe40001000000 */
[----:B------:R-:W-:Y:S01]  /*9bf0*/  FMNMX.FTZ R46, R111, R46, !PT ;  /* 0x0000002e6f2e7209 */ /* 0x000fe20007810000 */
[----:B------:R-:W-:Y:S01]  /*9c00*/  FFMA.FTZ R143, R2, R59, -R39 ;  /* 0x0000003b028f7223 */ /* 0x000fe20000010827 */
[----:B------:R-:W-:Y:S02]  /*9c10*/  ISETP.GT.AND P2, PT, R3, 0x69, PT ;  /* 0x000000690300780c */ /* 0x000fe40003f44270 */
        /* <DEDUP_REMOVED lines=9> */
[----:B------:R-:W-:-:S02]  /*9cb0*/  ISETP.GT.AND P1, PT, R3, 0x78, PT ;  /* 0x000000780300780c */ /* 0x000fc40003f24270 */
[----:B------:R-:W-:Y:S02]  /*9cc0*/  FSEL R49, R49, -INF , P2 ;  /* 0xff80000031317808 */ /* 0x000fe40001000000 */
[----:B------:R-:W-:Y:S01]  /*9cd0*/  FMNMX.FTZ R46, R113, R46, !PT ;  /* 0x0000002e712e7209 */ /* 0x000fe20007810000 */
[----:B------:R-:W-:Y:S01]  /*9ce0*/  FFMA.FTZ R145, R2, R63, -R39 ;  /* 0x0000003f02917223 */ /* 0x000fe20000010827 */
[----:B------:R-:W-:Y:S02]  /*9cf0*/  ISETP.GT.AND P2, PT, R3, 0x79, PT ;  /* 0x000000790300780c */ /* 0x000fe40003f44270 */
[----:B------:R-:W-:Y:S02]  /*9d00*/  FSEL R63, R52, -INF , P1 ;  /* 0xff800000343f7808 */ /* 0x000fe40000800000 */
[----:B------:R-:W-:Y:S02]  /*9d10*/  FMNMX.FTZ R46, R49, R46, !PT ;  /* 0x0000002e312e7209 */ /* 0x000fe40007810000 */
[----:B------:R-:W-:-:S02]  /*9d20*/  FSEL R53, R53, -INF , P2 ;  /* 0xff80000035357808 */ /* 0x000fc40001000000 */
[----:B------:R-:W-:Y:S02]  /*9d30*/  ISETP.GT.AND P1, PT, R3, 0x80, PT ;  /* 0x000000800300780c */ /* 0x000fe40003f24270 */
        /* <DEDUP_REMOVED lines=27> */
[----:B------:R-:W-:-:S04]  /*9ef0*/  FMNMX.FTZ R46, R71, R46, !PT ;  /* 0x0000002e472e7209 */ /* 0x000fc80007810000 */
[----:B------:R-:W-:Y:S01]  /*9f00*/  FMNMX.FTZ R3, R37, R46, !PT ;  /* 0x0000002e25037209 */ /* 0x000fe20007810000 */
[----:B------:R0:W-:Y:S04]  /*9f10*/  MUFU.EX2 R24, R48 ;  /* 0x0000003000187308 */ /* 0x0001e80000000800 */
[----:B0-----:R-:W0:Y:S02]  /*9f20*/  SHFL.BFLY PT, R48, R3, 0x2, 0x1f ;  /* 0x0c401f0003307f89 */ /* 0x001e2400000e0000 */
[----:B0-----:R-:W-:-:S05]  /*9f30*/  FMNMX.FTZ R54, R3, R48, !PT ;  /* 0x0000003003367209 */ /* 0x001fca0007810000 */
[----:B------:R-:W0:Y:S01]  /*9f40*/  SHFL.BFLY PT, R3, R54, 0x1, 0x1f ;  /* 0x0c201f0036037f89 */ /* 0x000e2200000e0000 */
[----:B------:R-:W-:-:S01]  /*9f50*/  FFMA.FTZ R9, R2, R9, -R39 ;  /* 0x0000000902097223 */ /* 0x000fc20000010827 */
[----:B------:R-:W-:Y:S01]  /*9f60*/  FFMA.FTZ R11, R2, R11, -R39 ;  /* 0x0000000b020b7223 */ /* 0x000fe20000010827 */
[----:B0-----:R-:W-:-:S04]  /*9f70*/  FMNMX.FTZ R3, R54, R3, !PT ;  /* 0x0000000336037209 */ /* 0x001fc80007810000 */
[----:B------:R-:W-:Y:S01]  /*9f80*/  FSETP.NEU.FTZ.AND P1, PT, R3, -INF , PT ;  /* 0xff8000000300780b */ /* 0x000fe20003f3d000 */
[----:B------:R-:W-:-:S05]  /*9f90*/  FFMA.FTZ R56, R2, R3, -8 ;  /* 0xc100000002387423 */ /* 0x000fca0000010003 */
[----:B------:R-:W-:-:S05]  /*9fa0*/  FSEL R56, R56, RZ, P1 ;  /* 0x000000ff38387208 */ /* 0x000fca0000800000 */
[C-C-:B------:R-:W-:Y:S01]  /*9fb0*/  FFMA.FTZ R13, R2.reuse, R13, -R56.reuse ;  /* 0x0000000d020d7223 */ /* 0x140fe20000010838 */
[----:B------:R-:W-:-:S01]  /*9fc0*/  FFMA.FTZ R58, R2, R89, -R56 ;  /* 0x00000059023a7223 */ /* 0x000fc20000010838 */
[C-C-:B------:R-:W-:Y:S01]  /*9fd0*/  FFMA.FTZ R60, R2.reuse, R91, -R56.reuse ;  /* 0x0000005b023c7223 */ /* 0x140fe20000010838 */
[----:B------:R-:W0:Y:S01]  /*9fe0*/  MUFU.EX2 R9, R9 ;  /* 0x0000000900097308 */ /* 0x000e220000000800 */
[----:B------:R-:W-:-:S01]  /*9ff0*/  FFMA.FTZ R89, R2, R93, -R56 ;  /* 0x0000005d02597223 */ /* 0x000fc20000010838 */
[----:B------:R-:W-:-:S06]  /*a000*/  FFMA.FTZ R15, R2, R15, -R56 ;  /* 0x0000000f020f7223 */ /* 0x000fcc0000010838 */
[----:B------:R-:W-:Y:S08]  /*a010*/  MUFU.EX2 R13, R13 ;  /* 0x0000000d000d7308 */ /* 0x000ff00000000800 */
[----:B------:R-:W1:Y:S01]  /*a020*/  MUFU.EX2 R58, R58 ;  /* 0x0000003a003a7308 */ /* 0x000e620000000800 */
[----:B------:R-:W-:-:S07]  /*a030*/  FFMA.FTZ R62, R2, R97, -R56 ;  /* 0x00000061023e7223 */ /* 0x000fce0000010838 */
[----:B------:R-:W2:Y:S08]  /*a040*/  MUFU.EX2 R11, R11 ;  /* 0x0000000b000b7308 */ /* 0x000eb00000000800 */
[----:B------:R-:W3:Y:S01]  /*a050*/  MUFU.EX2 R60, R60 ;  /* 0x0000003c003c7308 */ /* 0x000ee20000000800 */
[----:B------:R-:W-:-:S07]  /*a060*/  FFMA.FTZ R64, R2, R99, -R56 ;  /* 0x0000006302407223 */ /* 0x000fce0000010838 */
[----:B------:R-:W4:Y:S08]  /*a070*/  MUFU.EX2 R26, R26 ;  /* 0x0000001a001a7308 */ /* 0x000f300000000800 */
[----:B------:R-:W5:Y:S01]  /*a080*/  MUFU.EX2 R89, R89 ;  /* 0x0000005900597308 */ /* 0x000f620000000800 */
[----:B------:R-:W-:-:S01]  /*a090*/  FFMA.FTZ R32, R2, R119, -R39 ;  /* 0x0000007702207223 */ /* 0x000fc20000010827 */
[----:B------:R-:W-:Y:S01]  /*a0a0*/  FFMA.FTZ R54, R2, R35, -R39 ;  /* 0x0000002302367223 */ /* 0x000fe20000010827 */
[----:B0-----:R-:W-:-:S01]  /*a0b0*/  FADD.FTZ R84, R9, R20 ;  /* 0x0000001409547221 */ /* 0x001fc20000010000 */
[----:B------:R-:W-:-:S04]  /*a0c0*/  FFMA.FTZ R82, R2, R45, -R56 ;  /* 0x0000002d02527223 */ /* 0x000fc80000010838 */
[----:B------:R-:W0:Y:S01]  /*a0d0*/  MUFU.EX2 R15, R15 ;  /* 0x0000000f000f7308 */ /* 0x000e220000000800 */
[----:B------:R-:W-:-:S01]  /*a0e0*/  FFMA.FTZ R103, R2, R103, -R39 ;  /* 0x0000006702677223 */ /* 0x000fc20000010827 */
[C-C-:B------:R-:W-:Y:S01]  /*a0f0*/  FFMA.FTZ R21, R2.reuse, R21, -R39.reuse ;  /* 0x0000001502157223 */ /* 0x140fe20000010827 */
[----:B------:R-:W-:-:S01]  /*a100*/  FFMA.FTZ R43, R2, R43, -R39 ;  /* 0x0000002b022b7223 */ /* 0x000fc20000010827 */
[C-C-:B------:R-:W-:Y:S01]  /*a110*/  FFMA.FTZ R36, R2.reuse, R121, -R39.reuse ;  /* 0x0000007902247223 */ /* 0x140fe20000010827 */
[----:B------:R-:W-:-:S01]  /*a120*/  FFMA.FTZ R47, R2, R47, -R39 ;  /* 0x0000002f022f7223 */ /* 0x000fc20000010827 */
[C-C-:B------:R-:W-:Y:S02]  /*a130*/  FFMA.FTZ R46, R2.reuse, R123, -R39.reuse ;  /* 0x0000007b022e7223 */ /* 0x140fe40000010827 */
        /* <DEDUP_REMOVED lines=8> */
[----:B------:R2:W-:Y:S01]  /*a1c0*/  MUFU.EX2 R40, R50 ;  /* 0x0000003200287308 */ /* 0x0005e20000000800 */
[----:B------:R-:W-:-:S01]  /*a1d0*/  FFMA.FTZ R35, R2, R133, -R39 ;  /* 0x0000008502237223 */ /* 0x000fc20000010827 */
[----:B------:R-:W-:Y:S01]  /*a1e0*/  FFMA.FTZ R14, R2, R14, -R39 ;  /* 0x0000000e020e7223 */ /* 0x000fe20000010827 */
[----:B-1----:R-:W-:-:S01]  /*a1f0*/  FADD.FTZ R45, R13, R58 ;  /* 0x0000003a0d2d7221 */ /* 0x002fc20000010000 */
[----:B------:R-:W-:-:S04]  /*a200*/  FFMA.FTZ R91, R2, R101, -R56 ;  /* 0x00000065025b7223 */ /* 0x000fc80000010838 */
[----:B------:R-:W1:Y:S01]  /*a210*/  MUFU.EX2 R62, R62 ;  /* 0x0000003e003e7308 */ /* 0x000e620000000800 */
[----:B--2---:R-:W-:-:S01]  /*a220*/  FFMA.FTZ R50, R2, R127, -R39 ;  /* 0x0000007f02327223 */ /* 0x004fc20000010827 */
[C-C-:B------:R-:W-:Y:S01]  /*a230*/  FFMA.FTZ R39, R2.reuse, R41, -R56.reuse ;  /* 0x0000002902277223 */ /* 0x140fe20000010838 */
[----:B------:R-:W-:-:S01]  /*a240*/  FFMA.FTZ R41, R2, R59, -R56 ;  /* 0x0000003b02297223 */ /* 0x000fc20000010838 */
[----:B------:R-:W-:Y:S01]  /*a250*/  FADD.FTZ R59, R11, R84 ;  /* 0x000000540b3b7221 */ /* 0x000fe20000010000 */
[----:B---3--:R-:W-:-:S01]  /*a260*/  FADD.FTZ R84, R60, R45 ;  /* 0x0000002d3c547221 */ /* 0x008fc20000010000 */
[----:B------:R-:W-:Y:S02]  /*a270*/  FFMA.FTZ R66, R2, R135, -R56 ;  /* 0x0000008702427223 */ /* 0x000fe40000010838 */
[----:B------:R-:W2:Y:S01]  /*a280*/  MUFU.EX2 R64, R64 ;  /* 0x0000004000407308 */ /* 0x000ea20000000800 */
[----:B------:R-:W-:Y:S02]  /*a290*/  VIADD R12, R12, 0x13240 ;  /* 0x000132400c0c7836 */ /* 0x000fe40000000000 */
[----:B----4-:R-:W-:Y:S01]  /*a2a0*/  FADD.FTZ R59, R26, R59 ;  /* 0x0000003b1a3b7221 */ /* 0x010fe20000010000 */
[----:B-----5:R-:W-:-:S01]  /*a2b0*/  FADD.FTZ R84, R89, R84 ;  /* 0x0000005459547221 */ /* 0x020fc20000010000 */
[C-C-:B------:R-:W-:Y:S01]  /*a2c0*/  FFMA.FTZ R73, R2.reuse, R73, -R56.reuse ;  /* 0x0000004902497223 */ /* 0x140fe20000010838 */
[----:B------:R-:W-:-:S02]  /*a2d0*/  FFMA.FTZ R80, R2, R69, -R56 ;  /* 0x0000004502507223 */ /* 0x000fc40000010838 */
[----:B------:R-:W3:Y:S01]  /*a2e0*/  MUFU.EX2 R103, R103 ;  /* 0x0000006700677308 */ /* 0x000ee20000000800 */
[----:B------:R-:W-:Y:S01]  /*a2f0*/  PRMT R69, R112, 0x654, R12 ;  /* 0x0000065470457816 */ /* 0x000fe2000000000c */
[----:B------:R-:W-:Y:S01]  /*a300*/  FADD.FTZ R86, R8, R59 ;  /* 0x0000003b08567221 */ /* 0x000fe20000010000 */
[----:B0-----:R-:W-:-:S01]  /*a310*/  FADD.FTZ R59, R15, R84 ;  /* 0x000000540f3b7221 */ /* 0x001fc20000010000 */
[----:B------:R-:W-:Y:S01]  /*a320*/  FFMA.FTZ R70, R2, R75, -R56 ;  /* 0x0000004b02467223 */ /* 0x000fe20000010838 */
[----:B------:R0:W-:Y:S03]  /*a330*/  SYNCS.ARRIVE.TRANS64.RED.A1T0 RZ, [R69+URZ], RZ ;  /* 0x000000ff45ff79a7 */ /* 0x0001e6000810043f */
[----:B------:R-:W4:Y:S01]  /*a340*/  MUFU.EX2 R91, R91 ;  /* 0x0000005b005b7308 */ /* 0x000f220000000800 */
[----:B-1----:R-:W-:-:S07]  /*a350*/  FADD.FTZ R59, R62, R59 ;  /* 0x0000003b3e3b7221 */ /* 0x002fce0000010000 */
[----:B------:R-:W1:Y:S01]  /*a360*/  MUFU.EX2 R21, R21 ;  /* 0x0000001500157308 */ /* 0x000e620000000800 */
[----:B0-----:R-:W-:-:S01]  /*a370*/  FADD.FTZ R69, R95, R86 ;  /* 0x000000565f457221 */ /* 0x001fc20000010000 */
[----:B------:R-:W-:-:S06]  /*a380*/  FFMA.FTZ R77, R2, R77, -R56 ;  /* 0x0000004d024d7223 */ /* 0x000fcc0000010838 */
[----:B------:R-:W0:Y:S01]  /*a390*/  MUFU.EX2 R66, R66 ;  /* 0x0000004200427308 */ /* 0x000e220000000800 */
[----:B------:R-:W-:-:S01]  /*a3a0*/  FADD.FTZ R86, R10, R69 ;  /* 0x000000450a567221 */ /* 0x000fc20000010000 */
[----:B--2---:R-:W-:-:S06]  /*a3b0*/  FADD.FTZ R84, R64, R59 ;  /* 0x0000003b40547221 */ /* 0x004fcc0000010000 */
[----:B------:R-:W2:Y:S01]  /*a3c0*/  MUFU.EX2 R73, R73 ;  /* 0x0000004900497308 */ /* 0x000ea20000000800 */
[----:B------:R-:W-:-:S01]  /*a3d0*/  FFMA.FTZ R68, R2, R105, -R56 ;  /* 0x0000006902447223 */ /* 0x000fc20000010838 */
[----:B---3--:R-:W-:Y:S01]  /*a3e0*/  FADD.FTZ R86, R103, R86 ;  /* 0x0000005667567221 */ /* 0x008fe20000010000 */
[----:B----4-:R-:W-:-:S05]  /*a3f0*/  FADD.FTZ R59, R91, R84 ;  /* 0x000000545b3b7221 */ /* 0x010fca0000010000 */
[----:B------:R-:W3:Y:S01]  /*a400*/  MUFU.EX2 R70, R70 ;  /* 0x0000004600467308 */ /* 0x000ee20000000800 */
[----:B------:R-:W-:-:S01]  /*a410*/  FFMA.FTZ R75, R2, R81, -R56 ;  /* 0x00000051024b7223 */ /* 0x000fc20000010838 */
[----:B-1----:R-:W-:-:S06]  /*a420*/  FADD.FTZ R69, R21, R86 ;  /* 0x0000005615457221 */ /* 0x002fcc0000010000 */
[----:B------:R-:W1:Y:S01]  /*a430*/  MUFU.EX2 R137, R137 ;  /* 0x0000008900897308 */ /* 0x000e620000000800 */
[----:B0-----:R-:W-:-:S01]  /*a440*/  FADD.FTZ R84, R66, R59 ;  /* 0x0000003b42547221 */ /* 0x001fc20000010000 */
[----:B------:R-:W-:-:S06]  /*a450*/  FFMA.FTZ R74, R2, R79, -R56 ;  /* 0x0000004f024a7223 */ /* 0x000fcc0000010838 */
[----:B------:R-:W0:Y:S01]  /*a460*/  MUFU.EX2 R77, R77 ;  /* 0x0000004d004d7308 */ /* 0x000e220000000800 */
[----:B------:R-:W-:-:S01]  /*a470*/  FADD.FTZ R69, R30, R69 ;  /* 0x000000451e457221 */ /* 0x000fc20000010000 */
[----:B------:R-:W-:Y:S01]  /*a480*/  FFMA.FTZ R81, R2, R85, -R56 ;  /* 0x0000005502517223 */ /* 0x000fe20000010838 */
[----:B--2---:R-:W-:-:S05]  /*a490*/  FADD.FTZ R59, R73, R84 ;  /* 0x00000054493b7221 */ /* 0x004fca0000010000 */
[----:B------:R-:W2:Y:S01]  /*a4a0*/  MUFU.EX2 R68, R68 ;  /* 0x0000004400447308 */ /* 0x000ea20000000800 */
[----:B------:R-:W-:-:S01]  /*a4b0*/  FADD.FTZ R84, R34, R69 ;  /* 0x0000004522547221 */ /* 0x000fc20000010000 */
[----:B------:R-:W-:-:S06]  /*a4c0*/  F2FP.SATFINITE.E4M3.F32.PACK_AB_MERGE_C R153, R26, R11, RZ ;  /* 0x0000000b1a99723e */ /* 0x000fcc00048070ff */
[----:B------:R-:W-:Y:S01]  /*a4d0*/  MUFU.EX2 R139, R139 ;  /* 0x0000008b008b7308 */ /* 0x000fe20000000800 */
[----:B---3--:R-:W-:-:S01]  /*a4e0*/  FADD.FTZ R26, R70, R59 ;  /* 0x0000003b461a7221 */ /* 0x008fc20000010000 */
[----:B------:R-:W-:-:S06]  /*a4f0*/  FFMA.FTZ R72, R2, R107, -R56 ;  /* 0x0000006b02487223 */ /* 0x000fcc0000010838 */
[----:B------:R-:W3:Y:S01]  /*a500*/  MUFU.EX2 R75, R75 ;  /* 0x0000004b004b7308 */ /* 0x000ee20000000800 */
[----:B-1----:R-:W-:-:S01]  /*a510*/  FADD.FTZ R59, R137, R84 ;  /* 0x00000054893b7221 */ /* 0x002fc20000010000 */
[----:B0-----:R-:W-:-:S06]  /*a520*/  FADD.FTZ R11, R77, R26 ;  /* 0x0000001a4d0b7221 */ /* 0x001fcc0000010000 */
[----:B------:R-:W0:Y:S01]  /*a530*/  MUFU.EX2 R74, R74 ;  /* 0x0000004a004a7308 */ /* 0x000e220000000800 */
[----:B------:R-:W-:-:S01]  /*a540*/  FFMA.FTZ R57, R2, R57, -R56 ;  /* 0x0000003902397223 */ /* 0x000fc20000010838 */
[----:B------:R-:W-:-:S06]  /*a550*/  FFMA.FTZ R49, R2, R49, -R56 ;  /* 0x0000003102317223 */ /* 0x000fcc0000010838 */
[----:B------:R-:W1:Y:S01]  /*a560*/  MUFU.EX2 R141, R141 ;  /* 0x0000008d008d7308 */ /* 0x000e620000000800 */
[----:B------:R-:W-:Y:S01]  /*a570*/  F2FP.SATFINITE.E4M3.F32.PACK_AB_MERGE_C R155, R103, R10, RZ ;  /* 0x0000000a679b723e */ /* 0x000fe200048070ff */
[----:B------:R-:W-:-:S06]  /*a580*/  FADD.FTZ R26, R38, R59 ;  /* 0x0000003b261a7221 */ /* 0x000fcc0000010000 */
[----:B------:R-:W4:Y:S01]  /*a590*/  MUFU.EX2 R81, R81 ;  /* 0x0000005100517308 */ /* 0x000f220000000800 */
[----:B------:R-:W-:-:S01]  /*a5a0*/  FFMA.FTZ R79, R2, R61, -R56 ;  /* 0x0000003d024f7223 */ /* 0x000fc20000010838 */
[----:B------:R-:W-:Y:S01]  /*a5b0*/  FFMA.FTZ R78, R2, R65, -R56 ;  /* 0x00000041024e7223 */ /* 0x000fe20000010838 */
[----:B--2---:R-:W-:-:S01]  /*a5c0*/  FADD.FTZ R10, R68, R11 ;  /* 0x0000000b440a7221 */ /* 0x004fc20000010000 */
[C-C-:B------:R-:W-:Y:S01]  /*a5d0*/  FFMA.FTZ R76, R2.reuse, R83, -R56.reuse ;  /* 0x00000053024c7223 */ /* 0x140fe20000010838 */
[----:B------:R-:W-:-:S01]  /*a5e0*/  FFMA.FTZ R61, R2, R109, -R56 ;  /* 0x0000006d023d7223 */ /* 0x000fc20000010838 */
[C-C-:B------:R-:W-:Y:S02]  /*a5f0*/  FFMA.FTZ R65, R2.reuse, R87, -R56.reuse ;  /* 0x0000005702417223 */ /* 0x140fe40000010838 */
        /* <DEDUP_REMOVED lines=12> */
[----:B------:R-:W-:Y:S01]  /*a6c0*/  FFMA.FTZ R37, R2, R37, -R56 ;  /* 0x0000002502257223 */ /* 0x000fe20000010838 */
[----:B------:R-:W5:Y:S01]  /*a6d0*/  MUFU.EX2 R143, R143 ;  /* 0x0000008f008f7308 */ /* 0x000f620000000800 */
[----:B---3--:R-:W-:-:S01]  /*a6e0*/  FADD.FTZ R11, R75, R10 ;  /* 0x0000000a4b0b7221 */ /* 0x008fc20000010000 */
[----:B------:R-:W-:-:S06]  /*a6f0*/  F2FP.SATFINITE.E4M3.F32.PACK_AB_MERGE_C R153, R20, R9, R153 ;  /* 0x000000091499723e */ /* 0x000fcc0004807099 */
[----:B------:R3:W-:Y:S01]  /*a700*/  MUFU.EX2 R56, R49 ;  /* 0x0000003100387308 */ /* 0x0007e20000000800 */
[----:B0-----:R-:W-:-:S07]  /*a710*/  FADD.FTZ R20, R74, R11 ;  /* 0x0000000b4a147221 */ /* 0x001fce0000010000 */
[----:B------:R-:W0:Y:S01]  /*a720*/  MUFU.EX2 R57, R57 ;  /* 0x0000003900397308 */ /* 0x000e220000000800 */
[----:B---3--:R-:W-:-:S01]  /*a730*/  FADD.FTZ R49, R139, R26 ;  /* 0x0000001a8b317221 */ /* 0x008fc20000010000 */
[----:B-1----:R-:W-:-:S03]  /*a740*/  F2FP.SATFINITE.E4M3.F32.PACK_AB_MERGE_C R151, R141, R42, RZ ;  /* 0x0000002a8d97723e */ /* 0x002fc600048070ff */
[----:B------:R-:W-:-:S03]  /*a750*/  FADD.FTZ R26, R42, R49 ;  /* 0x000000312a1a7221 */ /* 0x000fc60000010000 */
[----:B------:R-:W1:Y:S01]  /*a760*/  MUFU.EX2 R44, R44 ;  /* 0x0000002c002c7308 */ /* 0x000e620000000800 */
[----:B------:R-:W-:-:S01]  /*a770*/  FADD.FTZ R141, R141, R26 ;  /* 0x0000001a8d8d7221 */ /* 0x000fc20000010000 */
[C---:B----4-:R-:W-:Y:S01]  /*a780*/  F2FP.SATFINITE.E4M3.F32.PACK_AB_MERGE_C R150, R81.reuse, R74, RZ ;  /* 0x0000004a5196723e */ /* 0x050fe200048070ff */
[----:B------:R-:W-:-:S05]  /*a790*/  FADD.FTZ R81, R81, R20 ;  /* 0x0000001451517221 */ /* 0x000fca0000010000 */
[----:B------:R-:W3:Y:S01]  /*a7a0*/  MUFU.EX2 R76, R76 ;  /* 0x0000004c004c7308 */ /* 0x000ee20000000800 */
[----:B------:R-:W-:-:S01]  /*a7b0*/  FADD.FTZ R20, R40, R141 ;  /* 0x0000008d28147221 */ /* 0x000fc20000010000 */
[----:B------:R-:W-:-:S06]  /*a7c0*/  F2FP.SATFINITE.E4M3.F32.PACK_AB_MERGE_C R155, R95, R8, R155 ;  /* 0x000000085f9b723e */ /* 0x000fcc000480709b */
[----:B------:R-:W4:Y:S01]  /*a7d0*/  MUFU.EX2 R145, R145 ;  /* 0x0000009100917308 */ /* 0x000f220000000800 */
[----:B--2---:R-:W-:-:S07]  /*a7e0*/  FADD.FTZ R8, R72, R81 ;  /* 0x0000005148087221 */ /* 0x004fce0000010000 */
[----:B------:R-:W2:Y:S01]  /*a7f0*/  MUFU.EX2 R79, R79 ;  /* 0x0000004f004f7308 */ /* 0x000ea20000000800 */
[----:B-----5:R-:W-:-:S01]  /*a800*/  FADD.FTZ R11, R143, R20 ;  /* 0x000000148f0b7221 */ /* 0x020fc20000010000 */
[----:B0-----:R-:W-:-:S06]  /*a810*/  FADD.FTZ R9, R57, R8 ;  /* 0x0000000839097221 */ /* 0x001fcc0000010000 */
[----:B------:R-:W0:Y:S01]  /*a820*/  MUFU.EX2 R61, R61 ;  /* 0x0000003d003d7308 */ /* 0x000e220000000800 */
[----:B-1----:R-:W-:-:S01]  /*a830*/  FADD.FTZ R26, R44, R11 ;  /* 0x0000000b2c1a7221 */ /* 0x002fc20000010000 */
[----:B---3--:R-:W-:-:S06]  /*a840*/  FADD.FTZ R8, R76, R9 ;  /* 0x000000094c087221 */ /* 0x008fcc0000010000 */
[----:B------:R-:W1:Y:S01]  /*a850*/  MUFU.EX2 R147, R147 ;  /* 0x0000009300937308 */ /* 0x000e620000000800 */
[----:B----4-:R-:W-:-:S07]  /*a860*/  F2FP.SATFINITE.E4M3.F32.PACK_AB_MERGE_C R44, R145, R44, RZ ;  /* 0x0000002c912c723e */ /* 0x010fce00048070ff */
[----:B------:R-:W3:Y:S01]  /*a870*/  MUFU.EX2 R78, R78 ;  /* 0x0000004e004e7308 */ /* 0x000ee20000000800 */
[----:B------:R-:W-:-:S01]  /*a880*/  FADD.FTZ R145, R145, R26 ;  /* 0x0000001a91917221 */ /* 0x000fc20000010000 */
[----:B--2---:R-:W-:-:S06]  /*a890*/  FADD.FTZ R26, R79, R8 ;  /* 0x000000084f1a7221 */ /* 0x004fcc0000010000 */
[----:B------:R-:W2:Y:S08]  /*a8a0*/  MUFU.EX2 R28, R28 ;  /* 0x0000001c001c7308 */ /* 0x000eb00000000800 */
[----:B------:R-:W4:Y:S01]  /*a8b0*/  MUFU.EX2 R65, R65 ;  /* 0x0000004100417308 */ /* 0x000f220000000800 */
[----:B------:R-:W-:Y:S01]  /*a8c0*/  F2FP.SATFINITE.E4M3.F32.PACK_AB_MERGE_C R34, R137, R34, RZ ;  /* 0x000000228922723e */ /* 0x000fe200048070ff */
[----:B------:R-:W-:-:S06]  /*a8d0*/  FADD.FTZ R42, R24, R145 ;  /* 0x00000091182a7221 */ /* 0x000fcc0000010000 */
[----:B------:R-:W5:Y:S01]  /*a8e0*/  MUFU.EX2 R149, R149 ;  /* 0x0000009500957308 */ /* 0x000f620000000800 */
[----:B0-----:R-:W-:-:S07]  /*a8f0*/  FADD.FTZ R9, R61, R26 ;  /* 0x0000001a3d097221 */ /* 0x001fce0000010000 */
[----:B------:R-:W0:Y:S01]  /*a900*/  MUFU.EX2 R80, R80 ;  /* 0x0000005000507308 */ /* 0x000e220000000800 */
[----:B------:R-:W-:Y:S01]  /*a910*/  F2FP.SATFINITE.E4M3.F32.PACK_AB_MERGE_C R8, R30, R21, R34 ;  /* 0x000000151e08723e */ /* 0x000fe20004807022 */
[----:B-1----:R-:W-:-:S06]  /*a920*/  FADD.FTZ R11, R147, R42 ;  /* 0x0000002a930b7221 */ /* 0x002fcc0000010000 */
[----:B------:R-:W1:Y:S01]  /*a930*/  MUFU.EX2 R32, R32 ;  /* 0x0000002000207308 */ /* 0x000e620000000800 */
[----:B---3--:R-:W-:-:S07]  /*a940*/  FADD.FTZ R30, R78, R9 ;  /* 0x000000094e1e7221 */ /* 0x008fce0000010000 */
[----:B------:R-:W3:Y:S01]  /*a950*/  MUFU.EX2 R12, R111 ;  /* 0x0000006f000c7308 */ /* 0x000ee20000000800 */
[----:B--2---:R-:W-:-:S01]  /*a960*/  FADD.FTZ R34, R28, R11 ;  /* 0x0000000b1c227221 */ /* 0x004fc20000010000 */
[----:B----4-:R-:W-:-:S06]  /*a970*/  FADD.FTZ R9, R65, R30 ;  /* 0x0000001e41097221 */ /* 0x010fcc0000010000 */
[----:B------:R-:W2:Y:S01]  /*a980*/  MUFU.EX2 R43, R43 ;  /* 0x0000002b002b7308 */ /* 0x000ea20000000800 */
[----:B-----5:R-:W-:-:S07]  /*a990*/  F2FP.SATFINITE.E4M3.F32.PACK_AB_MERGE_C R11, R149, R28, RZ ;  /* 0x0000001c950b723e */ /* 0x020fce00048070ff */
[----:B------:R-:W4:Y:S01]  /*a9a0*/  MUFU.EX2 R39, R39 ;  /* 0x0000002700277308 */ /* 0x000f220000000800 */
[----:B------:R-:W-:-:S01]  /*a9b0*/  FADD.FTZ R149, R149, R34 ;  /* 0x0000002295957221 */ /* 0x000fc20000010000 */
[----:B0-----:R-:W-:-:S06]  /*a9c0*/  FADD.FTZ R9, R80, R9 ;  /* 0x0000000950097221 */ /* 0x001fcc0000010000 */
[----:B------:R-:W0:Y:S08]  /*a9d0*/  MUFU.EX2 R36, R36 ;  /* 0x0000002400247308 */ /* 0x000e300000000800 */
[----:B------:R-:W5:Y:S01]  /*a9e0*/  MUFU.EX2 R41, R41 ;  /* 0x0000002900297308 */ /* 0x000f620000000800 */
[----:B-1----:R-:W-:-:S07]  /*a9f0*/  FADD.FTZ R30, R32, R149 ;  /* 0x00000095201e7221 */ /* 0x002fce0000010000 */
[----:B------:R-:W-:Y:S01]  /*aa00*/  MUFU.EX2 R47, R47 ;  /* 0x0000002f002f7308 */ /* 0x000fe20000000800 */
[----:B---3--:R-:W-:-:S07]  /*aa10*/  FADD.FTZ R28, R12, R9 ;  /* 0x000000090c1c7221 */ /* 0x008fce0000010000 */
[----:B------:R-:W1:Y:S01]  /*aa20*/  MUFU.EX2 R82, R82 ;  /* 0x0000005200527308 */ /* 0x000e620000000800 */
[----:B--2---:R-:W-:-:S01]  /*aa30*/  FADD.FTZ R9, R43, R30 ;  /* 0x0000001e2b097221 */ /* 0x004fc20000010000 */
[----:B----4-:R-:W-:-:S06]  /*aa40*/  FADD.FTZ R28, R39, R28 ;  /* 0x0000001c271c7221 */ /* 0x010fcc0000010000 */
[----:B------:R-:W2:Y:S08]  /*aa50*/  MUFU.EX2 R46, R46 ;  /* 0x0000002e002e7308 */ /* 0x000eb00000000800 */
[----:B------:R-:W3:Y:S01]  /*aa60*/  MUFU.EX2 R25, R113 ;  /* 0x0000007100197308 */ /* 0x000ee20000000800 */
[----:B0-----:R-:W-:-:S01]  /*aa70*/  FADD.FTZ R30, R36, R9 ;  /* 0x00000009241e7221 */ /* 0x001fc20000010000 */
[----:B------:R-:W-:-:S06]  /*aa80*/  F2FP.SATFINITE.E4M3.F32.PACK_AB_MERGE_C R154, R91, R64, RZ ;  /* 0x000000405b9a723e */ /* 0x000fcc00048070ff */
[----:B------:R-:W0:Y:S01]  /*aa90*/  MUFU.EX2 R51, R51 ;  /* 0x0000003300337308 */ /* 0x000e220000000800 */
[----:B-----5:R-:W-:-:S01]  /*aaa0*/  FADD.FTZ R9, R41, R28 ;  /* 0x0000001c29097221 */ /* 0x020fc20000010000 */
[----:B-1----:R-:W-:Y:S02]  /*aab0*/  F2FP.SATFINITE.E4M3.F32.PACK_AB_MERGE_C R140, R82, R41, RZ ;  /* 0x00000029528c723e */ /* 0x002fe400048070ff */
[----:B------:R-:W-:-:S04]  /*aac0*/  F2FP.SATFINITE.E4M3.F32.PACK_AB_MERGE_C R141, R47, R36, RZ ;  /* 0x000000242f8d723e */ /* 0x000fc800048070ff */
[----:B------:R-:W-:Y:S01]  /*aad0*/  MUFU.EX2 R63, R63 ;  /* 0x0000003f003f7308 */ /* 0x000fe20000000800 */
[----:B------:R-:W-:-:S01]  /*aae0*/  FADD.FTZ R47, R47, R30 ;  /* 0x0000001e2f2f7221 */ /* 0x000fc20000010000 */
[----:B------:R-:W-:-:S06]  /*aaf0*/  F2FP.SATFINITE.E4M3.F32.PACK_AB_MERGE_C R154, R62, R15, R154 ;  /* 0x0000000f3e9a723e */ /* 0x000fcc000480709a */
[----:B------:R-:W1:Y:S01]  /*ab00*/  MUFU.EX2 R10, R53 ;  /* 0x00000035000a7308 */ /* 0x000e620000000800 */
[----:B------:R-:W-:-:S01]  /*ab10*/  FADD.FTZ R82, R82, R9 ;  /* 0x0000000952527221 */ /* 0x000fc20000010000 */
[----:B------:R-:W4:Y:S01]  /*ab20*/  @P4 LDC R15, c[0x0][0x44c] ;  /* 0x00011300ff0f4b82 */ /* 0x000f220000000800 */
[----:B------:R-:W-:Y:S01]  /*ab30*/  F2FP.SATFINITE.E4M3.F32.PACK_AB_MERGE_C R140, R39, R12, R140 ;  /* 0x0000000c278c723e */ /* 0x000fe2000480708c */
[----:B--2---:R-:W-:Y:S01]  /*ab40*/  FADD.FTZ R12, R46, R47 ;  /* 0x0000002f2e0c7221 */ /* 0x004fe20000010000 */
[----:B---3--:R-:W-:-:S03]  /*ab50*/  FADD.FTZ R9, R25, R82 ;  /* 0x0000005219097221 */ /* 0x008fc60000010000 */
[----:B------:R-:W-:Y:S01]  /*ab60*/  MUFU.EX2 R48, R125 ;  /* 0x0000007d00307308 */ /* 0x000fe20000000800 */
[----:B------:R-:W-:Y:S01]  /*ab70*/  F2FP.SATFINITE.E4M3.F32.PACK_AB_MERGE_C R147, R147, R24, R11 ;  /* 0x000000189393723e */ /* 0x000fe2000480700b */
[----:B------:R-:W2:Y:S01]  /*ab80*/  @P4 LDC R30, c[0x0][0x450] ;  /* 0x00011400ff1e4b82 */ /* 0x000ea20000000800 */
[----:B0-----:R-:W-:-:S05]  /*ab90*/  FADD.FTZ R11, R51, R12 ;  /* 0x0000000c330b7221 */ /* 0x001fca0000010000 */
[----:B------:R-:W0:Y:S01]  /*aba0*/  MUFU.EX2 R55, R55 ;  /* 0x0000003700377308 */ /* 0x000e220000000800 */
[----:B------:R-:W-:-:S07]  /*abb0*/  FADD.FTZ R12, R56, R9 ;  /* 0x00000009380c7221 */ /* 0x000fce0000010000 */
[----:B------:R-:W3:Y:S01]  /*abc0*/  MUFU.EX2 R115, R115 ;  /* 0x0000007300737308 */ /* 0x000ee20000000800 */
[----:B-1----:R-:W-:Y:S01]  /*abd0*/  F2FP.SATFINITE.E4M3.F32.PACK_AB_MERGE_C R142, R10, R63, RZ ;  /* 0x0000003f0a8e723e */ /* 0x002fe200048070ff */
[----:B------:R-:W-:-:S06]  /*abe0*/  FADD.FTZ R63, R63, R12 ;  /* 0x0000000c3f3f7221 */ /* 0x000fcc0000010000 */
[----:B------:R-:W1:Y:S01]  /*abf0*/  MUFU.EX2 R20, R45 ;  /* 0x0000002d00147308 */ /* 0x000e620000000800 */
[----:B------:R-:W-:-:S07]  /*ac00*/  FADD.FTZ R12, R10, R63 ;  /* 0x0000003f0a0c7221 */ /* 0x000fce0000010000 */
[----:B------:R-:W-:Y:S08]  /*ac10*/  MUFU.EX2 R67, R67 ;  /* 0x0000004300437308 */ /* 0x000ff00000000800 */
[----:B------:R-:W5:Y:S01]  /*ac20*/  MUFU.EX2 R26, R29 ;  /* 0x0000001d001a7308 */ /* 0x000f620000000800 */
[----:B------:R-:W-:-:S07]  /*ac30*/  F2FP.SATFINITE.E4M3.F32.PACK_AB_MERGE_C R145, R143, R40, R44 ;  /* 0x000000288f91723e */ /* 0x000fce000480702c */
[----:B------:R-:W2:Y:S01]  /*ac40*/  MUFU.EX2 R50, R50 ;  /* 0x0000003200327308 */ /* 0x000ea20000000800 */
[----:B0-----:R-:W-:Y:S01]  /*ac50*/  F2FP.SATFINITE.E4M3.F32.PACK_AB_MERGE_C R143, R55, R48, RZ ;  /* 0x00000030378f723e */ /* 0x001fe200048070ff */
[----:B---3--:R-:W-:Y:S01]  /*ac60*/  FADD.FTZ R9, R115, R12 ;  /* 0x0000000c73097221 */ /* 0x008fe20000010000 */
[----:B------:R-:W-:-:S05]  /*ac70*/  FADD.FTZ R48, R48, R11 ;  /* 0x0000000b30307221 */ /* 0x000fca0000010000 */
[----:B------:R-:W0:Y:S01]  /*ac80*/  MUFU.EX2 R27, R27 ;  /* 0x0000001b001b7308 */ /* 0x000e220000000800 */
[----:B------:R-:W-:Y:S01]  /*ac90*/  F2FP.SATFINITE.E4M3.F32.PACK_AB_MERGE_C R152, R89, R60, RZ ;  /* 0x0000003c5998723e */ /* 0x000fe200048070ff */
[----:B-1----:R-:W-:-:S06]  /*aca0*/  FADD.FTZ R12, R20, R9 ;  /* 0x00000009140c7221 */ /* 0x002fcc0000010000 */
[----:B------:R-:W1:Y:S01]  /*acb0*/  MUFU.EX2 R117, R117 ;  /* 0x0000007500757308 */ /* 0x000e620000000800 */
[----:B------:R-:W-:-:S01]  /*acc0*/  FADD.FTZ R55, R55, R48 ;  /* 0x0000003037377221 */ /* 0x000fc20000010000 */
[----:B----4-:R-:W-:-:S06]  /*acd0*/  @P4 IMAD.HI.U32 R15, R110, R15, RZ ;  /* 0x0000000f6e0f4227 */ /* 0x010fcc00078e00ff */
[----:B------:R-:W3:Y:S01]  /*ace0*/  MUFU.EX2 R52, R52 ;  /* 0x0000003400347308 */ /* 0x000ee20000000800 */
[----:B-----5:R-:W-:Y:S01]  /*acf0*/  F2FP.SATFINITE.E4M3.F32.PACK_AB_MERGE_C R136, R26, R67, RZ ;  /* 0x000000431a88723e */ /* 0x020fe200048070ff */
[----:B------:R-:W-:Y:S01]  /*ad00*/  FADD.FTZ R67, R67, R12 ;  /* 0x0000000c43437221 */ /* 0x000fe20000010000 */
[----:B------:R-:W-:-:S05]  /*ad10*/  F2FP.SATFINITE.E4M3.F32.PACK_AB_MERGE_C R152, R58, R13, R152 ;  /* 0x0000000d3a98723e */ /* 0x000fca0004807098 */
[----:B------:R-:W4:Y:S01]  /*ad20*/  MUFU.EX2 R24, R33 ;  /* 0x0000002100187308 */ /* 0x000f220000000800 */
[----:B------:R-:W-:Y:S02]  /*ad30*/  IMAD.MOV.U32 R13, RZ, RZ, R110 ;  /* 0x000000ffff0d7224 */ /* 0x000fe400078e006e */
[----:B--2---:R-:W-:-:S05]  /*ad40*/  FADD.FTZ R28, R50, R55 ;  /* 0x00000037321c7221 */ /* 0x004fca0000010000 */
[----:B------:R-:W2:Y:S01]  /*ad50*/  MUFU.EX2 R119, R119 ;  /* 0x0000007700777308 */ /* 0x000ea20000000800 */
[----:B------:R-:W-:Y:S01]  /*ad60*/  @P4 SHF.R.U32.HI R13, RZ, R30, R15 ;  /* 0x0000001eff0d4219 */ /* 0x000fe2000001160f */
[----:B------:R-:W-:-:S06]  /*ad70*/  FADD.FTZ R26, R26, R67 ;  /* 0x000000431a1a7221 */ /* 0x000fcc0000010000 */
[----:B------:R-:W5:Y:S01]  /*ad80*/  MUFU.EX2 R71, R71 ;  /* 0x0000004700477308 */ /* 0x000f620000000800 */
[----:B0-----:R-:W-:-:S01]  /*ad90*/  FADD.FTZ R11, R27, R28 ;  /* 0x0000001c1b0b7221 */ /* 0x001fc20000010000 */
[----:B------:R-:W-:-:S06]  /*ada0*/  IADD3 R12, R13, R106, -R108 ;  /* 0x0000006a0d0c7210 */ /* 0x000fcc0007ffe86c */
[----:B------:R-:W0:Y:S01]  /*adb0*/  MUFU.EX2 R31, R31 ;  /* 0x0000001f001f7308 */ /* 0x000e220000000800 */
[----:B------:R-:W-:Y:S01]  /*adc0*/  F2FP.SATFINITE.E4M3.F32.PACK_AB_MERGE_C R136, R20, R115, R136 ;  /* 0x000000731488723e */ /* 0x000fe20004807088 */
[----:B-1----:R-:W-:Y:S01]  /*add0*/  FADD.FTZ R9, R117, R26 ;  /* 0x0000001a75097221 */ /* 0x002fe20000010000 */
[----:B---3--:R-:W-:-:S05]  /*ade0*/  FADD.FTZ R20, R52, R11 ;  /* 0x0000000b34147221 */ /* 0x008fca0000010000 */
[----:B------:R-:W1:Y:S01]  /*adf0*/  MUFU.EX2 R54, R54 ;  /* 0x0000003600367308 */ /* 0x000e620000000800 */
[----:B------:R-:W-:-:S04]  /*ae00*/  IMAD.HI R15, R12, 0x66666667, RZ ;  /* 0x666666670c0f7827 */ /* 0x000fc800078e02ff */
[----:B----4-:R-:W-:-:S03]  /*ae10*/  FADD.FTZ R12, R24, R9 ;  /* 0x00000009180c7221 */ /* 0x010fc60000010000 */
[----:B------:R-:W-:Y:S01]  /*ae20*/  MUFU.EX2 R35, R35 ;  /* 0x0000002300237308 */ /* 0x000fe20000000800 */
[----:B--2---:R-:W-:-:S07]  /*ae30*/  FADD.FTZ R20, R119, R20 ;  /* 0x0000001477147221 */ /* 0x004fce0000010000 */
[----:B------:R-:W2:Y:S01]  /*ae40*/  MUFU.EX2 R14, R14 ;  /* 0x0000000e000e7308 */ /* 0x000ea20000000800 */
[----:B-----5:R-:W-:-:S01]  /*ae50*/  FADD.FTZ R21, R71, R12 ;  /* 0x0000000c47157221 */ /* 0x020fc20000010000 */
[----:B0-----:R-:W-:Y:S01]  /*ae60*/  FADD.FTZ R11, R31, R20 ;  /* 0x000000141f0b7221 */ /* 0x001fe20000010000 */
[----:B------:R-:W-:-:S03]  /*ae70*/  SHF.R.U32.HI R12, RZ, 0x1f, R15 ;  /* 0x0000001fff0c7819 */ /* 0x000fc6000001160f */
[----:B-1----:R-:W-:Y:S01]  /*ae80*/  FADD.FTZ R20, R54, R11 ;  /* 0x0000000b36147221 */ /* 0x002fe20000010000 */
[----:B------:R-:W-:Y:S02]  /*ae90*/  LEA.HI.SX32 R12, R15, R12, 0x1a ;  /* 0x0000000c0f0c7211 */ /* 0x000fe400078fd2ff */
[----:B------:R-:W-:Y:S02]  /*aea0*/  F2FP.SATFINITE.E4M3.F32.PACK_AB_MERGE_C R142, R56, R25, R142 ;  /* 0x00000019388e723e */ /* 0x000fe4000480708e */
[----:B------:R-:W-:Y:S01]  /*aeb0*/  VIMNMX R56, RZ, R12, !PT ;  /* 0x0000000cff387248 */ /* 0x000fe20007fe0100 */
[----:B------:R-:W0:Y:S01]  /*aec0*/  MUFU.EX2 R10, R37 ;  /* 0x00000025000a7308 */ /* 0x000e220000000800 */
[C---:B--2---:R-:W-:Y:S01]  /*aed0*/  F2FP.SATFINITE.E4M3.F32.PACK_AB_MERGE_C R9, R14.reuse, R35, RZ ;  /* 0x000000230e09723e */ /* 0x044fe200048070ff */
[----:B------:R-:W-:Y:S02]  /*aee0*/  FADD.FTZ R35, R35, R20 ;  /* 0x0000001423237221 */ /* 0x000fe40000010000 */
[----:B------:R1:W-:Y:S02]  /*aef0*/  STL [R1], R56 ;  /* 0x0000003801007387 */ /* 0x0003e40000100800 */
[----:B------:R-:W-:-:S01]  /*af00*/  FADD.FTZ R20, R14, R35 ;  /* 0x000000230e147221 */ /* 0x000fc20000010000 */
[----:B------:R-:W-:-:S05]  /*af10*/  VIADD R14, R104, 0xfffffffe ;  /* 0xfffffffe680e7836 */ /* 0x000fca0000000000 */
[----:B------:R-:W-:Y:S02]  /*af20*/  ISETP.GE.AND P1, PT, R14, R56, PT ;  /* 0x000000380e00720c */ /* 0x000fe40003f26270 */
[----:B------:R-:W-:Y:S02]  /*af30*/  F2FP.SATFINITE.E4M3.F32.PACK_AB_MERGE_C R52, R119, R52, RZ ;  /* 0x000000347734723e */ /* 0x000fe400048070ff */
[----:B0-----:R-:W-:Y:S01]  /*af40*/  F2FP.SATFINITE.E4M3.F32.PACK_AB_MERGE_C R13, R10, R71, RZ ;  /* 0x000000470a0d723e */ /* 0x001fe200048070ff */
[----:B------:R-:W-:Y:S01]  /*af50*/  BSSY B0, `(.L_x_2419) ;  /* 0x0000336000007945 */ /* 0x000fe20003800000 */
[----:B------:R-:W-:Y:S02]  /*af60*/  LOP3.LUT R23, R23, 0xffffffef, RZ, 0xc0, !PT ;  /* 0xffffffef17177812 */ /* 0x000fe400078ec0ff */
[----:B------:R-:W-:Y:S02]  /*af70*/  F2FP.SATFINITE.E4M3.F32.PACK_AB_MERGE_C R148, R77, R70, RZ ;  /* 0x000000464d94723e */ /* 0x000fe400048070ff */
[----:B------:R-:W-:-:S02]  /*af80*/  F2FP.SATFINITE.E4M3.F32.PACK_AB_MERGE_C R144, R79, R76, RZ ;  /* 0x0000004c4f90723e */ /* 0x000fc400048070ff */
[----:B------:R-:W-:Y:S02]  /*af90*/  F2FP.SATFINITE.E4M3.F32.PACK_AB_MERGE_C R146, R80, R65, RZ ;  /* 0x000000415092723e */ /* 0x000fe400048070ff */
[----:B------:R-:W-:Y:S01]  /*afa0*/  F2FP.SATFINITE.E4M3.F32.PACK_AB_MERGE_C R151, R139, R38, R151 ;  /* 0x000000268b97723e */ /* 0x000fe20004807097 */
[----:B------:R-:W-:Y:S01]  /*afb0*/  FADD.FTZ R21, R10, R21 ;  /* 0x000000150a157221 */ /* 0x000fe20000010000 */
[----:B------:R-:W-:Y:S02]  /*afc0*/  F2FP.SATFINITE.E4M3.F32.PACK_AB_MERGE_C R141, R43, R32, R141 ;  /* 0x000000202b8d723e */ /* 0x000fe4000480708d */
[----:B------:R-:W-:Y:S02]  /*afd0*/  CS2R R48, SRZ ;  /* 0x0000000000307805 */ /* 0x000fe4000001ff00 */
[----:B------:R-:W-:Y:S02]  /*afe0*/  F2FP.SATFINITE.E4M3.F32.PACK_AB_MERGE_C R143, R51, R46, R143 ;  /* 0x0000002e338f723e */ /* 0x000fe4000480708f */
[----:B------:R-:W-:-:S02]  /*aff0*/  CS2R R46, SRZ ;  /* 0x00000000002e7805 */ /* 0x000fc4000001ff00 */
[----:B------:R-:W-:Y:S02]  /*b000*/  F2FP.SATFINITE.E4M3.F32.PACK_AB_MERGE_C R137, R27, R50, R52 ;  /* 0x000000321b89723e */ /* 0x000fe40004807034 */
[----:B------:R-:W-:Y:S02]  /*b010*/  CS2R R52, SRZ ;  /* 0x0000000000347805 */ /* 0x000fe4000001ff00 */
[----:B------:R-:W-:Y:S02]  /*b020*/  F2FP.SATFINITE.E4M3.F32.PACK_AB_MERGE_C R138, R24, R117, R13 ;  /* 0x00000075188a723e */ /* 0x000fe4000480700d */
[----:B------:R-:W-:Y:S02]  /*b030*/  CS2R R50, SRZ ;  /* 0x0000000000327805 */ /* 0x000fe4000001ff00 */
[----:B------:R-:W-:Y:S02]  /*b040*/  F2FP.SATFINITE.E4M3.F32.PACK_AB_MERGE_C R139, R54, R31, R9 ;  /* 0x0000001f368b723e */ /* 0x000fe40004807009 */
[----:B------:R-:W-:-:S02]  /*b050*/  CS2R R54, SRZ ;  /* 0x0000000000367805 */ /* 0x000fc4000001ff00 */
[----:B------:R-:W-:Y:S02]  /*b060*/  @P4 LOP3.LUT R23, R23, 0x10, RZ, 0xfc, !PT ;  /* 0x0000001017174812 */ /* 0x000fe400078efcff */
[----:B------:R-:W-:Y:S02]  /*b070*/  CS2R R44, SRZ ;  /* 0x00000000002c7805 */ /* 0x000fe4000001ff00 */
        /* <DEDUP_REMOVED lines=8> */
[----:B------:R-:W-:Y:S02]  /*b100*/  CS2R R34, SRZ ;  /* 0x0000000000227805 */ /* 0x000fe4000001ff00 */
[----:B------:R-:W-:-:S02]  /*b110*/  CS2R R32, SRZ ;  /* 0x0000000000207805 */ /* 0x000fc4000001ff00 */
[----:B------:R-:W-:Y:S02]  /*b120*/  CS2R R30, SRZ ;  /* 0x00000000001e7805 */ /* 0x000fe4000001ff00 */
[----:B------:R-:W-:Y:S02]  /*b130*/  CS2R R28, SRZ ;  /* 0x00000000001c7805 */ /* 0x000fe4000001ff00 */
[----:B------:R-:W-:Y:S02]  /*b140*/  CS2R R26, SRZ ;  /* 0x00000000001a7805 */ /* 0x000fe4000001ff00 */
[----:B------:R-:W-:Y:S01]  /*b150*/  CS2R R24, SRZ ;  /* 0x0000000000187805 */ /* 0x000fe2000001ff00 */
[----:B------:R-:W-:Y:S01]  /*b160*/  IMAD.MOV.U32 R149, RZ, RZ, R8 ;  /* 0x000000ffff957224 */ /* 0x000fe200078e0008 */
[----:B-1----:R-:W-:Y:S06]  /*b170*/  @!P1 BRA `(.L_x_2420) ;  /* 0x00000030004c9947 */ /* 0x002fec0003800000 */
[----:B------:R-:W-:Y:S01]  /*b180*/  BSSY B1, `(.L_x_2420) ;  /* 0x0000312000017945 */ /* 0x000fe20003800000 */
[----:B------:R-:W-:Y:S02]  /*b190*/  IMAD.MOV.U32 R8, RZ, RZ, R0 ;  /* 0x000000ffff087224 */ /* 0x000fe400078e0000 */
[----:B------:R-:W-:Y:S02]  /*b1a0*/  IMAD.MOV.U32 R9, RZ, RZ, R3 ;  /* 0x000000ffff097224 */ /* 0x000fe400078e0003 */
[----:B------:R-:W-:Y:S02]  /*b1b0*/  IMAD.MOV.U32 R11, RZ, RZ, R156 ;  /* 0x000000ffff0b7224 */ /* 0x000fe400078e009c */
[----:B------:R-:W-:Y:S02]  /*b1c0*/  IMAD.MOV.U32 R10, RZ, RZ, R22 ;  /* 0x000000ffff0a7224 */ /* 0x000fe400078e0016 */
[----:B------:R-:W-:-:S07]  /*b1d0*/  IMAD.MOV.U32 R55, RZ, RZ, RZ ;  /* 0x000000ffff377224 */ /* 0x000fce00078e00ff */
.L_x_2433:
[----:B------:R-:W-:-:S04]  /*b1e0*/  ISETP.NE.AND P1, PT, R10, 0x1, PT ;  /* 0x000000010a00780c */ /* 0x000fc80003f25270 */
[----:B------:R-:W-:-:S04]  /*b1f0*/  SEL R156, RZ, 0x1, P1 ;  /* 0x00000001ff9c7807 */ /* 0x000fc80000800000 */
[----:B------:R-:W-:Y:S01]  /*b200*/  LOP3.LUT R156, R11, R156, RZ, 0x3c, !PT ;  /* 0x0000009c0b9c7212 */ /* 0x000fe200078e3cff */
[----:B------:R-:W-:Y:S06]  /*b210*/  @!P0 BRA `(.L_x_2421) ;  /* 0x0000000000048947 */ /* 0x000fec0003800000 */
[----:B------:R-:W-:Y:S01]  /*b220*/  BPT.TRAP 0x1 ;  /* 0x000000040000795c */ /* 0x000fe20000300000 */
.L_x_2421:
[----:B------:R-:W-:Y:S01]  /*b230*/  VIADD R22, R10, 0x1 ;  /* 0x000000010a167836 */ /* 0x000fe20000000000 */
[----:B------:R-:W-:-:S04]  /*b240*/  SHF.L.U32 R3, R156, 0x1f, RZ ;  /* 0x0000001f9c037819 */ /* 0x000fc800000006ff */
[----:B------:R-:W-:-:S04]  /*b250*/  ISETP.NE.AND P1, PT, R22, 0x2, PT ;  /* 0x000000021600780c */ /* 0x000fc80003f25270 */
[----:B------:R-:W-:-:S05]  /*b260*/  SEL R22, R22, RZ, P1 ;  /* 0x000000ff16167207 */ /* 0x000fca0000800000 */
[----:B------:R-:W-:-:S04]  /*b270*/  IMAD R0, R22, 0x8, R18 ;  /* 0x0000000816007824 */ /* 0x000fc800078e0212 */
[----:B------:R0:W1:Y:S01]  /*b280*/  SYNCS.PHASECHK.TRANS64.TRYWAIT P1, [R0+URZ+0x13230], R3 ;  /* 0x01323003000075a7 */ /* 0x000062000802017f */
[----:B------:R-:W-:Y:S05]  /*b290*/  @!P0 BRA `(.L_x_2422) ;  /* 0x0000000000048947 */ /* 0x000fea0003800000 */
[----:B------:R-:W-:Y:S01]  /*b2a0*/  BPT.TRAP 0x1 ;  /* 0x000000040000795c */ /* 0x000fe20000300000 */
.L_x_2422:
[----:B------:R-:W2:Y:S01]  /*b2b0*/  LDL R12, [R1+0x4] ;  /* 0x00000400010c7983 */ /* 0x000ea20000100800 */
[----:B------:R-:W-:Y:S01]  /*b2c0*/  BSSY B2, `(.L_x_2423) ;  /* 0x0000007000027945 */ /* 0x000fe20003800000 */
[----:B--2---:R-:W-:-:S04]  /*b2d0*/  IMAD R15, R22, 0x280, R12 ;  /* 0x00000280160f7824 */ /* 0x004fc800078e020c */
[C---:B------:R-:W-:Y:S01]  /*b2e0*/  VIADD R57, R15.reuse, 0x80 ;  /* 0x000000800f397836 */ /* 0x040fe20000000000 */
[----:B------:R-:W-:Y:S01]  /*b2f0*/  IADD3 R58, R15, 0x100, RZ ;  /* 0x000001000f3a7810 */ /* 0x000fe20007ffe0ff */
[----:B-1----:R-:W-:Y:S06]  /*b300*/  @P1 BRA `(.L_x_2424) ;  /* 0x0000000000081947 */ /* 0x002fec0003800000 */
[----:B------:R-:W1:Y:S02]  /*b310*/  SYNCS.PHASECHK.TRANS64.TRYWAIT P1, [R0+URZ+0x13230], R3 ;  /* 0x01323003000075a7 */ /* 0x000e64000802017f */
[----:B-1----:R-:W-:Y:S05]  /*b320*/  @!P1 BRA `(.L_x_2425) ;  /* 0x000000f800b89947 */ /* 0x002fea0003800000 */
.L_x_2424:
[----:B------:R-:W-:Y:S05]  /*b330*/  BSYNC B2 ;  /* 0x0000000000027941 */ /* 0x000fea0003800000 */
.L_x_2423:
[----:B------:R-:W-:Y:S01]  /*b340*/  IMAD.MOV.U32 R12, RZ, RZ, R15 ;  /* 0x000000ffff0c7224 */ /* 0x000fe200078e000f */
[----:B------:R-:W-:Y:S01]  /*b350*/  R2UR UR4, R4 ;  /* 0x00000000040472ca */ /* 0x000fe200000e0000 */
[----:B------:R-:W-:Y:S01]  /*b360*/  IMAD.MOV.U32 R13, RZ, RZ, -0x7fffffe0 ;  /* 0x80000020ff0d7424 */ /* 0x000fe200078e00ff */
[----:B------:R-:W-:Y:S01]  /*b370*/  R2UR UR5, R5 ;  /* 0x00000000050572ca */ /* 0x000fe200000e0000 */
[----:B------:R-:W-:Y:S01]  /*b380*/  WARPGROUP.ARRIVE ;  /* 0x00000000000079c5 */ /* 0x000fe20000000000 */
[----:B------:R-:W-:Y:S01]  /*b390*/  R2UR UR6, R12 ;  /* 0x000000000c0672ca */ /* 0x000fe200000e0000 */
[----:B------:R-:W-:Y:S01]  /*b3a0*/  IMAD.MOV.U32 R12, RZ, RZ, R57 ;  /* 0x000000ffff0c7224 */ /* 0x000fe200078e0039 */
[----:B------:R-:W-:Y:S01]  /*b3b0*/  R2UR UR7, R13 ;  /* 0x000000000d0772ca */ /* 0x000fe200000e0000 */
[----:B------:R-:W-:Y:S01]  /*b3c0*/  VIADD R56, R15, 0x180 ;  /* 0x000001800f387836 */ /* 0x000fe20000000000 */
[----:B------:R-:W-:Y:S01]  /*b3d0*/  R2UR UR11, R13 ;  /* 0x000000000d0b72ca */ /* 0x000fe200000e0000 */
[----:B------:R-:W-:Y:S01]  /*b3e0*/  IMAD.MOV.U32 R57, RZ, RZ, -0x7fffffe0 ;  /* 0x80000020ff397424 */ /* 0x000fe200078e00ff */
[----:B------:R-:W-:Y:S01]  /*b3f0*/  R2UR UR10, R12 ;  /* 0x000000000c0a72ca */ /* 0x000fe200000e0000 */
[----:B------:R-:W-:Y:S01]  /*b400*/  IMAD.MOV.U32 R12, RZ, RZ, R58 ;  /* 0x000000ffff0c7224 */ /* 0x000fe200078e003a */
[----:B------:R-:W-:Y:S01]  /*b410*/  R2UR UR8, R4 ;  /* 0x00000000040872ca */ /* 0x000fe200000e0000 */
[----:B------:R-:W-:Y:S01]  /*b420*/  VIADD R58, R15, 0x102 ;  /* 0x000001020f3a7836 */ /* 0x000fe20000000000 */
[----:B------:R-:W-:Y:S01]  /*b430*/  R2UR UR9, R5 ;  /* 0x00000000050972ca */ /* 0x000fe200000e0000 */
[----:B------:R-:W-:Y:S01]  /*b440*/  IMAD.MOV.U32 R59, RZ, RZ, -0x7fffffe0 ;  /* 0x80000020ff3b7424 */ /* 0x000fe200078e00ff */
[----:B------:R-:W-:Y:S01]  /*b450*/  R2UR UR14, R12 ;  /* 0x000000000c0e72ca */ /* 0x000fe200000e0000 */
[----:B------:R-:W-:Y:S01]  /*b460*/  VIADD R12, R15, 0x200 ;  /* 0x000002000f0c7836 */ /* 0x000fe20000000000 */
[----:B------:R-:W-:Y:S01]  /*b470*/  R2UR UR15, R13 ;  /* 0x000000000d0f72ca */ /* 0x000fe200000e0000 */
[----:B------:R-:W-:Y:S01]  /*b480*/  QGMMA.64x32x32.F32.E4M3.E4M3 R120, gdesc[UR4], RZ, !UPT, gsb0 ;  /* 0x00600000047879f3 */ /* 0x000fe2000c0008ff */
[----:B------:R-:W-:-:S02]  /*b490*/  R2UR UR12, R4 ;  /* 0x00000000040c72ca */ /* 0x000fc400000e0000 */
[----:B------:R-:W-:Y:S02]  /*b4a0*/  R2UR UR13, R5 ;  /* 0x00000000050d72ca */ /* 0x000fe400000e0000 */
[----:B------:R-:W-:Y:S01]  /*b4b0*/  R2UR UR18, R56 ;  /* 0x00000000381272ca */ /* 0x000fe200000e0000 */
[----:B------:R-:W-:Y:S01]  /*b4c0*/  VIADD R56, R15, 0x2 ;  /* 0x000000020f387836 */ /* 0x000fe20000000000 */
[----:B------:R-:W-:Y:S02]  /*b4d0*/  R2UR UR19, R57 ;  /* 0x00000000391372ca */ /* 0x000fe400000e0000 */
[----:B------:R-:W-:Y:S02]  /*b4e0*/  R2UR UR16, R4 ;  /* 0x00000000041072ca */ /* 0x000fe400000e0000 */
[----:B------:R-:W-:Y:S02]  /*b4f0*/  R2UR UR17, R5 ;  /* 0x00000000051172ca */ /* 0x000fe400000e0000 */
[----:B------:R-:W-:Y:S01]  /*b500*/  R2UR UR22, R12 ;  /* 0x000000000c1672ca */ /* 0x000fe200000e0000 */
[----:B------:R-:W-:Y:S01]  /*b510*/  VIADD R12, R15, 0x82 ;  /* 0x000000820f0c7836 */ /* 0x000fe20000000000 */
        /* <DEDUP_REMOVED lines=57> */
.L_x_2426:
[----:B01----:R-:W-:Y:S01]  /*b8b0*/  SHF.L.U32 R3, R11, 0x1f, RZ ;  /* 0x0000001f0b037819 */ /* 0x003fe200000006ff */
[----:B------:R-:W-:-:S04]  /*b8c0*/  IMAD R15, R10, 0x8, R18 ;  /* 0x000000080a0f7824 */ /* 0x000fc800078e0212 */
[----:B------:R0:W1:Y:S01]  /*b8d0*/  SYNCS.PHASECHK.TRANS64.TRYWAIT P1, [R15+URZ+0x13250], R3 ;  /* 0x013250030f0075a7 */ /* 0x000062000802017f */
[----:B------:R-:W-:Y:S05]  /*b8e0*/  @!P0 BRA `(.L_x_2427) ;  /* 0x0000000000048947 */ /* 0x000fea0003800000 */
[----:B------:R-:W-:Y:S01]  /*b8f0*/  BPT.TRAP 0x1 ;  /* 0x000000040000795c */ /* 0x000fe20000300000 */
.L_x_2427:
[----:B------:R-:W-:Y:S04]  /*b900*/  BSSY B2, `(.L_x_2428) ;  /* 0x0000004000027945 */ /* 0x000fe80003800000 */
[----:B-1----:R-:W-:Y:S05]  /*b910*/  @P1 BRA `(.L_x_2429) ;  /* 0x0000000000081947 */ /* 0x002fea0003800000 */
[----:B------:R-:W1:Y:S02]  /*b920*/  SYNCS.PHASECHK.TRANS64.TRYWAIT P1, [R15+URZ+0x13250], R3 ;  /* 0x013250030f0075a7 */ /* 0x000e64000802017f */
[----:B-1----:R-:W-:Y:S05]  /*b930*/  @!P1 BRA `(.L_x_2430) ;  /* 0x000000f400489947 */ /* 0x002fea0003800000 */
.L_x_2429:
[----:B------:R-:W-:Y:S05]  /*b940*/  BSYNC B2 ;  /* 0x0000000000027941 */ /* 0x000fea0003800000 */
.L_x_2428:
        /* <DEDUP_REMOVED lines=10> */
[----:B------:R-:W-:Y:S02]  /*b9f0*/  R2UR UR7, R11 ;  /* 0x000000000b0772ca */ /* 0x000fe400000e0000 */
[----:B------:R-:W-:-:S11]  /*ba00*/  MOV R11, 0xc0000010 ;  /* 0xc0000010000b7802 */ /* 0x000fd60000000f00 */
        /* <DEDUP_REMOVED lines=29> */
.L_x_2431:
[----:B------:R-:W2:Y:S01]  /*bbe0*/  LDL R136, [R1+0x24] ;  /* 0x0000240001887983 */ /* 0x000ea20000100800 */
[----:B01----:R-:W0:Y:S03]  /*bbf0*/  LDC R3, c[0x0][0x448] ;  /* 0x00011200ff037b82 */ /* 0x003e260000000800 */
[----:B------:R-:W3:Y:S04]  /*bc00*/  LDL R138, [R1+0x34] ;  /* 0x00003400018a7983 */ /* 0x000ee80000100800 */
[----:B------:R-:W3:Y:S04]  /*bc10*/  LDL R137, [R1+0x4c] ;  /* 0x00004c0001897983 */ /* 0x000ee80000100800 */
[----:B------:R-:W4:Y:S04]  /*bc20*/  LDL R13, [R1+0x48] ;  /* 0x00004800010d7983 */ /* 0x000f280000100800 */
[----:B------:R-:W5:Y:S04]  /*bc30*/  LDL R12, [R1+0x38] ;  /* 0x00003800010c7983 */ /* 0x000f680000100800 */
[----:B------:R-:W5:Y:S01]  /*bc40*/  LDL R11, [R1+0xc] ;  /* 0x00000c00010b7983 */ /* 0x000f620000100800 */
[----:B0-----:R-:W-:Y:S01]  /*bc50*/  ISETP.NE.AND P1, PT, R3, 0x1, PT ;  /* 0x000000010300780c */ /* 0x001fe20003f25270 */
[----:B------:R-:W-:-:S12]  /*bc60*/  VIADD R0, R0, 0x13240 ;  /* 0x0001324000007836 */ /* 0x000fd80000000000 */
[----:B------:R-:W0:Y:S08]  /*bc70*/  @P1 LDC R10, c[0x0][0x44c] ;  /* 0x00011300ff0a1b82 */ /* 0x000e300000000800 */
[----:B------:R-:W1:Y:S01]  /*bc80*/  @P1 LDC R3, c[0x0][0x450] ;  /* 0x00011400ff031b82 */ /* 0x000e620000000800 */
[----:B--2---:R-:W-:-:S04]  /*bc90*/  PRMT R0, R136, 0x654, R0 ;  /* 0x0000065488007816 */ /* 0x004fc80000000000 */
[----:B------:R3:W-:Y:S02]  /*bca0*/  SYNCS.ARRIVE.TRANS64.RED.A1T0 RZ, [R0+URZ], RZ ;  /* 0x000000ff00ff79a7 */ /* 0x0007e4000810043f */
[----:B---3--:R-:W-:-:S04]  /*bcb0*/  IMAD.IADD R0, R137, 0x1, R138 ;  /* 0x0000000189007824 */ /* 0x008fc800078e028a */
[----:B0-----:R-:W-:-:S05]  /*bcc0*/  @P1 IMAD.HI.U32 R10, R0, R10, RZ ;  /* 0x0000000a000a1227 */ /* 0x001fca00078e00ff */
[----:B-1----:R-:W-:-:S05]  /*bcd0*/  @P1 SHF.R.U32.HI R0, RZ, R3, R10 ;  /* 0x00000003ff001219 */ /* 0x002fca000001160a */
[----:B------:R-:W0:Y:S01]  /*bce0*/  SHFL.IDX PT, R3, R0, RZ, 0x1c1f ;  /* 0x001c1fff00037589 */ /* 0x000e2200000e0000 */
[----:B------:R-:W-:-:S04]  /*bcf0*/  IMAD.MOV.U32 R10, RZ, RZ, -0xa0 ;  /* 0xffffff60ff0a7424 */ /* 0x000fc800078e00ff */
[----:B------:R-:W-:-:S04]  /*bd00*/  IMAD R10, R14, R10, 0x1 ;  /* 0x000000010e0a7424 */ /* 0x000fc800078e020a */
[----:B----4-:R-:W-:-:S05]  /*bd10*/  IMAD R10, R13, -0x2, R10 ;  /* 0xfffffffe0d0a7824 */ /* 0x010fca00078e020a */
[----:B-----5:R-:W-:-:S05]  /*bd20*/  IADD3 R10, -R11, R10, R12 ;  /* 0x0000000a0b0a7210 */ /* 0x020fca0007ffe10c */
[----:B0-----:R-:W-:-:S05]  /*bd30*/  IMAD.IADD R3, R10, 0x1, R3 ;  /* 0x000000010a037824 */ /* 0x001fca00078e0203 */
[C---:B------:R-:W-:Y:S02]  /*bd40*/  ISETP.GT.AND P2, PT, R3.reuse, RZ, PT ;  /* 0x000000ff0300720c */ /* 0x040fe40003f44270 */
[C---:B------:R-:W-:Y:S02]  /*bd50*/  ISETP.GT.AND P5, PT, R3.reuse, 0x1, PT ;  /* 0x000000010300780c */ /* 0x040fe40003fa4270 */
[C---:B------:R-:W-:Y:S02]  /*bd60*/  ISETP.GT.AND P1, PT, R3.reuse, 0x8, PT ;  /* 0x000000080300780c */ /* 0x040fe40003f24270 */
[C---:B------:R-:W-:Y:S02]  /*bd70*/  ISETP.GT.AND P4, PT, R3.reuse, 0x9, PT ;  /* 0x000000090300780c */ /* 0x040fe40003f84270 */
[----:B------:R-:W-:Y:S02]  /*bd80*/  ISETP.GT.AND P3, PT, R3, 0x10, PT ;  /* 0x000000100300780c */ /* 0x000fe40003f64270 */
[----:B------:R-:W-:-:S02]  /*bd90*/  FSEL R120, R120, -INF , P2 ;  /* 0xff80000078787808 */ /* 0x000fc40001000000 */
[----:B------:R-:W-:Y:S02]  /*bda0*/  FSEL R121, R121, -INF , P5 ;  /* 0xff80000079797808 */ /* 0x000fe40002800000 */
[----:B------:R-:W-:Y:S02]  /*bdb0*/  FSEL R124, R124, -INF , P1 ;  /* 0xff8000007c7c7808 */ /* 0x000fe40000800000 */
[----:B------:R-:W-:Y:S02]  /*bdc0*/  FSEL R125, R125, -INF , P4 ;  /* 0xff8000007d7d7808 */ /* 0x000fe40002000000 */
[----:B------:R-:W-:Y:S02]  /*bdd0*/  FSEL R128, R128, -INF , P3 ;  /* 0xff80000080807808 */ /* 0x000fe40001800000 */
[C---:B------:R-:W-:Y:S02]  /*bde0*/  ISETP.GT.AND P2, PT, R3.reuse, 0x11, PT ;  /* 0x000000110300780c */ /* 0x040fe40003f44270 */
[----:B------:R-:W-:-:S02]  /*bdf0*/  ISETP.GT.AND P5, PT, R3, 0x18, PT ;  /* 0x000000180300780c */ /* 0x000fc40003fa4270 */
[C---:B------:R-:W-:Y:S02]  /*be00*/  ISETP.GT.AND P1, PT, R3.reuse, 0x19, PT ;  /* 0x000000190300780c */ /* 0x040fe40003f24270 */
[C---:B------:R-:W-:Y:S02]  /*be10*/  ISETP.GT.AND P4, PT, R3.reuse, 0x20, PT ;  /* 0x000000200300780c */ /* 0x040fe40003f84270 */
[----:B------:R-:W-:Y:S02]  /*be20*/  ISETP.GT.AND P3, PT, R3, 0x21, PT ;  /* 0x000000210300780c */ /* 0x000fe40003f64270 */
[----:B------:R-:W-:Y:S02]  /*be30*/  FSEL R129, R129, -INF , P2 ;  /* 0xff80000081817808 */ /* 0x000fe40001000000 */
[----:B------:R-:W-:Y:S02]  /*be40*/  FSEL R132, R132, -INF , P5 ;  /* 0xff80000084847808 */ /* 0x000fe40002800000 */
[----:B------:R-:W-:-:S02]  /*be50*/  FSEL R133, R133, -INF , P1 ;  /* 0xff80000085857808 */ /* 0x000fc40000800000 */
[----:B------:R-:W-:Y:S02]  /*be60*/  FSEL R104, R104, -INF , P4 ;  /* 0xff80000068687808 */ /* 0x000fe40002000000 */
[----:B------:R-:W-:Y:S02]  /*be70*/  FSEL R105, R105, -INF , P3 ;  /* 0xff80000069697808 */ /* 0x000fe40001800000 */
[C---:B------:R-:W-:Y:S02]  /*be80*/  ISETP.GT.AND P2, PT, R3.reuse, 0x28, PT ;  /* 0x000000280300780c */ /* 0x040fe40003f44270 */
[C---:B------:R-:W-:Y:S02]  /*be90*/  ISETP.GT.AND P5, PT, R3.reuse, 0x29, PT ;  /* 0x000000290300780c */ /* 0x040fe40003fa4270 */
[C---:B------:R-:W-:Y:S02]  /*bea0*/  ISETP.GT.AND P1, PT, R3.reuse, 0x30, PT ;  /* 0x000000300300780c */ /* 0x040fe40003f24270 */
[----:B------:R-:W-:-:S02]  /*beb0*/  ISETP.GT.AND P4, PT, R3, 0x31, PT ;  /* 0x000000310300780c */ /* 0x000fc40003f84270 */
[----:B------:R-:W-:Y:S02]  /*bec0*/  ISETP.GT.AND P3, PT, R3, 0x38, PT ;  /* 0x000000380300780c */ /* 0x000fe40003f64270 */
[----:B------:R-:W-:Y:S02]  /*bed0*/  FSEL R108, R108, -INF , P2 ;  /* 0xff8000006c6c7808 */ /* 0x000fe40001000000 */
[----:B------:R-:W-:Y:S02]  /*bee0*/  FSEL R109, R109, -INF , P5 ;  /* 0xff8000006d6d7808 */ /* 0x000fe40002800000 */
[----:B------:R-:W-:Y:S02]  /*bef0*/  FSEL R112, R112, -INF , P1 ;  /* 0xff80000070707808 */ /* 0x000fe40000800000 */
[----:B------:R-:W-:Y:S02]  /*bf00*/  FSEL R113, R113, -INF , P4 ;  /* 0xff80000071717808 */ /* 0x000fe40002000000 */
[----:B------:R-:W-:-:S02]  /*bf10*/  FSEL R116, R116, -INF , P3 ;  /* 0xff80000074747808 */ /* 0x000fc40001800000 */
[C---:B------:R-:W-:Y:S02]  /*bf20*/  ISETP.GT.AND P2, PT, R3.reuse, 0x39, PT ;  /* 0x000000390300780c */ /* 0x040fe40003f44270 */
        /* <DEDUP_REMOVED lines=59> */
[----:B------:R-:W-:Y:S01]  /*c2e0*/  FMNMX.FTZ R3, R117, R3, !PT ;  /* 0x0000000375037209 */ /* 0x000fe20007810000 */
[----:B------:R-:W0:Y:S03]  /*c2f0*/  SHFL.IDX PT, R0, R0, 0x1, 0x1c1f ;  /* 0x003c1f0000007f89 */ /* 0x000e2600000e0000 */
[----:B------:R-:W-:-:S04]  /*c300*/  FMNMX.FTZ R3, R88, R3, !PT ;  /* 0x0000000358037209 */ /* 0x000fc80007810000 */
[----:B------:R-:W-:-:S04]  /*c310*/  FMNMX.FTZ R3, R89, R3, !PT ;  /* 0x0000000359037209 */ /* 0x000fc80007810000 */
[----:B------:R-:W-:-:S04]  /*c320*/  FMNMX.FTZ R3, R92, R3, !PT ;  /* 0x000000035c037209 */ /* 0x000fc80007810000 */
[----:B------:R-:W-:-:S04]  /*c330*/  FMNMX.FTZ R3, R93, R3, !PT ;  /* 0x000000035d037209 */ /* 0x000fc80007810000 */
[----:B------:R-:W-:-:S04]  /*c340*/  FMNMX.FTZ R3, R96, R3, !PT ;  /* 0x0000000360037209 */ /* 0x000fc80007810000 */
[----:B------:R-:W-:Y:S01]  /*c350*/  FMNMX.FTZ R3, R97, R3, !PT ;  /* 0x0000000361037209 */ /* 0x000fe20007810000 */
[----:B0-----:R-:W-:-:S03]  /*c360*/  IMAD.IADD R0, R10, 0x1, R0 ;  /* 0x000000010a007824 */ /* 0x001fc600078e0200 */
[----:B------:R-:W-:Y:S02]  /*c370*/  FMNMX.FTZ R3, R100, R3, !PT ;  /* 0x0000000364037209 */ /* 0x000fe40007810000 */
[----:B------:R-:W-:Y:S02]  /*c380*/  FSEL R61, R61, -INF , P2 ;  /* 0xff8000003d3d7808 */ /* 0x000fe40001000000 */
[----:B------:R-:W-:Y:S02]  /*c390*/  FMNMX.FTZ R3, R101, R3, !PT ;  /* 0x0000000365037209 */ /* 0x000fe40007810000 */
[----:B------:R-:W-:Y:S02]  /*c3a0*/  ISETP.GT.AND P2, PT, R0, RZ, PT ;  /* 0x000000ff0000720c */ /* 0x000fe40003f44270 */
[----:B------:R-:W-:Y:S02]  /*c3b0*/  FMNMX.FTZ R3, R72, R3, !PT ;  /* 0x0000000348037209 */ /* 0x000fe40007810000 */
[----:B------:R-:W-:-:S02]  /*c3c0*/  FSEL R122, R122, -INF , P2 ;  /* 0xff8000007a7a7808 */ /* 0x000fc40001000000 */
[----:B------:R-:W-:Y:S02]  /*c3d0*/  ISETP.GT.AND P2, PT, R0, 0x1, PT ;  /* 0x000000010000780c */ /* 0x000fe40003f44270 */
[----:B------:R-:W-:Y:S02]  /*c3e0*/  FMNMX.FTZ R3, R73, R3, !PT ;  /* 0x0000000349037209 */ /* 0x000fe40007810000 */
[----:B------:R-:W-:Y:S02]  /*c3f0*/  FSEL R123, R123, -INF , P2 ;  /* 0xff8000007b7b7808 */ /* 0x000fe40001000000 */
[----:B------:R-:W-:Y:S02]  /*c400*/  FMNMX.FTZ R3, R76, R3, !PT ;  /* 0x000000034c037209 */ /* 0x000fe40007810000 */
[----:B------:R-:W-:Y:S02]  /*c410*/  ISETP.GT.AND P2, PT, R0, 0x8, PT ;  /* 0x000000080000780c */ /* 0x000fe40003f44270 */
[----:B------:R-:W-:-:S02]  /*c420*/  FMNMX.FTZ R3, R77, R3, !PT ;  /* 0x000000034d037209 */ /* 0x000fc40007810000 */
[----:B------:R-:W-:Y:S02]  /*c430*/  FSEL R126, R126, -INF , P2 ;  /* 0xff8000007e7e7808 */ /* 0x000fe40001000000 */
        /* <DEDUP_REMOVED lines=8> */
[----:B------:R-:W-:Y:S02]  /*c4c0*/  FSEL R131, R131, -INF , P2 ;  /* 0xff80000083837808 */ /* 0x000fe40001000000 */
[----:B------:R-:W-:Y:S02]  /*c4d0*/  FMNMX.FTZ R3, R85, R3, !PT ;  /* 0x0000000355037209 */ /* 0x000fe40007810000 */
[----:B------:R-:W-:-:S02]  /*c4e0*/  ISETP.GT.AND P2, PT, R0, 0x18, PT ;  /* 0x000000180000780c */ /* 0x000fc40003f44270 */
[----:B------:R-:W-:Y:S02]  /*c4f0*/  FMNMX.FTZ R3, R56, R3, !PT ;  /* 0x0000000338037209 */ /* 0x000fe40007810000 */
[----:B------:R-:W-:Y:S02]  /*c500*/  FSEL R134, R134, -INF , P2 ;  /* 0xff80000086867808 */ /* 0x000fe40001000000 */
[C---:B------:R-:W-:Y:S02]  /*c510*/  ISETP.GT.AND P2, PT, R0.reuse, 0x19, PT ;  /* 0x000000190000780c */ /* 0x040fe40003f44270 */
[----:B------:R-:W-:Y:S02]  /*c520*/  FMNMX.FTZ R3, R57, R3, !PT ;  /* 0x0000000339037209 */ /* 0x000fe40007810000 */
[----:B------:R-:W-:Y:S02]  /*c530*/  FSEL R135, R135, -INF , P2 ;  /* 0xff80000087877808 */ /* 0x000fe40001000000 */
[----:B------:R-:W-:-:S02]  /*c540*/  ISETP.GT.AND P2, PT, R0, 0x20, PT ;  /* 0x000000200000780c */ /* 0x000fc40003f44270 */
[----:B------:R-:W-:Y:S02]  /*c550*/  FMNMX.FTZ R3, R60, R3, !PT ;  /* 0x000000033c037209 */ /* 0x000fe40007810000 */
[----:B------:R-:W-:Y:S02]  /*c560*/  FSEL R106, R106, -INF , P2 ;  /* 0xff8000006a6a7808 */ /* 0x000fe40001000000 */
[----:B------:R-:W-:Y:S02]  /*c570*/  ISETP.GT.AND P2, PT, R0, 0x21, PT ;  /* 0x000000210000780c */ /* 0x000fe40003f44270 */
[----:B------:R-:W-:Y:S02]  /*c580*/  FSEL R64, R64, -INF , P5 ;  /* 0xff80000040407808 */ /* 0x000fe40002800000 */
[----:B------:R-:W-:Y:S02]  /*c590*/  FMNMX.FTZ R3, R61, R3, !PT ;  /* 0x000000033d037209 */ /* 0x000fe40007810000 */
[----:B------:R-:W-:-:S02]  /*c5a0*/  FSEL R107, R107, -INF , P2 ;  /* 0xff8000006b6b7808 */ /* 0x000fc40001000000 */
[----:B------:R-:W-:Y:S02]  /*c5b0*/  FSEL R65, R65, -INF , P1 ;  /* 0xff80000041417808 */ /* 0x000fe40000800000 */
[----:B------:R-:W-:Y:S02]  /*c5c0*/  FMNMX.FTZ R3, R64, R3, !PT ;  /* 0x0000000340037209 */ /* 0x000fe40007810000 */
[----:B------:R-:W-:Y:S02]  /*c5d0*/  ISETP.GT.AND P2, PT, R0, 0x28, PT ;  /* 0x000000280000780c */ /* 0x000fe40003f44270 */
[----:B------:R-:W-:Y:S02]  /*c5e0*/  FSEL R68, R68, -INF , P4 ;  /* 0xff80000044447808 */ /* 0x000fe40002000000 */
[----:B------:R-:W-:Y:S02]  /*c5f0*/  FMNMX.FTZ R3, R65, R3, !PT ;  /* 0x0000000341037209 */ /* 0x000fe40007810000 */
[----:B------:R-:W-:-:S02]  /*c600*/  FSEL R110, R110, -INF , P2 ;  /* 0xff8000006e6e7808 */ /* 0x000fc40001000000 */
[----:B------:R-:W-:Y:S02]  /*c610*/  ISETP.GT.AND P2, PT, R0, 0x29, PT ;  /* 0x000000290000780c */ /* 0x000fe40003f44270 */
[----:B------:R-:W-:Y:S02]  /*c620*/  FSEL R69, R69, -INF , P3 ;  /* 0xff80000045457808 */ /* 0x000fe40001800000 */
[----:B------:R-:W-:Y:S02]  /*c630*/  FMNMX.FTZ R3, R68, R3, !PT ;  /* 0x0000000344037209 */ /* 0x000fe40007810000 */
[----:B------:R-:W-:Y:S02]  /*c640*/  FSEL R111, R111, -INF , P2 ;  /* 0xff8000006f6f7808 */ /* 0x000fe40001000000 */
[----:B------:R-:W-:Y:S02]  /*c650*/  ISETP.GT.AND P2, PT, R0, 0x30, PT ;  /* 0x000000300000780c */ /* 0x000fe40003f44270 */
[----:B------:R-:W-:-:S02]  /*c660*/  FMNMX.FTZ R3, R69, R3, !PT ;  /* 0x0000000345037209 */ /* 0x000fc40007810000 */
[----:B------:R-:W-:Y:S02]  /*c670*/  FSEL R114, R114, -INF , P2 ;  /* 0xff80000072727808 */ /* 0x000fe40001000000 */
[C---:B------:R-:W-:Y:S01]  /*c680*/  ISETP.GT.AND P2, PT, R0.reuse, 0x31, PT ;  /* 0x000000310000780c */ /* 0x040fe20003f44270 */
[----:B------:R-:W0:Y:S03]  /*c690*/  SHFL.BFLY PT, R10, R3, 0x2, 0x1f ;  /* 0x0c401f00030a7f89 */ /* 0x000e2600000e0000 */
[----:B------:R-:W-:Y:S02]  /*c6a0*/  FSEL R115, R115, -INF , P2 ;  /* 0xff80000073737808 */ /* 0x000fe40001000000 */
[----:B------:R-:W-:-:S04]  /*c6b0*/  ISETP.GT.AND P2, PT, R0, 0x38, PT ;  /* 0x000000380000780c */ /* 0x000fc80003f44270 */
[----:B------:R-:W-:Y:S02]  /*c6c0*/  FSEL R118, R118, -INF , P2 ;  /* 0xff80000076767808 */ /* 0x000fe40001000000 */
[----:B------:R-:W-:-:S04]  /*c6d0*/  ISETP.GT.AND P2, PT, R0, 0x39, PT ;  /* 0x000000390000780c */ /* 0x000fc80003f44270 */
[----:B------:R-:W-:Y:S02]  /*c6e0*/  FSEL R119, R119, -INF , P2 ;  /* 0xff80000077777808 */ /* 0x000fe40001000000 */
[----:B------:R-:W-:-:S04]  /*c6f0*/  ISETP.GT.AND P2, PT, R0, 0x40, PT ;  /* 0x000000400000780c */ /* 0x000fc80003f44270 */
[----:B------:R-:W-:Y:S02]  /*c700*/  FSEL R90, R90, -INF , P2 ;  /* 0xff8000005a5a7808 */ /* 0x000fe40001000000 */
[C---:B------:R-:W-:Y:S02]  /*c710*/  ISETP.GT.AND P2, PT, R0.reuse, 0x41, PT ;  /* 0x000000410000780c */ /* 0x040fe40003f44270 */
[----:B0-----:R-:W-:Y:S02]  /*c720*/  FMNMX.FTZ R3, R3, R10, !PT ;  /* 0x0000000a03037209 */ /* 0x001fe40007810000 */
[----:B------:R-:W-:Y:S02]  /*c730*/  FSEL R91, R91, -INF , P2 ;  /* 0xff8000005b5b7808 */ /* 0x000fe40001000000 */
[----:B------:R-:W-:Y:S01]  /*c740*/  ISETP.GT.AND P2, PT, R0, 0x48, PT ;  /* 0x000000480000780c */ /* 0x000fe20003f44270 */
[----:B------:R-:W0:Y:S03]  /*c750*/  SHFL.BFLY PT, R10, R3, 0x1, 0x1f ;  /* 0x0c201f00030a7f89 */ /* 0x000e2600000e0000 */
[----:B------:R-:W-:-:S02]  /*c760*/  FSEL R94, R94, -INF , P2 ;  /* 0xff8000005e5e7808 */ /* 0x000fc40001000000 */
[----:B------:R-:W-:-:S04]  /*c770*/  ISETP.GT.AND P2, PT, R0, 0x49, PT ;  /* 0x000000490000780c */ /* 0x000fc80003f44270 */
[----:B------:R-:W-:Y:S02]  /*c780*/  FSEL R95, R95, -INF , P2 ;  /* 0xff8000005f5f7808 */ /* 0x000fe40001000000 */
[----:B------:R-:W-:Y:S02]  /*c790*/  ISETP.GT.AND P2, PT, R0, 0x50, PT ;  /* 0x000000500000780c */ /* 0x000fe40003f44270 */
[----:B------:R-:W-:Y:S02]  /*c7a0*/  LOP3.LUT R23, R23, 0xffffffdf, RZ, 0xc0, !PT ;  /* 0xffffffdf17177812 */ /* 0x000fe400078ec0ff */
[----:B------:R-:W-:Y:S02]  /*c7b0*/  FSEL R98, R98, -INF , P2 ;  /* 0xff80000062627808 */ /* 0x000fe40001000000 */
[C---:B------:R-:W-:Y:S02]  /*c7c0*/  ISETP.GT.AND P2, PT, R0.reuse, 0x51, PT ;  /* 0x000000510000780c */ /* 0x040fe40003f44270 */
[----:B------:R-:W-:-:S02]  /*c7d0*/  ISETP.GT.AND P1, PT, R0, 0x61, PT ;  /* 0x000000610000780c */ /* 0x000fc40003f24270 */
[----:B------:R-:W-:Y:S02]  /*c7e0*/  @P0 LOP3.LUT R23, R23, 0x20, RZ, 0xfc, !PT ;  /* 0x0000002017170812 */ /* 0x000fe400078efcff */
[C---:B------:R-:W-:Y:S02]  /*c7f0*/  ISETP.GT.AND P0, PT, R0.reuse, 0x81, PT ;  /* 0x000000810000780c */ /* 0x040fe40003f04270 */
[----:B------:R-:W-:Y:S02]  /*c800*/  FSEL R99, R99, -INF , P2 ;  /* 0xff80000063637808 */ /* 0x000fe40001000000 */
[C---:B------:R-:W-:Y:S02]  /*c810*/  ISETP.GT.AND P2, PT, R0.reuse, 0x58, PT ;  /* 0x000000580000780c */ /* 0x040fe40003f44270 */
[----:B------:R-:W-:Y:S02]  /*c820*/  FSEL R75, R75, -INF , P1 ;  /* 0xff8000004b4b7808 */ /* 0x000fe40000800000 */
[----:B------:R-:W-:-:S02]  /*c830*/  ISETP.GT.AND P1, PT, R0, 0x78, PT ;  /* 0x000000780000780c */ /* 0x000fc40003f24270 */
[----:B------:R-:W-:Y:S02]  /*c840*/  FSEL R102, R102, -INF , P2 ;  /* 0xff80000066667808 */ /* 0x000fe40001000000 */
[----:B------:R-:W-:Y:S02]  /*c850*/  ISETP.GT.AND P2, PT, R0, 0x59, PT ;  /* 0x000000590000780c */ /* 0x000fe40003f44270 */
[----:B------:R-:W-:Y:S02]  /*c860*/  FSEL R86, R86, -INF , P1 ;  /* 0xff80000056567808 */ /* 0x000fe40000800000 */
[----:B------:R-:W-:Y:S02]  /*c870*/  ISETP.GT.AND P1, PT, R0, 0x89, PT ;  /* 0x000000890000780c */ /* 0x000fe40003f24270 */
[----:B------:R-:W-:Y:S02]  /*c880*/  LOP3.LUT R23, R23, 0xffffffbf, RZ, 0xc0, !PT ;  /* 0xffffffbf17177812 */ /* 0x000fe400078ec0ff */
[----:B------:R-:W-:-:S02]  /*c890*/  FSEL R103, R103, -INF , P2 ;  /* 0xff80000067677808 */ /* 0x000fc40001000000 */
[----:B0-----:R-:W-:Y:S02]  /*c8a0*/  FMNMX.FTZ R3, R3, R10, !PT ;  /* 0x0000000a03037209 */ /* 0x001fe40007810000 */
[----:B------:R-:W-:Y:S02]  /*c8b0*/  ISETP.GT.AND P2, PT, R0, 0x60, PT ;  /* 0x000000600000780c */ /* 0x000fe40003f44270 */
[----:B------:R-:W-:Y:S01]  /*c8c0*/  @P0 LOP3.LUT R23, R23, 0x40, RZ, 0xfc, !PT ;  /* 0x0000004017170812 */ /* 0x000fe200078efcff */
[----:B------:R-:W-:-:S01]  /*c8d0*/  FFMA.FTZ R11, R2, R3, -8 ;  /* 0xc1000000020b7423 */ /* 0x000fc20000010003 */
[----:B------:R-:W-:Y:S02]  /*c8e0*/  FSEL R74, R74, -INF , P2 ;  /* 0xff8000004a4a7808 */ /* 0x000fe40001000000 */
[C---:B------:R-:W-:Y:S02]  /*c8f0*/  ISETP.GT.AND P5, PT, R0.reuse, 0x68, PT ;  /* 0x000000680000780c */ /* 0x040fe40003fa4270 */
[----:B------:R-:W-:-:S02]  /*c900*/  ISETP.GT.AND P4, PT, R0, 0x69, PT ;  /* 0x000000690000780c */ /* 0x000fc40003f84270 */
[C---:B------:R-:W-:Y:S02]  /*c910*/  ISETP.GT.AND P3, PT, R0.reuse, 0x70, PT ;  /* 0x000000700000780c */ /* 0x040fe40003f64270 */
[----:B------:R-:W-:Y:S02]  /*c920*/  ISETP.GT.AND P2, PT, R0, 0x71, PT ;  /* 0x000000710000780c */ /* 0x000fe40003f44270 */
[----:B------:R-:W-:Y:S02]  /*c930*/  LOP3.LUT R23, R23, 0xffffff7f, RZ, 0xc0, !PT ;  /* 0xffffff7f17177812 */ /* 0x000fe400078ec0ff */
[----:B------:R-:W-:Y:S02]  /*c940*/  FSETP.NEU.FTZ.AND P6, PT, R3, -INF , PT ;  /* 0xff8000000300780b */ /* 0x000fe40003fdd000 */
[----:B------:R-:W-:Y:S02]  /*c950*/  FSEL R78, R78, -INF , P5 ;  /* 0xff8000004e4e7808 */ /* 0x000fe40002800000 */
[----:B------:R-:W-:-:S02]  /*c960*/  FSEL R79, R79, -INF , P4 ;  /* 0xff8000004f4f7808 */ /* 0x000fc40002000000 */
[----:B------:R-:W-:Y:S02]  /*c970*/  FSEL R82, R82, -INF , P3 ;  /* 0xff80000052527808 */ /* 0x000fe40001800000 */
[----:B------:R-:W-:Y:S02]  /*c980*/  FSEL R83, R83, -INF , P2 ;  /* 0xff80000053537808 */ /* 0x000fe40001000000 */
[----:B------:R-:W-:Y:S02]  /*c990*/  @P1 LOP3.LUT R23, R23, 0x80, RZ, 0xfc, !PT ;  /* 0x0000008017171812 */ /* 0x000fe400078efcff */
[----:B------:R-:W-:Y:S02]  /*c9a0*/  FSEL R10, R3, RZ, P6 ;  /* 0x000000ff030a7208 */ /* 0x000fe40003000000 */
[----:B------:R-:W-:Y:S02]  /*c9b0*/  FSEL R11, R11, RZ, P6 ;  /* 0x000000ff0b0b7208 */ /* 0x000fe40003000000 */
[----:B------:R-:W-:-:S02]  /*c9c0*/  ISETP.GT.AND P2, PT, R0, 0x90, PT ;  /* 0x000000900000780c */ /* 0x000fc40003f44270 */
[C---:B------:R-:W-:Y:S02]  /*c9d0*/  ISETP.GT.AND P3, PT, R0.reuse, 0x91, PT ;  /* 0x000000910000780c */ /* 0x040fe40003f64270 */
[C---:B------:R-:W-:Y:S02]  /*c9e0*/  ISETP.GT.AND P4, PT, R0.reuse, 0x98, PT ;  /* 0x000000980000780c */ /* 0x040fe40003f84270 */
[C---:B------:R-:W-:Y:S02]  /*c9f0*/  ISETP.GT.AND P5, PT, R0.reuse, 0x99, PT ;  /* 0x000000990000780c */ /* 0x040fe40003fa4270 */
[C---:B------:R-:W-:Y:S02]  /*ca00*/  ISETP.GT.AND P1, PT, R0.reuse, 0x79, PT ;  /* 0x000000790000780c */ /* 0x040fe40003f24270 */
[C---:B------:R-:W-:Y:S02]  /*ca10*/  ISETP.GT.AND P0, PT, R0.reuse, 0x80, PT ;  /* 0x000000800000780c */ /* 0x040fe40003f04270 */
[----:B------:R-:W-:-:S02]  /*ca20*/  ISETP.GT.AND P6, PT, R0, 0x88, PT ;  /* 0x000000880000780c */ /* 0x000fc40003fc4270 */
        /* <DEDUP_REMOVED lines=29> */
[----:B------:R-:W-:Y:S02]  /*cc00*/  FMNMX.FTZ R0, R83, R0, !PT ;  /* 0x0000000053007209 */ /* 0x000fe40007810000 */
[----:B------:R-:W-:Y:S02]  /*cc10*/  FSEL R87, R87, -INF , P1 ;  /* 0xff80000057577808 */ /* 0x000fe40000800000 */
[----:B------:R-:W-:Y:S02]  /*cc20*/  FMNMX.FTZ R0, R86, R0, !PT ;  /* 0x0000000056007209 */ /* 0x000fe40007810000 */
[----:B------:R-:W-:Y:S02]  /*cc30*/  FSEL R58, R58, -INF , P0 ;  /* 0xff8000003a3a7808 */ /* 0x000fe40000000000 */
[----:B------:R-:W-:Y:S02]  /*cc40*/  LOP3.LUT P0, RZ, R23, 0x40, RZ, 0xc0, !PT ;  /* 0x0000004017ff7812 */ /* 0x000fe4000780c0ff */
[----:B------:R-:W-:-:S02]  /*cc50*/  FMNMX.FTZ R0, R87, R0, !PT ;  /* 0x0000000057007209 */ /* 0x000fc40007810000 */
[----:B------:R-:W-:Y:S02]  /*cc60*/  FSEL R59, R59, -INF , P0 ;  /* 0xff8000003b3b7808 */ /* 0x000fe40000000000 */
[----:B------:R-:W-:Y:S02]  /*cc70*/  FMNMX.FTZ R0, R58, R0, !PT ;  /* 0x000000003a007209 */ /* 0x000fe40007810000 */
[----:B------:R-:W-:Y:S02]  /*cc80*/  LOP3.LUT P1, RZ, R23, 0x80, RZ, 0xc0, !PT ;  /* 0x0000008017ff7812 */ /* 0x000fe4000782c0ff */
[----:B------:R-:W-:Y:S02]  /*cc90*/  FSEL R62, R62, -INF , P6 ;  /* 0xff8000003e3e7808 */ /* 0x000fe40003000000 */
[----:B------:R-:W-:Y:S02]  /*cca0*/  FMNMX.FTZ R0, R59, R0, !PT ;  /* 0x000000003b007209 */ /* 0x000fe40007810000 */
[----:B------:R-:W-:-:S02]  /*ccb0*/  FSEL R63, R63, -INF , P1 ;  /* 0xff8000003f3f7808 */ /* 0x000fc40000800000 */
[----:B------:R-:W-:Y:S02]  /*ccc0*/  FMNMX.FTZ R0, R62, R0, !PT ;  /* 0x000000003e007209 */ /* 0x000fe40007810000 */
[----:B------:R-:W-:Y:S02]  /*ccd0*/  FSEL R66, R66, -INF , P2 ;  /* 0xff80000042427808 */ /* 0x000fe40001000000 */
[----:B------:R-:W-:Y:S02]  /*cce0*/  FMNMX.FTZ R0, R63, R0, !PT ;  /* 0x000000003f007209 */ /* 0x000fe40007810000 */
[----:B------:R-:W-:Y:S02]  /*ccf0*/  FSEL R67, R67, -INF , P3 ;  /* 0xff80000043437808 */ /* 0x000fe40001800000 */
[----:B------:R-:W-:Y:S02]  /*cd00*/  FMNMX.FTZ R0, R66, R0, !PT ;  /* 0x0000000042007209 */ /* 0x000fe40007810000 */
[----:B------:R-:W-:-:S02]  /*cd10*/  FSEL R70, R70, -INF , P4 ;  /* 0xff80000046467808 */ /* 0x000fc40002000000 */
[----:B------:R-:W-:Y:S02]  /*cd20*/  FMNMX.FTZ R0, R67, R0, !PT ;  /* 0x0000000043007209 */ /* 0x000fe40007810000 */
[----:B------:R-:W-:Y:S02]  /*cd30*/  FSEL R71, R71, -INF , P5 ;  /* 0xff80000047477808 */ /* 0x000fe40002800000 */
[----:B------:R-:W-:-:S04]  /*cd40*/  FMNMX.FTZ R0, R70, R0, !PT ;  /* 0x0000000046007209 */ /* 0x000fc80007810000 */
[----:B------:R-:W-:Y:S01]  /*cd50*/  FMNMX.FTZ R0, R71, R0, !PT ;  /* 0x0000000047007209 */ /* 0x000fe20007810000 */
[----:B------:R-:W-:-:S04]  /*cd60*/  FADD.FTZ R9, -R10, R9 ;  /* 0x000000090a097221 */ /* 0x000fc80000010100 */
[----:B------:R-:W0:Y:S02]  /*cd70*/  SHFL.BFLY PT, R10, R0, 0x2, 0x1f ;  /* 0x0c401f00000a7f89 */ /* 0x000e2400000e0000 */
[----:B0-----:R-:W-:-:S05]  /*cd80*/  FMNMX.FTZ R0, R0, R10, !PT ;  /* 0x0000000a00007209 */ /* 0x001fca0007810000 */
[----:B------:R-:W0:Y:S01]  /*cd90*/  SHFL.BFLY PT, R10, R0, 0x1, 0x1f ;  /* 0x0c201f00000a7f89 */ /* 0x000e2200000e0000 */
[----:B------:R-:W-:-:S01]  /*cda0*/  FFMA.FTZ R120, R2, R120, -R11 ;  /* 0x0000007802787223 */ /* 0x000fc2000001080b */
[C---:B------:R-:W-:Y:S01]  /*cdb0*/  FMUL.FTZ R9, R2.reuse, R9 ;  /* 0x0000000902097220 */ /* 0x040fe20000410000 */
[----:B------:R-:W-:-:S01]  /*cdc0*/  FFMA.FTZ R121, R2, R121, -R11 ;  /* 0x0000007902797223 */ /* 0x000fc2000001080b */
[----:B0-----:R-:W-:-:S04]  /*cdd0*/  FMNMX.FTZ R0, R0, R10, !PT ;  /* 0x0000000a00007209 */ /* 0x001fc80007810000 */
[----:B------:R-:W-:Y:S01]  /*cde0*/  FSETP.NEU.FTZ.AND P1, PT, R0, -INF , PT ;  /* 0xff8000000000780b */ /* 0x000fe20003f3d000 */
[----:B------:R-:W-:-:S03]  /*cdf0*/  FFMA.FTZ R13, R2, R0, -8 ;  /* 0xc1000000020d7423 */ /* 0x000fc60000010000 */
[----:B------:R-:W-:Y:S02]  /*ce00*/  FSEL R10, R0, RZ, P1 ;  /* 0x000000ff000a7208 */ /* 0x000fe40000800000 */
[----:B------:R-:W-:-:S03]  /*ce10*/  FSEL R13, R13, RZ, P1 ;  /* 0x000000ff0d0d7208 */ /* 0x000fc60000800000 */
[----:B------:R-:W-:Y:S02]  /*ce20*/  FADD.FTZ R8, -R10, R8 ;  /* 0x000000080a087221 */ /* 0x000fe40000010100 */
[----:B------:R-:W-:-:S02]  /*ce30*/  FFMA.FTZ R122, R2, R122, -R13 ;  /* 0x0000007a027a7223 */ /* 0x000fc4000001080d */
[C---:B------:R-:W-:Y:S01]  /*ce40*/  FMUL.FTZ R8, R2.reuse, R8 ;  /* 0x0000000802087220 */ /* 0x040fe20000410000 */
[----:B------:R-:W-:-:S01]  /*ce50*/  FFMA.FTZ R123, R2, R123, -R13 ;  /* 0x0000007b027b7223 */ /* 0x000fc2000001080d */
[----:B------:R-:W-:Y:S01]  /*ce60*/  MUFU.EX2 R120, R120 ;  /* 0x0000007800787308 */ /* 0x000fe20000000800 */
[----:B------:R-:W-:-:S01]  /*ce70*/  FFMA.FTZ R124, R2, R124, -R11 ;  /* 0x0000007c027c7223 */ /* 0x000fc2000001080b */
[----:B------:R-:W-:-:S06]  /*ce80*/  FFMA.FTZ R126, R2, R126, -R13 ;  /* 0x0000007e027e7223 */ /* 0x000fcc000001080d */
[----:B------:R-:W-:Y:S01]  /*ce90*/  MUFU.EX2 R122, R122 ;  /* 0x0000007a007a7308 */ /* 0x000fe20000000800 */
[----:B------:R-:W-:-:S01]  /*cea0*/  FFMA.FTZ R125, R2, R125, -R11 ;  /* 0x0000007d027d7223 */ /* 0x000fc2000001080b */
[----:B------:R-:W-:-:S06]  /*ceb0*/  FFMA.FTZ R127, R2, R127, -R13 ;  /* 0x0000007f027f7223 */ /* 0x000fcc000001080d */
[----:B------:R-:W0:Y:S08]  /*cec0*/  MUFU.EX2 R9, R9 ;  /* 0x0000000900097308 */ /* 0x000e300000000800 */
[----:B------:R-:W1:Y:S01]  /*ced0*/  MUFU.EX2 R8, R8 ;  /* 0x0000000800087308 */ /* 0x000e620000000800 */
[----:B------:R-:W-:-:S01]  /*cee0*/  FFMA.FTZ R128, R2, R128, -R11 ;  /* 0x0000008002807223 */ /* 0x000fc2000001080b */
[----:B------:R-:W-:-:S06]  /*cef0*/  FFMA.FTZ R130, R2, R130, -R13 ;  /* 0x0000008202827223 */ /* 0x000fcc000001080d */
[----:B------:R-:W2:Y:S08]  /*cf00*/  MUFU.EX2 R121, R121 ;  /* 0x0000007900797308 */ /* 0x000eb00000000800 */
[----:B------:R-:W3:Y:S01]  /*cf10*/  MUFU.EX2 R123, R123 ;  /* 0x0000007b007b7308 */ /* 0x000ee20000000800 */
[----:B------:R-:W-:-:S01]  /*cf20*/  FFMA.FTZ R129, R2, R129, -R11 ;  /* 0x0000008102817223 */ /* 0x000fc2000001080b */
[----:B------:R-:W-:-:S06]  /*cf30*/  FFMA.FTZ R131, R2, R131, -R13 ;  /* 0x0000008302837223 */ /* 0x000fcc000001080d */
[----:B------:R-:W4:Y:S08]  /*cf40*/  MUFU.EX2 R124, R124 ;  /* 0x0000007c007c7308 */ /* 0x000f300000000800 */
[----:B------:R-:W5:Y:S01]  /*cf50*/  MUFU.EX2 R126, R126 ;  /* 0x0000007e007e7308 */ /* 0x000f620000000800 */
[----:B0-----:R-:W-:-:S01]  /*cf60*/  FFMA.FTZ R21, R9, R21, R120 ;  /* 0x0000001509157223 */ /* 0x001fc20000010078 */
[----:B-1----:R-:W-:-:S06]  /*cf70*/  FFMA.FTZ R20, R8, R20, R122 ;  /* 0x0000001408147223 */ /* 0x002fcc000001007a */
[----:B------:R-:W0:Y:S01]  /*cf80*/  MUFU.EX2 R125, R125 ;  /* 0x0000007d007d7308 */ /* 0x000e220000000800 */
[----:B------:R-:W-:-:S01]  /*cf90*/  FFMA.FTZ R132, R2, R132, -R11 ;  /* 0x0000008402847223 */ /* 0x000fc2000001080b */
[----:B------:R-:W-:-:S06]  /*cfa0*/  FFMA.FTZ R134, R2, R134, -R13 ;  /* 0x0000008602867223 */ /* 0x000fcc000001080d */
[----:B------:R-:W1:Y:S01]  /*cfb0*/  MUFU.EX2 R127, R127 ;  /* 0x0000007f007f7308 */ /* 0x000e620000000800 */
[----:B--2---:R-:W-:-:S01]  /*cfc0*/  FADD.FTZ R10, R121, R21 ;  /* 0x00000015790a7221 */ /* 0x004fc20000010000 */
[----:B---3--:R-:W-:-:S06]  /*cfd0*/  FADD.FTZ R12, R123, R20 ;  /* 0x000000147b0c7221 */ /* 0x008fcc0000010000 */
[----:B------:R-:W2:Y:S01]  /*cfe0*/  MUFU.EX2 R128, R128 ;  /* 0x0000008000807308 */ /* 0x000ea20000000800 */
[----:B------:R-:W-:-:S01]  /*cff0*/  FFMA.FTZ R133, R2, R133, -R11 ;  /* 0x0000008502857223 */ /* 0x000fc2000001080b */
[----:B------:R-:W-:-:S06]  /*d000*/  FFMA.FTZ R135, R2, R135, -R13 ;  /* 0x0000008702877223 */ /* 0x000fcc000001080d */
[----:B------:R-:W3:Y:S01]  /*d010*/  MUFU.EX2 R130, R130 ;  /* 0x0000008200827308 */ /* 0x000ee20000000800 */
[----:B----4-:R-:W-:-:S01]  /*d020*/  FADD.FTZ R10, R124, R10 ;  /* 0x0000000a7c0a7221 */ /* 0x010fc20000010000 */
[----:B-----5:R-:W-:-:S06]  /*d030*/  FADD.FTZ R12, R126, R12 ;  /* 0x0000000c7e0c7221 */ /* 0x020fcc0000010000 */
[----:B------:R-:W4:Y:S01]  /*d040*/  MUFU.EX2 R129, R129 ;  /* 0x0000008100817308 */ /* 0x000f220000000800 */
[----:B------:R-:W-:-:S01]  /*d050*/  FFMA.FTZ R104, R2, R104, -R11 ;  /* 0x0000006802687223 */ /* 0x000fc2000001080b */
[----:B------:R-:W-:-:S06]  /*d060*/  FFMA.FTZ R106, R2, R106, -R13 ;  /* 0x0000006a026a7223 */ /* 0x000fcc000001080d */
[----:B------:R-:W5:Y:S01]  /*d070*/  MUFU.EX2 R131, R131 ;  /* 0x0000008300837308 */ /* 0x000f620000000800 */
[----:B0-----:R-:W-:-:S01]  /*d080*/  FADD.FTZ R10, R125, R10 ;  /* 0x0000000a7d0a7221 */ /* 0x001fc20000010000 */
[----:B-1----:R-:W-:-:S06]  /*d090*/  FADD.FTZ R12, R127, R12 ;  /* 0x0000000c7f0c7221 */ /* 0x002fcc0000010000 */
        /* <DEDUP_REMOVED lines=186> */
[----:B------:R-:W2:Y:S08]  /*dc40*/  MUFU.EX2 R65, R65 ;  /* 0x0000004100417308 */ /* 0x000eb00000000800 */
[----:B------:R-:W3:Y:S01]  /*dc50*/  MUFU.EX2 R67, R67 ;  /* 0x0000004300437308 */ /* 0x000ee20000000800 */
[----:B----4-:R-:W-:-:S01]  /*dc60*/  FADD.FTZ R10, R61, R10 ;  /* 0x0000000a3d0a7221 */ /* 0x010fc20000010000 */
[----:B-----5:R-:W-:-:S06]  /*dc70*/  FADD.FTZ R12, R63, R12 ;  /* 0x0000000c3f0c7221 */ /* 0x020fcc0000010000 */
[----:B------:R-:W4:Y:S01]  /*dc80*/  MUFU.EX2 R68, R68 ;  /* 0x0000004400447308 */ /* 0x000f220000000800 */
[----:B------:R-:W-:-:S07]  /*dc90*/  LOP3.LUT P0, RZ, R23, 0x20, RZ, 0xc0, !PT ;  /* 0x0000002017ff7812 */ /* 0x000fce000780c0ff */
[----:B------:R-:W5:Y:S01]  /*dca0*/  MUFU.EX2 R70, R70 ;  /* 0x0000004600467308 */ /* 0x000f620000000800 */
[----:B0-----:R-:W-:-:S01]  /*dcb0*/  FADD.FTZ R10, R64, R10 ;  /* 0x0000000a400a7221 */ /* 0x001fc20000010000 */
[----:B-1----:R-:W-:-:S06]  /*dcc0*/  FADD.FTZ R12, R66, R12 ;  /* 0x0000000c420c7221 */ /* 0x002fcc0000010000 */
[----:B------:R-:W0:Y:S08]  /*dcd0*/  MUFU.EX2 R11, R11 ;  /* 0x0000000b000b7308 */ /* 0x000e300000000800 */
[----:B------:R-:W1:Y:S01]  /*dce0*/  MUFU.EX2 R13, R13 ;  /* 0x0000000d000d7308 */ /* 0x000e620000000800 */
[----:B--2---:R-:W-:-:S01]  /*dcf0*/  FADD.FTZ R10, R65, R10 ;  /* 0x0000000a410a7221 */ /* 0x004fc20000010000 */
[----:B---3--:R-:W-:-:S03]  /*dd00*/  FADD.FTZ R12, R67, R12 ;  /* 0x0000000c430c7221 */ /* 0x008fc60000010000 */
[----:B----4-:R-:W-:Y:S01]  /*dd10*/  FADD.FTZ R10, R68, R10 ;  /* 0x0000000a440a7221 */ /* 0x010fe20000010000 */
[----:B-----5:R-:W-:-:S03]  /*dd20*/  FADD.FTZ R12, R70, R12 ;  /* 0x0000000c460c7221 */ /* 0x020fc60000010000 */
[----:B0-----:R-:W-:Y:S01]  /*dd30*/  FADD.FTZ R21, R11, R10 ;  /* 0x0000000a0b157221 */ /* 0x001fe20000010000 */
[----:B-1----:R-:W-:-:S01]  /*dd40*/  FADD.FTZ R20, R13, R12 ;  /* 0x0000000c0d147221 */ /* 0x002fc20000010000 */
[----:B------:R-:W-:Y:S06]  /*dd50*/  @!P0 BRA `(.L_x_2432) ;  /* 0x0000000000048947 */ /* 0x000fec0003800000 */
[----:B------:R-:W-:Y:S01]  /*dd60*/  BPT.TRAP 0x1 ;  /* 0x000000040000795c */ /* 0x000fe20000300000 */
.L_x_2432:
[----:B------:R-:W2:Y:S01]  /*dd70*/  LDL R10, [R1] ;  /* 0x00000000010a7983 */ /* 0x000ea20000100800 */
        /* <DEDUP_REMOVED lines=78> */
[C---:B--2---:R-:W-:Y:S01]  /*e260*/  ISETP.GT.AND P1, PT, R14.reuse, R10, PT ;  /* 0x0000000a0e00720c */ /* 0x044fe20003f24270 */
[----:B------:R-:W-:Y:S02]  /*e270*/  VIADD R14, R14, 0xffffffff ;  /* 0xffffffff0e0e7836 */ /* 0x000fe40000000000 */
[----:B------:R-:W-:-:S10]  /*e280*/  IMAD.MOV.U32 R10, RZ, RZ, R22 ;  /* 0x000000ffff0a7224 */ /* 0x000fd400078e0016 */
[----:B0-----:R-:W-:Y:S05]  /*e290*/  @P1 BRA `(.L_x_2433) ;  /* 0xffffffcc00d01947 */ /* 0x001fea000383ffff */
[----:B------:R-:W-:Y:S05]  /*e2a0*/  BSYNC B1 ;  /* 0x0000000000017941 */ /* 0x000fea0003800000 */
.L_x_2420:
[----:B------:R-:W-:Y:S05]  /*e2b0*/  BSYNC B0 ;  /* 0x0000000000007941 */ /* 0x000fea0003800000 */
.L_x_2419:
[----:B------:R-:W-:Y:S01]  /*e2c0*/  ISETP.GE.AND P1, PT, R14, RZ, PT ;  /* 0x000000ff0e00720c */ /* 0x000fe20003f26270 */
[----:B------:R-:W-:-:S12]  /*e2d0*/  BSSY B0, `(.L_x_2434) ;  /* 0x000024f000007945 */ /* 0x000fd80003800000 */
[----:B------:R-:W-:Y:S05]  /*e2e0*/  @!P1 BRA `(.L_x_2435) ;  /* 0x0000002400349947 */ /* 0x000fea0003800000 */
[----:B------:R-:W-:Y:S02]  /*e2f0*/  IMAD.MOV.U32 R10, RZ, RZ, R0 ;  /* 0x000000ffff0a7224 */ /* 0x000fe400078e0000 */
[----:B------:R-:W-:Y:S02]  /*e300*/  IMAD.MOV.U32 R11, RZ, RZ, R3 ;  /* 0x000000ffff0b7224 */ /* 0x000fe400078e0003 */
[----:B------:R-:W-:Y:S02]  /*e310*/  IMAD.MOV.U32 R9, RZ, RZ, R156 ;  /* 0x000000ffff097224 */ /* 0x000fe400078e009c */
[----:B------:R-:W-:-:S07]  /*e320*/  IMAD.MOV.U32 R8, RZ, RZ, R22 ;  /* 0x000000ffff087224 */ /* 0x000fce00078e0016 */
.L_x_2448:
        /* <DEDUP_REMOVED lines=8> */
.L_x_2436:
[----:B------:R-:W-:Y:S01]  /*e3b0*/  IMAD R12, R22, 0x8, R18 ;  /* 0x00000008160c7824 */ /* 0x000fe200078e0212 */
[----:B------:R-:W-:-:S04]  /*e3c0*/  SHF.L.U32 R13, R156, 0x1f, RZ ;  /* 0x0000001f9c0d7819 */ /* 0x000fc800000006ff */
[----:B------:R0:W1:Y:S01]  /*e3d0*/  SYNCS.PHASECHK.TRANS64.TRYWAIT P1, [R12+URZ+0x13230], R13 ;  /* 0x0132300d0c0075a7 */ /* 0x000062000802017f */
[----:B------:R-:W-:Y:S05]  /*e3e0*/  @!P0 BRA `(.L_x_2437) ;  /* 0x0000000000048947 */ /* 0x000fea0003800000 */
[----:B------:R-:W-:Y:S01]  /*e3f0*/  BPT.TRAP 0x1 ;  /* 0x000000040000795c */ /* 0x000fe20000300000 */
.L_x_2437:
        /* <DEDUP_REMOVED lines=8> */
.L_x_2439:
[----:B------:R-:W-:Y:S05]  /*e480*/  BSYNC B1 ;  /* 0x0000000000017941 */ /* 0x000fea0003800000 */
.L_x_2438:
        /* <DEDUP_REMOVED lines=30> */
[C---:B------:R-:W-:Y:S01]  /*e670*/  VIADD R12, R3.reuse, 0x82 ;  /* 0x00000082030c7836 */ /* 0x040fe20000000000 */
        /* <DEDUP_REMOVED lines=56> */
.L_x_2441:
[----:B------:R-:W-:Y:S01]  /*ea00*/  SHF.L.U32 R3, R9, 0x1f, RZ ;  /* 0x0000001f09037819 */ /* 0x000fe200000006ff */
[----:B------:R-:W-:-:S04]  /*ea10*/  IMAD R15, R8, 0x8, R18 ;  /* 0x00000008080f7824 */ /* 0x000fc800078e0212 */
[----:B------:R0:W1:Y:S01]  /*ea20*/  SYNCS.PHASECHK.TRANS64.TRYWAIT P1, [R15+URZ+0x13250], R3 ;  /* 0x013250030f0075a7 */ /* 0x000062000802017f */
[----:B------:R-:W-:Y:S05]  /*ea30*/  @!P0 BRA `(.L_x_2442) ;  /* 0x0000000000048947 */ /* 0x000fea0003800000 */
[----:B------:R-:W-:Y:S01]  /*ea40*/  BPT.TRAP 0x1 ;  /* 0x000000040000795c */ /* 0x000fe20000300000 */
.L_x_2442:
[----:B------:R-:W-:Y:S04]  /*ea50*/  BSSY B1, `(.L_x_2443) ;  /* 0x0000004000017945 */ /* 0x000fe80003800000 */
[----:B-1----:R-:W-:Y:S05]  /*ea60*/  @P1 BRA `(.L_x_2444) ;  /* 0x0000000000081947 */ /* 0x002fea0003800000 */
[----:B------:R-:W1:Y:S02]  /*ea70*/  SYNCS.PHASECHK.TRANS64.TRYWAIT P1, [R15+URZ+0x13250], R3 ;  /* 0x013250030f0075a7 */ /* 0x000e64000802017f */
[----:B-1----:R-:W-:Y:S05]  /*ea80*/  @!P1 BRA `(.L_x_2445) ;  /* 0x000000c4001c9947 */ /* 0x002fea0003800000 */
.L_x_2444:
[----:B------:R-:W-:Y:S05]  /*ea90*/  BSYNC B1 ;  /* 0x0000000000017941 */ /* 0x000fea0003800000 */
.L_x_2443:
        /* <DEDUP_REMOVED lines=41> */
.L_x_2446:
[----:B------:R-:W2:Y:S01]  /*ed30*/  LDL R136, [R1+0x24] ;  /* 0x0000240001887983 */ /* 0x000ea20000100800 */
[----:B------:R-:W-:-:S04]  /*ed40*/  IMAD R0, R0, 0x8, R18 ;  /* 0x0000000800007824 */ /* 0x000fc800078e0212 */
[----:B------:R-:W-:-:S05]  /*ed50*/  VIADD R0, R0, 0x13240 ;  /* 0x0001324000007836 */ /* 0x000fca0000000000 */
[----:B--2---:R-:W-:-:S04]  /*ed60*/  PRMT R0, R136, 0x654, R0 ;  /* 0x0000065488007816 */ /* 0x004fc80000000000 */
[----:B------:R2:W-:Y:S02]  /*ed70*/  SYNCS.ARRIVE.TRANS64.RED.A1T0 RZ, [R0+URZ], RZ ;  /* 0x000000ff00ff79a7 */ /* 0x0005e4000810043f */
[----:B--2---:R-:W-:-:S04]  /*ed80*/  FMNMX.FTZ R0, R120, R11, !PT ;  /* 0x0000000b78007209 */ /* 0x004fc80007810000 */
        /* <DEDUP_REMOVED lines=155> */
[----:B------:R-:W-:Y:S01]  /*f740*/  FADD.FTZ R10, -R0, R10 ;  /* 0x0000000a000a7221 */ /* 0x000fe20000010100 */
[----:B------:R-:W-:-:S01]  /*f750*/  FFMA.FTZ R11, R2, R0, -8 ;  /* 0xc1000000020b7423 */ /* 0x000fc20000010000 */
[C---:B------:R-:W-:Y:S01]  /*f760*/  FMUL.FTZ R8, R2.reuse, R8 ;  /* 0x0000000802087220 */ /* 0x040fe20000410000 */
[----:B------:R-:W-:Y:S01]  /*f770*/  MUFU.EX2 R76, R76 ;  /* 0x0000004c004c7308 */ /* 0x000fe20000000800 */
[C---:B------:R-:W-:Y:S01]  /*f780*/  FMUL.FTZ R10, R2.reuse, R10 ;  /* 0x0000000a020a7220 */ /* 0x040fe20000410000 */
[C-C-:B------:R-:W-:Y:S01]  /*f790*/  FFMA.FTZ R122, R2.reuse, R122, -R11.reuse ;  /* 0x0000007a027a7223 */ /* 0x140fe2000001080b */
[----:B------:R-:W-:-:S01]  /*f7a0*/  FFMA.FTZ R123, R2, R123, -R11 ;  /* 0x0000007b027b7223 */ /* 0x000fc2000001080b */
[C-C-:B------:R-:W-:Y:S01]  /*f7b0*/  FFMA.FTZ R126, R2.reuse, R126, -R11.reuse ;  /* 0x0000007e027e7223 */ /* 0x140fe2000001080b */
[----:B------:R-:W-:-:S01]  /*f7c0*/  FFMA.FTZ R127, R2, R127, -R11 ;  /* 0x0000007f027f7223 */ /* 0x000fc2000001080b */
[C-C-:B------:R-:W-:Y:S01]  /*f7d0*/  FFMA.FTZ R130, R2.reuse, R130, -R11.reuse ;  /* 0x0000008202827223 */ /* 0x140fe2000001080b */
[----:B------:R-:W-:-:S01]  /*f7e0*/  FFMA.FTZ R131, R2, R131, -R11 ;  /* 0x0000008302837223 */ /* 0x000fc2000001080b */
[----:B------:R-:W0:Y:S01]  /*f7f0*/  MUFU.EX2 R8, R8 ;  /* 0x0000000800087308 */ /* 0x000e220000000800 */
        /* <DEDUP_REMOVED lines=15> */
[----:B------:R-:W1:Y:S01]  /*f8f0*/  MUFU.EX2 R122, R122 ;  /* 0x0000007a007a7308 */ /* 0x000e620000000800 */
[----:B0-----:R-:W-:-:S01]  /*f900*/  FFMA.FTZ R21, R8, R21, R120 ;  /* 0x0000001508157223 */ /* 0x001fc20000010078 */
[C-C-:B------:R-:W-:Y:S01]  /*f910*/  FFMA.FTZ R98, R2.reuse, R98, -R11.reuse ;  /* 0x0000006202627223 */ /* 0x140fe2000001080b */
[----:B------:R-:W-:-:S01]  /*f920*/  FFMA.FTZ R99, R2, R99, -R11 ;  /* 0x0000006302637223 */ /* 0x000fc2000001080b */
[----:B------:R-:W-:Y:S01]  /*f930*/  FFMA.FTZ R102, R2, R102, -R11 ;  /* 0x0000006602667223 */ /* 0x000fe2000001080b */
[----:B------:R-:W-:-:S01]  /*f940*/  FADD.FTZ R12, R121, R21 ;  /* 0x00000015790c7221 */ /* 0x000fc20000010000 */
[C-C-:B------:R-:W-:Y:S01]  /*f950*/  FFMA.FTZ R103, R2.reuse, R103, -R11.reuse ;  /* 0x0000006702677223 */ /* 0x140fe2000001080b */
[----:B------:R-:W-:-:S01]  /*f960*/  FFMA.FTZ R74, R2, R74, -R11 ;  /* 0x0000004a024a7223 */ /* 0x000fc2000001080b */
[----:B------:R-:W0:Y:S01]  /*f970*/  MUFU.EX2 R123, R123 ;  /* 0x0000007b007b7308 */ /* 0x000e220000000800 */
        /* <DEDUP_REMOVED lines=8> */
[----:B-1----:R-:W-:-:S01]  /*fa00*/  FFMA.FTZ R20, R10, R20, R122 ;  /* 0x000000140a147223 */ /* 0x002fc2000001007a */
[----:B------:R-:W-:Y:S01]  /*fa10*/  FADD.FTZ R12, R128, R12 ;  /* 0x0000000c800c7221 */ /* 0x000fe20000010000 */
[----:B------:R-:W-:-:S01]  /*fa20*/  FFMA.FTZ R86, R2, R86, -R11 ;  /* 0x0000005602567223 */ /* 0x000fc2000001080b */
[C-C-:B------:R-:W-:Y:S01]  /*fa30*/  FFMA.FTZ R87, R2.reuse, R87, -R11.reuse ;  /* 0x0000005702577223 */ /* 0x140fe2000001080b */
[----:B------:R-:W-:-:S01]  /*fa40*/  FFMA.FTZ R58, R2, R58, -R11 ;  /* 0x0000003a023a7223 */ /* 0x000fc2000001080b */
[----:B------:R-:W-:Y:S01]  /*fa50*/  FADD.FTZ R12, R129, R12 ;  /* 0x0000000c810c7221 */ /* 0x000fe20000010000 */
[----:B------:R-:W-:-:S01]  /*fa60*/  FFMA.FTZ R59, R2, R59, -R11 ;  /* 0x0000003b023b7223 */ /* 0x000fc2000001080b */
[----:B------:R-:W1:Y:S01]  /*fa70*/  MUFU.EX2 R127, R127 ;  /* 0x0000007f007f7308 */ /* 0x000e620000000800 */
        /* <DEDUP_REMOVED lines=8> */
[----:B--2---:R-:W-:-:S01]  /*fb00*/  FADD.FTZ R13, R126, R13 ;  /* 0x0000000d7e0d7221 */ /* 0x004fc20000010000 */
[----:B------:R-:W-:Y:S01]  /*fb10*/  FADD.FTZ R12, R104, R12 ;  /* 0x0000000c680c7221 */ /* 0x000fe20000010000 */
[----:B------:R-:W-:-:S01]  /*fb20*/  FFMA.FTZ R70, R2, R70, -R11 ;  /* 0x0000004602467223 */ /* 0x000fc2000001080b */
[----:B------:R-:W-:-:S02]  /*fb30*/  FFMA.FTZ R11, R2, R71, -R11 ;  /* 0x00000047020b7223 */ /* 0x000fc4000001080b */
[----:B------:R-:W-:-:S02]  /*fb40*/  FADD.FTZ R12, R105, R12 ;  /* 0x0000000c690c7221 */ /* 0x000fc40000010000 */
        /* <DEDUP_REMOVED lines=112> */
[----:B--2---:R-:W-:-:S01]  /*10250*/  FADD.FTZ R13, R70, R13 ;  /* 0x0000000d460d7221 */ /* 0x004fc20000010000 */
[----:B-1----:R-:W-:-:S03]  /*10260*/  FADD.FTZ R21, R9, R12 ;  /* 0x0000000c09157221 */ /* 0x002fc60000010000 */
[----:B0-----:R-:W-:Y:S01]  /*10270*/  FADD.FTZ R20, R11, R13 ;  /* 0x0000000d0b147221 */ /* 0x001fe20000010000 */
[----:B------:R-:W-:Y:S06]  /*10280*/  @!P0 BRA `(.L_x_2447) ;  /* 0x0000000000048947 */ /* 0x000fec0003800000 */
[----:B------:R-:W-:Y:S01]  /*10290*/  BPT.TRAP 0x1 ;  /* 0x000000040000795c */ /* 0x000fe20000300000 */
.L_x_2447:
[----:B------:R-:W-:Y:S01]  /*102a0*/  ISETP.GT.AND P1, PT, R14, RZ, PT ;  /* 0x000000ff0e00720c */ /* 0x000fe20003f24270 */
        /* <DEDUP_REMOVED lines=79> */
[----:B------:R-:W-:Y:S01]  /*107a0*/  MOV R11, R3 ;  /* 0x00000003000b7202 */ /* 0x000fe20000000f00 */
[----:B0-----:R-:W-:Y:S06]  /*107b0*/  @P1 BRA `(.L_x_2448) ;  /* 0xffffffd800dc1947 */ /* 0x001fec000383ffff */
.L_x_2435:
[----:B------:R-:W-:Y:S05]  /*107c0*/  BSYNC B0 ;  /* 0x0000000000007941 */ /* 0x000fea0003800000 */
.L_x_2434:
[----:B------:R-:W-:Y:S06]  /*107d0*/  BAR.ARV 0x8, 0x200 ;  /* 0x0208000000007b1d */ /* 0x000fec0000002000 */
[----:B------:R-:W-:Y:S05]  /*107e0*/  @!P0 BRA `(.L_x_2449) ;  /* 0x0000000000048947 */ /* 0x000fea0003800000 */
[----:B------:R-:W-:Y:S01]  /*107f0*/  BPT.TRAP 0x1 ;  /* 0x000000040000795c */ /* 0x000fe20000300000 */
.L_x_2449:
[----:B------:R-:W-:Y:S01]  /*10800*/  IMAD R10, R22, 0x8, R18 ;  /* 0x00000008160a7824 */ /* 0x000fe200078e0212 */
[----:B------:R-:W-:-:S04]  /*10810*/  SHF.L.U32 R5, R156, 0x1f, RZ ;  /* 0x0000001f9c057819 */ /* 0x000fc800000006ff */
[----:B------:R0:W1:Y:S01]  /*10820*/  SYNCS.PHASECHK.TRANS64.TRYWAIT P1, [R10+URZ+0x13250], R5 ;  /* 0x013250050a0075a7 */ /* 0x000062000802017f */
[----:B------:R-:W-:Y:S05]  /*10830*/  @!P0 BRA `(.L_x_2450) ;  /* 0x0000000000048947 */ /* 0x000fea0003800000 */
[----:B------:R-:W-:Y:S01]  /*10840*/  BPT.TRAP 0x1 ;  /* 0x000000040000795c */ /* 0x000fe20000300000 */
.L_x_2450:
[----:B------:R-:W-:Y:S04]  /*10850*/  BSSY B0, `(.L_x_2451) ;  /* 0x0000004000007945 */ /* 0x000fe80003800000 */
[----:B-1----:R-:W-:Y:S05]  /*10860*/  @P1 BRA `(.L_x_2452) ;  /* 0x0000000000081947 */ /* 0x002fea0003800000 */
[----:B------:R-:W1:Y:S02]  /*10870*/  SYNCS.PHASECHK.TRANS64.TRYWAIT P1, [R10+URZ+0x13250], R5 ;  /* 0x013250050a0075a7 */ /* 0x000e64000802017f */
[----:B-1----:R-:W-:Y:S05]  /*10880*/  @!P1 BRA `(.L_x_2453) ;  /* 0x000000a400b09947 */ /* 0x002fea0003800000 */
.L_x_2452:
[----:B------:R-:W-:Y:S05]  /*10890*/  BSYNC B0 ;  /* 0x0000000000007941 */ /* 0x000fea0003800000 */
.L_x_2451:
[----:B------:R-:W2:Y:S04]  /*108a0*/  LDL R11, [R1+0x68] ;  /* 0x00006800010b7983 */ /* 0x000ea80000100800 */
[----:B------:R-:W3:Y:S01]  /*108b0*/  LDL R14, [R1+0x50] ;  /* 0x00005000010e7983 */ /* 0x000ee20000100800 */
[----:B------:R-:W-:-:S03]  /*108c0*/  ULDC.64 UR4, c[0x0][0x9a0] ;  /* 0x0002680000047ab9 */ /* 0x000fc60000000a00 */
[----:B------:R-:W4:Y:S01]  /*108d0*/  LDL.LU R13, [R1+0x8] ;  /* 0x00000800010d7983 */ /* 0x000f220000300800 */
[----:B------:R-:W-:Y:S01]  /*108e0*/  VIADD R18, R18, 0x1000 ;  /* 0x0000100012127836 */ /* 0x000fe20000000000 */
[----:B------:R-:W-:Y:S01]  /*108f0*/  ISETP.NE.U32.AND P1, PT, RZ, UR4, PT ;  /* 0x00000004ff007c0c */ /* 0x000fe2000bf25070 */
[----:B------:R-:W-:-:S03]  /*10900*/  WARPGROUP.ARRIVE ;  /* 0x00000000000079c5 */ /* 0x000fc60000000000 */
[----:B------:R-:W-:Y:S02]  /*10910*/  SHF.R.U32.HI R18, RZ, 0x4, R18 ;  /* 0x00000004ff127819 */ /* 0x000fe40000011612 */
[----:B------:R-:W-:Y:S02]  /*10920*/  ISETP.NE.AND.EX P1, PT, RZ, UR5, PT, P1 ;  /* 0x00000005ff007c0c */ /* 0x000fe4000bf25310 */
[----:B------:R-:W-:-:S04]  /*10930*/  LOP3.LUT R18, R18, 0x3fff, RZ, 0xc0, !PT ;  /* 0x00003fff12127812 */ /* 0x000fc800078ec0ff */
[----:B01----:R-:W-:-:S05]  /*10940*/  LOP3.LUT R5, R18, 0x10000, RZ, 0xfc, !PT ;  /* 0x0001000012057812 */ /* 0x003fca00078efcff */
[----:B------:R-:W-:Y:S02]  /*10950*/  IMAD R4, R22, 0x280, R5 ;  /* 0x0000028016047824 */ /* 0x000fe400078e0205 */
[----:B------:R-:W-:Y:S01]  /*10960*/  IMAD.MOV.U32 R5, RZ, RZ, -0x3ffffff0 ;  /* 0xc0000010ff057424 */ /* 0x000fe200078e00ff */
[----:B------:R-:W2:Y:S02]  /*10970*/  @P1 LDC.64 R8, c[0x0][0x9c8] ;  /* 0x00027200ff081b82 */ /* 0x000ea40000000a00 */
[----:B------:R-:W-:Y:S02]  /*10980*/  R2UR UR6, R4 ;  /* 0x00000000040672ca */ /* 0x000fe400000e0000 */
[----:B------:R-:W-:-:S04]  /*10990*/  R2UR UR7, R5 ;  /* 0x00000000050772ca */ /* 0x000fc800000e0000 */
[----:B------:R-:W0:Y:S09]  /*109a0*/  @P1 LDC.64 R6, c[0x0][0x9d0] ;  /* 0x00027400ff061b82 */ /* 0x000e320000000a00 */
[----:B------:R-:W-:Y:S03]  /*109b0*/  QGMMA.64x64x32.F32.E4M3.E4M3 R24, R152, gdesc[UR4], R24, gsb0 ;  /* 0x00e0000498187df3 */ /* 0x000fe60008000818 */
[----:B------:R-:W-:-:S02]  /*109c0*/  WARPGROUP.DEPBAR.LE gsb0, 0x0 ;  /* 0x00008000000079c5 */ /* 0x000fc40000010000 */
[----:B------:R-:W-:Y:S01]  /*109d0*/  WARPGROUP.ARRIVE ;  /* 0x00000000000079c5 */ /* 0x000fe20000000000 */
[----:B--2---:R-:W-:-:S04]  /*109e0*/  @P1 IMAD R12, R11, R8, RZ ;  /* 0x000000080b0c1224 */ /* 0x004fc800078e02ff */
[C---:B---3--:R-:W-:Y:S02]  /*109f0*/  @P1 IMAD R5, R14.reuse, R9, R12 ;  /* 0x000000090e051224 */ /* 0x048fe400078e020c */
[----:B------:R-:W-:Y:S01]  /*10a00*/  @P1 IMAD.WIDE.U32 R8, R14, R8, RZ ;  /* 0x000000080e081225 */ /* 0x000fe200078e00ff */
[----:B----4-:R-:W-:-:S03]  /*10a10*/  @P1 SHF.R.S32.HI R11, RZ, 0x1f, R13 ;  /* 0x0000001fff0b1819 */ /* 0x010fc6000001140d */
[----:B------:R-:W-:Y:S02]  /*10a20*/  @P1 IMAD.IADD R9, R9, 0x1, R5 ;  /* 0x0000000109091824 */ /* 0x000fe400078e0205 */
[-C--:B0-----:R-:W-:Y:S02]  /*10a30*/  @P1 IMAD R12, R11, R6.reuse, RZ ;  /* 0x000000060b0c1224 */ /* 0x081fe400078e02ff */
[----:B------:R-:W-:Y:S02]  /*10a40*/  IMAD.MOV.U32 R11, RZ, RZ, 0x3f800000 ;  /* 0x3f800000ff0b7424 */ /* 0x000fe400078e00ff */
[C---:B------:R-:W-:Y:S02]  /*10a50*/  @P1 IMAD R5, R13.reuse, R7, R12 ;  /* 0x000000070d051224 */ /* 0x040fe400078e020c */
[----:B------:R-:W-:-:S04]  /*10a60*/  @P1 IMAD.WIDE.U32 R6, R13, R6, R8 ;  /* 0x000000060d061225 */ /* 0x000fc800078e0008 */
[----:B------:R-:W-:Y:S01]  /*10a70*/  @P1 IMAD.IADD R5, R7, 0x1, R5 ;  /* 0x0000000107051824 */ /* 0x000fe200078e0205 */
[----:B------:R-:W-:Y:S01]  /*10a80*/  @P1 LEA R8, P2, R6, UR4, 0x2 ;  /* 0x0000000406081c11 */ /* 0x000fe2000f8410ff */
[----:B------:R-:W-:-:S03]  /*10a90*/  IMAD.MOV.U32 R7, RZ, RZ, -0x3ffffff0 ;  /* 0xc0000010ff077424 */ /* 0x000fc600078e00ff */
[----:B------:R-:W-:Y:S01]  /*10aa0*/  @P1 LEA.HI.X R9, R6, UR5, R5, 0x2, P2 ;  /* 0x0000000506091c11 */ /* 0x000fe200090f1405 */
[----:B------:R-:W-:Y:S01]  /*10ab0*/  VIADD R6, R4, 0x80 ;  /* 0x0000008004067836 */ /* 0x000fe20000000000 */
[----:B------:R-:W-:-:S03]  /*10ac0*/  R2UR UR7, R7 ;  /* 0x00000000070772ca */ /* 0x000fc600000e0000 */
[----:B------:R0:W2:Y:S01]  /*10ad0*/  @P1 LDG.E R11, desc[UR40][R8.64] ;  /* 0x00000028080b1981 */ /* 0x0000a2000c1e1900 */
[----:B------:R-:W-:Y:S01]  /*10ae0*/  R2UR UR6, R6 ;  /* 0x00000000060672ca */ /* 0x000fe200000e0000 */
[----:B------:R-:W-:Y:S02]  /*10af0*/  VIADD R6, R4, 0x100 ;  /* 0x0000010004067836 */ /* 0x000fe40000000000 */
[----:B------:R-:W-:Y:S01]  /*10b00*/  IMAD.MOV.U32 R7, RZ, RZ, -0x3ffffff0 ;  /* 0xc0000010ff077424 */ /* 0x000fe200078e00ff */
[----:B------:R-:W0:Y:S09]  /*10b10*/  SHFL.BFLY PT, R5, R20, 0x2, 0x1f ;  /* 0x0c401f0014057f89 */ /* 0x000e3200000e0000 */
[----:B------:R-:W-:Y:S01]  /*10b20*/  QGMMA.64x64x32.F32.E4M3.E4M3 R24, R148, gdesc[UR4], R24, gsb0 ;  /* 0x00e0000494187df3 */ /* 0x000fe20008000818 */
[----:B------:R-:W-:Y:S01]  /*10b30*/  R2UR UR6, R6 ;  /* 0x00000000060672ca */ /* 0x000fe200000e0000 */
[----:B------:R-:W-:Y:S01]  /*10b40*/  VIADD R6, R4, 0x180 ;  /* 0x0000018004067836 */ /* 0x000fe20000000000 */
[----:B------:R-:W-:Y:S01]  /*10b50*/  R2UR UR7, R7 ;  /* 0x00000000070772ca */ /* 0x000fe200000e0000 */
[----:B------:R-:W-:-:S02]  /*10b60*/  IMAD.MOV.U32 R7, RZ, RZ, -0x3ffffff0 ;  /* 0xc0000010ff077424 */ /* 0x000fc400078e00ff */
[----:B------:R-:W-:Y:S02]  /*10b70*/  VIADD R4, R4, 0x200 ;  /* 0x0000020004047836 */ /* 0x000fe40000000000 */
[----:B0-----:R-:W-:-:S01]  /*10b80*/  FADD.FTZ R8, R5, R20 ;  /* 0x0000001405087221 */ /* 0x001fc20000010000 */
[----:B------:R-:W-:Y:S02]  /*10b90*/  IMAD.MOV.U32 R5, RZ, RZ, -0x3ffffff0 ;  /* 0xc0000010ff057424 */ /* 0x000fe400078e00ff */
[----:B------:R-:W-:Y:S01]  /*10ba0*/  IMAD.MOV.U32 R20, RZ, RZ, -0x800000 ;  /* 0xff800000ff147424 */ /* 0x000fe200078e00ff */
[----:B------:R-:W-:Y:S02]  /*10bb0*/  WARPGROUP.DEPBAR.LE gsb0, 0x0 ;  /* 0x00008000000079c5 */ /* 0x000fe40000010000 */
[----:B------:R-:W-:-:S06]  /*10bc0*/  WARPGROUP.ARRIVE ;  /* 0x00000000000079c5 */ /* 0x000fcc0000000000 */
[----:B------:R-:W-:Y:S01]  /*10bd0*/  QGMMA.64x64x32.F32.E4M3.E4M3 R24, R144, gdesc[UR4], R24, gsb0 ;  /* 0x00e0000490187df3 */ /* 0x000fe20008000818 */
[----:B------:R-:W-:Y:S02]  /*10be0*/  R2UR UR6, R6 ;  /* 0x00000000060672ca */ /* 0x000fe400000e0000 */
[----:B------:R-:W-:Y:S01]  /*10bf0*/  R2UR UR7, R7 ;  /* 0x00000000070772ca */ /* 0x000fe200000e0000 */
[----:B------:R-:W0:Y:S02]  /*10c00*/  SHFL.BFLY PT, R6, R21, 0x2, 0x1f ;  /* 0x0c401f0015067f89 */ /* 0x000e2400000e0000 */
[----:B0-----:R-:W-:-:S01]  /*10c10*/  FADD.FTZ R6, R6, R21 ;  /* 0x0000001506067221 */ /* 0x001fc20000010000 */
[----:B------:R-:W-:-:S04]  /*10c20*/  IMAD.MOV.U32 R21, RZ, RZ, -0x800000 ;  /* 0xff800000ff157424 */ /* 0x000fc800078e00ff */
[----:B------:R-:W0:Y:S02]  /*10c30*/  SHFL.BFLY PT, R7, R6, 0x1, 0x1f ;  /* 0x0c201f0006077f89 */ /* 0x000e2400000e0000 */
[----:B0-----:R-:W-:-:S04]  /*10c40*/  FADD.FTZ R9, R6, R7 ;  /* 0x0000000706097221 */ /* 0x001fc80000010000 */
[C---:B------:R-:W-:Y:S01]  /*10c50*/  FMUL.FTZ R13, R9.reuse, 0.00390625 ;  /* 0x3b800000090d7820 */ /* 0x040fe20000410000 */
[----:B------:R-:W-:-:S04]  /*10c60*/  FSETP.NE.FTZ.AND P1, PT, R9, RZ, PT ;  /* 0x000000ff0900720b */ /* 0x000fc80003f35000 */
[----:B------:R-:W-:Y:S01]  /*10c70*/  FSETP.NE.FTZ.AND P2, PT, R13, RZ, PT ;  /* 0x000000ff0d00720b */ /* 0x000fe20003f55000 */
[----:B------:R-:W-:Y:S02]  /*10c80*/  WARPGROUP.DEPBAR.LE gsb0, 0x0 ;  /* 0x00008000000079c5 */ /* 0x000fe40000010000 */
[----:B------:R-:W-:-:S10]  /*10c90*/  WARPGROUP.ARRIVE ;  /* 0x00000000000079c5 */ /* 0x000fd40000000000 */
[----:B------:R-:W-:Y:S01]  /*10ca0*/  @P2 FMUL.FTZ R6, R2, 0.69314718246459960938 ;  /* 0x3f31721802062820 */ /* 0x000fe20000410000 */
[----:B------:R-:W-:Y:S01]  /*10cb0*/  QGMMA.64x64x32.F32.E4M3.E4M3 R24, R140, gdesc[UR4], R24, gsb0 ;  /* 0x00e000048c187df3 */ /* 0x000fe20008000818 */
[----:B------:R-:W-:Y:S01]  /*10cc0*/  R2UR UR6, R4 ;  /* 0x00000000040672ca */ /* 0x000fe200000e0000 */
[----:B------:R-:W-:Y:S01]  /*10cd0*/  IMAD.MOV.U32 R4, RZ, RZ, RZ ;  /* 0x000000ffff047224 */ /* 0x000fe200078e00ff */
[----:B------:R-:W-:Y:S02]  /*10ce0*/  R2UR UR7, R5 ;  /* 0x00000000050772ca */ /* 0x000fe400000e0000 */
[----:B------:R-:W0:Y:S03]  /*10cf0*/  SHFL.BFLY PT, R5, R8, 0x1, 0x1f ;  /* 0x0c201f0008057f89 */ /* 0x000e2600000e0000 */
[----:B------:R-:W-:Y:S01]  /*10d00*/  @P1 MUFU.RCP R4, R9 ;  /* 0x0000000900041308 */ /* 0x000fe20000001000 */
[----:B0-----:R-:W-:-:S01]  /*10d10*/  FADD.FTZ R12, R8, R5 ;  /* 0x00000005080c7221 */ /* 0x001fc20000010000 */
[----:B------:R-:W-:-:S06]  /*10d20*/  IMAD.MOV.U32 R8, RZ, RZ, RZ ;  /* 0x000000ffff087224 */ /* 0x000fcc00078e00ff */
[----:B------:R-:W0:Y:S01]  /*10d30*/  @P2 MUFU.LG2 R5, R13 ;  /* 0x0000000d00052308 */ /* 0x000e220000000c00 */
[C---:B------:R-:W-:Y:S01]  /*10d40*/  FMUL.FTZ R14, R12.reuse, 0.00390625 ;  /* 0x3b8000000c0e7820 */ /* 0x040fe20000410000 */
[----:B------:R-:W-:-:S04]  /*10d50*/  FSETP.NE.FTZ.AND P1, PT, R12, RZ, PT ;  /* 0x000000ff0c00720b */ /* 0x000fc80003f35000 */
[----:B------:R-:W-:-:S09]  /*10d60*/  FSETP.NE.FTZ.AND P3, PT, R14, RZ, PT ;  /* 0x000000ff0e00720b */ /* 0x000fd20003f75000 */
[----:B------:R-:W-:Y:S01]  /*10d70*/  @P1 MUFU.RCP R8, R12 ;  /* 0x0000000c00081308 */ /* 0x000fe20000001000 */
[----:B0-----:R-:W-:-:S03]  /*10d80*/  @P2 FMUL.FTZ R5, R5, 0.69314718246459960938 ;  /* 0x3f31721805052820 */ /* 0x001fc60000410000 */
[----:B------:R-:W-:Y:S01]  /*10d90*/  @P3 FMUL.FTZ R2, R2, 0.69314718246459960938 ;  /* 0x3f31721802023820 */ /* 0x000fe20000410000 */
[----:B------:R-:W-:-:S03]  /*10da0*/  @P2 FFMA.FTZ R21, R6, R3, R5 ;  /* 0x0000000306152223 */ /* 0x000fc60000010005 */
[----:B------:R-:W0:Y:S02]  /*10db0*/  @P3 MUFU.LG2 R7, R14 ;  /* 0x0000000e00073308 */ /* 0x000e240000000c00 */
[----:B0-----:R-:W-:-:S04]  /*10dc0*/  @P3 FMUL.FTZ R7, R7, 0.69314718246459960938 ;  /* 0x3f31721807073820 */ /* 0x001fc80000410000 */
[----:B------:R-:W-:Y:S01]  /*10dd0*/  @P3 FFMA.FTZ R20, R2, R0, R7 ;  /* 0x0000000002143223 */ /* 0x000fe20000010007 */
[----:B------:R-:W-:Y:S02]  /*10de0*/  WARPGROUP.DEPBAR.LE gsb0, 0x0 ;  /* 0x00008000000079c5 */ /* 0x000fe40000010000 */
[----:B------:R-:W-:-:S06]  /*10df0*/  WARPGROUP.ARRIVE ;  /* 0x00000000000079c5 */ /* 0x000fcc0000000000 */
[----:B------:R-:W-:Y:S01]  /*10e00*/  QGMMA.64x64x32.F32.E4M3.E4M3 R24, R136, gdesc[UR4], R24, gsb0 ;  /* 0x00e0000488187df3 */ /* 0x000fe20008000818 */
[-C--:B--2---:R-:W-:Y:S01]  /*10e10*/  FMUL.FTZ R4, R4, R11.reuse ;  /* 0x0000000b04047220 */ /* 0x084fe20000410000 */
[----:B------:R-:W-:Y:S01]  /*10e20*/  FMUL.FTZ R2, R8, R11 ;  /* 0x0000000b08027220 */ /* 0x000fe20000410000 */
[----:B------:R-:W-:Y:S02]  /*10e30*/  WARPGROUP.DEPBAR.LE gsb0, 0x0 ;  /* 0x00008000000079c5 */ /* 0x000fe40000010000 */
[----:B------:R-:W-:Y:S05]  /*10e40*/  @!P0 BRA `(.L_x_2454) ;  /* 0x0000000000048947 */ /* 0x000fea0003800000 */
[----:B------:R-:W-:Y:S01]  /*10e50*/  BPT.TRAP 0x1 ;  /* 0x000000040000795c */ /* 0x000fe20000300000 */
.L_x_2454:
[----:B------:R-:W2:Y:S01]  /*10e60*/  LDL.LU R0, [R1+0x24] ;  /* 0x0000240001007983 */ /* 0x000ea20000300800 */
[----:B------:R-:W-:Y:S02]  /*10e70*/  VIADD R10, R10, 0x13260 ;  /* 0x000132600a0a7836 */ /* 0x000fe40000000000 */
[-C--:B------:R-:W-:Y:S01]  /*10e80*/  FMUL.FTZ R58, R24, R4.reuse ;  /* 0x00000004183a7220 */ /* 0x080fe20000410000 */
[----:B------:R-:W-:Y:S01]  /*10e90*/  FMUL.FTZ R56, R25, R4 ;  /* 0x0000000419387220 */ /* 0x000fe20000410000 */
[----:B------:R-:W3:Y:S01]  /*10ea0*/  LDL.LU R18, [R1+0x64] ;  /* 0x0000640001127983 */ /* 0x000ee20000300800 */
[----:B------:R-:W-:-:S05]  /*10eb0*/  VIADD R22, R22, 0x1 ;  /* 0x0000000116167836 */ /* 0x000fca0000000000 */
[----:B------:R-:W-:Y:S01]  /*10ec0*/  ISETP.NE.AND P1, PT, R22, 0x2, PT ;  /* 0x000000021600780c */ /* 0x000fe20003f25270 */
[----:B------:R-:W-:-:S03]  /*10ed0*/  FMUL.FTZ R57, R28, R4 ;  /* 0x000000041c397220 */ /* 0x000fc60000410000 */
[----:B------:R-:W-:Y:S01]  /*10ee0*/  SEL R3, RZ, 0x1, P1 ;  /* 0x00000001ff037807 */ /* 0x000fe20000800000 */
        /* <DEDUP_REMOVED lines=27> */
[----:B------:R-:W-:Y:S01]  /*110a0*/  FMUL.FTZ R55, R55, R2 ;  /* 0x0000000237377220 */ /* 0x000fe20000410000 */
[----:B------:R-:W-:-:S02]  /*110b0*/  LOP3.LUT R156, R156, R3, RZ, 0x3c, !PT ;  /* 0x000000039c9c7212 */ /* 0x000fc400078e3cff */
[----:B------:R-:W-:Y:S02]  /*110c0*/  SEL R22, R22, RZ, P1 ;  /* 0x000000ff16167207 */ /* 0x000fe40000800000 */
[----:B--2---:R-:W-:Y:S01]  /*110d0*/  PRMT R0, R0, 0x654, R10 ;  /* 0x0000065400007816 */ /* 0x004fe2000000000a */
[----:B---3--:R-:W-:-:S03]  /*110e0*/  VIADD R18, R18, 0x1 ;  /* 0x0000000112127836 */ /* 0x008fc60000000000 */
[----:B------:R0:W-:Y:S02]  /*110f0*/  SYNCS.ARRIVE.TRANS64.RED.A1T0 RZ, [R0+URZ], RZ ;  /* 0x000000ff00ff79a7 */ /* 0x0001e4000810043f */
[----:B------:R0:W-:Y:S01]  /*11100*/  STL [R1+0x64], R18 ;  /* 0x0000641201007387 */ /* 0x0001e20000100800 */
[----:B------:R-:W-:Y:S01]  /*11110*/  FMUL.FTZ R10, R41, R4 ;  /* 0x00000004290a7220 */ /* 0x000fe20000410000 */
[----:B------:R-:W-:-:S07]  /*11120*/  FMUL.FTZ R4, R51, R2 ;  /* 0x0000000233047220 */ /* 0x000fce0000410000 */
.L_x_2389:
        /* <DEDUP_REMOVED lines=18> */
[----:B0-----:R-:W4:Y:S04]  /*11250*/  LDL R32, [R1+0x80] ;  /* 0x0000800001207983 */ /* 0x001f280000100800 */
[----:B------:R-:W4:Y:S01]  /*11260*/  LDL R52, [R1+0x4c] ;  /* 0x00004c0001347983 */ /* 0x000f220000100800 */
[----:B------:R-:W-:-:S03]  /*11270*/  F2FP.BF16.F32.PACK_AB R9, R46, R9 ;  /* 0x000000092e09723e */ /* 0x000fc600000010ff */
[----:B------:R-:W4:Y:S04]  /*11280*/  LDL.LU R48, [R1+0x58] ;  /* 0x0000580001307983 */ /* 0x000f280000300800 */
[----:B------:R-:W4:Y:S01]  /*11290*/  LDL.LU R46, [R1+0x5c] ;  /* 0x00005c00012e7983 */ /* 0x000f220000300800 */
[----:B------:R-:W0:Y:S01]  /*112a0*/  S2R R41, SR_SWINHI ;  /* 0x0000000000297919 */ /* 0x000e220000002f00 */
[----:B------:R-:W-:Y:S02]  /*112b0*/  F2FP.BF16.F32.PACK_AB R6, R53, R6 ;  /* 0x000000063506723e */ /* 0x000fe400000010ff */
[----:B------:R-:W-:Y:S01]  /*112c0*/  F2FP.BF16.F32.PACK_AB R14, R37, R14 ;  /* 0x0000000e250e723e */ /* 0x000fe200000010ff */
[----:B------:R-:W4:Y:S01]  /*112d0*/  LDL R42, [R1+0x34] ;  /* 0x00003400012a7983 */ /* 0x000f220000100800 */
        /* <DEDUP_REMOVED lines=11> */
[----:B------:R-:W-:Y:S01]  /*11390*/  F2FP.BF16.F32.PACK_AB R5, R54, R5 ;  /* 0x000000053605723e */ /* 0x000fe200000010ff */
[----:B------:R-:W4:Y:S01]  /*113a0*/  LDL R44, [R1+0x54] ;  /* 0x00005400012c7983 */ /* 0x000f220000100800 */
[----:B------:R-:W-:Y:S01]  /*113b0*/  BAR.SYNC.DEFER_BLOCKING 0x1, 0x180 ;  /* 0x0046000000007b1d */ /* 0x000fe20000010000 */
[----:B--2---:R-:W-:Y:S01]  /*113c0*/  IMAD.MOV.U32 R26, RZ, RZ, R2 ;  /* 0x000000ffff1a7224 */ /* 0x004fe200078e0002 */
[----:B---3-5:R-:W-:Y:S01]  /*113d0*/  MOV R28, R0 ;  /* 0x00000000001c7202 */ /* 0x028fe20000000f00 */
[----:B-1----:R-:W-:-:S05]  /*113e0*/  IMAD.SHL.U32 R0, R27, 0x4, RZ ;  /* 0x000000041b007824 */ /* 0x002fca00078e00ff */
[----:B------:R-:W-:-:S04]  /*113f0*/  LOP3.LUT R0, R0, 0xc, RZ, 0xc0, !PT ;  /* 0x0000000c00007812 */ /* 0x000fc800078ec0ff */
[----:B------:R-:W-:-:S05]  /*11400*/  IADD3 R2, P0, R0, UR4, RZ ;  /* 0x0000000400027c10 */ /* 0x000fca000ff1e0ff */
[----:B------:R-:W-:Y:S01]  /*11410*/  IMAD.X R3, RZ, RZ, UR5, P0 ;  /* 0x00000005ff037e24 */ /* 0x000fe200080e06ff */
[----:B------:R-:W-:-:S04]  /*11420*/  ULDC.64 UR4, c[0x0][0xc00] ;  /* 0x0003000000047ab9 */ /* 0x000fc80000000a00 */
[----:B------:R1:W2:Y:S02]  /*11430*/  LDG.E.CONSTANT R0, desc[UR40][R2.64] ;  /* 0x0000002802007981 */ /* 0x0002a4000c1e9900 */
[----:B-1----:R-:W-:-:S04]  /*11440*/  LOP3.LUT P1, R2, R27, 0x3, RZ, 0xc0, !PT ;  /* 0x000000031b027812 */ /* 0x002fc8000782c0ff */
[----:B------:R-:W-:Y:S02]  /*11450*/  ISETP.EQ.OR P1, PT, R2, 0x3, !P1 ;  /* 0x000000030200780c */ /* 0x000fe40004f22670 */
[----:B------:R-:W-:Y:S02]  /*11460*/  MOV R2, R18 ;  /* 0x0000001200027202 */ /* 0x000fe40000000f00 */
[----:B0-----:R-:W-:Y:S02]  /*11470*/  MOV R3, R41 ;  /* 0x0000002900037202 */ /* 0x001fe40000000f00 */
[----:B------:R-:W-:Y:S02]  /*11480*/  SEL R35, R7, R6, P1 ;  /* 0x0000000607237207 */ /* 0x000fe40000800000 */
[----:B------:R-:W-:Y:S01]  /*11490*/  SEL R37, R6, R7, P1 ;  /* 0x0000000706257207 */ /* 0x000fe20000800000 */
[----:B----4-:R-:W-:Y:S01]  /*114a0*/  IMAD.WIDE R6, R32, 0x2, R2 ;  /* 0x0000000220067825 */ /* 0x010fe200078e0202 */
[----:B------:R-:W-:-:S02]  /*114b0*/  SEL R41, R13, R12, P1 ;  /* 0x0000000c0d297207 */ /* 0x000fc40000800000 */
[----:B------:R-:W-:Y:S02]  /*114c0*/  SEL R27, R57, R56, P1 ;  /* 0x00000038391b7207 */ /* 0x000fe40000800000 */
[C---:B------:R-:W-:Y:S02]  /*114d0*/  IADD3 R59, P0, R6.reuse, 0x60, RZ ;  /* 0x00000060063b7810 */ /* 0x040fe40007f1e0ff */
[----:B------:R-:W-:Y:S02]  /*114e0*/  IADD3 R55, P2, R6, 0x40, RZ ;  /* 0x0000004006377810 */ /* 0x000fe40007f5e0ff */
[----:B------:R-:W-:Y:S02]  /*114f0*/  SEL R39, R25, R24, P1 ;  /* 0x0000001819277207 */ /* 0x000fe40000800000 */
[----:B------:R-:W-:Y:S02]  /*11500*/  SEL R13, R12, R13, P1 ;  /* 0x0000000d0c0d7207 */ /* 0x000fe40000800000 */
[----:B------:R-:W-:-:S02]  /*11510*/  SEL R57, R56, R57, P1 ;  /* 0x0000003938397207 */ /* 0x000fc40000800000 */
[----:B------:R-:W-:Y:S02]  /*11520*/  SEL R25, R24, R25, P1 ;  /* 0x0000001918197207 */ /* 0x000fe40000800000 */
[----:B------:R-:W-:Y:S02]  /*11530*/  SEL R43, R9, R8, P1 ;  /* 0x00000008092b7207 */ /* 0x000fe40000800000 */
[----:B------:R-:W-:Y:S02]  /*11540*/  SEL R45, R8, R9, P1 ;  /* 0x00000009082d7207 */ /* 0x000fe40000800000 */
[----:B------:R-:W-:Y:S02]  /*11550*/  LOP3.LUT R8, R55, 0x380, RZ, 0xc0, !PT ;  /* 0x0000038037087812 */ /* 0x000fe400078ec0ff */
[----:B------:R-:W-:Y:S02]  /*11560*/  LOP3.LUT R24, R59, 0x380, RZ, 0xc0, !PT ;  /* 0x000003803b187812 */ /* 0x000fe400078ec0ff */
[----:B------:R-:W-:-:S02]  /*11570*/  SEL R29, R15, R14, P1 ;  /* 0x0000000e0f1d7207 */ /* 0x000fc40000800000 */
[----:B------:R-:W-:Y:S02]  /*11580*/  SEL R15, R14, R15, P1 ;  /* 0x0000000f0e0f7207 */ /* 0x000fe40000800000 */
[----:B------:R-:W-:Y:S02]  /*11590*/  SHF.R.U64 R8, R8, 0x3, RZ ;  /* 0x0000000308087819 */ /* 0x000fe400000012ff */
[----:B------:R-:W-:Y:S02]  /*115a0*/  SHF.R.U64 R24, R24, 0x3, RZ ;  /* 0x0000000318187819 */ /* 0x000fe400000012ff */
[----:B------:R-:W-:Y:S02]  /*115b0*/  SEL R31, R11, R10, P1 ;  /* 0x0000000a0b1f7207 */ /* 0x000fe40000800000 */
[----:B------:R-:W-:Y:S02]  /*115c0*/  SEL R33, R10, R11, P1 ;  /* 0x0000000b0a217207 */ /* 0x000fe40000800000 */
[----:B------:R-:W-:-:S02]  /*115d0*/  SEL R47, R5, R4, P1 ;  /* 0x00000004052f7207 */ /* 0x000fc40000800000 */
[----:B------:R-:W-:Y:S02]  /*115e0*/  SEL R49, R4, R5, P1 ;  /* 0x0000000504317207 */ /* 0x000fe40000800000 */
[----:B------:R-:W-:Y:S01]  /*115f0*/  LOP3.LUT R10, R8, R55, RZ, 0x3c, !PT ;  /* 0x00000037080a7212 */ /* 0x000fe200078e3cff */
[----:B------:R-:W-:Y:S01]  /*11600*/  IMAD.MOV.U32 R60, RZ, RZ, R26 ;  /* 0x000000ffff3c7224 */ /* 0x000fe200078e001a */
[----:B------:R-:W-:Y:S01]  /*11610*/  LOP3.LUT R8, R24, R59, RZ, 0x3c, !PT ;  /* 0x0000003b18087212 */ /* 0x000fe200078e3cff */
[----:B------:R-:W-:Y:S01]  /*11620*/  IMAD.MOV.U32 R50, RZ, RZ, R28 ;  /* 0x000000ffff327224 */ /* 0x000fe200078e001c */
[C---:B------:R-:W-:Y:S02]  /*11630*/  IADD3 R53, P3, R6.reuse, 0x20, RZ ;  /* 0x0000002006357810 */ /* 0x040fe40007f7e0ff */
[----:B------:R-:W-:Y:S02]  /*11640*/  LOP3.LUT R51, R6, 0x380, RZ, 0xc0, !PT ;  /* 0x0000038006337812 */ /* 0x000fe400078ec0ff */
[----:B------:R-:W-:-:S02]  /*11650*/  LOP3.LUT R4, R53, 0x380, RZ, 0xc0, !PT ;  /* 0x0000038035047812 */ /* 0x000fc400078ec0ff */
[----:B------:R-:W-:Y:S02]  /*11660*/  SHF.R.U64 R51, R51, 0x3, RZ ;  /* 0x0000000333337819 */ /* 0x000fe400000012ff */
[----:B------:R-:W-:Y:S01]  /*11670*/  SHF.R.U64 R4, R4, 0x3, RZ ;  /* 0x0000000304047819 */ /* 0x000fe200000012ff */
[--C-:B------:R-:W-:Y:S01]  /*11680*/  IMAD.X R5, RZ, RZ, R7.reuse, P3 ;  /* 0x000000ffff057224 */ /* 0x100fe200018e0607 */
[----:B------:R-:W-:Y:S02]  /*11690*/  LOP3.LUT R6, R51, R6, RZ, 0x3c, !PT ;  /* 0x0000000633067212 */ /* 0x000fe400078e3cff */
[----:B------:R-:W-:Y:S01]  /*116a0*/  LOP3.LUT R4, R4, R53, RZ, 0x3c, !PT ;  /* 0x0000003504047212 */ /* 0x000fe200078e3cff */
[--C-:B------:R-:W-:Y:S01]  /*116b0*/  IMAD.X R9, RZ, RZ, R7.reuse, P0 ;  /* 0x000000ffff097224 */ /* 0x100fe200000e0607 */
[----:B------:R-:W-:Y:S01]  /*116c0*/  MOV R40, R6 ;  /* 0x0000000600287202 */ /* 0x000fe20000000f00 */
[----:B------:R-:W-:Y:S01]  /*116d0*/  IMAD.X R11, RZ, RZ, R7, P2 ;  /* 0x000000ffff0b7224 */ /* 0x000fe200010e0607 */
[----:B------:R-:W-:-:S02]  /*116e0*/  MOV R38, R4 ;  /* 0x0000000400267202 */ /* 0x000fc40000000f00 */
        /* <DEDUP_REMOVED lines=14> */
[----:B------:R-:W3:Y:S04]  /*117d0*/  SHFL.IDX PT, R34, R45, R12, 0x1c1f ;  /* 0x001c1f0c2d227589 */ /* 0x000ee800000e0000 */
[----:B------:R-:W-:Y:S04]  /*117e0*/  SHFL.IDX PT, R35, R35, R0, 0x1c1f ;  /* 0x001c1f0023237589 */ /* 0x000fe800000e0000 */
[----:B------:R-:W4:Y:S04]  /*117f0*/  SHFL.IDX PT, R28, R37, R12, 0x1c1f ;  /* 0x001c1f0c251c7589 */ /* 0x000f2800000e0000 */
[----:B------:R2:W-:Y:S04]  /*11800*/  SHFL.IDX PT, R47, R47, R0, 0x1c1f ;  /* 0x001c1f002f2f7589 */ /* 0x0005e800000e0000 */
[----:B------:R4:W4:Y:S01]  /*11810*/  SHFL.IDX PT, R36, R49, R12, 0x1c1f ;  /* 0x001c1f0c31247589 */ /* 0x00092200000e0000 */
        /* <DEDUP_REMOVED lines=10> */
[----:B---3--:R-:W-:Y:S02]  /*118c0*/  SEL R9, R43, R34, P1 ;  /* 0x000000222b097207 */ /* 0x008fe40000800000 */
[----:B------:R-:W-:Y:S02]  /*118d0*/  SEL R11, R34, R43, P1 ;  /* 0x0000002b220b7207 */ /* 0x000fe40000800000 */
[----:B----4-:R-:W-:Y:S02]  /*118e0*/  SEL R12, R35, R28, P1 ;  /* 0x0000001c230c7207 */ /* 0x010fe40000800000 */
[----:B------:R-:W-:Y:S02]  /*118f0*/  SEL R14, R28, R35, P1 ;  /* 0x000000231c0e7207 */ /* 0x000fe40000800000 */
[----:B------:R-:W-:-:S02]  /*11900*/  SEL R13, R47, R36, P1 ;  /* 0x000000242f0d7207 */ /* 0x000fc40000800000 */
[----:B-1----:R-:W-:Y:S02]  /*11910*/  SEL R4, R29, R24, P1 ;  /* 0x000000181d047207 */ /* 0x002fe40000800000 */
[----:B------:R-:W-:Y:S02]  /*11920*/  SEL R6, R24, R29, P1 ;  /* 0x0000001d18067207 */ /* 0x000fe40000800000 */
[----:B------:R-:W-:Y:S02]  /*11930*/  SEL R5, R41, R32, P1 ;  /* 0x0000002029057207 */ /* 0x000fe40000800000 */
[----:B------:R-:W-:Y:S02]  /*11940*/  SEL R7, R32, R41, P1 ;  /* 0x0000002920077207 */ /* 0x000fe40000800000 */
[----:B------:R-:W-:Y:S01]  /*11950*/  SEL R15, R36, R47, P1 ;  /* 0x0000002f240f7207 */ /* 0x000fe20000800000 */
[----:B------:R-:W-:Y:S01]  /*11960*/  IMAD.IADD R31, R52, 0x1, R42 ;  /* 0x00000001341f7824 */ /* 0x000fe200078e022a */
[----:B------:R-:W-:Y:S01]  /*11970*/  SEL R33, R50, RZ, !P0 ;  /* 0x000000ff32217207 */ /* 0x000fe20004000000 */
[----:B------:R1:W-:Y:S04]  /*11980*/  STSM.16.M88.4 [R38], R4 ;  /* 0x0000000426007844 */ /* 0x0003e80000000200 */
[----:B------:R2:W-:Y:S04]  /*11990*/  STSM.16.M88.4 [R30], R8 ;  /* 0x000000081e007844 */ /* 0x0005e80000000200 */
[----:B------:R3:W-:Y:S01]  /*119a0*/  STSM.16.M88.4 [R27], R12 ;  /* 0x0000000c1b007844 */ /* 0x0007e20000000200 */
[----:B------:R-:W-:Y:S01]  /*119b0*/  IADD3 R24, P2, R48, UR4, RZ ;  /* 0x0000000430187c10 */ /* 0x000fe2000ff5e0ff */
[----:B------:R-:W-:Y:S01]  /*119c0*/  IMAD.MOV.U32 R28, RZ, RZ, RZ ;  /* 0x000000ffff1c7224 */ /* 0x000fe200078e00ff */
[----:B------:R-:W-:Y:S01]  /*119d0*/  ULDC UR8, c[0x0][0xa88] ;  /* 0x0002a20000087ab9 */ /* 0x000fe20000000800 */
[----:B------:R-:W4:Y:S01]  /*119e0*/  LDL R34, [R1+0x6c] ;  /* 0x00006c0001227983 */ /* 0x000f220000100800 */
[----:B------:R-:W-:Y:S01]  /*119f0*/  IADD3.X R25, R46, UR5, RZ, P2, !PT ;  /* 0x000000052e197c10 */ /* 0x000fe200097fe4ff */
[----:B------:R-:W-:Y:S01]  /*11a00*/  ULDC.64 UR4, c[0x0][0xb90] ;  /* 0x0002e40000047ab9 */ /* 0x000fe20000000a00 */
[----:B------:R-:W-:Y:S06]  /*11a10*/  BAR.SYNC.DEFER_BLOCKING 0x1, 0x180 ;  /* 0x0046000000007b1d */ /* 0x000fec0000010000 */
[----:B------:R-:W3:Y:S01]  /*11a20*/  @P0 LDG.E R28, desc[UR40][R24.64] ;  /* 0x00000028181c0981 */ /* 0x000ee2000c1e1900 */
[----:B0-----:R-:W-:-:S13]  /*11a30*/  ISETP.NE.AND P2, PT, R0, 0x1, PT ;  /* 0x000000010000780c */ /* 0x001fda0003f45270 */
[----:B------:R-:W0:Y:S08]  /*11a40*/  @P2 LDC R26, c[0x0][0xbec] ;  /* 0x0002fb00ff1a2b82 */ /* 0x000e300000000800 */
[----:B------:R-:W2:Y:S01]  /*11a50*/  @P2 LDC R29, c[0x0][0xbf0] ;  /* 0x0002fc00ff1d2b82 */ /* 0x000ea20000000800 */
[----:B------:R-:W-:Y:S01]  /*11a60*/  SHF.R.S32.HI R32, RZ, 0x1f, R44 ;  /* 0x0000001fff207819 */ /* 0x000fe2000001142c */
[----:B-1----:R-:W-:-:S04]  /*11a70*/  IMAD.MOV.U32 R7, RZ, RZ, R31 ;  /* 0x000000ffff077224 */ /* 0x002fc800078e001f */
[----:B------:R-:W-:Y:S02]  /*11a80*/  IMAD R5, R32, UR4, RZ ;  /* 0x0000000420057c24 */ /* 0x000fe4000f8e02ff */
[----:B0-----:R-:W-:-:S05]  /*11a90*/  @P2 IMAD.HI.U32 R4, R31, R26, RZ ;  /* 0x0000001a1f042227 */ /* 0x001fca00078e00ff */
[----:B--2---:R-:W-:Y:S01]  /*11aa0*/  @P2 SHF.R.U32.HI R7, RZ, R29, R4 ;  /* 0x0000001dff072219 */ /* 0x004fe20000011604 */
[----:B------:R-:W-:Y:S01]  /*11ab0*/  IMAD R11, R44, UR5, R5 ;  /* 0x000000052c0b7c24 */ /* 0x000fe2000f8e0205 */
[----:B------:R-:W-:-:S03]  /*11ac0*/  SEL R30, R60, RZ, !P0 ;  /* 0x000000ff3c1e7207 */ /* 0x000fc60004000000 */
[----:B------:R-:W-:Y:S02]  /*11ad0*/  IMAD.MOV R9, RZ, RZ, -R7 ;  /* 0x000000ffff097224 */ /* 0x000fe400078e0a07 */
[----:B------:R-:W-:Y:S02]  /*11ae0*/  IMAD R6, R30, UR6, RZ ;  /* 0x000000061e067c24 */ /* 0x000fe4000f8e02ff */
        /* <DEDUP_REMOVED lines=29> */
[----:B------:R-:W-:-:S05]  /*11cc0*/  SHF.R.S32.HI R37, RZ, 0x3, R37 ;  /* 0x00000003ff257819 */ /* 0x000fca0000011425 */
[----:B----4-:R-:W-:Y:S01]  /*11cd0*/  IMAD R11, R37, 0x40, R34 ;  /* 0x00000040250b7824 */ /* 0x010fe200078e0222 */
[----:B-1----:R-:W-:Y:S06]  /*11ce0*/  @P1 BRA `(.L_x_2457) ;  /* 0x0000000000101947 */ /* 0x002fec0003800000 */
[----:B------:R-:W-:Y:S05]  /*11cf0*/  @!P0 BRA `(.L_x_2457) ;  /* 0x00000000000c8947 */ /* 0x000fea0003800000 */
[----:B------:R-:W2:Y:S04]  /*11d00*/  LDG.E R4, desc[UR40][R24.64] ;  /* 0x0000002818047981 */ /* 0x000ea8000c1e1900 */
[----:B-----5:R-:W2:Y:S02]  /*11d10*/  LDG.E R9, desc[UR40][R24.64+0x4] ;  /* 0x0000042818097981 */ /* 0x020ea4000c1e1900 */
[----:B--2---:R-:W-:-:S07]  /*11d20*/  IMAD.IADD R9, R9, 0x1, -R4 ;  /* 0x0000000109097824 */ /* 0x004fce00078e0a04 */
.L_x_2457:
[----:B------:R-:W2:Y:S01]  /*11d30*/  LDL R12, [R1+0x7c] ;  /* 0x00007c00010c7983 */ /* 0x000ea20000100800 */
[----:B------:R-:W-:Y:S01]  /*11d40*/  VIADD R13, R13, 0xffffff80 ;  /* 0xffffff800d0d7836 */ /* 0x000fe20000000000 */
[----:B------:R-:W-:Y:S01]  /*11d50*/  ULDC.64 UR4, c[0x0][0xaa0] ;  /* 0x0002a80000047ab9 */ /* 0x000fe20000000a00 */
[----:B-----5:R-:W-:Y:S01]  /*11d60*/  IMAD R35, R9, R0, RZ ;  /* 0x0000000009237224 */ /* 0x020fe200078e02ff */
[----:B------:R-:W-:Y:S01]  /*11d70*/  SHFL.IDX PT, R4, R10, RZ, 0x1c1f ;  /* 0x001c1fff0a047589 */ /* 0x000fe200000e0000 */
[----:B------:R-:W-:Y:S01]  /*11d80*/  IMAD.WIDE R2, R11, 0x2, R2 ;  /* 0x000000020b027825 */ /* 0x000fe200078e0202 */
[----:B------:R-:W-:Y:S02]  /*11d90*/  SHF.R.S32.HI R8, RZ, 0x1f, R13 ;  /* 0x0000001fff087819 */ /* 0x000fe4000001140d */
[----:B------:R-:W0:Y:S02]  /*11da0*/  SHFL.IDX PT, R5, R14, RZ, 0x1c1f ;  /* 0x001c1fff0e057589 */ /* 0x000e2400000e0000 */
[----:B------:R-:W-:-:S02]  /*11db0*/  LEA.HI R8, R8, R13, RZ, 0x7 ;  /* 0x0000000d08087211 */ /* 0x000fc400078f38ff */
[----:B------:R-:W-:Y:S04]  /*11dc0*/  SHFL.IDX PT, R6, R10, 0x1, 0x1c1f ;  /* 0x003c1f000a067f89 */ /* 0x000fe800000e0000 */
[----:B------:R-:W1:Y:S01]  /*11dd0*/  SHFL.IDX PT, R7, R14, 0x1, 0x1c1f ;  /* 0x003c1f000e077f89 */ /* 0x000e6200000e0000 */
[----:B------:R-:W-:Y:S02]  /*11de0*/  LOP3.LUT R8, R8, 0xffffff80, RZ, 0xc0, !PT ;  /* 0xffffff8008087812 */ /* 0x000fe400078ec0ff */
[----:B------:R-:W-:Y:S02]  /*11df0*/  SHF.R.S32.HI R36, RZ, 0x1f, R48 ;  /* 0x0000001fff247819 */ /* 0x000fe40000011430 */
[----:B------:R-:W-:Y:S01]  /*11e00*/  IADD3 R25, P4, R2, 0x3000, RZ ;  /* 0x0000300002197810 */ /* 0x000fe20007f9e0ff */
[----:B------:R-:W-:Y:S01]  /*11e10*/  IMAD.IADD R8, R13, 0x1, -R8 ;  /* 0x000000010d087824 */ /* 0x000fe200078e0a08 */
[----:B------:R-:W-:-:S02]  /*11e20*/  LEA.HI R36, R36, R48, RZ, 0x3 ;  /* 0x0000003024247211 */ /* 0x000fc400078f18ff */
[----:B------:R-:W-:Y:S02]  /*11e30*/  IADD3 R13, P3, R2, 0x1800, RZ ;  /* 0x00001800020d7810 */ /* 0x000fe40007f7e0ff */
[----:B------:R-:W-:Y:S02]  /*11e40*/  LOP3.LUT P0, RZ, R8, 0x3, RZ, 0xc0, !PT ;  /* 0x0000000308ff7812 */ /* 0x000fe4000780c0ff */
[----:B------:R-:W-:Y:S02]  /*11e50*/  LOP3.LUT R9, R2, 0x380, RZ, 0xc0, !PT ;  /* 0x0000038002097812 */ /* 0x000fe400078ec0ff */
[----:B------:R-:W-:Y:S02]  /*11e60*/  LOP3.LUT R36, R36, 0xfffffff8, RZ, 0xc0, !PT ;  /* 0xfffffff824247812 */ /* 0x000fe400078ec0ff */
[----:B------:R-:W-:Y:S02]  /*11e70*/  LOP3.LUT R24, R25, 0x380, RZ, 0xc0, !PT ;  /* 0x0000038019187812 */ /* 0x000fe400078ec0ff */
[----:B------:R-:W-:-:S02]  /*11e80*/  SHF.R.U64 R9, R9, 0x3, RZ ;  /* 0x0000000309097819 */ /* 0x000fc400000012ff */
[----:B------:R-:W-:Y:S02]  /*11e90*/  IADD3 R36, R48, -R36, RZ ;  /* 0x8000002430247210 */ /* 0x000fe40007ffe0ff */
[----:B------:R-:W-:-:S04]  /*11ea0*/  SHF.R.U64 R24, R24, 0x3, RZ ;  /* 0x0000000318187819 */ /* 0x000fc800000012ff */
[----:B------:R-:W-:Y:S01]  /*11eb0*/  LOP3.LUT R24, R24, R25, RZ, 0x3c, !PT ;  /* 0x0000001918187212 */ /* 0x000fe200078e3cff */
[----:B------:R-:W-:Y:S02]  /*11ec0*/  IMAD.X R25, RZ, RZ, R3, P4 ;  /* 0x000000ffff197224 */ /* 0x000fe400020e0603 */
[----:B--2---:R-:W-:-:S04]  /*11ed0*/  IMAD.IADD R12, R12, 0x1, R42 ;  /* 0x000000010c0c7824 */ /* 0x004fc800078e022a */
[C---:B------:R-:W-:Y:S01]  /*11ee0*/  VIADD R8, R12.reuse, 0x8 ;  /* 0x000000080c087836 */ /* 0x040fe20000000000 */
[-C--:B------:R-:W-:Y:S02]  /*11ef0*/  ISETP.GE.OR P1, PT, R12, R35.reuse, P0 ;  /* 0x000000230c00720c */ /* 0x080fe40000726670 */
[----:B------:R-:W-:Y:S02]  /*11f00*/  LOP3.LUT R12, R13, 0x380, RZ, 0xc0, !PT ;  /* 0x000003800d0c7812 */ /* 0x000fe400078ec0ff */
[----:B------:R-:W-:Y:S02]  /*11f10*/  ISETP.GE.OR P0, PT, R8, R35, P0 ;  /* 0x000000230800720c */ /* 0x000fe40000706670 */
[----:B------:R-:W-:Y:S02]  /*11f20*/  SHF.R.U64 R12, R12, 0x3, RZ ;  /* 0x000000030c0c7819 */ /* 0x000fe400000012ff */
[----:B------:R-:W-:Y:S01]  /*11f30*/  LOP3.LUT R8, R9, R2, RZ, 0x3c, !PT ;  /* 0x0000000209087212 */ /* 0x000fe200078e3cff */
[--C-:B------:R-:W-:Y:S01]  /*11f40*/  IMAD.MOV.U32 R9, RZ, RZ, R3.reuse ;  /* 0x000000ffff097224 */ /* 0x100fe200078e0003 */
[----:B------:R-:W-:Y:S01]  /*11f50*/  LOP3.LUT R12, R12, R13, RZ, 0x3c, !PT ;  /* 0x0000000d0c0c7212 */ /* 0x000fe200078e3cff */
[----:B------:R-:W-:-:S02]  /*11f60*/  IMAD.X R13, RZ, RZ, R3, P3 ;  /* 0x000000ffff0d7224 */ /* 0x000fc400018e0603 */
[----:B0-----:R-:W-:Y:S04]  /*11f70*/  @!P1 ST.E desc[UR40][R4.64], R21 ;  /* 0x0000001504009985 */ /* 0x001fe8000c101928 */
[----:B-1----:R0:W-:Y:S04]  /*11f80*/  @!P0 ST.E desc[UR40][R6.64], R20 ;  /* 0x0000001406008985 */ /* 0x0021e8000c101928 */
[----:B------:R-:W2:Y:S04]  /*11f90*/  LD.E.128 R8, desc[UR40][R8.64] ;  /* 0x0000002808087980 */ /* 0x000ea8000c101d00 */
[----:B------:R-:W3:Y:S01]  /*11fa0*/  LD.E.128 R12, desc[UR40][R12.64] ;  /* 0x000000280c0c7980 */ /* 0x000ee2000c101d00 */
[----:B0-----:R-:W-:-:S03]  /*11fb0*/  IMAD R20, R36, 0x30, R37 ;  /* 0x0000003024147824 */ /* 0x001fc600078e0225 */
[----:B------:R-:W4:Y:S01]  /*11fc0*/  LD.E.128 R24, desc[UR40][R24.64] ;  /* 0x0000002818187980 */ /* 0x000f22000c101d00 */
[----:B------:R-:W-:-:S03]  /*11fd0*/  IADD3 R31, P0, R2, 0x4800, RZ ;  /* 0x00004800021f7810 */ /* 0x000fc60007f1e0ff */
[----:B------:R-:W2:Y:S01]  /*11fe0*/  LDL R36, [R1+0x84] ;  /* 0x0000840001247983 */ /* 0x000ea20000100800 */
[----:B------:R-:W-:Y:S01]  /*11ff0*/  LOP3.LUT R2, R31, 0x380, RZ, 0xc0, !PT ;  /* 0x000003801f027812 */ /* 0x000fe200078ec0ff */
[----:B------:R-:W-:-:S03]  /*12000*/  IMAD.X R5, RZ, RZ, R3, P0 ;  /* 0x000000ffff057224 */ /* 0x000fc600000e0603 */
[----:B------:R-:W-:-:S04]  /*12010*/  SHF.R.U64 R2, R2, 0x3, RZ ;  /* 0x0000000302027819 */ /* 0x000fc800000012ff */
[----:B------:R-:W-:Y:S02]  /*12020*/  LOP3.LUT R4, R2, R31, RZ, 0x3c, !PT ;  /* 0x0000001f02047212 */ /* 0x000fe400078e3cff */
[----:B------:R-:W0:Y:S01]  /*12030*/  @P2 LDC R31, c[0x0][0xbec] ;  /* 0x0002fb00ff1f2b82 */ /* 0x000e220000000800 */
[----:B------:R-:W-:-:S03]  /*12040*/  IMAD R3, R29, UR4, RZ ;  /* 0x000000041d037c24 */ /* 0x000fc6000f8e02ff */
[----:B------:R-:W5:Y:S01]  /*12050*/  LD.E.128 R4, desc[UR40][R4.64] ;  /* 0x0000002804047980 */ /* 0x000f62000c101d00 */
[C---:B------:R-:W-:Y:S02]  /*12060*/  IMAD R21, R28.reuse, UR5, R3 ;  /* 0x000000051c157c24 */ /* 0x040fe4000f8e0203 */
[----:B------:R-:W-:Y:S01]  /*12070*/  IMAD.WIDE.U32 R2, R28, UR4, RZ ;  /* 0x000000041c027c25 */ /* 0x000fe2000f8e00ff */
[----:B------:R-:W1:Y:S01]  /*12080*/  @P2 LDC R29, c[0x0][0xbf0] ;  /* 0x0002fc00ff1d2b82 */ /* 0x000e620000000800 */
[----:B------:R-:W-:Y:S01]  /*12090*/  ULDC.64 UR4, c[0x0][0xae8] ;  /* 0x0002ba0000047ab9 */ /* 0x000fe20000000a00 */
[----:B------:R-:W-:Y:S01]  /*120a0*/  @!PT LDS RZ, [RZ] ;  /* 0x00000000fffff984 */ /* 0x000fe20000000800 */
[----:B------:R-:W-:Y:S01]  /*120b0*/  @!PT LDS RZ, [RZ] ;  /* 0x00000000fffff984 */ /* 0x000fe20000000800 */
[----:B------:R-:W-:Y:S01]  /*120c0*/  @!PT LDS RZ, [RZ] ;  /* 0x00000000fffff984 */ /* 0x000fe20000000800 */
[----:B------:R-:W-:Y:S01]  /*120d0*/  @!PT LDS RZ, [RZ] ;  /* 0x00000000fffff984 */ /* 0x000fe20000000800 */
[----:B------:R0:W-:Y:S06]  /*120e0*/  MEMBAR.ALL.CTA ;  /* 0x0000000000007992 */ /* 0x0001ec0000008000 */
[----:B0-----:R-:W0:Y:S01]  /*120f0*/  FENCE.VIEW.ASYNC.S ;  /* 0x00000000000073c6 */ /* 0x001e220000000000 */
[----:B------:R-:W-:-:S02]  /*12100*/  IMAD.IADD R3, R3, 0x1, R21 ;  /* 0x0000000103037824 */ /* 0x000fc400078e0215 */
[----:B------:R-:W-:Y:S02]  /*12110*/  IMAD R21, R32, UR4, RZ ;  /* 0x0000000420157c24 */ /* 0x000fe4000f8e02ff */
[----:B------:R-:W-:Y:S02]  /*12120*/  IMAD.IADD R32, R42, 0x1, R20 ;  /* 0x000000012a207824 */ /* 0x000fe400078e0214 */
[C---:B------:R-:W-:Y:S02]  /*12130*/  IMAD R21, R44.reuse, UR5, R21 ;  /* 0x000000052c157c24 */ /* 0x040fe4000f8e0215 */
[----:B------:R-:W-:Y:S01]  /*12140*/  IMAD.WIDE.U32 R2, R44, UR4, R2 ;  /* 0x000000042c027c25 */ /* 0x000fe2000f8e0002 */
[----:B------:R-:W-:-:S03]  /*12150*/  ULDC.64 UR4, c[0x0][0xaf0] ;  /* 0x0002bc0000047ab9 */ /* 0x000fc60000000a00 */
[----:B------:R-:W-:-:S04]  /*12160*/  @P2 IMAD.HI.U32 R20, R32, R31, RZ ;  /* 0x0000001f20142227 */ /* 0x000fc800078e00ff */
[----:B------:R-:W-:Y:S02]  /*12170*/  IMAD.IADD R3, R3, 0x1, R21 ;  /* 0x0000000103037824 */ /* 0x000fe400078e0215 */
[----:B------:R-:W-:Y:S02]  /*12180*/  IMAD.MOV.U32 R21, RZ, RZ, R32 ;  /* 0x000000ffff157224 */ /* 0x000fe400078e0020 */
[----:B------:R-:W-:Y:S01]  /*12190*/  IMAD R28, R30, UR4, RZ ;  /* 0x000000041e1c7c24 */ /* 0x000fe2000f8e02ff */
[----:B-1----:R-:W-:Y:S01]  /*121a0*/  @P2 SHF.R.U32.HI R21, RZ, R29, R20 ;  /* 0x0000001dff152219 */ /* 0x002fe20000011614 */
[----:B------:R-:W-:-:S04]  /*121b0*/  IMAD.WIDE.U32 R2, R33, UR4, R2 ;  /* 0x0000000421027c25 */ /* 0x000fc8000f8e0002 */
[----:B------:R-:W-:Y:S01]  /*121c0*/  IMAD R29, R33, UR5, R28 ;  /* 0x00000005211d7c24 */ /* 0x000fe2000f8e021c */
[--C-:B------:R-:W-:Y:S01]  /*121d0*/  SHF.R.S32.HI R20, RZ, 0x1f, R21.reuse ;  /* 0x0000001fff147819 */ /* 0x100fe20000011415 */
[----:B------:R-:W-:Y:S01]  /*121e0*/  IMAD.MOV R31, RZ, RZ, -R21 ;  /* 0x000000ffff1f7224 */ /* 0x000fe200078e0a15 */
[----:B------:R-:W-:Y:S01]  /*121f0*/  ULDC.64 UR4, c[0x0][0xae0] ;  /* 0x0002b80000047ab9 */ /* 0x000fe20000000a00 */
        /* <DEDUP_REMOVED lines=11> */
[----:B------:R-:W-:-:S03]  /*122b0*/  ULDC.64 UR4, c[0x0][0xa80] ;  /* 0x0002a00000047ab9 */ /* 0x000fc60000000a00 */
[----:B------:R-:W-:Y:S01]  /*122c0*/  IMAD.IADD R3, R3, 0x1, R21 ;  /* 0x0000000103037824 */ /* 0x000fe200078e0215 */
[C---:B------:R-:W-:Y:S01]  /*122d0*/  LEA R30, P0, R2.reuse, UR4, 0x1 ;  /* 0x00000004021e7c11 */ /* 0x040fe2000f8008ff */
[----:B------:R-:W-:Y:S01]  /*122e0*/  IMAD.IADD R32, R37, 0x1, R42 ;  /* 0x0000000125207824 */ /* 0x000fe200078e022a */
        /* <DEDUP_REMOVED lines=35> */
.L_x_2456:
        /* <DEDUP_REMOVED lines=20> */
[----:B---3-5:R-:W-:-:S12]  /*12660*/  VIADD R28, R7, 0xffffff80 ;  /* 0xffffff80071c7836 */ /* 0x028fd80000000000 */
[----:B------:R-:W1:Y:S01]  /*12670*/  @P2 LDC R27, c[0x0][0xbec] ;  /* 0x0002fb00ff1b2b82 */ /* 0x000e620000000800 */
[----:B------:R-:W-:Y:S01]  /*12680*/  ISETP.GE.AND P3, PT, R28, 0xc0, PT ;  /* 0x000000c01c00780c */ /* 0x000fe20003f66270 */
[----:B--2---:R-:W-:-:S12]  /*12690*/  @P1 BRA `(.L_x_2459) ;  /* 0x0000000000101947 */ /* 0x004fd80003800000 */
[----:B------:R-:W-:Y:S05]  /*126a0*/  @!P0 BRA `(.L_x_2459) ;  /* 0x00000000000c8947 */ /* 0x000fea0003800000 */
[----:B------:R-:W2:Y:S04]  /*126b0*/  LDG.E R5, desc[UR40][R2.64] ;  /* 0x0000002802057981 */ /* 0x000ea8000c1e1900 */
[----:B------:R-:W2:Y:S02]  /*126c0*/  LDG.E R0, desc[UR40][R2.64+0x4] ;  /* 0x0000042802007981 */ /* 0x000ea4000c1e1900 */
[----:B--2---:R-:W-:-:S07]  /*126d0*/  IMAD.IADD R0, R0, 0x1, -R5 ;  /* 0x0000000100007824 */ /* 0x004fce00078e0a05 */
.L_x_2459:
[----:B------:R-:W2:Y:S04]  /*126e0*/  LDL.LU R3, [R1+0x50] ;  /* 0x0000500001037983 */ /* 0x000ea80000300800 */
[----:B------:R-:W3:Y:S04]  /*126f0*/  LDL.LU R2, [R1+0x68] ;  /* 0x0000680001027983 */ /* 0x000ee80000300800 */
[----:B------:R-:W4:Y:S04]  /*12700*/  LDL R26, [R1+0x54] ;  /* 0x00005400011a7983 */ /* 0x000f280000100800 */
[----:B------:R0:W5:Y:S01]  /*12710*/  LDL R24, [R1+0x34] ;  /* 0x0000340001187983 */ /* 0x0001620000100800 */
[----:B------:R-:W-:Y:S01]  /*12720*/  BSSY B1, `(.L_x_2460) ;  /* 0x000002c000017945 */ /* 0x000fe20003800000 */
[----:B------:R-:W-:-:S02]  /*12730*/  SHF.R.S32.HI R11, RZ, 0x1f, R6 ;  /* 0x0000001fff0b7819 */ /* 0x000fc40000011406 */
[----:B--2---:R-:W-:Y:S02]  /*12740*/  SEL R13, R3, RZ, !P0 ;  /* 0x000000ff030d7207 */ /* 0x004fe40004000000 */
[----:B---3--:R-:W-:Y:S02]  /*12750*/  SEL R12, R2, RZ, !P0 ;  /* 0x000000ff020c7207 */ /* 0x008fe40004000000 */
[----:B----4-:R-:W-:Y:S01]  /*12760*/  SHF.R.S32.HI R10, RZ, 0x1f, R26 ;  /* 0x0000001fff0a7819 */ /* 0x010fe2000001141a */
[----:B0-----:R-:W-:Y:S06]  /*12770*/  @P3 BRA `(.L_x_2461) ;  /* 0x0000000000983947 */ /* 0x001fec0003800000 */
[----:B------:R-:W0:Y:S01]  /*12780*/  LDC R9, c[0x0][0xbe8] ;  /* 0x0002fa00ff097b82 */ /* 0x000e220000000800 */
[----:B-----5:R-:W-:Y:S01]  /*12790*/  IADD3 R8, R24, -0x80, R7 ;  /* 0xffffff8018087810 */ /* 0x020fe20007ffe007 */
        /* <DEDUP_REMOVED lines=36> */
.L_x_2461:
[----:B------:R-:W-:Y:S05]  /*129e0*/  BSYNC B1 ;  /* 0x0000000000017941 */ /* 0x000fea0003800000 */
.L_x_2460:
        /* <DEDUP_REMOVED lines=14> */
[----:B------:R-:W-:Y:S01]  /*12ad0*/  IMAD.IADD R4, R28, 0x1, -R4 ;  /* 0x000000011c047824 */ /* 0x000fe200078e0a04 */
[----:B------:R-:W-:-:S03]  /*12ae0*/  IADD3 R3, R3, R5, RZ ;  /* 0x0000000503037210 */ /* 0x000fc60007ffe0ff */
[----:B------:R-:W-:Y:S02]  /*12af0*/  IMAD R6, R4, 0x30, R14 ;  /* 0x0000003004067824 */ /* 0x000fe400078e020e */
[----:B------:R-:W-:Y:S02]  /*12b00*/  IMAD R4, R10, UR4, RZ ;  /* 0x000000040a047c24 */ /* 0x000fe4000f8e02ff */
[----:B-----5:R-:W-:Y:S02]  /*12b10*/  IMAD.IADD R8, R24, 0x1, R6 ;  /* 0x0000000118087824 */ /* 0x020fe400078e0206 */
[----:B------:R-:W-:Y:S02]  /*12b20*/  IMAD R7, R26, UR5, R4 ;  /* 0x000000051a077c24 */ /* 0x000fe4000f8e0204 */
        /* <DEDUP_REMOVED lines=26> */
[----:B------:R-:W-:Y:S01]  /*12cd0*/  IMAD.IADD R14, R14, 0x1, R24 ;  /* 0x000000010e0e7824 */ /* 0x000fe200078e0218 */
[----:B------:R-:W-:Y:S01]  /*12ce0*/  ULDC UR4, c[0x0][0xac8] ;  /* 0x0002b20000047ab9 */ /* 0x000fe20000000800 */
[----:B------:R-:W-:Y:S01]  /*12cf0*/  IMAD R25, R0, R25, RZ ;  /* 0x0000001900197224 */ /* 0x000fe200078e02ff */
[----:B------:R-:W-:Y:S01]  /*12d00*/  LEA.HI.X R8, R2, UR5, R3, 0x1, P0 ;  /* 0x0000000502087c11 */ /* 0x000fe200080f0c03 */
[----:B------:R-:W0:Y:S01]  /*12d10*/  SHFL.IDX PT, R6, R4, RZ, 0x181f ;  /* 0x00181fff04067589 */ /* 0x000e2200000e0000 */
[C---:B------:R-:W-:Y:S02]  /*12d20*/  VIADD R0, R14.reuse, 0x30 ;  /* 0x000000300e007836 */ /* 0x040fe40000000000 */
[C---:B------:R-:W-:Y:S01]  /*12d30*/  VIADD R2, R14.reuse, 0x60 ;  /* 0x000000600e027836 */ /* 0x040fe20000000000 */
[----:B------:R-:W1:Y:S01]  /*12d40*/  SHFL.IDX PT, R9, R4, 0x1, 0x181f ;  /* 0x00381f0004097f89 */ /* 0x000e6200000e0000 */
[----:B------:R-:W-:-:S03]  /*12d50*/  VIADD R3, R14, 0x90 ;  /* 0x000000900e037836 */ /* 0x000fc60000000000 */
[----:B------:R-:W4:Y:S04]  /*12d60*/  SHFL.IDX PT, R11, R4, 0x2, 0x181f ;  /* 0x00581f00040b7f89 */ /* 0x000f2800000e0000 */
[----:B------:R-:W3:Y:S04]  /*12d70*/  SHFL.IDX PT, R5, R8, RZ, 0x181f ;  /* 0x00181fff08057589 */ /* 0x000ee800000e0000 */
[----:B------:R1:W3:Y:S04]  /*12d80*/  SHFL.IDX PT, R13, R4, 0x3, 0x181f ;  /* 0x00781f00040d7f89 */ /* 0x0002e800000e0000 */
[----:B------:R-:W3:Y:S04]  /*12d90*/  SHFL.IDX PT, R7, R8, 0x1, 0x181f ;  /* 0x00381f0008077f89 */ /* 0x000ee800000e0000 */
[----:B------:R-:W3:Y:S04]  /*12da0*/  SHFL.IDX PT, R10, R8, 0x2, 0x181f ;  /* 0x00581f00080a7f89 */ /* 0x000ee800000e0000 */
[----:B------:R3:W3:Y:S01]  /*12db0*/  SHFL.IDX PT, R12, R8, 0x3, 0x181f ;  /* 0x00781f00080c7f89 */ /* 0x0006e200000e0000 */
        /* <DEDUP_REMOVED lines=9> */
[C---:B------:R-:W-:Y:S02]  /*12e50*/  @!P0 LEA R8, P6, R15.reuse, R13, 0x1 ;  /* 0x0000000d0f088211 */ /* 0x040fe400078c08ff */
[C-C-:B------:R-:W-:Y:S01]  /*12e60*/  @!P2 LEA.HI.X R5, R15.reuse, R7, R20.reuse, 0x1, P5 ;  /* 0x000000070f05a211 */ /* 0x140fe200028f0c14 */
[----:B------:R1:W-:Y:S01]  /*12e70*/  @!P3 ST.E.128 desc[UR40][R2.64], RZ ;  /* 0x000000ff0200b985 */ /* 0x0003e2000c101d28 */
[----:B------:R-:W-:-:S02]  /*12e80*/  @!P1 LEA.HI.X R7, R15, R10, R20, 0x1, P4 ;  /* 0x0000000a0f079211 */ /* 0x000fc400020f0c14 */
[----:B------:R-:W-:Y:S01]  /*12e90*/  @!P0 LEA.HI.X R9, R15, R12, R20, 0x1, P6 ;  /* 0x0000000c0f098211 */ /* 0x000fe200030f0c14 */
[----:B------:R1:W-:Y:S04]  /*12ea0*/  @!P2 ST.E.128 desc[UR40][R4.64], RZ ;  /* 0x000000ff0400a985 */ /* 0x0003e8000c101d28 */
[----:B------:R1:W-:Y:S04]  /*12eb0*/  @!P1 ST.E.128 desc[UR40][R6.64], RZ ;  /* 0x000000ff06009985 */ /* 0x0003e8000c101d28 */
[----:B------:R1:W-:Y:S02]  /*12ec0*/  @!P0 ST.E.128 desc[UR40][R8.64], RZ ;  /* 0x000000ff08008985 */ /* 0x0003e4000c101d28 */
.L_x_2458:
[----:B------:R-:W-:Y:S05]  /*12ed0*/  BSYNC B0 ;  /* 0x0000000000007941 */ /* 0x000fea0003800000 */
.L_x_2455:
[----:B------:R-:W3:Y:S01]  /*12ee0*/  LDL R0, [R1+0xc] ;  /* 0x00000c0001007983 */ /* 0x000ee20000100800 */
[----:B------:R-:W-:Y:S02]  /*12ef0*/  ULDC UR4, c[0x0][0xc3c] ;  /* 0x00030f0000047ab9 */ /* 0x000fe40000000800 */
[----:B---3--:R-:W-:-:S13]  /*12f00*/  ISETP.GE.AND P0, PT, R0, UR4, PT ;  /* 0x0000000400007c0c */ /* 0x008fda000bf06270 */
[----:B------:R-:W-:Y:S05]  /*12f10*/  @!P0 BRA `(.L_x_2462) ;  /* 0xfffffee0007c8947 */ /* 0x000fea000383ffff */
[----:B------:R-:W-:Y:S05]  /*12f20*/  BRA `(.L_x_2345) ;  /* 0x00000074007c7947 */ /* 0x000fea0003800000 */
.L_x_2343:
[----:B------:R-:W-:-:S08]  /*12f30*/  NOP ;  /* 0x0000000000007918 */ /* 0x000fd00000000000 */
[----:B--2---:R-:W0:-:S00]  /*12f40*/  USETMAXREG.DEALLOC.CTAPOOL 0x20 ;  /* 0x00000020000079c8 */ /* 0x004e0000080e0500 */
        /* <DEDUP_REMOVED lines=54> */
.L_x_2468:
        /* <DEDUP_REMOVED lines=12> */
.L_x_2467:
[----:B------:R-:W-:Y:S05]  /*13370*/  BSYNC B0 ;  /* 0x0000000000007941 */ /* 0x000fea0003800000 */
.L_x_2466:
[----:B0----5:R-:W0:Y:S02]  /*13380*/  SHFL.UP PT, R2, R0, 0x1, RZ ;  /* 0x0420000000027989 */ /* 0x021e2400000e00ff */
        /* <DEDUP_REMOVED lines=21> */
.L_x_2464:
        /* <DEDUP_REMOVED lines=21> */
.L_x_2469:
        /* <DEDUP_REMOVED lines=48> */
[----:B------:R-:W-:Y:S02]  /*13930*/  @!P2 IADD3 R2, -R2, RZ, RZ ;  /* 0x000000ff0202a210 */ /* 0x000fe40007ffe1ff */
[----:B------:R-:W-:Y:S01]  /*13940*/  @!P1 LOP3.LUT R2, RZ, R7, RZ, 0x33, !PT ;  /* 0x00000007ff029212 */ /* 0x000fe200078e33ff */
[----:B------:R-:W-:-:S03]  /*13950*/  IMAD.MOV R7, RZ, RZ, -R7 ;  /* 0x000000ffff077224 */ /* 0x000fc600078e0a07 */
[----:B------:R-:W-:Y:S01]  /*13960*/  LOP3.LUT R17, RZ, R2, RZ, 0x33, !PT ;  /* 0x00000002ff117212 */ /* 0x000fe200078e33ff */
[----:B------:R-:W-:-:S04]  /*13970*/  IMAD R18, R2, R7, R3 ;  /* 0x0000000702127224 */ /* 0x000fc800078e0203 */
[----:B------:R-:W-:Y:S01]  /*13980*/  IMAD.IADD R17, R0, 0x1, R17 ;  /* 0x0000000100117824 */ /* 0x000fe200078e0211 */
[----:B------:R-:W-:Y:S06]  /*13990*/  BRA `(.L_x_2470) ;  /* 0x00000000000c7947 */ /* 0x000fec0003800000 */
.L_x_2465:
[----:B------:R-:W-:Y:S02]  /*139a0*/  IMAD.MOV.U32 R17, RZ, RZ, RZ ;  /* 0x000000ffff117224 */ /* 0x000fe400078e00ff */
[----:B------:R-:W-:Y:S02]  /*139b0*/  IMAD.U32 R16, RZ, RZ, UR6 ;  /* 0x00000006ff107e24 */ /* 0x000fe4000f8e00ff */
[----:B------:R-:W-:-:S07]  /*139c0*/  IMAD.MOV.U32 R18, RZ, RZ, RZ ;  /* 0x000000ffff127224 */ /* 0x000fce00078e00ff */
.L_x_2470:
[----:B------:R-:W-:-:S13]  /*139d0*/  ISETP.NE.AND P0, PT, R5, RZ, PT ;  /* 0x000000ff0500720c */ /* 0x000fda0003f05270 */
[----:B------:R-:W0:Y:S01]  /*139e0*/  @!P0 S2R R3, SR_CgaCtaId ;  /* 0x0000000000038919 */ /* 0x000e220000008800 */
[----:B------:R-:W-:-:S04]  /*139f0*/  @!P0 MOV R0, 0x400 ;  /* 0x0000040000008802 */ /* 0x000fc80000000f00 */
[----:B0-----:R-:W-:-:S05]  /*13a00*/  @!P0 LEA R0, R3, R0, 0x18 ;  /* 0x0000000003008211 */ /* 0x001fca00078ec0ff */
[----:B------:R2:W-:Y:S01]  /*13a10*/  @!P0 STS.128 [R0+0x132d0], R16 ;  /* 0x0132d01000008388 */ /* 0x0005e20000000c00 */
[----:B------:R-:W-:Y:S06]  /*13a20*/  BAR.ARV 0x5, 0x200 ;  /* 0x0148000000007b1d */ /* 0x000fec0000002000 */
.L_x_2463:
        /* <DEDUP_REMOVED lines=60> */
.L_x_2581:
[----:B0----5:R-:W0:Y:S02]  /*13df0*/  LDC.64 R24, c[0x0][0xc88] ;  /* 0x00032200ff187b82 */ /* 0x021e240000000a00 */
[----:B0-----:R-:W-:-:S06]  /*13e00*/  IMAD.WIDE R24, R19, 0x4, R24 ;  /* 0x0000000413187825 */ /* 0x001fcc00078e0218 */
[----:B-1----:R-:W1:Y:S01]  /*13e10*/  LDG.E R24, desc[UR40][R24.64] ;  /* 0x0000002818187981 */ /* 0x002e62000c1e1900 */
[----:B------:R-:W-:Y:S05]  /*13e20*/  YIELD ;  /* 0x0000000000007946 */ /* 0x000fea0003800000 */
[----:B------:R-:W-:Y:S01]  /*13e30*/  ULDC.64 UR4, c[0x0][0xa28] ;  /* 0x00028a0000047ab9 */ /* 0x000fe20000000a00 */
[----:B------:R-:W-:Y:S01]  /*13e40*/  IMAD.MOV.U32 R10, RZ, RZ, RZ ;  /* 0x000000ffff0a7224 */ /* 0x000fe200078e00ff */
[----:B------:R-:W-:Y:S01]  /*13e50*/  ISETP.NE.U32.AND P0, PT, RZ, UR4, PT ;  /* 0x00000004ff007c0c */ /* 0x000fe2000bf05070 */
[----:B------:R-:W-:Y:S01]  /*13e60*/  IMAD.MOV.U32 R6, RZ, RZ, RZ ;  /* 0x000000ffff067224 */ /* 0x000fe200078e00ff */
[----:B------:R-:W-:Y:S01]  /*13e70*/  ULDC.64 UR8, c[0x0][0xa18] ;  /* 0x0002860000087ab9 */ /* 0x000fe20000000a00 */
[----:B------:R-:W-:Y:S01]  /*13e80*/  ULDC.64 UR6, c[0x0][0xa10] ;  /* 0x0002840000067ab9 */ /* 0x000fe20000000a00 */
[----:B------:R-:W-:-:S02]  /*13e90*/  ISETP.NE.AND.EX P0, PT, RZ, UR5, PT, P0 ;  /* 0x00000005ff007c0c */ /* 0x000fc4000bf05300 */
[----:B-1-3--:R-:W-:-:S11]  /*13ea0*/  SHF.R.S32.HI R0, RZ, 0x1f, R24 ;  /* 0x0000001fff007819 */ /* 0x00afd60000011418 */
[C---:B--2---:R-:W-:Y:S01]  /*13eb0*/  @P0 LEA R2, P1, R24.reuse, UR4, 0x2 ;  /* 0x0000000418020c11 */ /* 0x044fe2000f8210ff */
[C---:B------:R-:W-:Y:S01]  /*13ec0*/  IMAD.SHL.U32 R25, R24.reuse, 0x4, RZ ;  /* 0x0000000418197824 */ /* 0x040fe200078e00ff */
[C-C-:B------:R-:W-:Y:S01]  /*13ed0*/  SHF.L.U64.HI R26, R24.reuse, 0x2, R0.reuse ;  /* 0x00000002181a7819 */ /* 0x140fe20000010200 */
[----:B------:R0:W-:Y:S01]  /*13ee0*/  STL [R1+0x5c], R0 ;  /* 0x00005c0001007387 */ /* 0x0001e20000100800 */
[----:B------:R-:W-:Y:S01]  /*13ef0*/  @P0 LEA.HI.X R3, R24, UR5, R0, 0x2, P1 ;  /* 0x0000000518030c11 */ /* 0x000fe200088f1400 */
[----:B------:R-:W-:-:S04]  /*13f00*/  ULDC.64 UR4, c[0x0][0xa00] ;  /* 0x0002800000047ab9 */ /* 0x000fc80000000a00 */
[----:B------:R1:W2:Y:S01]  /*13f10*/  @P0 LDG.E R10, desc[UR40][R2.64] ;  /* 0x00000028020a0981 */ /* 0x0002a2000c1e1900 */
[----:B------:R-:W-:Y:S02]  /*13f20*/  ISETP.NE.U32.AND P0, PT, RZ, UR4, PT ;  /* 0x00000004ff007c0c */ /* 0x000fe4000bf05070 */
[----:B------:R-:W-:Y:S01]  /*13f30*/  ISETP.NE.U32.AND P2, PT, RZ, UR8, PT ;  /* 0x00000008ff007c0c */ /* 0x000fe2000bf45070 */
[----:B0-----:R-:W-:Y:S01]  /*13f40*/  IMAD.MOV.U32 R0, RZ, RZ, RZ ;  /* 0x000000ffff007224 */ /* 0x001fe200078e00ff */
[----:B------:R-:W-:Y:S02]  /*13f50*/  ISETP.NE.AND.EX P0, PT, RZ, UR5, PT, P0 ;  /* 0x00000005ff007c0c */ /* 0x000fe4000bf05300 */
[----:B------:R-:W-:Y:S02]  /*13f60*/  ISETP.NE.AND.EX P2, PT, RZ, UR9, PT, P2 ;  /* 0x00000009ff007c0c */ /* 0x000fe4000bf45320 */
[----:B------:R-:W-:Y:S02]  /*13f70*/  ISETP.NE.U32.AND P1, PT, RZ, UR6, PT ;  /* 0x00000006ff007c0c */ /* 0x000fe4000bf25070 */
[----:B-1----:R-:W-:-:S02]  /*13f80*/  IADD3 R2, P3, R25, UR4, RZ ;  /* 0x0000000419027c10 */ /* 0x002fc4000ff7e0ff */
[----:B------:R-:W-:Y:S02]  /*13f90*/  ISETP.NE.AND.EX P1, PT, RZ, UR7, PT, P1 ;  /* 0x00000007ff007c0c */ /* 0x000fe4000bf25310 */
[----:B------:R-:W-:Y:S02]  /*13fa0*/  IADD3.X R3, R26, UR5, RZ, P3, !PT ;  /* 0x000000051a037c10 */ /* 0x000fe40009ffe4ff */
[----:B------:R-:W-:-:S03]  /*13fb0*/  IADD3 R4, P4, R25, UR6, RZ ;  /* 0x0000000619047c10 */ /* 0x000fc6000ff9e0ff */
[----:B------:R-:W3:Y:S01]  /*13fc0*/  @P0 LDG.E R6, desc[UR40][R2.64] ;  /* 0x0000002802060981 */ /* 0x000ee2000c1e1900 */
[----:B------:R-:W-:Y:S01]  /*13fd0*/  ULDC UR4, c[0x0][0x288] ;  /* 0x0000a20000047ab9 */ /* 0x000fe20000000800 */
[----:B------:R-:W-:Y:S01]  /*13fe0*/  IADD3.X R5, R26, UR7, RZ, P4, !PT ;  /* 0x000000071a057c10 */ /* 0x000fe2000a7fe4ff */
[----:B------:R-:W-:Y:S01]  /*13ff0*/  IMAD.U32 R8, RZ, RZ, UR4 ;  /* 0x00000004ff087e24 */ /* 0x000fe2000f8e00ff */
[----:B------:R-:W-:-:S03]  /*14000*/  ULDC.64 UR4, c[0x0][0x418] ;  /* 0x0001060000047ab9 */ /* 0x000fc60000000a00 */
[----:B------:R-:W5:Y:S04]  /*14010*/  @P1 LDG.E R0, desc[UR40][R4.64] ;  /* 0x0000002804001981 */ /* 0x000f68000c1e1900 */
[----:B---3--:R0:W-:Y:S02]  /*14020*/  STL [R1+0x48], R6 ;  /* 0x0000480601007387 */ /* 0x0081e40000100800 */
[----:B0-----:R-:W-:-:S04]  /*14030*/  @P2 IADD3 R6, P3, R25, UR8, RZ ;  /* 0x0000000819062c10 */ /* 0x001fc8000ff7e0ff */
[----:B------:R-:W-:-:S05]  /*14040*/  @P2 IADD3.X R7, R26, UR9, RZ, P3, !PT ;  /* 0x000000091a072c10 */ /* 0x000fca0009ffe4ff */
[----:B------:R0:W3:Y:S01]  /*14050*/  @P2 LDG.E R8, desc[UR40][R6.64] ;  /* 0x0000002806082981 */ /* 0x0000e2000c1e1900 */
[----:B------:R-:W-:-:S03]  /*14060*/  UISETP.NE.U32.AND UP0, UPT, UR4, URZ, UPT ;  /* 0x0000003f0400728c */ /* 0x000fc6000bf05070 */
[----:B------:R-:W-:Y:S01]  /*14070*/  ULDC UR4, c[0x0][0x424] ;  /* 0x0001090000047ab9 */ /* 0x000fe20000000800 */
[----:B------:R-:W-:-:S03]  /*14080*/  UISETP.NE.AND.EX UP0, UPT, UR5, URZ, UPT, UP0 ;  /* 0x0000003f0500728c */ /* 0x000fc6000bf05300 */
[----:B------:R-:W-:Y:S01]  /*14090*/  ULDC UR5, c[0x0][0x2f0] ;  /* 0x0000bc0000057ab9 */ /* 0x000fe20000000800 */
[----:B------:R-:W-:-:S04]  /*140a0*/  USEL UR4, UR4, 0x1, UP0 ;  /* 0x0000000104047887 */ /* 0x000fc80008000000 */
[----:B------:R-:W-:-:S03]  /*140b0*/  UIMAD UR4, UR4, UR5, URZ ;  /* 0x00000005040472a4 */ /* 0x000fc6000f8e023f */
[----:B------:R-:W-:Y:S02]  /*140c0*/  ULDC UR5, c[0x0][0x348] ;  /* 0x0000d20000057ab9 */ /* 0x000fe40000000800 */
[----:B0-----:R-:W-:Y:S01]  /*140d0*/  IMAD.U32 R6, RZ, RZ, UR5 ;  /* 0x00000005ff067e24 */ /* 0x001fe2000f8e00ff */
[----:B------:R-:W-:Y:S01]  /*140e0*/  MOV R7, UR4 ;  /* 0x0000000400077c02 */ /* 0x000fe20008000f00 */
[----:B---3--:R0:W-:Y:S04]  /*140f0*/  STL [R1+0x54], R8 ;  /* 0x0000540801007387 */ /* 0x0081e80000100800 */
[----:B--2---:R0:W-:Y:S01]  /*14100*/  STL [R1+0x20], R10 ;  /* 0x0000200a01007387 */ /* 0x0041e20000100800 */
[----:B------:R-:W-:Y:S01]  /*14110*/  IMAD.MOV.U32 R9, RZ, RZ, R8 ;  /* 0x000000ffff097224 */ /* 0x000fe200078e0008 */
[----:B------:R-:W-:Y:S06]  /*14120*/  @P2 BRA `(.L_x_2472) ;  /* 0x0000000000142947 */ /* 0x000fec0003800000 */
[----:B------:R-:W-:Y:S05]  /*14130*/  @!P0 BRA `(.L_x_2472) ;  /* 0x0000000000108947 */ /* 0x000fea0003800000 */
[----:B0-----:R-:W2:Y:S04]  /*14140*/  LDG.E R8, desc[UR40][R2.64] ;  /* 0x0000002802087981 */ /* 0x001ea8000c1e1900 */
[----:B------:R-:W2:Y:S02]  /*14150*/  LDG.E R2, desc[UR40][R2.64+0x4] ;  /* 0x0000042802027981 */ /* 0x000ea4000c1e1900 */
[----:B--2---:R-:W-:-:S05]  /*14160*/  IMAD.IADD R9, R2, 0x1, -R8 ;  /* 0x0000000102097824 */ /* 0x004fca00078e0a08 */
[----:B------:R1:W-:Y:S02]  /*14170*/  STL [R1+0x54], R9 ;  /* 0x0000540901007387 */ /* 0x0003e40000100800 */
.L_x_2472:
[----:B0-----:R-:W-:Y:S01]  /*14180*/  IMAD.MOV.U32 R8, RZ, RZ, R24 ;  /* 0x000000ffff087224 */ /* 0x001fe200078e0018 */
[----:B------:R-:W-:Y:S02]  /*14190*/  ULDC.64 UR4, c[0x0][0xa20] ;  /* 0x0002880000047ab9 */ /* 0x000fe40000000a00 */
[----:B------:R-:W-:Y:S02]  /*141a0*/  ISETP.NE.U32.AND P0, PT, RZ, UR4, PT ;  /* 0x00000004ff007c0c */ /* 0x000fe4000bf05070 */
[----:B------:R0:W-:Y:S02]  /*141b0*/  STL [R1+0xc], R8 ;  /* 0x00000c0801007387 */ /* 0x0001e40000100800 */
[----:B------:R-:W-:-:S13]  /*141c0*/  ISETP.NE.AND.EX P0, PT, RZ, UR5, PT, P0 ;  /* 0x00000005ff007c0c */ /* 0x000fda000bf05300 */
[----:B0-----:R-:W-:Y:S05]  /*141d0*/  @!P0 BRA `(.L_x_2473) ;  /* 0x0000000000108947 */ /* 0x001fea0003800000 */
[----:B------:R-:W-:-:S04]  /*141e0*/  IADD3 R2, P0, R25, UR4, RZ ;  /* 0x0000000419027c10 */ /* 0x000fc8000ff1e0ff */
[----:B------:R-:W-:-:S05]  /*141f0*/  IADD3.X R3, R26, UR5, RZ, P0, !PT ;  /* 0x000000051a037c10 */ /* 0x000fca00087fe4ff */
[----:B------:R0:W5:Y:S01]  /*14200*/  LDG.E R7, desc[UR40][R2.64] ;  /* 0x0000002802077981 */ /* 0x000162000c1e1900 */
[----:B------:R-:W-:Y:S05]  /*14210*/  BRA `(.L_x_2474) ;  /* 0x0000000000247947 */ /* 0x000fea0003800000 */
.L_x_2473:
[----:B------:R-:W-:Y:S02]  /*14220*/  ULDC.64 UR4, c[0x0][0xa08] ;  /* 0x0002820000047ab9 */ /* 0x000fe40000000a00 */
[----:B------:R-:W-:-:S04]  /*14230*/  ISETP.NE.U32.AND P0, PT, RZ, UR4, PT ;  /* 0x00000004ff007c0c */ /* 0x000fc8000bf05070 */
[----:B------:R-:W-:-:S13]  /*14240*/  ISETP.NE.AND.EX P0, PT, RZ, UR5, PT, P0 ;  /* 0x00000005ff007c0c */ /* 0x000fda000bf05300 */
[----:B------:R-:W-:Y:S05]  /*14250*/  @!P0 BRA `(.L_x_2474) ;  /* 0x0000000000148947 */ /* 0x000fea0003800000 */
[----:B------:R-:W0:Y:S02]  /*14260*/  LDC.64 R2, c[0x0][0xa08] ;  /* 0x00028200ff027b82 */ /* 0x000e240000000a00 */
[----:B0-----:R-:W-:-:S05]  /*14270*/  IMAD.WIDE R2, R8, 0x4, R2 ;  /* 0x0000000408027825 */ /* 0x001fca00078e0202 */
[----:B------:R-:W2:Y:S04]  /*14280*/  LDG.E R7, desc[UR40][R2.64] ;  /* 0x0000002802077981 */ /* 0x000ea8000c1e1900 */
[----:B------:R-:W2:Y:S02]  /*14290*/  LDG.E R2, desc[UR40][R2.64+0x4] ;  /* 0x0000042802027981 */ /* 0x000ea4000c1e1900 */
[----:B--2---:R-:W-:-:S07]  /*142a0*/  IMAD.IADD R7, R2, 0x1, -R7 ;  /* 0x0000000102077824 */ /* 0x004fce00078e0a07 */
.L_x_2474:
[----:B0-----:R-:W2:Y:S01]  /*142b0*/  @P1 LDG.E R2, desc[UR40][R4.64] ;  /* 0x0000002804021981 */ /* 0x001ea2000c1e1900 */
[----:B------:R-:W0:Y:S03]  /*142c0*/  LDC R3, c[0x0][0x448] ;  /* 0x00011200ff037b82 */ /* 0x000e260000000800 */
[----:B------:R3:W2:Y:S01]  /*142d0*/  @P1 LDG.E R4, desc[UR40][R4.64+0x4] ;  /* 0x0000042804041981 */ /* 0x0006a2000c1e1900 */
[----:B-----5:R-:W-:Y:S01]  /*142e0*/  IMAD.IADD R7, R7, 0x1, -R10 ;  /* 0x0000000107077824 */ /* 0x020fe200078e0a0a */
[----:B------:R-:W-:Y:S01]  /*142f0*/  BSSY B0, `(.L_x_2475) ;  /* 0x00000f5000007945 */ /* 0x000fe20003800000 */
[----:B0-----:R-:W-:-:S13]  /*14300*/  ISETP.NE.AND P0, PT, R3, 0x1, PT ;  /* 0x000000010300780c */ /* 0x001fda0003f05270 */
[----:B------:R-:W0:Y:S08]  /*14310*/  @P0 LDC R3, c[0x0][0x44c] ;  /* 0x00011300ff030b82 */ /* 0x000e300000000800 */
[----:B---3--:R-:W3:Y:S01]  /*14320*/  @P0 LDC R5, c[0x0][0x450] ;  /* 0x00011400ff050b82 */ /* 0x008ee20000000800 */
[----:B--2---:R-:W-:Y:S02]  /*14330*/  @P1 IMAD.IADD R6, R4, 0x1, -R2 ;  /* 0x0000000104061824 */ /* 0x004fe400078e0a02 */
[----:B------:R-:W-:-:S02]  /*14340*/  IMAD R2, R17, 0xc0, RZ ;  /* 0x000000c011027824 */ /* 0x000fc400078e02ff */
[----:B------:R-:W-:Y:S02]  /*14350*/  IMAD.IADD R27, R7, 0x1, R6 ;  /* 0x00000001071b7824 */ /* 0x000fe400078e0206 */
[----:B------:R-:W-:Y:S02]  /*14360*/  VIADD R2, R2, 0xbf ;  /* 0x000000bf02027836 */ /* 0x000fe40000000000 */
[C---:B------:R-:W-:Y:S01]  /*14370*/  VIADD R28, R27.reuse, 0x9f ;  /* 0x0000009f1b1c7836 */ /* 0x040fe20000000000 */
[----:B------:R-:W-:Y:S01]  /*14380*/  IADD3 R20, R27, 0xa0, -R9 ;  /* 0x000000a01b147810 */ /* 0x000fe20007ffe809 */
[----:B0-----:R-:W-:-:S04]  /*14390*/  @P0 IMAD.HI.U32 R3, R2, R3, RZ ;  /* 0x0000000302030227 */ /* 0x001fc800078e00ff */
[----:B------:R-:W-:Y:S01]  /*143a0*/  IMAD.HI R28, R28, 0x66666667, RZ ;  /* 0x666666671c1c7827 */ /* 0x000fe200078e02ff */
[----:B---3--:R-:W-:-:S03]  /*143b0*/  @P0 SHF.R.U32.HI R2, RZ, R5, R3 ;  /* 0x00000005ff020219 */ /* 0x008fc60000011603 */
[----:B------:R-:W-:Y:S01]  /*143c0*/  IMAD.MOV R4, RZ, RZ, -R7 ;  /* 0x000000ffff047224 */ /* 0x000fe200078e0a07 */
[----:B------:R-:W-:Y:S01]  /*143d0*/  SHF.R.U32.HI R3, RZ, 0x1f, R28 ;  /* 0x0000001fff037819 */ /* 0x000fe2000001161c */
[----:B------:R-:W-:-:S03]  /*143e0*/  IMAD.IADD R2, R20, 0x1, R2 ;  /* 0x0000000114027824 */ /* 0x000fc600078e0202 */
[----:B------:R-:W-:Y:S01]  /*143f0*/  LEA.HI.SX32 R28, R28, R3, 0x1a ;  /* 0x000000031c1c7211 */ /* 0x000fe200078fd2ff */
[----:B------:R-:W-:Y:S01]  /*14400*/  IMAD.HI R2, R2, 0x66666667, RZ ;  /* 0x6666666702027827 */ /* 0x000fe200078e02ff */
[----:B------:R-:W-:-:S04]  /*14410*/  VIMNMX R4, RZ, R4, !PT ;  /* 0x00000004ff047248 */ /* 0x000fc80007fe0100 */
[----:B------:R-:W-:-:S04]  /*14420*/  SHF.R.U32.HI R3, RZ, 0x1f, R2 ;  /* 0x0000001fff037819 */ /* 0x000fc80000011602 */
[----:B------:R-:W-:-:S04]  /*14430*/  LEA.HI.SX32 R2, R2, R3, 0x1a ;  /* 0x0000000302027211 */ /* 0x000fc800078fd2ff */
[----:B------:R-:W-:-:S05]  /*14440*/  VIMNMX R2, R28, R2, PT ;  /* 0x000000021c027248 */ /* 0x000fca0003fe0100 */
        /* <DEDUP_REMOVED lines=19> */
[----:B------:R0:W2:Y:S02]  /*14580*/  SHFL.IDX PT, R14, R5, RZ, 0x1f ;  /* 0x00001fff050e7589 */ /* 0x0000a400000e0000 */
.L_x_2629:
[----:B--2---:R-:W-:Y:S02]  /*14590*/  ISETP.NE.AND P0, PT, R14, RZ, PT ;  /* 0x000000ff0e00720c */ /* 0x004fe40003f05270 */
[----:B------:R-:W-:-:S11]  /*145a0*/  PLOP3.LUT P6, PT, PT, PT, PT, 0x8, 0x0 ;  /* 0x000000000000781c */ /* 0x000fd60003fce170 */
[----:B------:R-:W-:Y:S05]  /*145b0*/  @P0 BRA `(.L_x_2478) ;  /* 0x00000000000c0947 */ /* 0x000fea0003800000 */
[----:B------:R-:W-:-:S03]  /*145c0*/  UMOV UR4, 0xffffffff ;  /* 0xffffffff00047882 */ /* 0x000fc60000000000 */
[----:B------:R-:W-:Y:S05]  /*145d0*/  BRA.DIV UR4, `(.L_x_2479) ;  /* 0x0000006a04a47947 */ /* 0x000fea000b800000 */
[----:B------:R-:W-:-:S13]  /*145e0*/  ELECT P6, URZ, PT ;  /* 0x00000000003f782f */ /* 0x000fda00038c0000 */
.L_x_2478:
        /* <DEDUP_REMOVED lines=9> */
.L_x_2632:
[----:B------:R-:W-:Y:S05]  /*14680*/  BSYNC B1 ;  /* 0x0000000000017941 */ /* 0x000fea0003800000 */
.L_x_2480:
[----:B------:R-:W-:Y:S04]  /*14690*/  BSSY B1, `(.L_x_2482) ;  /* 0x0000050000017945 */ /* 0x000fe80003800000 */
[----:B------:R-:W-:Y:S05]  /*146a0*/  @!P6 BRA `(.L_x_2483) ;  /* 0x000000040038e947 */ /* 0x000fea0003800000 */
[----:B------:R-:W0:Y:S04]  /*146b0*/  LDL R8, [R1+0x8] ;  /* 0x0000080001087983 */ /* 0x000e280000100800 */
[----:B------:R-:W1:Y:S01]  /*146c0*/  LDL R7, [R1+0x14] ;  /* 0x0000140001077983 */ /* 0x000e620000100800 */
[----:B------:R-:W2:Y:S01]  /*146d0*/  S2R R6, SR_TID.X ;  /* 0x0000000000067919 */ /* 0x000ea20000002100 */
[----:B------:R-:W-:Y:S01]  /*146e0*/  BSSY B2, `(.L_x_2484) ;  /* 0x0000007000027945 */ /* 0x000fe20003800000 */
[----:B--2---:R-:W-:-:S04]  /*146f0*/  LOP3.LUT R6, R6, 0x7f, RZ, 0xc0, !PT ;  /* 0x0000007f06067812 */ /* 0x004fc800078ec0ff */
[----:B------:R-:W-:Y:S01]  /*14700*/  ISETP.NE.AND P1, PT, R6, RZ, PT ;  /* 0x000000ff0600720c */ /* 0x000fe20003f25270 */
[----:B0-----:R-:W-:Y:S01]  /*14710*/  IMAD R5, R8, 0x8, R22 ;  /* 0x0000000808057824 */ /* 0x001fe200078e0216 */
[----:B-1----:R-:W-:-:S04]  /*14720*/  SHF.L.U32 R9, R7, 0x1f, RZ ;  /* 0x0000001f07097819 */ /* 0x002fc800000006ff */
[----:B------:R-:W0:Y:S02]  /*14730*/  SYNCS.PHASECHK.TRANS64.TRYWAIT P0, [R5+URZ+0x132a0], R9 ;  /* 0x0132a009050075a7 */ /* 0x000e24000800017f */
[----:B0-----:R-:W-:Y:S05]  /*14740*/  @!P0 BRA `(.L_x_2485) ;  /* 0x00000068007c8947 */ /* 0x001fea0003800000 */
.L_x_2633:
[----:B------:R-:W-:Y:S05]  /*14750*/  BSYNC B2 ;  /* 0x0000000000027941 */ /* 0x000fea0003800000 */
.L_x_2484:
        /* <DEDUP_REMOVED lines=9> */
.L_x_2487:
[----:B------:R-:W-:Y:S05]  /*147f0*/  BSYNC B2 ;  /* 0x0000000000027941 */ /* 0x000fea0003800000 */
.L_x_2486:
        /* <DEDUP_REMOVED lines=13> */
.L_x_2488:
        /* <DEDUP_REMOVED lines=13> */
.L_x_2634:
[----:B------:R-:W-:Y:S05]  /*149a0*/  BSYNC B2 ;  /* 0x0000000000027941 */ /* 0x000fea0003800000 */
.L_x_2489:
[----:B------:R-:W-:Y:S01]  /*149b0*/  BSSY B2, `(.L_x_2491) ;  /* 0x000000b000027945 */ /* 0x000fe20003800000 */
[----:B------:R-:W-:Y:S02]  /*149c0*/  IMAD.MOV.U32 R8, RZ, RZ, 0x0 ;  /* 0x00000000ff087424 */ /* 0x000fe400078e00ff */
[----:B01----:R-:W-:Y:S01]  /*149d0*/  IMAD.MOV.U32 R9, RZ, RZ, 0x12f00000 ;  /* 0x12f00000ff097424 */ /* 0x003fe200078e00ff */
[----:B------:R-:W-:Y:S06]  /*149e0*/  @P1 BRA `(.L_x_2492) ;  /* 0x00000000001c1947 */ /* 0x000fec0003800000 */
[----:B------:R-:W0:Y:S02]  /*149f0*/  S2R R7, SR_TID.X ;  /* 0x0000000000077919 */ /* 0x000e240000002100 */
[----:B0-----:R-:W-:Y:S01]  /*14a00*/  LOP3.LUT R12, R7, 0x1f, RZ, 0xc0, !PT ;  /* 0x0000001f070c7812 */ /* 0x001fe200078ec0ff */
[----:B------:R-:W-:-:S03]  /*14a10*/  IMAD.MOV.U32 R7, RZ, RZ, 0x2800 ;  /* 0x00002800ff077424 */ /* 0x000fc600078e00ff */
[----:B------:R-:W-:Y:S01]  /*14a20*/  ISETP.NE.AND P0, PT, R12, RZ, PT ;  /* 0x000000ff0c00720c */ /* 0x000fe20003f05270 */
[----:B------:R0:W-:-:S12]  /*14a30*/  SYNCS.ARRIVE.TRANS64 RZ, [R5+URZ+0x132b0], R7 ;  /* 0x0132b00705ff79a7 */ /* 0x0001d8000800003f */
[----:B0-----:R-:W-:Y:S05]  /*14a40*/  @!P0 BRA `(.L_x_2492) ;  /* 0x0000000000048947 */ /* 0x001fea0003800000 */
[----:B------:R-:W-:Y:S01]  /*14a50*/  BPT.TRAP 0x1 ;  /* 0x000000040000795c */ /* 0x000fe20000300000 */
.L_x_2492:
[----:B------:R-:W-:Y:S05]  /*14a60*/  BSYNC B2 ;  /* 0x0000000000027941 */ /* 0x000fea0003800000 */
.L_x_2491:
        /* <DEDUP_REMOVED lines=8> */
.L_x_2493:
        /* <DEDUP_REMOVED lines=9> */
[----:B--2---:R-:W-:Y:S05]  /*14b80*/  @P0 BRA.U.ANY `(.L_x_2493) ;  /* 0xfffffffd00d80947 */ /* 0x004fea000393ffff */
.L_x_2483:
[----:B------:R-:W-:Y:S05]  /*14b90*/  BSYNC B1 ;  /* 0x0000000000017941 */ /* 0x000fea0003800000 */
.L_x_2482:
[----:B------:R-:W0:Y:S04]  /*14ba0*/  LDL.LU R8, [R1+0x8] ;  /* 0x0000080001087983 */ /* 0x000e280000300800 */
[----:B------:R-:W2:Y:S01]  /*14bb0*/  LDL.LU R7, [R1+0x14] ;  /* 0x0000140001077983 */ /* 0x000ea20000300800 */
[----:B------:R-:W-:Y:S01]  /*14bc0*/  VIADD R4, R4, 0xfffffffe ;  /* 0xfffffffe04047836 */ /* 0x000fe20000000000 */
[----:B------:R-:W-:-:S04]  /*14bd0*/  PLOP3.LUT P0, PT, PT, PT, PT, 0x8, 0x0 ;  /* 0x000000000000781c */ /* 0x000fc80003f0e170 */
[----:B------:R-:W-:Y:S02]  /*14be0*/  ISETP.GE.AND P2, PT, R4, R3, PT ;  /* 0x000000030400720c */ /* 0x000fe40003f46270 */
[----:B0-----:R-:W-:-:S04]  /*14bf0*/  IADD3 R5, R8, 0x1, RZ ;  /* 0x0000000108057810 */ /* 0x001fc80007ffe0ff */
[----:B------:R-:W-:-:S04]  /*14c00*/  ISETP.NE.AND P1, PT, R5, 0x2, PT ;  /* 0x000000020500780c */ /* 0x000fc80003f25270 */
[----:B------:R-:W-:Y:S02]  /*14c10*/  SEL R6, RZ, 0x1, P1 ;  /* 0x00000001ff067807 */ /* 0x000fe40000800000 */
[----:B------:R-:W-:Y:S02]  /*14c20*/  SEL R5, R5, RZ, P1 ;  /* 0x000000ff05057207 */ /* 0x000fe40000800000 */
[----:B--2---:R-:W-:-:S03]  /*14c30*/  LOP3.LUT R7, R7, R6, RZ, 0x3c, !PT ;  /* 0x0000000607077212 */ /* 0x004fc600078e3cff */
[----:B------:R0:W-:Y:S04]  /*14c40*/  STL [R1+0x8], R5 ;  /* 0x0000080501007387 */ /* 0x0001e80000100800 */
[----:B------:R0:W-:Y:S01]  /*14c50*/  STL [R1+0x14], R7 ;  /* 0x0000140701007387 */ /* 0x0001e20000100800 */
[----:B------:R-:W-:Y:S05]  /*14c60*/  @!P2 BRA `(.L_x_2476) ;  /* 0x000000040074a947 */ /* 0x000fea0003800000 */
.L_x_2506:
[----:B------:R-:W-:Y:S05]  /*14c70*/  YIELD ;  /* 0x0000000000007946 */ /* 0x000fea0003800000 */
[----:B------:R-:W-:Y:S04]  /*14c80*/  BSSY B1, `(.L_x_2494) ;  /* 0x000004f000017945 */ /* 0x000fe80003800000 */
[----:B--2---:R-:W-:Y:S05]  /*14c90*/  @!P6 BRA `(.L_x_2495) ;  /* 0x000000040034e947 */ /* 0x004fea0003800000 */
        /* <DEDUP_REMOVED lines=10> */
.L_x_2635:
[----:B------:R-:W-:Y:S05]  /*14d40*/  BSYNC B2 ;  /* 0x0000000000027941 */ /* 0x000fea0003800000 */
.L_x_2496:
[----:B------:R-:W-:Y:S04]  /*14d50*/  BSSY B2, `(.L_x_2498) ;  /* 0x0000009000027945 */ /* 0x000fe80003800000 */
[----:B------:R-:W-:Y:S05]  /*14d60*/  @P2 BRA `(.L_x_2499) ;  /* 0x00000000001c2947 */ /* 0x000fea0003800000 */
[----:B------:R-:W2:Y:S02]  /*14d70*/  S2R R7, SR_TID.X ;  /* 0x0000000000077919 */ /* 0x000ea40000002100 */
[----:B--2---:R-:W-:Y:S01]  /*14d80*/  LOP3.LUT R8, R7, 0x1f, RZ, 0xc0, !PT ;  /* 0x0000001f07087812 */ /* 0x004fe200078ec0ff */
[----:B------:R-:W-:-:S03]  /*14d90*/  IMAD.MOV.U32 R7, RZ, RZ, 0x2800 ;  /* 0x00002800ff077424 */ /* 0x000fc600078e00ff */
[----:B------:R-:W-:Y:S01]  /*14da0*/  ISETP.NE.AND P1, PT, R8, RZ, PT ;  /* 0x000000ff0800720c */ /* 0x000fe20003f25270 */
[----:B------:R2:W-:-:S12]  /*14db0*/  SYNCS.ARRIVE.TRANS64 RZ, [R5+URZ+0x13290], R7 ;  /* 0x0132900705ff79a7 */ /* 0x0005d8000800003f */
[----:B--2---:R-:W-:Y:S05]  /*14dc0*/  @!P1 BRA `(.L_x_2499) ;  /* 0x0000000000049947 */ /* 0x004fea0003800000 */
[----:B------:R-:W-:Y:S01]  /*14dd0*/  BPT.TRAP 0x1 ;  /* 0x000000040000795c */ /* 0x000fe20000300000 */
.L_x_2499:
[----:B------:R-:W-:Y:S05]  /*14de0*/  BSYNC B2 ;  /* 0x0000000000027941 */ /* 0x000fea0003800000 */
.L_x_2498:
[----:B------:R-:W2:Y:S01]  /*14df0*/  LDL R7, [R1+0x8] ;  /* 0x0000080001077983 */ /* 0x000ea20000100800 */
[----:B------:R-:W-:Y:S01]  /*14e00*/  IMAD.MOV.U32 R11, RZ, RZ, RZ ;  /* 0x000000ffff0b7224 */ /* 0x000fe200078e00ff */
[----:B------:R-:W-:Y:S01]  /*14e10*/  UIADD3 UR4, UP0, UR38, 0x570, URZ ;  /* 0x0000057026047890 */ /* 0x000fe2000ff1e03f */
[----:B------:R-:W-:Y:S01]  /*14e20*/  PLOP3.LUT P1, PT, PT, PT, PT, 0x80, 0x0 ;  /* 0x000000000000781c */ /* 0x000fe20003f2f070 */
[----:B------:R-:W-:Y:S01]  /*14e30*/  IMAD R8, R4, 0xa0, R0 ;  /* 0x000000a004087824 */ /* 0x000fe200078e0200 */
[----:B------:R-:W-:Y:S01]  /*14e40*/  UMOV UR6, 0x0 ;  /* 0x0000000000067882 */ /* 0x000fe20000000000 */
[----:B------:R-:W-:Y:S01]  /*14e50*/  R2UR UR10, R11 ;  /* 0x000000000b0a72ca */ /* 0x000fe200000e0000 */
[----:B-1----:R-:W-:Y:S01]  /*14e60*/  VIADD R9, R5, 0x13290 ;  /* 0x0001329005097836 */ /* 0x002fe20000000000 */
[----:B------:R-:W-:Y:S01]  /*14e70*/  UIADD3.X UR5, URZ, UR39, URZ, UP0, !UPT ;  /* 0x000000273f057290 */ /* 0x000fe200087fe43f */
[----:B------:R-:W-:Y:S01]  /*14e80*/  UMOV UR7, 0x12f00000 ;  /* 0x12f0000000077882 */ /* 0x000fe20000000000 */
[----:B--2---:R-:W-:-:S04]  /*14e90*/  IMAD R7, R7, 0x2800, R22 ;  /* 0x0000280007077824 */ /* 0x004fc800078e0216 */
[----:B------:R-:W-:-:S07]  /*14ea0*/  VIADD R10, R7, 0xe000 ;  /* 0x0000e000070a7836 */ /* 0x000fce0000000000 */
.L_x_2500:
        /* <DEDUP_REMOVED lines=13> */
.L_x_2636:
[----:B------:R-:W-:Y:S05]  /*14f80*/  BSYNC B2 ;  /* 0x0000000000027941 */ /* 0x000fea0003800000 */
.L_x_2501:
        /* <DEDUP_REMOVED lines=11> */
.L_x_2504:
[----:B------:R-:W-:Y:S05]  /*15040*/  BSYNC B2 ;  /* 0x0000000000027941 */ /* 0x000fea0003800000 */
.L_x_2503:
        /* <DEDUP_REMOVED lines=8> */
.L_x_2505:
        /* <DEDUP_REMOVED lines=10> */
.L_x_2495:
[----:B------:R-:W-:Y:S05]  /*15170*/  BSYNC B1 ;  /* 0x0000000000017941 */ /* 0x000fea0003800000 */
.L_x_2494:
[----:B------:R-:W0:Y:S04]  /*15180*/  LDL.LU R6, [R1+0x8] ;  /* 0x0000080001067983 */ /* 0x000e280000300800 */
[----:B-1----:R-:W2:Y:S01]  /*15190*/  LDL.LU R9, [R1+0x14] ;  /* 0x0000140001097983 */ /* 0x002ea20000300800 */
        /* <DEDUP_REMOVED lines=10> */
.L_x_2476:
[----:B------:R-:W-:Y:S05]  /*15240*/  BSYNC B0 ;  /* 0x0000000000007941 */ /* 0x000fea0003800000 */
.L_x_2475:
[----:B------:R-:W3:Y:S01]  /*15250*/  LDC R0, c[0x0][0x448] ;  /* 0x00011200ff007b82 */ /* 0x000ee20000000800 */
[----:B------:R-:W-:Y:S01]  /*15260*/  IMAD.MOV.U32 R2, RZ, RZ, 0xc0 ;  /* 0x000000c0ff027424 */ /* 0x000fe200078e00ff */
[----:B------:R-:W-:Y:S05]  /*15270*/  @!P0 WARPSYNC.ALL ;  /* 0x0000000000008948 */ /* 0x000fea0003800000 */
[----:B------:R-:W-:Y:S01]  /*15280*/  IMAD R2, R17, R2, 0xbf ;  /* 0x000000bf11027424 */ /* 0x000fe200078e0202 */
[----:B------:R-:W-:Y:S01]  /*15290*/  @!P0 BAR.SYNC.DEFER_BLOCKING 0xc, 0x200 ;  /* 0x0308000000008b1d */ /* 0x000fe20000010000 */
[----:B---3--:R-:W-:-:S13]  /*152a0*/  ISETP.NE.AND P1, PT, R0, 0x1, PT ;  /* 0x000000010000780c */ /* 0x008fda0003f25270 */
[----:B------:R-:W3:Y:S08]  /*152b0*/  @P1 LDC R0, c[0x0][0x44c] ;  /* 0x00011300ff001b82 */ /* 0x000ef00000000800 */
[----:B------:R-:W4:Y:S01]  /*152c0*/  @P1 LDC R3, c[0x0][0x450] ;  /* 0x00011400ff031b82 */ /* 0x000f220000000800 */
[----:B---3--:R-:W-:-:S05]  /*152d0*/  @P1 IMAD.HI.U32 R0, R2, R0, RZ ;  /* 0x0000000002001227 */ /* 0x008fca00078e00ff */
[----:B----4-:R-:W-:-:S05]  /*152e0*/  @P1 SHF.R.U32.HI R2, RZ, R3, R0 ;  /* 0x00000003ff021219 */ /* 0x010fca0000011600 */
[----:B------:R-:W-:-:S04]  /*152f0*/  IMAD.IADD R0, R20, 0x1, R2 ;  /* 0x0000000114007824 */ /* 0x000fc800078e0202 */
[----:B------:R-:W-:-:S05]  /*15300*/  IMAD.HI R0, R0, 0x66666667, RZ ;  /* 0x6666666700007827 */ /* 0x000fca00078e02ff */
[----:B------:R-:W-:-:S04]  /*15310*/  SHF.R.U32.HI R2, RZ, 0x1f, R0 ;  /* 0x0000001fff027819 */ /* 0x000fc80000011600 */
[----:B------:R-:W-:-:S04]  /*15320*/  LEA.HI.SX32 R2, R0, R2, 0x1a ;  /* 0x0000000200027211 */ /* 0x000fc800078fd2ff */
[----:B------:R-:W-:-:S04]  /*15330*/  VIMNMX R28, R28, R2, PT ;  /* 0x000000021c1c7248 */ /* 0x000fc80003fe0100 */
[----:B------:R-:W-:-:S13]  /*15340*/  ISETP.GT.AND P0, PT, R28, RZ, PT ;  /* 0x000000ff1c00720c */ /* 0x000fda0003f04270 */
[----:B------:R-:W-:Y:S05]  /*15350*/  @P0 BRA `(.L_x_2507) ;  /* 0x0000000000440947 */ /* 0x000fea0003800000 */
[----:B0-2---:R-:W0:Y:S02]  /*15360*/  S2R R5, SR_TID.X ;  /* 0x0000000000057919 */ /* 0x005e240000002100 */
[----:B0-----:R-:W-:-:S04]  /*15370*/  LOP3.LUT R5, R5, 0x7f, RZ, 0xc0, !PT ;  /* 0x0000007f05057812 */ /* 0x001fc800078ec0ff */
[----:B------:R-:W-:-:S13]  /*15380*/  ISETP.NE.AND P0, PT, R5, RZ, PT ;  /* 0x000000ff0500720c */ /* 0x000fda0003f05270 */
[----:B------:R-:W-:Y:S05]  /*15390*/  @P0 BRA `(.L_x_2508) ;  /* 0x0000004000440947 */ /* 0x000fea0003800000 */
[----:B------:R-:W0:Y:S01]  /*153a0*/  S2R R5, SR_LANEID ;  /* 0x0000000000057919 */ /* 0x000e220000000000 */
[----:B------:R-:W-:Y:S01]  /*153b0*/  VOTEU.ANY UR4, UPT, PT ;  /* 0x0000000000047886 */ /* 0x000fe200038e0100 */
[----:B------:R-:W2:Y:S01]  /*153c0*/  LDC.64 R2, c[0x0][0xc60] ;  /* 0x00031800ff027b82 */ /* 0x000ea20000000a00 */
        /* <DEDUP_REMOVED lines=8> */
[----:B0-----:R-:W-:Y:S01]  /*15450*/  IADD3 R16, R0, UR36, R7 ;  /* 0x0000002400107c10 */ /* 0x001fe2000fffe007 */
[----:B------:R-:W-:Y:S06]  /*15460*/  BRA `(.L_x_2508) ;  /* 0x0000004000107947 */ /* 0x000fec0003800000 */
.L_x_2507:
        /* <DEDUP_REMOVED lines=9> */
[----:B------:R-:W3:Y:S01]  /*15500*/  LDC.64 R2, c[0x4][R2] ;  /* 0x0100000002027b82 */ /* 0x000ee20000000a00 */
[----:B0-2---:R-:W-:Y:S02]  /*15510*/  IMAD.U32 R5, RZ, RZ, UR7 ;  /* 0x00000007ff057e24 */ /* 0x005fe4000f8e00ff */
        /* <DEDUP_REMOVED lines=8> */
[----:B-1-3--:R-:W-:Y:S05]  /*155a0*/  CALL.ABS.NOINC R2 ;  /* 0x0000000002007343 */ /* 0x00afea0003c00000 */
.L_x_2510:
[----:B------:R-:W-:Y:S05]  /*155b0*/  BSYNC B6 ;  /* 0x0000000000067941 */ /* 0x000fea0003800000 */
.L_x_2509:
[----:B------:R-:W-:Y:S01]  /*155c0*/  IADD3 R0, R22, 0x6000, RZ ;  /* 0x0000600016007810 */ /* 0x000fe20007ffe0ff */
[----:B------:R-:W-:Y:S01]  /*155d0*/  BSSY B6, `(.L_x_2511) ;  /* 0x0000015000067945 */ /* 0x000fe20003800000 */
[----:B------:R-:W-:Y:S02]  /*155e0*/  LOP3.LUT R23, R23, 0xfffffffe, RZ, 0xc0, !PT ;  /* 0xfffffffe17177812 */ /* 0x000fe400078ec0ff */
        /* <DEDUP_REMOVED lines=19> */
.L_x_2512:
[----:B------:R-:W-:Y:S05]  /*15720*/  BSYNC B6 ;  /* 0x0000000000067941 */ /* 0x000fea0003800000 */
.L_x_2511:
        /* <DEDUP_REMOVED lines=20> */
.L_x_2514:
[----:B------:R-:W-:Y:S05]  /*15870*/  BSYNC B6 ;  /* 0x0000000000067941 */ /* 0x000fea0003800000 */
.L_x_2513:
[----:B------:R-:W-:Y:S01]  /*15880*/  LOP3.LUT P6, RZ, R23, 0x1, RZ, 0xc0, !PT ;  /* 0x0000000117ff7812 */ /* 0x000fe200078cc0ff */
[----:B------:R-:W-:-:S12]  /*15890*/  BSSY B6, `(.L_x_2515) ;  /* 0x0000012000067945 */ /* 0x000fd80003800000 */
[----:B------:R-:W-:Y:S05]  /*158a0*/  @!P6 BRA `(.L_x_2516) ;  /* 0x000000000040e947 */ /* 0x000fea0003800000 */
[----:B------:R-:W-:Y:S01]  /*158b0*/  MOV R2, 0x0 ;  /* 0x0000000000027802 */ /* 0x000fe20000000f00 */
[----:B------:R-:W-:Y:S01]  /*158c0*/  ULDC.64 UR4, c[0x4][0x98] ;  /* 0x0100260000047ab9 */ /* 0x000fe20000000a00 */
[----:B------:R-:W-:Y:S01]  /*158d0*/  ULDC.64 UR6, c[0x4][0xa0] ;  /* 0x0100280000067ab9 */ /* 0x000fe20000000a00 */
[----:B------:R-:W-:Y:S01]  /*158e0*/  ULDC.64 UR8, c[0x4][0x20] ;  /* 0x0100080000087ab9 */ /* 0x000fe20000000a00 */
[----:B------:R-:W-:Y:S01]  /*158f0*/  IMAD.U32 R4, RZ, RZ, UR4 ;  /* 0x00000004ff047e24 */ /* 0x000fe2000f8e00ff */
[----:B------:R-:W-:Y:S01]  /*15900*/  MOV R8, 0x70 ;  /* 0x0000007000087802 */ /* 0x000fe20000000f00 */
[----:B------:R-:W3:Y:S01]  /*15910*/  LDC.64 R2, c[0x4][R2] ;  /* 0x0100000002027b82 */ /* 0x000ee20000000a00 */
[----:B0-2---:R-:W-:Y:S02]  /*15920*/  IMAD.U32 R5, RZ, RZ, UR5 ;  /* 0x00000005ff057e24 */ /* 0x005fe4000f8e00ff */
[----:B------:R-:W-:Y:S02]  /*15930*/  IMAD.U32 R6, RZ, RZ, UR6 ;  /* 0x00000006ff067e24 */ /* 0x000fe4000f8e00ff */
[----:B------:R-:W-:-:S02]  /*15940*/  IMAD.U32 R7, RZ, RZ, UR7 ;  /* 0x00000007ff077e24 */ /* 0x000fc4000f8e00ff */
[----:B------:R-:W-:Y:S02]  /*15950*/  IMAD.U32 R10, RZ, RZ, UR8 ;  /* 0x00000008ff0a7e24 */ /* 0x000fe4000f8e00ff */
[----:B------:R-:W-:Y:S02]  /*15960*/  IMAD.U32 R11, RZ, RZ, UR9 ;  /* 0x00000009ff0b7e24 */ /* 0x000fe4000f8e00ff */
[----:B------:R-:W-:Y:S02]  /*15970*/  IMAD.MOV.U32 R12, RZ, RZ, 0x1 ;  /* 0x00000001ff0c7424 */ /* 0x000fe400078e00ff */
[----:B------:R-:W-:-:S07]  /*15980*/  IMAD.MOV.U32 R13, RZ, RZ, RZ ;  /* 0x000000ffff0d7224 */ /* 0x000fce00078e00ff */
[----:B------:R-:W-:-:S07]  /*15990*/  LEPC R20, `(.L_x_2516) ;  /* 0x000000001014794e */ /* 0x000fce0000000000 */
[----:B-1-3--:R-:W-:Y:S05]  /*159a0*/  CALL.ABS.NOINC R2 ;  /* 0x0000000002007343 */ /* 0x00afea0003c00000 */
.L_x_2516:
[----:B------:R-:W-:Y:S05]  /*159b0*/  BSYNC B6 ;  /* 0x0000000000067941 */ /* 0x000fea0003800000 */
.L_x_2515:
[----:B------:R-:W3:Y:S01]  /*159c0*/  LDL R21, [R1+0xc] ;  /* 0x00000c0001157983 */ /* 0x000ee20000100800 */
[----:B------:R-:W-:Y:S01]  /*159d0*/  ULDC.64 UR4, c[0x0][0x9f8] ;  /* 0x00027e0000047ab9 */ /* 0x000fe20000000a00 */
[----:B------:R-:W4:Y:S02]  /*159e0*/  LDC R12, c[0x0][0x430] ;  /* 0x00010c00ff0c7b82 */ /* 0x000f240000000800 */
[----:B------:R-:W3:Y:S01]  /*159f0*/  LDL R11, [R1+0x20] ;  /* 0x00002000010b7983 */ /* 0x000ee20000100800 */
[----:B------:R-:W-:-:S03]  /*15a00*/  ISETP.NE.U32.AND P0, PT, RZ, UR4, PT ;  /* 0x00000004ff007c0c */ /* 0x000fc6000bf05070 */
[----:B------:R-:W3:Y:S01]  /*15a10*/  LDL R13, [R1+0x70] ;  /* 0x00007000010d7983 */ /* 0x000ee20000100800 */
[----:B------:R-:W-:-:S13]  /*15a20*/  ISETP.NE.AND.EX P0, PT, RZ, UR5, PT, P0 ;  /* 0x00000005ff007c0c */ /* 0x000fda000bf05300 */
[----:B------:R-:W-:-:S04]  /*15a30*/  @P0 IADD3 R2, P1, R25, UR4, RZ ;  /* 0x0000000419020c10 */ /* 0x000fc8000ff3e0ff */
[----:B------:R-:W-:Y:S01]  /*15a40*/  @P0 IADD3.X R3, R26, UR5, RZ, P1, !PT ;  /* 0x000000051a030c10 */ /* 0x000fe20008ffe4ff */
[----:B------:R-:W0:Y:S01]  /*15a50*/  S2R R20, SR_TID.X ;  /* 0x0000000000147919 */ /* 0x000e220000002100 */
[----:B----4-:R-:W-:Y:S01]  /*15a60*/  ISETP.NE.AND P2, PT, R12, 0x1, PT ;  /* 0x000000010c00780c */ /* 0x010fe20003f45270 */
[----:B-12---:R-:W-:-:S04]  /*15a70*/  IMAD.MOV.U32 R9, RZ, RZ, 0xa0 ;  /* 0x000000a0ff097424 */ /* 0x006fc800078e00ff */
[----:B------:R-:W-:Y:S01]  /*15a80*/  IMAD R9, R28, R9, -0xa0 ;  /* 0xffffff601c097424 */ /* 0x000fe200078e0209 */
[----:B---3--:R1:W2:Y:S01]  /*15a90*/  @P0 LDG.E R21, desc[UR40][R2.64] ;  /* 0x0000002802150981 */ /* 0x0082a2000c1e1900 */
[C---:B0-----:R-:W-:Y:S01]  /*15aa0*/  LOP3.LUT R0, R20.reuse, 0x7f, RZ, 0xc0, !PT ;  /* 0x0000007f14007812 */ /* 0x041fe200078ec0ff */
[----:B------:R-:W-:-:S03]  /*15ab0*/  IMAD.SHL.U32 R20, R20, 0x20, RZ ;  /* 0x0000002014147824 */ /* 0x000fc600078e00ff */
[----:B------:R-:W-:Y:S02]  /*15ac0*/  SHF.R.U32.HI R0, RZ, 0x2, R0 ;  /* 0x00000002ff007819 */ /* 0x000fe40000011600 */
[----:B-1----:R-:W0:Y:S02]  /*15ad0*/  @P2 LDC R2, c[0x0][0x434] ;  /* 0x00010d00ff022b82 */ /* 0x002e240000000800 */
[----:B------:R-:W-:-:S06]  /*15ae0*/  LOP3.LUT R20, R0, 0x60, R20, 0xf8, !PT ;  /* 0x0000006000147812 */ /* 0x000fcc00078ef814 */
[----:B------:R-:W1:Y:S01]  /*15af0*/  @P2 LDC R3, c[0x0][0x438] ;  /* 0x00010e00ff032b82 */ /* 0x000e620000000800 */
[----:B------:R-:W-:Y:S02]  /*15b00*/  IMAD.IADD R8, R20, 0x1, R9 ;  /* 0x0000000114087824 */ /* 0x000fe400078e0209 */
[----:B------:R-:W3:Y:S03]  /*15b10*/  S2R R20, SR_TID.X ;  /* 0x0000000000147919 */ /* 0x000ee60000002100 */
[C---:B------:R-:W-:Y:S01]  /*15b20*/  ISETP.GE.AND P1, PT, R8.reuse, R27, PT ;  /* 0x0000001b0800720c */ /* 0x040fe20003f26270 */
[----:B------:R-:W-:-:S04]  /*15b30*/  IMAD.IADD R8, R8, 0x1, R11 ;  /* 0x0000000108087824 */ /* 0x000fc800078e020b */
[----:B------:R-:W-:Y:S02]  /*15b40*/  IMAD.MOV.U32 R0, RZ, RZ, R8 ;  /* 0x000000ffff007224 */ /* 0x000fe400078e0008 */
[----:B0-----:R-:W-:-:S06]  /*15b50*/  @P2 IMAD.HI.U32 R2, R8, R2, RZ ;  /* 0x0000000208022227 */ /* 0x001fcc00078e00ff */
[----:B------:R-:W0:Y:S01]  /*15b60*/  @!P1 LDC.64 R4, c[0x0][0x418] ;  /* 0x00010600ff049b82 */ /* 0x000e220000000a00 */
[----:B-1----:R-:W-:-:S07]  /*15b70*/  @P2 SHF.R.U32.HI R0, RZ, R3, R2 ;  /* 0x00000003ff002219 */ /* 0x002fce0000011602 */
[----:B------:R-:W1:Y:S01]  /*15b80*/  @!P1 LDC.64 R2, c[0x0][0x428] ;  /* 0x00010a00ff029b82 */ /* 0x000e620000000a00 */
[--C-:B------:R-:W-:Y:S01]  /*15b90*/  @!P1 SHF.R.S32.HI R7, RZ, 0x1f, R0.reuse ;  /* 0x0000001fff079819 */ /* 0x100fe20000011400 */
[----:B------:R-:W-:Y:S01]  /*15ba0*/  @!P1 IMAD.MOV.U32 R6, RZ, RZ, R0 ;  /* 0x000000ffff069224 */ /* 0x000fe200078e0000 */
[C---:B---3--:R-:W-:Y:S01]  /*15bb0*/  LOP3.LUT R14, R20.reuse, 0x7f, RZ, 0xc0, !PT ;  /* 0x0000007f140e7812 */ /* 0x048fe200078ec0ff */
[----:B------:R-:W-:-:S03]  /*15bc0*/  IMAD.SHL.U32 R20, R20, 0x20, RZ ;  /* 0x0000002014147824 */ /* 0x000fc600078e00ff */
[----:B------:R-:W-:-:S04]  /*15bd0*/  SHF.R.U32.HI R14, RZ, 0x2, R14 ;  /* 0x00000002ff0e7819 */ /* 0x000fc8000001160e */
[----:B------:R-:W-:-:S04]  /*15be0*/  LOP3.LUT R20, R14, 0x60, R20, 0xf8, !PT ;  /* 0x000000600e147812 */ /* 0x000fc800078ef814 */
[----:B------:R-:W-:-:S05]  /*15bf0*/  LOP3.LUT R20, R20, 0x80, RZ, 0xfc, !PT ;  /* 0x0000008014147812 */ /* 0x000fca00078efcff */
[----:B------:R-:W-:Y:S02]  /*15c00*/  IMAD.IADD R9, R20, 0x1, R9 ;  /* 0x0000000114097824 */ /* 0x000fe400078e0209 */
[----:B------:R-:W-:-:S04]  /*15c10*/  IMAD.MOV R0, RZ, RZ, -R0 ;  /* 0x000000ffff007224 */ /* 0x000fc800078e0a00 */
[----:B------:R-:W-:Y:S01]  /*15c20*/  IMAD R8, R12, R0, R8 ;  /* 0x000000000c087224 */ /* 0x000fe200078e0208 */
[----:B------:R-:W-:Y:S01]  /*15c30*/  LOP3.LUT R23, R23, 0xfffffffd, RZ, 0xc0, !PT ;  /* 0xfffffffd17177812 */ /* 0x000fe200078ec0ff */
[----:B------:R-:W-:Y:S01]  /*15c40*/  UMOV UR4, 0xffffffff ;  /* 0xffffffff00047882 */ /* 0x000fe20000000000 */
[----:B--2---:R-:W-:Y:S01]  /*15c50*/  SHF.R.S32.HI R10, RZ, 0x1f, R21 ;  /* 0x0000001fff0a7819 */ /* 0x004fe20000011415 */
[----:B-1----:R-:W-:-:S04]  /*15c60*/  @!P1 IMAD.WIDE.U32 R6, R21, R2, R6 ;  /* 0x0000000215069225 */ /* 0x002fc800078e0006 */
[----:B------:R-:W-:-:S04]  /*15c70*/  @!P1 IMAD R2, R10, R2, RZ ;  /* 0x000000020a029224 */ /* 0x000fc800078e02ff */
[----:B------:R-:W-:Y:S01]  /*15c80*/  @!P1 IMAD R3, R21, R3, R2 ;  /* 0x0000000315039224 */ /* 0x000fe200078e0202 */
[----:B------:R-:W-:Y:S01]  /*15c90*/  @P0 STL [R1+0xc], R21 ;  /* 0x00000c1501000387 */ /* 0x000fe20000100800 */
[C---:B0-----:R-:W-:Y:S02]  /*15ca0*/  @!P1 LEA R2, P0, R6.reuse, R4, 0x2 ;  /* 0x0000000406029211 */ /* 0x041fe400078010ff */
[----:B------:R-:W-:Y:S02]  /*15cb0*/  @!P1 IMAD.IADD R3, R7, 0x1, R3 ;  /* 0x0000000107039824 */ /* 0x000fe400078e0203 */
[----:B------:R-:W-:Y:S01]  /*15cc0*/  IMAD.MOV.U32 R4, RZ, RZ, RZ ;  /* 0x000000ffff047224 */ /* 0x000fe200078e00ff */
[----:B------:R-:W0:Y:S02]  /*15cd0*/  @P2 LDC R7, c[0x0][0x438] ;  /* 0x00010e00ff072b82 */ /* 0x000e240000000800 */
[----:B------:R-:W-:Y:S02]  /*15ce0*/  @!P1 LEA.HI.X R3, R6, R5, R3, 0x2, P0 ;  /* 0x0000000506039211 */ /* 0x000fe400000f1403 */
[----:B------:R-:W-:-:S03]  /*15cf0*/  ISETP.GE.AND P0, PT, R9, R27, PT ;  /* 0x0000001b0900720c */ /* 0x000fc60003f06270 */
[----:B------:R1:W5:Y:S01]  /*15d00*/  @!P1 LDG.E R4, desc[UR40][R2.64] ;  /* 0x0000002802049981 */ /* 0x000362000c1e1900 */
[----:B------:R-:W-:Y:S01]  /*15d10*/  ISETP.GT.U32.OR P0, PT, R20, 0x9f, P0 ;  /* 0x0000009f1400780c */ /* 0x000fe20000704470 */
[----:B------:R-:W2:Y:S01]  /*15d20*/  @P2 LDC R5, c[0x0][0x434] ;  /* 0x00010d00ff052b82 */ /* 0x000ea20000000800 */
[----:B------:R-:W-:-:S11]  /*15d30*/  IMAD.IADD R9, R9, 0x1, R11 ;  /* 0x0000000109097824 */ /* 0x000fd600078e020b */
[----:B-1----:R-:W1:Y:S01]  /*15d40*/  @!P0 LDC.64 R2, c[0x0][0x428] ;  /* 0x00010a00ff028b82 */ /* 0x002e620000000a00 */
[----:B------:R-:W-:Y:S02]  /*15d50*/  IMAD.MOV.U32 R6, RZ, RZ, R9 ;  /* 0x000000ffff067224 */ /* 0x000fe400078e0009 */
[----:B--2---:R-:W-:-:S05]  /*15d60*/  @P2 IMAD.HI.U32 R5, R9, R5, RZ ;  /* 0x0000000509052227 */ /* 0x004fca00078e00ff */
[----:B0-----:R-:W-:-:S04]  /*15d70*/  @P2 SHF.R.U32.HI R6, RZ, R7, R5 ;  /* 0x00000007ff062219 */ /* 0x001fc80000011605 */
[----:B------:R-:W-:Y:S01]  /*15d80*/  @!P0 SHF.R.S32.HI R7, RZ, 0x1f, R6 ;  /* 0x0000001fff078819 */ /* 0x000fe20000011406 */
[-C--:B-1----:R-:W-:Y:S01]  /*15d90*/  @!P0 IMAD R0, R10, R2.reuse, RZ ;  /* 0x000000020a008224 */ /* 0x082fe200078e02ff */
[----:B------:R0:W-:Y:S03]  /*15da0*/  STL [R1+0x24], R10 ;  /* 0x0000240a01007387 */ /* 0x0001e60000100800 */
[C---:B------:R-:W-:Y:S02]  /*15db0*/  @!P0 IMAD R0, R21.reuse, R3, R0 ;  /* 0x0000000315008224 */ /* 0x040fe400078e0200 */
[----:B0-----:R-:W-:Y:S02]  /*15dc0*/  @!P0 IMAD.WIDE.U32 R10, R21, R2, R6 ;  /* 0x00000002150a8225 */ /* 0x001fe400078e0006 */
[----:B------:R-:W0:Y:S02]  /*15dd0*/  @!P0 LDC.64 R2, c[0x0][0x418] ;  /* 0x00010600ff028b82 */ /* 0x000e240000000a00 */
[----:B------:R-:W-:-:S02]  /*15de0*/  @!P0 IMAD.IADD R0, R0, 0x1, R11 ;  /* 0x0000000100008824 */ /* 0x000fc400078e020b */
[----:B------:R-:W-:Y:S01]  /*15df0*/  IMAD.MOV.U32 R5, RZ, RZ, RZ ;  /* 0x000000ffff057224 */ /* 0x000fe200078e00ff */
[----:B0-----:R-:W-:-:S04]  /*15e00*/  @!P0 LEA R2, P1, R10, R2, 0x2 ;  /* 0x000000020a028211 */ /* 0x001fc800078210ff */
[----:B------:R-:W-:Y:S02]  /*15e10*/  @!P0 LEA.HI.X R3, R10, R3, R0, 0x2, P1 ;  /* 0x000000030a038211 */ /* 0x000fe400008f1400 */
[----:B------:R-:W-:-:S03]  /*15e20*/  ISETP.GT.U32.AND P1, PT, R20, 0x9f, PT ;  /* 0x0000009f1400780c */ /* 0x000fc60003f24070 */
[----:B------:R0:W5:Y:S01]  /*15e30*/  @!P0 LDG.E R5, desc[UR40][R2.64] ;  /* 0x0000002802058981 */ /* 0x000162000c1e1900 */
[----:B------:R-:W-:Y:S01]  /*15e40*/  ISETP.NE.AND P0, PT, R13, 0x3, PT ;  /* 0x000000030d00780c */ /* 0x000fe20003f05270 */
[----:B------:R-:W-:-:S08]  /*15e50*/  IMAD.MOV R0, RZ, RZ, -R6 ;  /* 0x000000ffff007224 */ /* 0x000fd000078e0a06 */
[----:B------:R-:W-:-:S04]  /*15e60*/  @P1 LOP3.LUT R23, R23, 0x2, RZ, 0xfc, !PT ;  /* 0x0000000217171812 */ /* 0x000fc800078efcff */
[----:B------:R-:W-:Y:S01]  /*15e70*/  LOP3.LUT R23, R23, 0xfffffffb, RZ, 0xc0, !PT ;  /* 0xfffffffb17177812 */ /* 0x000fe200078ec0ff */
[----:B------:R-:W-:-:S03]  /*15e80*/  IMAD R9, R12, R0, R9 ;  /* 0x000000000c097224 */ /* 0x000fc600078e0209 */
[----:B------:R-:W-:Y:S01]  /*15e90*/  @P0 LOP3.LUT R23, R23, 0x4, RZ, 0xfc, !PT ;  /* 0x0000000417170812 */ /* 0x000fe200078efcff */
[----:B0-----:R-:W-:Y:S06]  /*15ea0*/  BRA.DIV UR4, `(.L_x_2517) ;  /* 0x0000005204f47947 */ /* 0x001fec000b800000 */
.L_x_2639:
[----:B------:R-:W-:Y:S01]  /*15eb0*/  SHF.R.S32.HI R0, RZ, 0x1f, R18 ;  /* 0x0000001fff007819 */ /* 0x000fe20000011412 */
[----:B------:R-:W-:-:S04]  /*15ec0*/  VIADD R7, R28, 0xffffffff ;  /* 0xffffffff1c077836 */ /* 0x000fc80000000000 */
[----:B------:R0:W-:Y:S01]  /*15ed0*/  STL [R1+0x18], R0 ;  /* 0x0000180001007387 */ /* 0x0001e20000100800 */
[----:B------:R-:W-:Y:S05]  /*15ee0*/  @!P0 BRA `(.L_x_2518) ;  /* 0x0000000000048947 */ /* 0x000fea0003800000 */
[----:B------:R-:W-:Y:S01]  /*15ef0*/  BPT.TRAP 0x1 ;  /* 0x000000040000795c */ /* 0x000fe20000300000 */
.L_x_2518:
        /* <DEDUP_REMOVED lines=10> */
.L_x_2640:
[----:B------:R-:W-:Y:S05]  /*15fa0*/  BSYNC B0 ;  /* 0x0000000000007941 */ /* 0x000fea0003800000 */
.L_x_2519:
        /* <DEDUP_REMOVED lines=12> */
[----:B------:R-:W4:Y:S04]  /*16070*/  LDL R13, [R1] ;  /* 0x00000000010d7983 */ /* 0x000f280000100800 */
[----:B------:R-:W4:Y:S01]  /*16080*/  LDL R14, [R1+0x2c] ;  /* 0x00002c00010e7983 */ /* 0x000f220000100800 */
        /* <DEDUP_REMOVED lines=8> */
[----:B------:R-:W-:-:S04]  /*16110*/  SHF.R.U32.HI R15, RZ, 0x2, R15 ;  /* 0x00000002ff0f7819 */ /* 0x000fc8000001160f */
[----:B------:R-:W-:-:S04]  /*16120*/  IADD3 R7, -R15, R7, RZ ;  /* 0x000000070f077210 */ /* 0x000fc80007ffe1ff */
        /* <DEDUP_REMOVED lines=26> */
[----:B------:R4:W-:Y:S03]  /*162d0*/  STL [R1+0x4], R20 ;  /* 0x0000041401007387 */ /* 0x0009e60000100800 */
[----:B------:R-:W-:Y:S01]  /*162e0*/  IADD3.X R25, R12, UR11, R11, P1, !PT ;  /* 0x0000000b0c197c10 */ /* 0x000fe20008ffe40b */
[----:B----4-:R-:W-:Y:S01]  /*162f0*/  IMAD R20, R13, 0x2800, R14 ;  /* 0x000028000d147824 */ /* 0x010fe200078e020e */
[----:B------:R-:W-:Y:S07]  /*16300*/  BRA.DIV UR4, `(.L_x_2521) ;  /* 0x0000005204247947 */ /* 0x000fee000b800000 */
[----:B------:R-:W0:Y:S01]  /*16310*/  S2R R11, SR_TID.X ;  /* 0x00000000000b7919 */ /* 0x000e220000002100 */
[----:B------:R-:W-:Y:S02]  /*16320*/  ISETP.GE.AND P3, PT, R7, 0x81, PT ;  /* 0x000000810700780c */ /* 0x000fe40003f66270 */
        /* <DEDUP_REMOVED lines=34> */
.L_x_2652:
        /* <DEDUP_REMOVED lines=12> */
.L_x_2522:
        /* <DEDUP_REMOVED lines=11> */
.L_x_2523:
[----:B------:R2:W-:Y:S01]  /*166c0*/  SYNCS.ARRIVE.TRANS64.A1T0 RZ, [R6+URZ+0x13270], RZ ;  /* 0x013270ff06ff79a7 */ /* 0x0005e2000810003f */
[----:B------:R-:W-:Y:S05]  /*166d0*/  @!P6 BRA `(.L_x_2524) ;  /* 0x000000000004e947 */ /* 0x000fea0003800000 */
[----:B------:R-:W-:Y:S01]  /*166e0*/  BPT.TRAP 0x1 ;  /* 0x000000040000795c */ /* 0x000fe20000300000 */
.L_x_2524:
[----:B------:R-:W3:Y:S01]  /*166f0*/  LDL R0, [R1+0x50] ;  /* 0x0000500001007983 */ /* 0x000ee20000100800 */
[----:B------:R-:W-:Y:S01]  /*16700*/  BSSY B0, `(.L_x_2525) ;  /* 0x0000003000007945 */ /* 0x000fe20003800000 */
[----:B---3--:R-:W3:Y:S03]  /*16710*/  SYNCS.PHASECHK.TRANS64.TRYWAIT P0, [R6+URZ+0x13240], R0 ;  /* 0x01324000060075a7 */ /* 0x008ee6000800017f */
[----:B---3--:R-:W-:Y:S05]  /*16720*/  @!P0 BRA `(.L_x_2526) ;  /* 0x0000005000a48947 */ /* 0x008fea0003800000 */
.L_x_2653:
[----:B------:R-:W-:Y:S05]  /*16730*/  BSYNC B0 ;  /* 0x0000000000007941 */ /* 0x000fea0003800000 */
.L_x_2525:
[----:B---3--:R-:W3:Y:S01]  /*16740*/  LDL.LU R0, [R1+0x44] ;  /* 0x0000440001007983 */ /* 0x008ee20000300800 */
[----:B------:R-:W-:Y:S01]  /*16750*/  ULDC.64 UR4, c[0x0][0x300] ;  /* 0x0000c00000047ab9 */ /* 0x000fe20000000a00 */
[----:B------:R-:W-:Y:S02]  /*16760*/  ULDC.64 UR6, c[0x0][0x310] ;  /* 0x0000c40000067ab9 */ /* 0x000fe40000000a00 */
[----:B------:R-:W4:Y:S04]  /*16770*/  LDL.LU R13, [R1+0x4c] ;  /* 0x00004c00010d7983 */ /* 0x000f280000300800 */
[----:B------:R-:W5:Y:S04]  /*16780*/  LDL.LU R12, [R1+0x40] ;  /* 0x00004000010c7983 */ /* 0x000f680000300800 */
[----:B------:R-:W2:Y:S04]  /*16790*/  LDL.LU R7, [R1+0x4] ;  /* 0x0000040001077983 */ /* 0x000ea80000300800 */
[----:B------:R-:W2:Y:S01]  /*167a0*/  LDL R2, [R1+0x18] ;  /* 0x0000180001027983 */ /* 0x000ea20000100800 */
[----:B-1----:R-:W-:-:S04]  /*167b0*/  IMAD.WIDE.U32 R10, R8, UR4, RZ ;  /* 0x00000004080a7c25 */ /* 0x002fc8000f8e00ff */
        /* <DEDUP_REMOVED lines=12> */
[----:B--2---:R-:W-:Y:S02]  /*16880*/  IMAD R0, R7, UR6, RZ ;  /* 0x0000000607007c24 */ /* 0x004fe4000f8e02ff */
        /* <DEDUP_REMOVED lines=53> */
.L_x_2665:
        /* <DEDUP_REMOVED lines=14> */
.L_x_2529:
[----:B------:R-:W-:Y:S05]  /*16cc0*/  BSYNC B0 ;  /* 0x0000000000007941 */ /* 0x000fea0003800000 */
.L_x_2528:
[----:B------:R-:W-:Y:S01]  /*16cd0*/  NOP ;  /* 0x0000000000007918 */ /* 0x000fe20000000000 */
[----:B------:R-:W-:-:S13]  /*16ce0*/  PLOP3.LUT P0, PT, PT, PT, PT, 0x80, 0x0 ;  /* 0x000000000000781c */ /* 0x000fda0003f0f070 */
.L_x_2530:
        /* <DEDUP_REMOVED lines=11> */
.L_x_2531:
[----:B---34-:R2:W5:Y:S01]  /*16da0*/  LDL.LU R4, [R1+0x48] ;  /* 0x0000480001047983 */ /* 0x0185620000300800 */
        /* <DEDUP_REMOVED lines=14> */
[----:B0-----:R-:W-:-:S03]  /*16e90*/  SEL R29, R3, RZ, !P0 ;  /* 0x000000ff031d7207 */ /* 0x001fc60004000000 */
        /* <DEDUP_REMOVED lines=8> */
[----:B------:R-:W-:Y:S01]  /*16f20*/  IMAD.U32 R4, RZ, RZ, UR4 ;  /* 0x00000004ff047e24 */ /* 0x000fe2000f8e00ff */
[----:B--2---:R-:W-:Y:S01]  /*16f30*/  MOV R6, UR6 ;  /* 0x0000000600067c02 */ /* 0x004fe20008000f00 */
[----:B------:R-:W0:Y:S01]  /*16f40*/  LDC.64 R2, c[0x4][R2] ;  /* 0x0100000002027b82 */ /* 0x000e220000000a00 */
[----:B------:R-:W-:Y:S02]  /*16f50*/  IMAD.U32 R5, RZ, RZ, UR5 ;  /* 0x00000005ff057e24 */ /* 0x000fe4000f8e00ff */
[----:B-1----:R-:W-:Y:S02]  /*16f60*/  IMAD.U32 R7, RZ, RZ, UR7 ;  /* 0x00000007ff077e24 */ /* 0x002fe4000f8e00ff */
[----:B------:R-:W-:-:S02]  /*16f70*/  IMAD.U32 R10, RZ, RZ, UR8 ;  /* 0x00000008ff0a7e24 */ /* 0x000fc4000f8e00ff */
[----:B------:R-:W-:Y:S02]  /*16f80*/  IMAD.U32 R11, RZ, RZ, UR9 ;  /* 0x00000009ff0b7e24 */ /* 0x000fe4000f8e00ff */
[----:B------:R-:W-:Y:S02]  /*16f90*/  IMAD.MOV.U32 R8, RZ, RZ, 0x70 ;  /* 0x00000070ff087424 */ /* 0x000fe400078e00ff */
[----:B------:R-:W-:Y:S02]  /*16fa0*/  IMAD.MOV.U32 R12, RZ, RZ, 0x1 ;  /* 0x00000001ff0c7424 */ /* 0x000fe400078e00ff */
[----:B------:R-:W-:-:S07]  /*16fb0*/  IMAD.MOV.U32 R13, RZ, RZ, RZ ;  /* 0x000000ffff0d7224 */ /* 0x000fce00078e00ff */
[----:B------:R-:W-:-:S07]  /*16fc0*/  LEPC R20, `(.L_x_2533) ;  /* 0x000000001014794e */ /* 0x000fce0000000000 */
[----:B0-----:R-:W-:Y:S05]  /*16fd0*/  CALL.ABS.NOINC R2 ;  /* 0x0000000002007343 */ /* 0x001fea0003c00000 */
.L_x_2533:
[----:B------:R-:W-:Y:S05]  /*16fe0*/  BSYNC B6 ;  /* 0x0000000000067941 */ /* 0x000fea0003800000 */
.L_x_2532:
[----:B------:R-:W3:Y:S01]  /*16ff0*/  LDL R20, [R1+0x18] ;  /* 0x0000180001147983 */ /* 0x000ee20000100800 */
[----:B------:R-:W-:Y:S01]  /*17000*/  ULDC.64 UR4, c[0x0][0x2d8] ;  /* 0x0000b60000047ab9 */ /* 0x000fe20000000a00 */
[----:B------:R-:W-:Y:S01]  /*17010*/  IMAD.MOV.U32 R2, RZ, RZ, R26 ;  /* 0x000000ffff027224 */ /* 0x000fe200078e001a */
[----:B------:R-:W0:Y:S01]  /*17020*/  LDC R9, c[0x0][0x448] ;  /* 0x00011200ff097b82 */ /* 0x000e220000000800 */
[----:B------:R-:W-:Y:S01]  /*17030*/  IMAD.MOV.U32 R3, RZ, RZ, R25 ;  /* 0x000000ffff037224 */ /* 0x000fe200078e0019 */
[----:B------:R4:W5:Y:S01]  /*17040*/  LDL R10, [R1+0x60] ;  /* 0x00006000010a7983 */ /* 0x0009620000100800 */
[----:B------:R-:W-:Y:S01]  /*17050*/  ULDC.64 UR6, c[0x0][0x2c8] ;  /* 0x0000b20000067ab9 */ /* 0x000fe20000000a00 */
[----:B------:R-:W-:Y:S01]  /*17060*/  ULDC.64 UR8, c[0x0][0x280] ;  /* 0x0000a00000087ab9 */ /* 0x000fe20000000a00 */
[----:B------:R-:W-:Y:S01]  /*17070*/  IMAD.WIDE.U32 R2, R18, UR4, R2 ;  /* 0x0000000412027c25 */ /* 0x000fe2000f8e0002 */
[----:B0-----:R-:W-:-:S13]  /*17080*/  ISETP.NE.AND P1, PT, R9, 0x1, PT ;  /* 0x000000010900780c */ /* 0x001fda0003f25270 */
[----:B------:R-:W0:Y:S08]  /*17090*/  @P1 LDC R5, c[0x0][0x450] ;  /* 0x00011400ff051b82 */ /* 0x000e300000000800 */
[----:B-1----:R-:W1:Y:S01]  /*170a0*/  @P1 LDC R8, c[0x0][0x450] ;  /* 0x00011400ff081b82 */ /* 0x002e620000000800 */
        /* <DEDUP_REMOVED lines=16> */
[----:B--2---:R-:W-:-:S04]  /*171b0*/  IMAD R6, R17, 0xc0, R20 ;  /* 0x000000c011067824 */ /* 0x004fc800078e0214 */
[----:B----4-:R-:W-:-:S04]  /*171c0*/  @P1 IMAD.HI.U32 R0, R6, R0, RZ ;  /* 0x0000000006001227 */ /* 0x010fc800078e00ff */
[----:B------:R-:W-:Y:S01]  /*171d0*/  IMAD.MOV.U32 R4, RZ, RZ, R6 ;  /* 0x000000ffff047224 */ /* 0x000fe200078e0006 */
[----:B0-----:R-:W-:-:S04]  /*171e0*/  @P1 SHF.R.U32.HI R4, RZ, R5, R0 ;  /* 0x00000005ff041219 */ /* 0x001fc80000011600 */
[----:B------:R-:W-:-:S05]  /*171f0*/  SHF.R.S32.HI R0, RZ, 0x1f, R4 ;  /* 0x0000001fff007819 */ /* 0x000fca0000011404 */
[----:B------:R-:W-:-:S04]  /*17200*/  IMAD R0, R0, UR4, RZ ;  /* 0x0000000400007c24 */ /* 0x000fc8000f8e02ff */
[C---:B------:R-:W-:Y:S02]  /*17210*/  IMAD R7, R4.reuse, UR5, R0 ;  /* 0x0000000504077c24 */ /* 0x040fe4000f8e0200 */
[----:B------:R-:W-:Y:S02]  /*17220*/  IMAD.MOV R0, RZ, RZ, -R4 ;  /* 0x000000ffff007224 */ /* 0x000fe400078e0a04 */
[----:B------:R-:W-:-:S04]  /*17230*/  IMAD.WIDE.U32 R4, R4, UR4, R2 ;  /* 0x0000000404047c25 */ /* 0x000fc8000f8e0002 */
[----:B------:R-:W-:Y:S02]  /*17240*/  IMAD R0, R9, R0, R6 ;  /* 0x0000000009007224 */ /* 0x000fe400078e0206 */
[----:B------:R-:W-:-:S03]  /*17250*/  IMAD.IADD R5, R5, 0x1, R7 ;  /* 0x0000000105057824 */ /* 0x000fc600078e0207 */
[----:B------:R-:W-:Y:S01]  /*17260*/  SHF.R.S32.HI R7, RZ, 0x1f, R0 ;  /* 0x0000001fff077819 */ /* 0x000fe20000011400 */
[----:B------:R-:W-:-:S04]  /*17270*/  IMAD.WIDE.U32 R4, R0, UR6, R4 ;  /* 0x0000000600047c25 */ /* 0x000fc8000f8e0004 */
[----:B------:R-:W-:-:S04]  /*17280*/  IMAD R7, R7, UR6, RZ ;  /* 0x0000000607077c24 */ /* 0x000fc8000f8e02ff */
[----:B------:R-:W-:Y:S01]  /*17290*/  IMAD R7, R0, UR7, R7 ;  /* 0x0000000700077c24 */ /* 0x000fe2000f8e0207 */
[----:B------:R-:W-:-:S04]  /*172a0*/  IADD3 R0, P0, R4, UR8, RZ ;  /* 0x0000000804007c10 */ /* 0x000fc8000ff1e0ff */
[----:B------:R-:W-:Y:S02]  /*172b0*/  IADD3.X R4, R5, UR9, R7, P0, !PT ;  /* 0x0000000905047c10 */ /* 0x000fe400087fe407 */
[----:B------:R-:W0:Y:S01]  /*172c0*/  @P1 LDC R7, c[0x0][0x44c] ;  /* 0x00011300ff071b82 */ /* 0x000e220000000800 */
[----:B------:R-:W-:Y:S01]  /*172d0*/  VIADD R5, R6, 0x80 ;  /* 0x0000008006057836 */ /* 0x000fe20000000000 */
[----:B------:R-:W2:Y:S03]  /*172e0*/  S2R R21, SR_TID.X ;  /* 0x0000000000157919 */ /* 0x000ea60000002100 */
        /* <DEDUP_REMOVED lines=56> */
[----:B------:R-:W-:Y:S02]  /*17670*/  ISETP.GE.AND P1, PT, R0, R3, PT ;  /* 0x000000030000720c */ /* 0x000fe40003f26270 */
[----:B------:R-:W-:-:S04]  /*17680*/  IADD3 R0, R17, 0x60, RZ ;  /* 0x0000006011007810 */ /* 0x000fc80007ffe0ff */
[----:B------:R-:W-:Y:S02]  /*17690*/  ISETP.GE.AND P2, PT, R0, R3, PT ;  /* 0x000000030000720c */ /* 0x000fe40003f46270 */
[----:B------:R-:W0:Y:S11]  /*176a0*/  SHFL.IDX PT, R0, R5, RZ, 0x1c1f ;  /* 0x001c1fff05007589 */ /* 0x000e3600000e0000 */
[----:B-1----:R-:W-:-:S05]  /*176b0*/  @!P2 IADD3 R6, P3, R20, R6, RZ ;  /* 0x000000061406a210 */ /* 0x002fca0007f7e0ff */
[----:B------:R-:W-:Y:S02]  /*176c0*/  @!P2 IMAD.X R7, RZ, RZ, R4, P3 ;  /* 0x000000ffff07a224 */ /* 0x000fe400018e0604 */
[----:B------:R-:W1:Y:S04]  /*176d0*/  SHFL.IDX PT, R4, R2, RZ, 0x1c1f ;  /* 0x001c1fff02047589 */ /* 0x000e6800000e0000 */
[----:B------:R2:W-:Y:S01]  /*176e0*/  @!P2 LDGSTS.E.BYPASS.LTC128B.128 [R10+0xc800], desc[UR40][R6.64], !P0 ;  /* 0x0c800000060aafae */ /* 0x0005e2000c101d68 */
[----:B0-----:R-:W-:-:S05]  /*176f0*/  @!P1 IADD3 R0, P3, R20, R0, RZ ;  /* 0x0000000014009210 */ /* 0x001fca0007f7e0ff */
[----:B--2---:R-:W-:Y:S02]  /*17700*/  @!P1 IMAD.MOV.U32 R6, RZ, RZ, R0 ;  /* 0x000000ffff069224 */ /* 0x004fe400078e0000 */
[----:B------:R0:W2:Y:S04]  /*17710*/  SHFL.IDX PT, R0, R2, 0x1, 0x1c1f ;  /* 0x003c1f0002007f89 */ /* 0x0000a800000e0000 */
[----:B------:R0:W3:Y:S01]  /*17720*/  SHFL.IDX PT, R2, R5, 0x1, 0x1c1f ;  /* 0x003c1f0005027f89 */ /* 0x0000e200000e0000 */
[----:B-1----:R-:W-:-:S04]  /*17730*/  @!P1 IMAD.X R4, RZ, RZ, R4, P3 ;  /* 0x000000ffff049224 */ /* 0x002fc800018e0604 */
[----:B------:R-:W-:-:S05]  /*17740*/  @!P1 IMAD.MOV.U32 R7, RZ, RZ, R4 ;  /* 0x000000ffff079224 */ /* 0x000fca00078e0004 */
[----:B------:R0:W-:Y:S02]  /*17750*/  @!P1 LDGSTS.E.BYPASS.LTC128B.128 [R10+0xd000], desc[UR40][R6.64], !P0 ;  /* 0x0d000000060a9fae */ /* 0x0001e4000c101d68 */
.L_x_2678:
[----:B------:R-:W-:-:S05]  /*17760*/  VIADD R17, R17, 0xa0 ;  /* 0x000000a011117836 */ /* 0x000fca0000000000 */
[----:B------:R-:W-:-:S13]  /*17770*/  ISETP.GE.AND P1, PT, R17, R3, PT ;  /* 0x000000031100720c */ /* 0x000fda0003f26270 */
[----:B0--3--:R-:W-:-:S05]  /*17780*/  @!P1 IADD3 R2, P2, R20, R2, RZ ;  /* 0x0000000214029210 */ /* 0x009fca0007f5e0ff */
[----:B--2---:R-:W-:-:S05]  /*17790*/  @!P1 IMAD.X R3, RZ, RZ, R0, P2 ;  /* 0x000000ffff039224 */ /* 0x004fca00010e0600 */
[----:B------:R-:W-:Y:S01]  /*177a0*/  @!PT LDS RZ, [RZ] ;  /* 0x00000000fffff984 */ /* 0x000fe20000000800 */
[----:B------:R-:W-:Y:S01]  /*177b0*/  @!PT LDS RZ, [RZ] ;  /* 0x00000000fffff984 */ /* 0x000fe20000000800 */
[----:B------:R-:W-:Y:S01]  /*177c0*/  @!PT LDS RZ, [RZ] ;  /* 0x00000000fffff984 */ /* 0x000fe20000000800 */
[----:B------:R0:W-:Y:S01]  /*177d0*/  @!P1 LDGSTS.E.BYPASS.LTC128B.128 [R10+0xd800], desc[UR40][R2.64], !P0 ;  /* 0x0d800000020a9fae */ /* 0x0001e2000c101d68 */
[----:B------:R-:W-:Y:S01]  /*177e0*/  PLOP3.LUT P0, PT, PT, PT, PT, 0x80, 0x0 ;  /* 0x000000000000781c */ /* 0x000fe20003f0f070 */
[----:B------:R-:W-:-:S12]  /*177f0*/  NOP ;  /* 0x0000000000007918 */ /* 0x000fd80000000000 */
.L_x_2535:
        /* <DEDUP_REMOVED lines=18> */
.L_x_2679:
[----:B------:R-:W-:Y:S05]  /*17920*/  BSYNC B0 ;  /* 0x0000000000007941 */ /* 0x000fea0003800000 */
.L_x_2536:
[----:B------:R-:W-:-:S13]  /*17930*/  ISETP.GE.AND P0, PT, R28, 0x2, PT ;  /* 0x000000021c00780c */ /* 0x000fda0003f06270 */
[----:B------:R-:W-:Y:S05]  /*17940*/  @!P0 BRA `(.L_x_2538) ;  /* 0x0000001400388947 */ /* 0x000fea0003800000 */
[----:B0-----:R-:W-:Y:S01]  /*17950*/  VIADD R0, R28, 0xfffffffe ;  /* 0xfffffffe1c007836 */ /* 0x001fe20000000000 */
[----:B------:R0:W5:Y:S04]  /*17960*/  LDL.LU R21, [R1] ;  /* 0x0000000001157983 */ /* 0x0001680000300800 */
[----:B------:R0:W-:Y:S04]  /*17970*/  STL [R1+0x4], R0 ;  /* 0x0000040001007387 */ /* 0x0001e80000100800 */
[----:B------:R0:W5:Y:S02]  /*17980*/  LDL.LU R24, [R1+0x10] ;  /* 0x0000100001187983 */ /* 0x0001640000300800 */
.L_x_2558:
[----:B0-2---:R-:W2:Y:S04]  /*17990*/  LDL R3, [R1+0x20] ;  /* 0x0000200001037983 */ /* 0x005ea80000100800 */
[----:B------:R-:W3:Y:S04]  /*179a0*/  LDL R8, [R1+0x24] ;  /* 0x0000240001087983 */ /* 0x000ee80000100800 */
[----:B------:R-:W4:Y:S04]  /*179b0*/  LDL R11, [R1+0xc] ;  /* 0x00000c00010b7983 */ /* 0x000f280000100800 */
[----:B------:R-:W2:Y:S01]  /*179c0*/  LDL.LU R10, [R1+0x4] ;  /* 0x00000400010a7983 */ /* 0x000ea20000300800 */
[----:B0-----:R-:W0:Y:S01]  /*179d0*/  S2R R0, SR_TID.X ;  /* 0x0000000000007919 */ /* 0x001e220000002100 */
[----:B-1----:R-:W1:Y:S01]  /*179e0*/  S2R R2, SR_TID.X ;  /* 0x0000000000027919 */ /* 0x002e620000002100 */
[----:B------:R-:W1:Y:S01]  /*179f0*/  S2R R12, SR_TID.X ;  /* 0x00000000000c7919 */ /* 0x000e620000002100 */
[----:B------:R-:W-:Y:S05]  /*17a00*/  YIELD ;  /* 0x0000000000007946 */ /* 0x000fea0003800000 */
[----:B------:R-:W-:Y:S01]  /*17a10*/  ULDC.64 UR4, c[0x0][0x428] ;  /* 0x00010a0000047ab9 */ /* 0x000fe20000000a00 */
[----:B------:R-:W4:Y:S01]  /*17a20*/  LDL R9, [R1+0x70] ;  /* 0x0000700001097983 */ /* 0x000f220000100800 */
[----:B------:R-:W-:Y:S01]  /*17a30*/  ULDC.64 UR6, c[0x0][0x418] ;  /* 0x0001060000067ab9 */ /* 0x000fe20000000a00 */
[----:B0-----:R-:W-:-:S02]  /*17a40*/  LOP3.LUT R4, R0, 0x7f, RZ, 0xc0, !PT ;  /* 0x0000007f00047812 */ /* 0x001fc400078ec0ff */
[----:B------:R-:W0:Y:S02]  /*17a50*/  LDC R0, c[0x0][0x430] ;  /* 0x00010c00ff007b82 */ /* 0x000e240000000800 */
[----:B------:R-:W-:Y:S01]  /*17a60*/  SHF.R.U32.HI R5, RZ, 0x2, R4 ;  /* 0x00000002ff057819 */ /* 0x000fe20000011604 */
[----:B-1----:R-:W-:Y:S01]  /*17a70*/  IMAD.SHL.U32 R4, R2, 0x20, RZ ;  /* 0x0000002002047824 */ /* 0x002fe200078e00ff */
[----:B0-----:R-:W-:-:S04]  /*17a80*/  ISETP.NE.AND P0, PT, R0, 0x1, PT ;  /* 0x000000010000780c */ /* 0x001fc80003f05270 */
[----:B------:R-:W-:-:S09]  /*17a90*/  LOP3.LUT R4, R5, 0x60, R4, 0xf8, !PT ;  /* 0x0000006005047812 */ /* 0x000fd200078ef804 */
[----:B------:R-:W0:Y:S08]  /*17aa0*/  @P0 LDC R6, c[0x0][0x434] ;  /* 0x00010d00ff060b82 */ /* 0x000e300000000800 */
[----:B------:R-:W1:Y:S01]  /*17ab0*/  @P0 LDC R5, c[0x0][0x438] ;  /* 0x00010e00ff050b82 */ /* 0x000e620000000800 */
[----:B------:R-:W-:Y:S01]  /*17ac0*/  LOP3.LUT R2, R2, 0x7f, RZ, 0xc0, !PT ;  /* 0x0000007f02027812 */ /* 0x000fe200078ec0ff */
        /* <DEDUP_REMOVED lines=10> */
[----:B-1----:R-:W-:Y:S02]  /*17b70*/  @P0 SHF.R.U32.HI R2, RZ, R5, R6 ;  /* 0x00000005ff020219 */ /* 0x002fe40000011606 */
[----:B------:R-:W0:Y:S01]  /*17b80*/  @P0 LDC R6, c[0x0][0x438] ;  /* 0x00010e00ff060b82 */ /* 0x000e220000000800 */
[----:B------:R-:W-:-:S04]  /*17b90*/  IMAD.IADD R3, R12, 0x1, R3 ;  /* 0x000000010c037824 */ /* 0x000fc800078e0203 */
[----:B------:R-:W-:-:S04]  /*17ba0*/  @P0 IMAD.HI.U32 R7, R3, R7, RZ ;  /* 0x0000000703070227 */ /* 0x000fc800078e00ff */
        /* <DEDUP_REMOVED lines=25> */
[----:B------:R-:W-:Y:S02]  /*17d40*/  ISETP.GT.AND P1, PT, R2, RZ, PT ;  /* 0x000000ff0200720c */ /* 0x000fe40003f24270 */
        /* <DEDUP_REMOVED lines=11> */
.L_x_2539:
[----:B------:R-:W-:Y:S01]  /*17e00*/  IMAD R6, R3, 0x8, R22 ;  /* 0x0000000803067824 */ /* 0x000fe200078e0216 */
[----:B------:R-:W-:Y:S01]  /*17e10*/  SHF.L.U32 R29, R2, 0x1f, RZ ;  /* 0x0000001f021d7819 */ /* 0x000fe200000006ff */
[----:B------:R-:W-:Y:S01]  /*17e20*/  BSSY B0, `(.L_x_2540) ;  /* 0x0000004000007945 */ /* 0x000fe20003800000 */
[----:B------:R-:W-:Y:S02]  /*17e30*/  SHF.R.S32.HI R27, RZ, 0x1f, R4 ;  /* 0x0000001fff1b7819 */ /* 0x000fe40000011404 */
[----:B------:R-:W0:Y:S02]  /*17e40*/  SYNCS.PHASECHK.TRANS64.TRYWAIT P0, [R6+URZ+0x13280], R29 ;  /* 0x0132801d060075a7 */ /* 0x000e24000800017f */
[----:B0-----:R-:W-:Y:S05]  /*17e50*/  @!P0 BRA `(.L_x_2541) ;  /* 0x0000004800788947 */ /* 0x001fea0003800000 */
.L_x_2680:
[----:B------:R-:W-:Y:S05]  /*17e60*/  BSYNC B0 ;  /* 0x0000000000007941 */ /* 0x000fea0003800000 */
.L_x_2540:
        /* <DEDUP_REMOVED lines=13> */
[----:B------:R-:W4:Y:S01]  /*17f40*/  LDC R12, c[0x0][0x2f4] ;  /* 0x0000bd00ff0c7b82 */ /* 0x000f220000000800 */
[----:B------:R-:W-:Y:S01]  /*17f50*/  IADD3 R3, R3, R7, RZ ;  /* 0x0000000703037210 */ /* 0x000fe20007ffe0ff */
[----:B------:R-:W-:-:S04]  /*17f60*/  IMAD R7, R28, UR6, RZ ;  /* 0x000000061c077c24 */ /* 0x000fc8000f8e02ff */
[C---:B------:R-:W-:Y:S02]  /*17f70*/  IMAD R7, R5.reuse, UR7, R7 ;  /* 0x0000000705077c24 */ /* 0x040fe4000f8e0207 */
[----:B------:R-:W-:-:S04]  /*17f80*/  IMAD.WIDE.U32 R2, R5, UR6, R2 ;  /* 0x0000000605027c25 */ /* 0x000fc8000f8e0002 */
        /* <DEDUP_REMOVED lines=49> */
.L_x_2692:
        /* <DEDUP_REMOVED lines=11> */
.L_x_2543:
        /* <DEDUP_REMOVED lines=11> */
.L_x_2544:
[----:B------:R2:W-:Y:S01]  /*18400*/  SYNCS.ARRIVE.TRANS64.A1T0 RZ, [R6+URZ+0x13270], RZ ;  /* 0x013270ff06ff79a7 */ /* 0x0005e2000810003f */
[----:B------:R-:W-:Y:S05]  /*18410*/  @!P3 BRA `(.L_x_2545) ;  /* 0x000000000004b947 */ /* 0x000fea0003800000 */
[----:B------:R-:W-:Y:S01]  /*18420*/  BPT.TRAP 0x1 ;  /* 0x000000040000795c */ /* 0x000fe20000300000 */
.L_x_2545:
[----:B------:R-:W3:Y:S01]  /*18430*/  SYNCS.PHASECHK.TRANS64.TRYWAIT P0, [R6+URZ+0x13240], R29 ;  /* 0x0132401d060075a7 */ /* 0x000ee2000800017f */
[----:B------:R-:W-:Y:S04]  /*18440*/  BSSY B0, `(.L_x_2546) ;  /* 0x0000002000007945 */ /* 0x000fe80003800000 */
[----:B---3--:R-:W-:Y:S05]  /*18450*/  @!P0 BRA `(.L_x_2547) ;  /* 0x0000004800a88947 */ /* 0x008fea0003800000 */
.L_x_2693:
[----:B------:R-:W-:Y:S05]  /*18460*/  BSYNC B0 ;  /* 0x0000000000007941 */ /* 0x000fea0003800000 */
.L_x_2546:
        /* <DEDUP_REMOVED lines=59> */
.L_x_2705:
        /* <DEDUP_REMOVED lines=8> */
.L_x_2549:
        /* <DEDUP_REMOVED lines=11> */
.L_x_2550:
[----:B------:R-:W5:Y:S01]  /*18950*/  LDL R0, [R1+0x58] ;  /* 0x0000580001007983 */ /* 0x000f620000100800 */
[----:B------:R0:W-:Y:S01]  /*18960*/  SYNCS.ARRIVE.TRANS64.A1T0 RZ, [R6+URZ+0x13230], RZ ;  /* 0x013230ff06ff79a7 */ /* 0x0001e2000810003f */
[----:B-----5:R-:W-:-:S13]  /*18970*/  ISETP.NE.AND P0, PT, R0, 0x3, PT ;  /* 0x000000030000780c */ /* 0x020fda0003f05270 */
[----:B0-----:R-:W-:Y:S05]  /*18980*/  @!P0 BRA `(.L_x_2551) ;  /* 0x0000000000048947 */ /* 0x001fea0003800000 */
[----:B------:R-:W-:Y:S01]  /*18990*/  BPT.TRAP 0x1 ;  /* 0x000000040000795c */ /* 0x000fe20000300000 */
.L_x_2551:
[----:B------:R-:W-:Y:S01]  /*189a0*/  LOP3.LUT R0, R24, 0x1, RZ, 0x3c, !PT ;  /* 0x0000000118007812 */ /* 0x000fe200078e3cff */
[----:B------:R-:W-:Y:S01]  /*189b0*/  IMAD R2, R21, 0x8, R22 ;  /* 0x0000000815027824 */ /* 0x000fe200078e0216 */
[----:B------:R-:W-:Y:S02]  /*189c0*/  BSSY B0, `(.L_x_2552) ;  /* 0x0000004000007945 */ /* 0x000fe40003800000 */
[----:B------:R-:W-:-:S04]  /*189d0*/  SHF.L.U32 R0, R0, 0x1f, RZ ;  /* 0x0000001f00007819 */ /* 0x000fc800000006ff */
[----:B------:R-:W0:Y:S02]  /*189e0*/  SYNCS.PHASECHK.TRANS64.TRYWAIT P2, [R2+URZ+0x13270], R0 ;  /* 0x01327000020075a7 */ /* 0x000e24000804017f */
[----:B0-----:R-:W-:Y:S05]  /*189f0*/  @!P2 BRA `(.L_x_2553) ;  /* 0x0000004800b0a947 */ /* 0x001fea0003800000 */
.L_x_2706:
[----:B------:R-:W-:Y:S05]  /*18a00*/  BSYNC B0 ;  /* 0x0000000000007941 */ /* 0x000fea0003800000 */
.L_x_2552:
[----:B------:R-:W5:Y:S02]  /*18a10*/  LDL R3, [R1+0x70] ;  /* 0x0000700001037983 */ /* 0x000f640000100800 */
[----:B-----5:R-:W-:-:S13]  /*18a20*/  ISETP.NE.AND P2, PT, R3, 0x3, PT ;  /* 0x000000030300780c */ /* 0x020fda0003f45270 */
[----:B------:R-:W-:Y:S05]  /*18a30*/  @!P2 BRA `(.L_x_2554) ;  /* 0x000000000004a947 */ /* 0x000fea0003800000 */
[----:B------:R-:W-:Y:S01]  /*18a40*/  BPT.TRAP 0x1 ;  /* 0x000000040000795c */ /* 0x000fe20000300000 */
.L_x_2554:
[----:B------:R-:W-:Y:S01]  /*18a50*/  SHF.L.U32 R0, R24, 0x1f, RZ ;  /* 0x0000001f18007819 */ /* 0x000fe200000006ff */
[----:B------:R-:W-:-:S03]  /*18a60*/  IMAD R3, R21, 0x2800, RZ ;  /* 0x0000280015037824 */ /* 0x000fc600078e02ff */
[----:B------:R-:W0:Y:S02]  /*18a70*/  SYNCS.PHASECHK.TRANS64.TRYWAIT P2, [R2+URZ+0x13260], R0 ;  /* 0x01326000020075a7 */ /* 0x000e24000804017f */
[----:B0-----:R-:W-:Y:S05]  /*18a80*/  @!P2 BRA `(.L_x_2555) ;  /* 0x0000004800a0a947 */ /* 0x001fea0003800000 */
.L_x_2707:
[----:B------:R-:W5:Y:S04]  /*18a90*/  LDL R4, [R1+0x38] ;  /* 0x0000380001047983 */ /* 0x000f680000100800 */
[----:B------:R-:W4:Y:S04]  /*18aa0*/  LDL R10, [R1+0x34] ;  /* 0x00003400010a7983 */ /* 0x000f280000100800 */
[----:B------:R-:W4:Y:S01]  /*18ab0*/  LDL R12, [R1+0x70] ;  /* 0x00007000010c7983 */ /* 0x000f220000100800 */
[----:B------:R-:W-:Y:S05]  /*18ac0*/  WARPSYNC.ALL ;  /* 0x0000000000007948 */ /* 0x000fea0003800000 */
[----:B-----5:R-:W-:-:S05]  /*18ad0*/  LOP3.LUT R0, R3, R4, RZ, 0xfc, !PT ;  /* 0x0000000403007212 */ /* 0x020fca00078efcff */
[----:B------:R-:W-:-:S05]  /*18ae0*/  IMAD.IADD R0, R22, 0x1, R0 ;  /* 0x0000000116007824 */ /* 0x000fca00078e0200 */
[----:B--23--:R-:W0:Y:S01]  /*18af0*/  LDSM.16.MT88.4 R4, [R0+0x6000] ;  /* 0x006000000004783b */ /* 0x00ce220000004200 */
[----:B----4-:R-:W-:-:S04]  /*18b00*/  LOP3.LUT R3, R3, R10, RZ, 0xfc, !PT ;  /* 0x0000000a03037212 */ /* 0x010fc800078efcff */
[----:B------:R-:W-:Y:S02]  /*18b10*/  IADD3 R3, R22, R3, RZ ;  /* 0x0000000316037210 */ /* 0x000fe40007ffe0ff */
        /* <DEDUP_REMOVED lines=38> */
.L_x_2556:
[----:B--2---:R2:W-:Y:S01]  /*18d80*/  SYNCS.ARRIVE.TRANS64.A1T0 RZ, [R2+URZ+0x13250], RZ ;  /* 0x013250ff02ff79a7 */ /* 0x0045e2000810003f */
[----:B------:R-:W-:Y:S06]  /*18d90*/  BAR.SYNC.DEFER_BLOCKING 0x2, 0x80 ;  /* 0x0082000000007b1d */ /* 0x000fec0000010000 */
[----:B------:R-:W-:Y:S05]  /*18da0*/  @!P0 BRA `(.L_x_2557) ;  /* 0x0000000000048947 */ /* 0x000fea0003800000 */
[----:B------:R-:W-:Y:S01]  /*18db0*/  BPT.TRAP 0x1 ;  /* 0x000000040000795c */ /* 0x000fe20000300000 */
.L_x_2557:
[----:B------:R-:W3:Y:S01]  /*18dc0*/  LDL R0, [R1+0x28] ;  /* 0x0000280001007983 */ /* 0x000ee20000100800 */
[----:B--2---:R-:W-:-:S03]  /*18dd0*/  VIADD R2, R2, 0x13280 ;  /* 0x0001328002027836 */ /* 0x004fc60000000000 */
[----:B------:R2:W5:Y:S04]  /*18de0*/  LDL R21, [R1] ;  /* 0x0000000001157983 */ /* 0x0005680000100800 */
[----:B------:R2:W5:Y:S01]  /*18df0*/  LDL R24, [R1+0x10] ;  /* 0x0000100001187983 */ /* 0x0005620000100800 */
[----:B---3--:R-:W-:-:S04]  /*18e00*/  PRMT R2, R0, 0x654, R2 ;  /* 0x0000065400027816 */ /* 0x008fc80000000002 */
[----:B------:R2:W-:Y:S01]  /*18e10*/  SYNCS.ARRIVE.TRANS64.RED.A1T0 RZ, [R2+URZ], RZ ;  /* 0x000000ff02ff79a7 */ /* 0x0005e2000810043f */
[----:B------:R-:W-:Y:S05]  /*18e20*/  @P1 BRA `(.L_x_2558) ;  /* 0xffffffe800d81947 */ /* 0x000fea000383ffff */
.L_x_2538:
[----:B0-----:R-:W2:Y:S02]  /*18e30*/  S2R R0, SR_TID.X ;  /* 0x0000000000007919 */ /* 0x001ea40000002100 */
[----:B--2---:R-:W-:Y:S02]  /*18e40*/  LOP3.LUT R2, R0, 0x7f, RZ, 0xc0, !PT ;  /* 0x0000007f00027812 */ /* 0x004fe400078ec0ff */
[----:B------:R-:W2:Y:S01]  /*18e50*/  LDL R0, [R1+0x58] ;  /* 0x0000580001007983 */ /* 0x000ea20000100800 */
[----:B------:R-:W-:Y:S01]  /*18e60*/  BSSY B0, `(.L_x_2559) ;  /* 0x0000010000007945 */ /* 0x000fe20003800000 */
[----:B------:R-:W-:Y:S02]  /*18e70*/  ISETP.NE.AND P1, PT, R2, RZ, PT ;  /* 0x000000ff0200720c */ /* 0x000fe40003f25270 */
[----:B--2---:R-:W-:-:S11]  /*18e80*/  ISETP.NE.AND P0, PT, R0, 0x3, PT ;  /* 0x000000030000780c */ /* 0x004fd60003f05270 */
        /* <DEDUP_REMOVED lines=12> */
[----:B0-----:R-:W-:-:S07]  /*18f50*/  IADD3 R16, R0, UR36, R7 ;  /* 0x0000002400107c10 */ /* 0x001fce000fffe007 */
.L_x_2560:
[----:B------:R-:W-:Y:S05]  /*18f60*/  BSYNC B0 ;  /* 0x0000000000007941 */ /* 0x000fea0003800000 */
.L_x_2559:
[----:B------:R-:W-:Y:S05]  /*18f70*/  @!P0 BRA `(.L_x_2561) ;  /* 0x0000000000048947 */ /* 0x000fea0003800000 */
[----:B------:R-:W-:Y:S01]  /*18f80*/  BPT.TRAP 0x1 ;  /* 0x000000040000795c */ /* 0x000fe20000300000 */
.L_x_2561:
[----:B------:R-:W2:Y:S04]  /*18f90*/  LDL R0, [R1+0x10] ;  /* 0x0000100001007983 */ /* 0x000ea80000100800 */
[----:B------:R-:W3:Y:S01]  /*18fa0*/  LDL R2, [R1] ;  /* 0x0000000001027983 */ /* 0x000ee20000100800 */
[----:B------:R-:W-:Y:S01]  /*18fb0*/  BSSY B0, `(.L_x_2562) ;  /* 0x0000006000007945 */ /* 0x000fe20003800000 */
[----:B--2---:R-:W-:-:S04]  /*18fc0*/  LOP3.LUT R0, R0, 0x1, RZ, 0x3c, !PT ;  /* 0x0000000100007812 */ /* 0x004fc800078e3cff */
[----:B------:R-:W-:Y:S01]  /*18fd0*/  SHF.L.U32 R0, R0, 0x1f, RZ ;  /* 0x0000001f00007819 */ /* 0x000fe200000006ff */
[----:B---3--:R-:W-:-:S04]  /*18fe0*/  IMAD R3, R2, 0x8, R22 ;  /* 0x0000000802037824 */ /* 0x008fc800078e0216 */
[----:B------:R-:W0:Y:S02]  /*18ff0*/  SYNCS.PHASECHK.TRANS64.TRYWAIT P1, [R3+URZ+0x13270], R0 ;  /* 0x01327000030075a7 */ /* 0x000e24000802017f */
[----:B0-----:R-:W-:Y:S05]  /*19000*/  @!P1 BRA `(.L_x_2563) ;  /* 0x0000004400549947 */ /* 0x001fea0003800000 */
.L_x_2708:
[----:B------:R-:W-:Y:S05]  /*19010*/  BSYNC B0 ;  /* 0x0000000000007941 */ /* 0x000fea0003800000 */
.L_x_2562:
[----:B------:R-:W2:Y:S02]  /*19020*/  LDL R2, [R1+0x70] ;  /* 0x0000700001027983 */ /* 0x000ea40000100800 */
[----:B--2---:R-:W-:-:S13]  /*19030*/  ISETP.NE.AND P1, PT, R2, 0x3, PT ;  /* 0x000000030200780c */ /* 0x004fda0003f25270 */
[----:B------:R-:W-:Y:S05]  /*19040*/  @!P1 BRA `(.L_x_2564) ;  /* 0x0000000000049947 */ /* 0x000fea0003800000 */
[----:B------:R-:W-:Y:S01]  /*19050*/  BPT.TRAP 0x1 ;  /* 0x000000040000795c */ /* 0x000fe20000300000 */
.L_x_2564:
[----:B0-----:R-:W2:Y:S02]  /*19060*/  LDL R0, [R1+0x10] ;  /* 0x0000100001007983 */ /* 0x001ea40000100800 */
[----:B--2---:R-:W-:-:S04]  /*19070*/  SHF.L.U32 R0, R0, 0x1f, RZ ;  /* 0x0000001f00007819 */ /* 0x004fc800000006ff */
[----:B------:R-:W0:Y:S02]  /*19080*/  SYNCS.PHASECHK.TRANS64.TRYWAIT P1, [R3+URZ+0x13260], R0 ;  /* 0x01326000030075a7 */ /* 0x000e24000802017f */
[----:B0-----:R-:W-:Y:S05]  /*19090*/  @!P1 BRA `(.L_x_2565) ;  /* 0x0000004400449947 */ /* 0x001fea0003800000 */
.L_x_2709:
[----:B------:R-:W2:Y:S04]  /*190a0*/  LDL R12, [R1] ;  /* 0x00000000010c7983 */ /* 0x000ea80000100800 */
[----:B------:R-:W3:Y:S04]  /*190b0*/  LDL R4, [R1+0x38] ;  /* 0x0000380001047983 */ /* 0x000ee80000100800 */
[----:B------:R-:W4:Y:S04]  /*190c0*/  LDL R10, [R1+0x34] ;  /* 0x00003400010a7983 */ /* 0x000f280000100800 */
[----:B------:R-:W4:Y:S01]  /*190d0*/  LDL R13, [R1+0x70] ;  /* 0x00007000010d7983 */ /* 0x000f220000100800 */
[----:B------:R-:W-:Y:S05]  /*190e0*/  WARPSYNC.ALL ;  /* 0x0000000000007948 */ /* 0x000fea0003800000 */
[----:B--2---:R-:W-:-:S05]  /*190f0*/  IMAD R2, R12, 0x2800, RZ ;  /* 0x000028000c027824 */ /* 0x004fca00078e02ff */
[----:B---3--:R-:W-:-:S05]  /*19100*/  LOP3.LUT R5, R2, R4, RZ, 0xfc, !PT ;  /* 0x0000000402057212 */ /* 0x008fca00078efcff */
[----:B0-----:R-:W-:-:S05]  /*19110*/  IMAD.IADD R0, R22, 0x1, R5 ;  /* 0x0000000116007824 */ /* 0x001fca00078e0205 */
[----:B------:R-:W0:Y:S01]  /*19120*/  LDSM.16.MT88.4 R4, [R0+0x6000] ;  /* 0x006000000004783b */ /* 0x000e220000004200 */
        /* <DEDUP_REMOVED lines=40> */
.L_x_2566:
[----:B--2---:R2:W-:Y:S01]  /*193b0*/  SYNCS.ARRIVE.TRANS64.A1T0 RZ, [R3+URZ+0x13250], RZ ;  /* 0x013250ff03ff79a7 */ /* 0x0045e2000810003f */
[----:B------:R-:W-:Y:S06]  /*193c0*/  BAR.SYNC.DEFER_BLOCKING 0x2, 0x80 ;  /* 0x0082000000007b1d */ /* 0x000fec0000010000 */
[----:B------:R-:W-:Y:S05]  /*193d0*/  @!P0 BRA `(.L_x_2567) ;  /* 0x0000000000048947 */ /* 0x000fea0003800000 */
[----:B------:R-:W-:Y:S01]  /*193e0*/  BPT.TRAP 0x1 ;  /* 0x000000040000795c */ /* 0x000fe20000300000 */
.L_x_2567:
        /* <DEDUP_REMOVED lines=12> */
.L_x_2508:
        /* <DEDUP_REMOVED lines=9> */
[----:B------:R3:W4:Y:S01]  /*19540*/  LDS.128 R16, [R22+0x132d0] ;  /* 0x0132d00016107984 */ /* 0x0007220000000c00 */
[----:B------:R-:W-:Y:S06]  /*19550*/  BAR.ARV 0x4, 0x200 ;  /* 0x0108000000007b1d */ /* 0x000fec0000002000 */
[----:B------:R-:W-:Y:S05]  /*19560*/  BRA `(.L_x_2569) ;  /* 0x0000000800d47947 */ /* 0x000fea0003800000 */
.L_x_2568:
[----:B--2---:R-:W0:Y:S01]  /*19570*/  S2R R0, SR_TID.X ;  /* 0x0000000000007919 */ /* 0x004e220000002100 */
[----:B------:R-:W-:Y:S01]  /*19580*/  UMOV UR4, 0xffffffff ;  /* 0xffffffff00047882 */ /* 0x000fe20000000000 */
[----:B0-----:R-:W-:-:S04]  /*19590*/  LOP3.LUT R4, R0, 0x1f, RZ, 0xc0, !PT ;  /* 0x0000001f00047812 */ /* 0x001fc800078ec0ff */
[----:B------:R-:W-:Y:S01]  /*195a0*/  ISETP.NE.AND P0, PT, R4, 0x1f, PT ;  /* 0x0000001f0400780c */ /* 0x000fe20003f05270 */
[----:B------:R-:W-:-:S12]  /*195b0*/  BRA.DIV UR4, `(.L_x_2570) ;  /* 0x0000004204107947 */ /* 0x000fd8000b800000 */
[----:B------:R-:W-:Y:S01]  /*195c0*/  IMAD.IADD R5, R19, 0x1, R4 ;  /* 0x0000000113057824 */ /* 0x000fe200078e0204 */
        /* <DEDUP_REMOVED lines=29> */
[----:B------:R0:W2:Y:S02]  /*197a0*/  SHFL.IDX PT, R14, R3, 0x1f, 0x1f ;  /* 0x03e01f00030e7f89 */ /* 0x0000a400000e0000 */
.L_x_2719:
[----:B------:R-:W-:Y:S02]  /*197b0*/  ULDC UR4, c[0x0][0xc38] ;  /* 0x00030e0000047ab9 */ /* 0x000fe40000000800 */
[----:B------:R-:W-:-:S04]  /*197c0*/  IMAD.U32 R4, RZ, RZ, UR4 ;  /* 0x00000004ff047e24 */ /* 0x000fc8000f8e00ff */
[----:B--2---:R-:W-:-:S04]  /*197d0*/  IMAD R16, R14, R4, RZ ;  /* 0x000000040e107224 */ /* 0x004fc800078e02ff */
[----:B------:R-:W-:-:S05]  /*197e0*/  IMAD.IADD R5, R5, 0x1, R16 ;  /* 0x0000000105057824 */ /* 0x000fca00078e0210 */
[----:B------:R-:W-:-:S13]  /*197f0*/  ISETP.GT.AND P6, PT, R5, R0, PT ;  /* 0x000000000500720c */ /* 0x000fda0003fc4270 */
[----:B------:R-:W-:Y:S05]  /*19800*/  @P6 BRA `(.L_x_2571) ;  /* 0x00000000009c6947 */ /* 0x000fea0003800000 */
.L_x_2576:
[----:B------:R-:W2:Y:S01]  /*19810*/  LDC R2, c[0x0][0xc3c] ;  /* 0x00030f00ff027b82 */ /* 0x000ea20000000800 */
[----:B------:R-:W-:-:S05]  /*19820*/  VIADD R19, R19, 0x1f ;  /* 0x0000001f13137836 */ /* 0x000fca0000000000 */
[----:B--2---:R-:W-:-:S13]  /*19830*/  ISETP.GE.AND P6, PT, R19, R2, PT ;  /* 0x000000021300720c */ /* 0x004fda0003fc6270 */
        /* <DEDUP_REMOVED lines=11> */
.L_x_2574:
[----:B------:R-:W-:Y:S05]  /*198f0*/  BSYNC B0 ;  /* 0x0000000000007941 */ /* 0x000fea0003800000 */
.L_x_2573:
        /* <DEDUP_REMOVED lines=18> */
.L_x_2727:
[----:B------:R-:W-:Y:S02]  /*19a20*/  ULDC UR4, c[0x0][0xc38] ;  /* 0x00030e0000047ab9 */ /* 0x000fe40000000800 */
[----:B------:R-:W-:-:S05]  /*19a30*/  MOV R4, UR4 ;  /* 0x0000000400047c02 */ /* 0x000fca0008000f00 */
[----:B--2---:R-:W-:-:S04]  /*19a40*/  IMAD R16, R14, R4, RZ ;  /* 0x000000040e107224 */ /* 0x004fc800078e02ff */
[----:B------:R-:W-:-:S05]  /*19a50*/  IMAD.IADD R5, R16, 0x1, R5 ;  /* 0x0000000110057824 */ /* 0x000fca00078e0205 */
[----:B------:R-:W-:-:S13]  /*19a60*/  ISETP.GT.AND P6, PT, R5, R0, PT ;  /* 0x000000000500720c */ /* 0x000fda0003fc4270 */
[----:B------:R-:W-:Y:S05]  /*19a70*/  @!P6 BRA `(.L_x_2576) ;  /* 0xfffffffc0064e947 */ /* 0x000fea000383ffff */
.L_x_2571:
[----:B------:R-:W-:Y:S01]  /*19a80*/  IMAD.IADD R16, R5, 0x1, -R16 ;  /* 0x0000000105107824 */ /* 0x000fe200078e0a10 */
[----:B------:R-:W-:-:S03]  /*19a90*/  UMOV UR4, 0xffffffff ;  /* 0xffffffff00047882 */ /* 0x000fc60000000000 */
[----:B------:R-:W-:-:S05]  /*19aa0*/  IMAD R5, R3, R4, R16 ;  /* 0x0000000403057224 */ /* 0x000fca00078e0210 */
[----:B------:R-:W-:Y:S01]  /*19ab0*/  ISETP.GT.AND P6, PT, R5, R0, PT ;  /* 0x000000000500720c */ /* 0x000fe20003fc4270 */
[----:B------:R-:W-:-:S12]  /*19ac0*/  BRA.DIV UR4, `(.L_x_2577) ;  /* 0x0000004204b07947 */ /* 0x000fd8000b800000 */
[----:B------:R-:W-:-:S04]  /*19ad0*/  VOTE.ANY R5, PT, !P6 ;  /* 0x0000000000057806 */ /* 0x000fc800070e0100 */
[----:B------:R-:W2:Y:S02]  /*19ae0*/  POPC R6, R5 ;  /* 0x0000000500067309 */ /* 0x000ea40000000000 */
[----:B--2---:R2:W3:Y:S02]  /*19af0*/  SHFL.IDX PT, R17, R2, R6, 0x1f ;  /* 0x00001f0602117589 */ /* 0x0044e400000e0000 */
.L_x_2731:
[----:B------:R-:W-:Y:S01]  /*19b00*/  ISETP.NE.AND P0, PT, R5, RZ, PT ;  /* 0x000000ff0500720c */ /* 0x000fe20003f05270 */
[----:B------:R-:W-:-:S12]  /*19b10*/  IMAD.MOV.U32 R5, RZ, RZ, RZ ;  /* 0x000000ffff057224 */ /* 0x000fd800078e00ff */
[----:B------:R-:W-:Y:S05]  /*19b20*/  @!P0 BRA `(.L_x_2578) ;  /* 0x0000000000108947 */ /* 0x000fea0003800000 */
[----:B------:R-:W-:Y:S01]  /*19b30*/  UMOV UR4, 0xffffffff ;  /* 0xffffffff00047882 */ /* 0x000fe20000000000 */
[----:B------:R-:W-:Y:S02]  /*19b40*/  VIADD R12, R6, 0xffffffff ;  /* 0xffffffff060c7836 */ /* 0x000fe40000000000 */
[----:B------:R-:W-:Y:S05]  /*19b50*/  BRA.DIV UR4, `(.L_x_2579) ;  /* 0x0000004204d47947 */ /* 0x000fea000b800000 */
[----:B------:R4:W0:Y:S02]  /*19b60*/  SHFL.IDX PT, R5, R3, R12, 0x1f ;  /* 0x00001f0c03057589 */ /* 0x00082400000e0000 */
.L_x_2578:
[----:B0-2-4-:R-:W0:Y:S01]  /*19b70*/  LDC.64 R2, c[0x0][0xc90] ;  /* 0x00032400ff027b82 */ /* 0x015e220000000a00 */
[----:B------:R-:W-:-:S04]  /*19b80*/  IMAD.IADD R19, R6, 0x1, R19 ;  /* 0x0000000106137824 */ /* 0x000fc800078e0213 */
[----:B0-----:R-:W-:-:S05]  /*19b90*/  IMAD.WIDE R2, R19, 0x4, R2 ;  /* 0x0000000413027825 */ /* 0x001fca00078e0202 */
[----:B------:R-:W3:Y:S01]  /*19ba0*/  LDG.E R7, desc[UR40][R2.64] ;  /* 0x0000002802077981 */ /* 0x000ee2000c1e1900 */
[----:B------:R-:W-:-:S04]  /*19bb0*/  IMAD R16, R5, R4, R16 ;  /* 0x0000000405107224 */ /* 0x000fc800078e0210 */
[----:B------:R-:W-:Y:S02]  /*19bc0*/  IMAD.IADD R0, R0, 0x1, -R16 ;  /* 0x0000000100007824 */ /* 0x000fe400078e0a10 */
[----:B---3--:R-:W-:-:S05]  /*19bd0*/  IMAD R6, R17, R7, RZ ;  /* 0x0000000711067224 */ /* 0x008fca00078e02ff */
        /* <DEDUP_REMOVED lines=53> */
[----:B------:R-:W-:Y:S02]  /*19f30*/  @!P1 LOP3.LUT R2, RZ, R4, RZ, 0x33, !PT ;  /* 0x00000004ff029212 */ /* 0x000fe400078e33ff */
[----:B------:R-:W-:-:S05]  /*19f40*/  IADD3 R4, -R4, RZ, RZ ;  /* 0x000000ff04047210 */ /* 0x000fca0007ffe1ff */
[----:B------:R-:W-:Y:S01]  /*19f50*/  IMAD R18, R2, R4, R5 ;  /* 0x0000000402127224 */ /* 0x000fe200078e0205 */
[----:B------:R-:W-:-:S05]  /*19f60*/  LOP3.LUT R2, RZ, R2, RZ, 0x33, !PT ;  /* 0x00000002ff027212 */ /* 0x000fca00078e33ff */
[----:B------:R-:W-:Y:S01]  /*19f70*/  IMAD.IADD R17, R17, 0x1, R2 ;  /* 0x0000000111117824 */ /* 0x000fe200078e0202 */
[----:B------:R-:W-:Y:S06]  /*19f80*/  BRA `(.L_x_2580) ;  /* 0x00000000001c7947 */ /* 0x000fec0003800000 */
.L_x_2572:
[----:B------:R-:W-:Y:S01]  /*19f90*/  UMOV UR4, URZ ;  /* 0x0000003f00047c82 */ /* 0x000fe20008000000 */
[----:B------:R-:W-:Y:S01]  /*19fa0*/  UMOV UR5, URZ ;  /* 0x0000003f00057c82 */ /* 0x000fe20008000000 */
[----:B------:R-:W-:Y:S01]  /*19fb0*/  ULDC UR6, c[0x0][0xc3c] ;  /* 0x00030f0000067ab9 */ /* 0x000fe20000000800 */
[----:B------:R-:W-:Y:S02]  /*19fc0*/  IMAD.MOV.U32 R16, RZ, RZ, R0 ;  /* 0x000000ffff107224 */ /* 0x000fe400078e0000 */
[----:B------:R-:W-:Y:S02]  /*19fd0*/  IMAD.U32 R17, RZ, RZ, UR4 ;  /* 0x00000004ff117e24 */ /* 0x000fe4000f8e00ff */
[----:B------:R-:W-:Y:S02]  /*19fe0*/  IMAD.U32 R18, RZ, RZ, UR5 ;  /* 0x00000005ff127e24 */ /* 0x000fe4000f8e00ff */
[----:B------:R-:W-:-:S07]  /*19ff0*/  IMAD.U32 R19, RZ, RZ, UR6 ;  /* 0x00000006ff137e24 */ /* 0x000fce000f8e00ff */
.L_x_2580:
[----:B------:R2:W3:Y:S01]  /*1a000*/  LDL R2, [R1+0x28] ;  /* 0x0000280001027983 */ /* 0x0004e20000100800 */
[----:B------:R-:W4:Y:S01]  /*1a010*/  S2R R0, SR_TID.X ;  /* 0x0000000000007919 */ /* 0x000f220000002100 */
[----:B------:R-:W-:Y:S05]  /*1a020*/  WARPSYNC.ALL ;  /* 0x0000000000007948 */ /* 0x000fea0003800000 */
[----:B----4-:R-:W-:Y:S01]  /*1a030*/  LOP3.LUT R0, R0, 0x1f, RZ, 0xc0, !PT ;  /* 0x0000001f00007812 */ /* 0x010fe200078ec0ff */
[----:B------:R-:W-:Y:S03]  /*1a040*/  BAR.SYNC.DEFER_BLOCKING 0x4, 0x200 ;  /* 0x0108000000007b1d */ /* 0x000fe60000010000 */
[----:B------:R-:W-:-:S13]  /*1a050*/  ISETP.NE.AND P0, PT, R0, RZ, PT ;  /* 0x000000ff0000720c */ /* 0x000fda0003f05270 */
[----:B------:R-:W-:Y:S01]  /*1a060*/  @!P0 MOV R0, 0x400 ;  /* 0x0000040000008802 */ /* 0x000fe20000000f00 */
[----:B---3--:R-:W3:Y:S03]  /*1a070*/  @!P0 S2R R2, SR_CgaCtaId ;  /* 0x0000000000028919 */ /* 0x008ee60000008800 */
[----:B---3--:R-:W-:Y:S01]  /*1a080*/  @!P0 LEA R22, R2, R0, 0x18 ;  /* 0x0000000002168211 */ /* 0x008fe200078ec0ff */
[----:B------:R2:W-:Y:S04]  /*1a090*/  @!P0 STL [R1+0x28], R2 ;  /* 0x0000280201008387 */ /* 0x0005e80000100800 */
[----:B------:R2:W-:Y:S01]  /*1a0a0*/  @!P0 STS.128 [R22+0x132d0], R16 ;  /* 0x0132d01016008388 */ /* 0x0005e20000000c00 */
[----:B------:R-:W-:Y:S06]  /*1a0b0*/  BAR.ARV 0x5, 0x200 ;  /* 0x0148000000007b1d */ /* 0x000fec0000002000 */
.L_x_2569:
[----:B------:R-:W-:Y:S02]  /*1a0c0*/  ULDC UR4, c[0x0][0xc3c] ;  /* 0x00030f0000047ab9 */ /* 0x000fe40000000800 */
[----:B----4-:R-:W-:-:S13]  /*1a0d0*/  ISETP.GE.AND P0, PT, R19, UR4, PT ;  /* 0x0000000413007c0c */ /* 0x010fda000bf06270 */
[----:B------:R-:W-:Y:S05]  /*1a0e0*/  @!P0 BRA `(.L_x_2581) ;  /* 0xffffff9c00408947 */ /* 0x000fea000383ffff */
[----:B------:R-:W-:Y:S05]  /*1a0f0*/  BSYNC B7 ;  /* 0x0000000000077941 */ /* 0x000fea0003800000 */
.L_x_2471:
[----:B---3--:R-:W3:Y:S01]  /*1a100*/  LDL.LU R0, [R1+0x64] ;  /* 0x0000640001007983 */ /* 0x008ee20000300800 */
[----:B------:R-:W-:Y:S01]  /*1a110*/  BSSY B0, `(.L_x_2582) ;  /* 0x000000b000007945 */ /* 0x000fe20003800000 */
[----:B------:R-:W4:Y:S01]  /*1a120*/  S2R R5, SR_CgaCtaId ;  /* 0x0000000000057919 */ /* 0x000f220000008800 */
[----:B---3--:R-:W-:-:S05]  /*1a130*/  VIADD R0, R0, 0x1 ;  /* 0x0000000100007836 */ /* 0x008fca0000000000 */
[----:B--2---:R-:W-:-:S04]  /*1a140*/  LEA.HI R2, R0, R0, RZ, 0x1 ;  /* 0x0000000000027211 */ /* 0x004fc800078f08ff */
[----:B0-----:R-:W-:Y:S02]  /*1a150*/  LOP3.LUT R3, R2, 0xfffffffe, RZ, 0xc0, !PT ;  /* 0xfffffffe02037812 */ /* 0x001fe400078ec0ff */
[----:B------:R-:W-:-:S03]  /*1a160*/  MOV R2, 0x400 ;  /* 0x0000040000027802 */ /* 0x000fc60000000f00 */
[----:B------:R-:W-:Y:S01]  /*1a170*/  IMAD.IADD R0, R0, 0x1, -R3 ;  /* 0x0000000100007824 */ /* 0x000fe200078e0a03 */
[----:B----4-:R-:W-:-:S04]  /*1a180*/  LEA R5, R5, R2, 0x18 ;  /* 0x0000000205057211 */ /* 0x010fc800078ec0ff */
[----:B------:R-:W-:-:S04]  /*1a190*/  SHF.L.U32 R0, R0, 0x1f, RZ ;  /* 0x0000001f00007819 */ /* 0x000fc800000006ff */
[----:B------:R-:W0:Y:S02]  /*1a1a0*/  SYNCS.PHASECHK.TRANS64.TRYWAIT P0, [R5+URZ+0x13220], R0 ;  /* 0x01322000050075a7 */ /* 0x000e24000800017f */
[----:B0-----:R-:W-:Y:S05]  /*1a1b0*/  @!P0 BRA `(.L_x_2583) ;  /* 0x0000003c00648947 */ /* 0x001fea0003800000 */
.L_x_2734:
[----:B------:R-:W-:Y:S05]  /*1a1c0*/  BSYNC B0 ;  /* 0x0000000000007941 */ /* 0x000fea0003800000 */
.L_x_2582:
[----:B------:R-:W-:-:S03]  /*1a1d0*/  UMOV UR4, 0xffffffff ;  /* 0xffffffff00047882 */ /* 0x000fc60000000000 */
[----:B------:R-:W-:Y:S05]  /*1a1e0*/  BRA.DIV UR4, `(.L_x_2584) ;  /* 0x0000003e046c7947 */ /* 0x000fea000b800000 */
[----:B0-----:R-:W0:Y:S02]  /*1a1f0*/  S2R R0, SR_TID.X ;  /* 0x0000000000007919 */ /* 0x001e240000002100 */
[----:B0-----:R-:W-:-:S04]  /*1a200*/  SHF.R.U32.HI R0, RZ, 0x5, R0 ;  /* 0x00000005ff007819 */ /* 0x001fc80000011600 */
[----:B------:R-:W-:-:S05]  /*1a210*/  LOP3.LUT R0, R0, 0x3, RZ, 0xc0, !PT ;  /* 0x0000000300007812 */ /* 0x000fca00078ec0ff */
[----:B------:R0:W2:Y:S02]  /*1a220*/  SHFL.IDX PT, R14, R0, RZ, 0x1f ;  /* 0x00001fff000e7589 */ /* 0x0000a400000e0000 */
.L_x_2737:
[----:B--2---:R-:W-:-:S13]  /*1a230*/  ISETP.NE.AND P0, PT, R14, RZ, PT ;  /* 0x000000ff0e00720c */ /* 0x004fda0003f05270 */
[----:B------:R-:W-:Y:S05]  /*1a240*/  @P0 BRA `(.L_x_2345) ;  /* 0x0000000000b40947 */ /* 0x000fea0003800000 */
[----:B------:R-:W-:-:S03]  /*1a250*/  UMOV UR4, 0xffffffff ;  /* 0xffffffff00047882 */ /* 0x000fc60000000000 */
[----:B------:R-:W-:Y:S05]  /*1a260*/  BRA.DIV UR4, `(.L_x_2585) ;  /* 0x0000003e04807947 */ /* 0x000fea000b800000 */
[----:B------:R-:W-:-:S13]  /*1a270*/  ELECT P6, URZ, PT ;  /* 0x00000000003f782f */ /* 0x000fda00038c0000 */
.L_x_2740:
[----:B------:R-:W-:Y:S05]  /*1a280*/  @!P6 BRA `(.L_x_2345) ;  /* 0x0000000000a4e947 */ /* 0x000fea0003800000 */
[----:B0-----:R-:W2:Y:S02]  /*1a290*/  LDL.LU R0, [R1+0x30] ;  /* 0x0000300001007983 */ /* 0x001ea40000300800 */
[----:B--2---:R-:W-:-:S04]  /*1a2a0*/  LOP3.LUT R0, R0, 0x2, RZ, 0xfc, !PT ;  /* 0x0000000200007812 */ /* 0x004fc800078efcff */
[----:B------:R-:W-:-:S13]  /*1a2b0*/  ISETP.NE.AND P0, PT, R0, 0x3, PT ;  /* 0x000000030000780c */ /* 0x000fda0003f05270 */
[----:B------:R-:W-:Y:S05]  /*1a2c0*/  @!P0 BRA `(.L_x_2586) ;  /* 0x0000000000048947 */ /* 0x000fea0003800000 */
[----:B------:R-:W-:Y:S01]  /*1a2d0*/  BPT.TRAP 0x1 ;  /* 0x000000040000795c */ /* 0x000fe20000300000 */
.L_x_2586:
        /* <DEDUP_REMOVED lines=9> */
.L_x_2741:
[----:B------:R-:W2:Y:S01]  /*1a370*/  LDL.LU R6, [R1+0x10] ;  /* 0x0000100001067983 */ /* 0x000ea20000300800 */
[----:B------:R-:W-:Y:S02]  /*1a380*/  SEL R0, R0, RZ, P2 ;  /* 0x000000ff00007207 */ /* 0x000fe40001000000 */
[----:B--2---:R-:W-:Y:S01]  /*1a390*/  LOP3.LUT R2, R6, R2, RZ, 0x3c, !PT ;  /* 0x0000000206027212 */ /* 0x004fe200078e3cff */
[----:B------:R-:W-:Y:S06]  /*1a3a0*/  @!P0 BRA `(.L_x_2588) ;  /* 0x0000000000048947 */ /* 0x000fec0003800000 */
[----:B------:R-:W-:Y:S01]  /*1a3b0*/  BPT.TRAP 0x1 ;  /* 0x000000040000795c */ /* 0x000fe20000300000 */
.L_x_2588:
[----:B------:R-:W-:Y:S01]  /*1a3c0*/  IMAD R5, R0, 0x8, R5 ;  /* 0x0000000800057824 */ /* 0x000fe200078e0205 */
[----:B------:R-:W-:-:S04]  /*1a3d0*/  SHF.L.U32 R0, R2, 0x1f, RZ ;  /* 0x0000001f02007819 */ /* 0x000fc800000006ff */
[----:B------:R-:W2:Y:S02]  /*1a3e0*/  SYNCS.PHASECHK.TRANS64.TRYWAIT P1, [R5+URZ+0x13240], R0 ;  /* 0x01324000050075a7 */ /* 0x000ea4000802017f */
[----:B--2---:R-:W-:Y:S05]  /*1a3f0*/  @!P1 BRA `(.L_x_2589) ;  /* 0x0000003c00509947 */ /* 0x004fea0003800000 */
.L_x_2742:
[----:B------:R-:W-:Y:S05]  /*1a400*/  @!P0 BRA `(.L_x_2590) ;  /* 0x0000000000048947 */ /* 0x000fea0003800000 */
[----:B------:R-:W-:Y:S01]  /*1a410*/  BPT.TRAP 0x1 ;  /* 0x000000040000795c */ /* 0x000fe20000300000 */
.L_x_2590:
[----:B------:R-:W3:Y:S02]  /*1a420*/  SYNCS.PHASECHK.TRANS64.TRYWAIT P1, [R4+URZ+0x13260], R3 ;  /* 0x01326003040075a7 */ /* 0x000ee4000802017f */
[----:B---3--:R-:W-:Y:S05]  /*1a430*/  @!P1 BRA `(.L_x_2591) ;  /* 0x0000003c00549947 */ /* 0x008fea0003800000 */
.L_x_2743:
[----:B------:R-:W-:Y:S05]  /*1a440*/  @!P0 BRA `(.L_x_2592) ;  /* 0x0000000000048947 */ /* 0x000fea0003800000 */
[----:B------:R-:W-:Y:S01]  /*1a450*/  BPT.TRAP 0x1 ;  /* 0x000000040000795c */ /* 0x000fe20000300000 */
.L_x_2592:
[----:B------:R-:W4:Y:S02]  /*1a460*/  SYNCS.PHASECHK.TRANS64.TRYWAIT P1, [R5+URZ+0x13260], R0 ;  /* 0x01326000050075a7 */ /* 0x000f24000802017f */
[----:B----4-:R-:W-:Y:S05]  /*1a470*/  @!P1 BRA `(.L_x_2593) ;  /* 0x0000003c00589947 */ /* 0x010fea0003800000 */
.L_x_2744:
[----:B------:R-:W-:Y:S05]  /*1a480*/  @!P0 BRA `(.L_x_2594) ;  /* 0x0000000000048947 */ /* 0x000fea0003800000 */
[----:B------:R-:W-:Y:S01]  /*1a490*/  BPT.TRAP 0x1 ;  /* 0x000000040000795c */ /* 0x000fe20000300000 */
.L_x_2594:
[----:B------:R-:W0:Y:S02]  /*1a4a0*/  SYNCS.PHASECHK.TRANS64.TRYWAIT P1, [R4+URZ+0x13280], R3 ;  /* 0x01328003040075a7 */ /* 0x000e24000802017f */
[----:B0-----:R-:W-:Y:S05]  /*1a4b0*/  @!P1 BRA `(.L_x_2595) ;  /* 0x0000003c005c9947 */ /* 0x001fea0003800000 */
.L_x_2745:
[----:B------:R-:W-:Y:S05]  /*1a4c0*/  @!P0 BRA `(.L_x_2596) ;  /* 0x0000000000048947 */ /* 0x000fea0003800000 */
[----:B------:R-:W-:Y:S01]  /*1a4d0*/  BPT.TRAP 0x1 ;  /* 0x000000040000795c */ /* 0x000fe20000300000 */
.L_x_2596:
[----:B------:R0:W0:Y:S02]  /*1a4e0*/  SYNCS.PHASECHK.TRANS64.TRYWAIT P0, [R5+URZ+0x13280], R0 ;  /* 0x01328000050075a7 */ /* 0x000024000800017f */
[----:B0-----:R-:W-:Y:S05]  /*1a4f0*/  @!P0 NANOSLEEP.SYNCS 0x989680 ;  /* 0x009896800000895d */ /* 0x001fea0003900000 */
[----:B------:R-:W0:Y:S02]  /*1a500*/  @!P0 SYNCS.PHASECHK.TRANS64 P0, [R5+URZ+0x13280], R0 ;  /* 0x01328000050085a7 */ /* 0x000e24000800007f */
[----:B0-----:R-:W-:Y:S05]  /*1a510*/  @!P0 BRA `(.L_x_2596) ;  /* 0xfffffffc00f08947 */ /* 0x001fea000383ffff */
.L_x_2345:
[----:B------:R-:W-:Y:S05]  /*1a520*/  BSYNC B8 ;  /* 0x0000000000087941 */ /* 0x000fea0003800000 */
.L_x_2342:
[----:B------:R-:W-:Y:S05]  /*1a530*/  EXIT ;  /* 0x000000000000794d */ /* 0x000fea0003800000 */
.L_x_2361:
[----:B0-----:R0:W1:Y:S02]  /*1a540*/  SYNCS.PHASECHK.TRANS64.TRYWAIT P5, [R65+URZ+0x13290], R66 ;  /* 0x01329042410075a7 */ /* 0x00106400080a017f */
[----:B-1----:R-:W-:Y:S05]  /*1a550*/  @!P5 NANOSLEEP.SYNCS 0x989680 ;  /* 0x009896800000d95d */ /* 0x002fea0003900000 */
[----:B------:R-:W1:Y:S02]  /*1a560*/  @!P5 SYNCS.PHASECHK.TRANS64 P5, [R65+URZ+0x13290], R66 ;  /* 0x013290424100d5a7 */ /* 0x000e6400080a007f */
[----:B-1----:R-:W-:Y:S05]  /*1a570*/  @!P5 BRA `(.L_x_2361) ;  /* 0xfffffffc00f0d947 */ /* 0x002fea000383ffff */
[----:B------:R-:W-:Y:S05]  /*1a580*/  BRA `(.L_x_2597) ;  /* 0xfffffe80007c7947 */ /* 0x000fea000383ffff */
.L_x_2362:
[----:B------:R-:W-:Y:S01]  /*1a590*/  BSSY B1, `(.L_x_2598) ;  /* 0x0000007000017945 */ /* 0x000fe20003800000 */
[----:B------:R-:W-:Y:S02]  /*1a5a0*/  IMAD.MOV.U32 R12, RZ, RZ, RZ ;  /* 0x000000ffff0c7224 */ /* 0x000fe400078e00ff */
[----:B------:R-:W-:Y:S02]  /*1a5b0*/  IMAD.MOV.U32 R11, RZ, RZ, 0x1e1f ;  /* 0x00001e1fff0b7424 */ /* 0x000fe400078e00ff */
[----:B------:R-:W-:-:S07]  /*1a5c0*/  IMAD.MOV.U32 R15, RZ, RZ, -0x1 ;  /* 0xffffffffff0f7424 */ /* 0x000fce00078e00ff */
[----:B0-----:R-:W-:Y:S05]  /*1a5d0*/  WARPSYNC.COLLECTIVE R15, `(.L_x_2599) ;  /* 0x000000000f087348 */ /* 0x001fea0003c00000 */
[----:B------:R1:W2:Y:S02]  /*1a5e0*/  SHFL.IDX P6, R14, R13, R12, R11 ;  /* 0x0000000c0d0e7389 */ /* 0x0002a400000c000b */
[----:B012---:R-:W-:Y:S01]  /*1a5f0*/  ENDCOLLECTIVE ;  /* 0x000000000000791b */ /* 0x007fe20003800000 */
.L_x_2599:
[----:B------:R-:W-:Y:S05]  /*1a600*/  BSYNC B1 ;  /* 0x0000000000017941 */ /* 0x000fea0003800000 */
.L_x_2598:
        /* <DEDUP_REMOVED lines=8> */
.L_x_2600:
[----:B------:R-:W-:Y:S05]  /*1a690*/  BRA `(.L_x_2601) ;  /* 0xfffffe80004c7947 */ /* 0x000fea000383ffff */
.L_x_2372:
[----:B0-----:R0:W1:Y:S02]  /*1a6a0*/  SYNCS.PHASECHK.TRANS64.TRYWAIT P6, [R65+URZ+0x13290], R66 ;  /* 0x01329042410075a7 */ /* 0x00106400080c017f */
[----:B-1----:R-:W-:Y:S05]  /*1a6b0*/  @!P6 NANOSLEEP.SYNCS 0x989680 ;  /* 0x009896800000e95d */ /* 0x002fea0003900000 */
[----:B------:R-:W1:Y:S02]  /*1a6c0*/  @!P6 SYNCS.PHASECHK.TRANS64 P6, [R65+URZ+0x13290], R66 ;  /* 0x013290424100e5a7 */ /* 0x000e6400080c007f */
[----:B-1----:R-:W-:Y:S05]  /*1a6d0*/  @!P6 BRA `(.L_x_2372) ;  /* 0xfffffffc00f0e947 */ /* 0x002fea000383ffff */
[----:B------:R-:W-:Y:S05]  /*1a6e0*/  BRA `(.L_x_2602) ;  /* 0xfffffe9000807947 */ /* 0x000fea000383ffff */
.L_x_2373:
[----:B------:R-:W-:Y:S01]  /*1a6f0*/  BSSY B1, `(.L_x_2603) ;  /* 0x0000007000017945 */ /* 0x000fe20003800000 */
[----:B------:R-:W-:Y:S02]  /*1a700*/  IMAD.MOV.U32 R12, RZ, RZ, RZ ;  /* 0x000000ffff0c7224 */ /* 0x000fe400078e00ff */
[----:B------:R-:W-:Y:S02]  /*1a710*/  IMAD.MOV.U32 R11, RZ, RZ, 0x1e1f ;  /* 0x00001e1fff0b7424 */ /* 0x000fe400078e00ff */
[----:B------:R-:W-:-:S07]  /*1a720*/  IMAD.MOV.U32 R15, RZ, RZ, -0x1 ;  /* 0xffffffffff0f7424 */ /* 0x000fce00078e00ff */
[----:B0-----:R-:W-:Y:S05]  /*1a730*/  WARPSYNC.COLLECTIVE R15, `(.L_x_2604) ;  /* 0x000000000f087348 */ /* 0x001fea0003c00000 */
[----:B------:R1:W2:Y:S02]  /*1a740*/  SHFL.IDX P6, R14, R13, R12, R11 ;  /* 0x0000000c0d0e7389 */ /* 0x0002a400000c000b */
[----:B012---:R-:W-:Y:S01]  /*1a750*/  ENDCOLLECTIVE ;  /* 0x000000000000791b */ /* 0x007fe20003800000 */
.L_x_2604:
[----:B------:R-:W-:Y:S05]  /*1a760*/  BSYNC B1 ;  /* 0x0000000000017941 */ /* 0x000fea0003800000 */
.L_x_2603:
        /* <DEDUP_REMOVED lines=8> */
.L_x_2605:
[----:B------:R-:W-:Y:S01]  /*1a7f0*/  IMAD.MOV.U32 R70, RZ, RZ, R14 ;  /* 0x000000ffff467224 */ /* 0x000fe200078e000e */
[----:B------:R-:W-:Y:S06]  /*1a800*/  BRA `(.L_x_2606) ;  /* 0xfffffe90004c7947 */ /* 0x000fec000383ffff */
.L_x_2378:
[----:B0-----:R0:W1:Y:S02]  /*1a810*/  SYNCS.PHASECHK.TRANS64.TRYWAIT P3, [R65+URZ+0x13290], R66 ;  /* 0x01329042410075a7 */ /* 0x001064000806017f */
[----:B-1----:R-:W-:Y:S05]  /*1a820*/  @!P3 NANOSLEEP.SYNCS 0x989680 ;  /* 0x009896800000b95d */ /* 0x002fea0003900000 */
[----:B------:R-:W1:Y:S02]  /*1a830*/  @!P3 SYNCS.PHASECHK.TRANS64 P3, [R65+URZ+0x13290], R66 ;  /* 0x013290424100b5a7 */ /* 0x000e64000806007f */
[----:B-1----:R-:W-:Y:S05]  /*1a840*/  @!P3 BRA `(.L_x_2378) ;  /* 0xfffffffc00f0b947 */ /* 0x002fea000383ffff */
[----:B------:R-:W-:Y:S05]  /*1a850*/  BRA `(.L_x_2607) ;  /* 0xfffffea000207947 */ /* 0x000fea000383ffff */
.L_x_2379:
[----:B------:R-:W-:Y:S01]  /*1a860*/  BSSY B1, `(.L_x_2608) ;  /* 0x0000007000017945 */ /* 0x000fe20003800000 */
[----:B------:R-:W-:Y:S02]  /*1a870*/  IMAD.MOV.U32 R12, RZ, RZ, RZ ;  /* 0x000000ffff0c7224 */ /* 0x000fe400078e00ff */
[----:B------:R-:W-:Y:S02]  /*1a880*/  IMAD.MOV.U32 R11, RZ, RZ, 0x1e1f ;  /* 0x00001e1fff0b7424 */ /* 0x000fe400078e00ff */
[----:B------:R-:W-:-:S07]  /*1a890*/  IMAD.MOV.U32 R15, RZ, RZ, -0x1 ;  /* 0xffffffffff0f7424 */ /* 0x000fce00078e00ff */
[----:B0-----:R-:W-:Y:S05]  /*1a8a0*/  WARPSYNC.COLLECTIVE R15, `(.L_x_2609) ;  /* 0x000000000f087348 */ /* 0x001fea0003c00000 */
[----:B------:R1:W2:Y:S02]  /*1a8b0*/  SHFL.IDX P6, R14, R13, R12, R11 ;  /* 0x0000000c0d0e7389 */ /* 0x0002a400000c000b */
[----:B012---:R-:W-:Y:S01]  /*1a8c0*/  ENDCOLLECTIVE ;  /* 0x000000000000791b */ /* 0x007fe20003800000 */
.L_x_2609:
[----:B------:R-:W-:Y:S05]  /*1a8d0*/  BSYNC B1 ;  /* 0x0000000000017941 */ /* 0x000fea0003800000 */
.L_x_2608:
        /* <DEDUP_REMOVED lines=8> */
.L_x_2610:
[----:B------:R-:W-:Y:S05]  /*1a960*/  BRA `(.L_x_2611) ;  /* 0xfffffea000587947 */ /* 0x000fea000383ffff */
.L_x_2383:
[----:B-1----:R1:W4:Y:S02]  /*1a970*/  SYNCS.PHASECHK.TRANS64.TRYWAIT P4, [R65+URZ+0x132b0], R66 ;  /* 0x0132b042410075a7 */ /* 0x002324000808017f */
[----:B----4-:R-:W-:Y:S05]  /*1a980*/  @!P4 NANOSLEEP.SYNCS 0x989680 ;  /* 0x009896800000c95d */ /* 0x010fea0003900000 */
[----:B------:R-:W4:Y:S02]  /*1a990*/  @!P4 SYNCS.PHASECHK.TRANS64 P4, [R65+URZ+0x132b0], R66 ;  /* 0x0132b0424100c5a7 */ /* 0x000f24000808007f */
[----:B----4-:R-:W-:Y:S05]  /*1a9a0*/  @!P4 BRA `(.L_x_2383) ;  /* 0xfffffffc00f0c947 */ /* 0x010fea000383ffff */
[----:B------:R-:W-:Y:S05]  /*1a9b0*/  BRA `(.L_x_2612) ;  /* 0xfffffea000d07947 */ /* 0x000fea000383ffff */
.L_x_2401:
[----:B------:R-:W-:Y:S01]  /*1a9c0*/  BSSY B1, `(.L_x_2613) ;  /* 0x0000007000017945 */ /* 0x000fe20003800000 */
[----:B------:R-:W-:Y:S02]  /*1a9d0*/  IMAD.MOV.U32 R12, RZ, RZ, RZ ;  /* 0x000000ffff0c7224 */ /* 0x000fe400078e00ff */
[----:B------:R-:W-:Y:S02]  /*1a9e0*/  IMAD.MOV.U32 R11, RZ, RZ, 0x1e1f ;  /* 0x00001e1fff0b7424 */ /* 0x000fe400078e00ff */
[----:B------:R-:W-:-:S07]  /*1a9f0*/  IMAD.MOV.U32 R15, RZ, RZ, -0x1 ;  /* 0xffffffffff0f7424 */ /* 0x000fce00078e00ff */
[----:B------:R-:W-:Y:S05]  /*1aa00*/  WARPSYNC.COLLECTIVE R15, `(.L_x_2614) ;  /* 0x000000000f087348 */ /* 0x000fea0003c00000 */
[----:B------:R0:W1:Y:S02]  /*1aa10*/  SHFL.IDX P6, R14, R13, R12, R11 ;  /* 0x0000000c0d0e7389 */ /* 0x00006400000c000b */
[----:B01----:R-:W-:Y:S01]  /*1aa20*/  ENDCOLLECTIVE ;  /* 0x000000000000791b */ /* 0x003fe20003800000 */
.L_x_2614:
[----:B------:R-:W-:Y:S05]  /*1aa30*/  BSYNC B1 ;  /* 0x0000000000017941 */ /* 0x000fea0003800000 */
.L_x_2613:
        /* <DEDUP_REMOVED lines=8> */
.L_x_2615:
[----:B------:R-:W-:Y:S02]  /*1aac0*/  IMAD.MOV.U32 R13, RZ, RZ, R4 ;  /* 0x000000ffff0d7224 */ /* 0x000fe400078e0004 */
[----:B------:R-:W-:-:S07]  /*1aad0*/  IMAD.MOV.U32 R3, RZ, RZ, R14 ;  /* 0x000000ffff037224 */ /* 0x000fce00078e000e */
[----:B------:R-:W-:Y:S05]  /*1aae0*/  WARPSYNC.COLLECTIVE R15, `(.L_x_2616) ;  /* 0x000000000f087348 */ /* 0x000fea0003c00000 */
[----:B------:R0:W1:Y:S02]  /*1aaf0*/  SHFL.IDX P6, R14, R13, R12, R11 ;  /* 0x0000000c0d0e7389 */ /* 0x00006400000c000b */
[----:B01----:R-:W-:Y:S01]  /*1ab00*/  ENDCOLLECTIVE ;  /* 0x000000000000791b */ /* 0x003fe20003800000 */
.L_x_2616:
[----:B------:R-:W-:Y:S02]  /*1ab10*/  IMAD.MOV.U32 R13, RZ, RZ, R5 ;  /* 0x000000ffff0d7224 */ /* 0x000fe400078e0005 */
[----:B------:R-:W-:-:S07]  /*1ab20*/  IMAD.MOV.U32 R4, RZ, RZ, R14 ;  /* 0x000000ffff047224 */ /* 0x000fce00078e000e */
[----:B------:R-:W-:Y:S05]  /*1ab30*/  WARPSYNC.COLLECTIVE R15, `(.L_x_2617) ;  /* 0x000000000f087348 */ /* 0x000fea0003c00000 */
[----:B------:R0:W1:Y:S02]  /*1ab40*/  SHFL.IDX P6, R14, R13, R12, R11 ;  /* 0x0000000c0d0e7389 */ /* 0x00006400000c000b */
[----:B01----:R-:W-:Y:S01]  /*1ab50*/  ENDCOLLECTIVE ;  /* 0x000000000000791b */ /* 0x003fe20003800000 */
.L_x_2617:
[----:B------:R-:W-:Y:S05]  /*1ab60*/  BRA `(.L_x_2618) ;  /* 0xfffffeb000947947 */ /* 0x000fea000383ffff */
.L_x_2405:
[----:B-1----:R1:W2:Y:S02]  /*1ab70*/  SYNCS.PHASECHK.TRANS64.TRYWAIT P0, [R18+URZ+0x13200], R5 ;  /* 0x01320005120075a7 */ /* 0x0022a4000800017f */
[----:B--2---:R-:W-:Y:S05]  /*1ab80*/  @!P0 NANOSLEEP.SYNCS 0x989680 ;  /* 0x009896800000895d */ /* 0x004fea0003900000 */
[----:B------:R-:W2:Y:S02]  /*1ab90*/  @!P0 SYNCS.PHASECHK.TRANS64 P0, [R18+URZ+0x13200], R5 ;  /* 0x01320005120085a7 */ /* 0x000ea4000800007f */
[----:B--2---:R-:W-:Y:S05]  /*1aba0*/  @!P0 BRA `(.L_x_2405) ;  /* 0xfffffffc00f08947 */ /* 0x004fea000383ffff */
[----:B------:R-:W-:Y:S05]  /*1abb0*/  BRA `(.L_x_2619) ;  /* 0xfffffeb400347947 */ /* 0x000fea000383ffff */
.L_x_2409:
[----:B------:R-:W-:Y:S01]  /*1abc0*/  BSSY B1, `(.L_x_2620) ;  /* 0x0000007000017945 */ /* 0x000fe20003800000 */
[----:B------:R-:W-:Y:S02]  /*1abd0*/  IMAD.MOV.U32 R12, RZ, RZ, RZ ;  /* 0x000000ffff0c7224 */ /* 0x000fe400078e00ff */
[----:B------:R-:W-:Y:S02]  /*1abe0*/  IMAD.MOV.U32 R11, RZ, RZ, 0x1e1f ;  /* 0x00001e1fff0b7424 */ /* 0x000fe400078e00ff */
[----:B------:R-:W-:-:S07]  /*1abf0*/  IMAD.MOV.U32 R15, RZ, RZ, -0x1 ;  /* 0xffffffffff0f7424 */ /* 0x000fce00078e00ff */
[----:B------:R-:W-:Y:S05]  /*1ac00*/  WARPSYNC.COLLECTIVE R15, `(.L_x_2621) ;  /* 0x000000000f087348 */ /* 0x000fea0003c00000 */
[----:B------:R0:W1:Y:S02]  /*1ac10*/  SHFL.IDX P6, R14, R13, R12, R11 ;  /* 0x0000000c0d0e7389 */ /* 0x00006400000c000b */
[----:B01----:R-:W-:Y:S01]  /*1ac20*/  ENDCOLLECTIVE ;  /* 0x000000000000791b */ /* 0x003fe20003800000 */
.L_x_2621:
[----:B------:R-:W-:Y:S05]  /*1ac30*/  BSYNC B1 ;  /* 0x0000000000017941 */ /* 0x000fea0003800000 */
.L_x_2620:
        /* <DEDUP_REMOVED lines=8> */
.L_x_2622:
[----:B------:R-:W-:Y:S02]  /*1acc0*/  IMAD.MOV.U32 R13, RZ, RZ, R25 ;  /* 0x000000ffff0d7224 */ /* 0x000fe400078e0019 */
[----:B------:R-:W-:-:S07]  /*1acd0*/  IMAD.MOV.U32 R21, RZ, RZ, R14 ;  /* 0x000000ffff157224 */ /* 0x000fce00078e000e */
[----:B------:R-:W-:Y:S05]  /*1ace0*/  WARPSYNC.COLLECTIVE R15, `(.L_x_2623) ;  /* 0x000000000f087348 */ /* 0x000fea0003c00000 */
[----:B------:R0:W1:Y:S02]  /*1acf0*/  SHFL.IDX P6, R14, R13, R12, R11 ;  /* 0x0000000c0d0e7389 */ /* 0x00006400000c000b */
[----:B01----:R-:W-:Y:S01]  /*1ad00*/  ENDCOLLECTIVE ;  /* 0x000000000000791b */ /* 0x003fe20003800000 */
.L_x_2623:
[----:B------:R-:W-:Y:S02]  /*1ad10*/  IMAD.MOV.U32 R13, RZ, RZ, R0 ;  /* 0x000000ffff0d7224 */ /* 0x000fe400078e0000 */
[----:B------:R-:W-:-:S07]  /*1ad20*/  IMAD.MOV.U32 R25, RZ, RZ, R14 ;  /* 0x000000ffff197224 */ /* 0x000fce00078e000e */
[----:B------:R-:W-:Y:S05]  /*1ad30*/  WARPSYNC.COLLECTIVE R15, `(.L_x_2624) ;  /* 0x000000000f087348 */ /* 0x000fea0003c00000 */
[----:B------:R0:W1:Y:S02]  /*1ad40*/  SHFL.IDX P6, R14, R13, R12, R11 ;  /* 0x0000000c0d0e7389 */ /* 0x00006400000c000b */
[----:B01----:R-:W-:Y:S01]  /*1ad50*/  ENDCOLLECTIVE ;  /* 0x000000000000791b */ /* 0x003fe20003800000 */
.L_x_2624:
[----:B------:R-:W-:Y:S05]  /*1ad60*/  BRA `(.L_x_2625) ;  /* 0xfffffec400547947 */ /* 0x000fea000383ffff */
.L_x_2413:
[----:B-1----:R1:W2:Y:S02]  /*1ad70*/  SYNCS.PHASECHK.TRANS64.TRYWAIT P1, [R18+URZ+0x13200], R27 ;  /* 0x0132001b120075a7 */ /* 0x0022a4000802017f */
[----:B--2---:R-:W-:Y:S05]  /*1ad80*/  @!P1 NANOSLEEP.SYNCS 0x989680 ;  /* 0x009896800000995d */ /* 0x004fea0003900000 */
[----:B------:R-:W2:Y:S02]  /*1ad90*/  @!P1 SYNCS.PHASECHK.TRANS64 P1, [R18+URZ+0x13200], R27 ;  /* 0x0132001b120095a7 */ /* 0x000ea4000802007f */
[----:B--2---:R-:W-:Y:S05]  /*1ada0*/  @!P1 BRA `(.L_x_2413) ;  /* 0xfffffffc00f09947 */ /* 0x004fea000383ffff */
[----:B------:R-:W-:Y:S05]  /*1adb0*/  BRA `(.L_x_2626) ;  /* 0xfffffec400d87947 */ /* 0x000fea000383ffff */
.L_x_2417:
[----:B-1----:R1:W3:Y:S02]  /*1adc0*/  SYNCS.PHASECHK.TRANS64.TRYWAIT P1, [R12+URZ+0x13230], R3 ;  /* 0x013230030c0075a7 */ /* 0x0022e4000802017f */
[----:B---3--:R-:W-:Y:S05]  /*1add0*/  @!P1 NANOSLEEP.SYNCS 0x989680 ;  /* 0x009896800000995d */ /* 0x008fea0003900000 */
[----:B------:R-:W3:Y:S02]  /*1ade0*/  @!P1 SYNCS.PHASECHK.TRANS64 P1, [R12+URZ+0x13230], R3 ;  /* 0x013230030c0095a7 */ /* 0x000ee4000802007f */
[----:B---3--:R-:W-:Y:S05]  /*1adf0*/  @!P1 BRA `(.L_x_2417) ;  /* 0xfffffffc00f09947 */ /* 0x008fea000383ffff */
[----:B------:R-:W-:Y:S05]  /*1ae00*/  BRA `(.L_x_2416) ;  /* 0xfffffed800247947 */ /* 0x000fea000383ffff */
.L_x_2425:
[----:B-1----:R1:W2:Y:S02]  /*1ae10*/  SYNCS.PHASECHK.TRANS64.TRYWAIT P1, [R0+URZ+0x13230], R3 ;  /* 0x01323003000075a7 */ /* 0x0022a4000802017f */
[----:B--2---:R-:W-:Y:S05]  /*1ae20*/  @!P1 NANOSLEEP.SYNCS 0x989680 ;  /* 0x009896800000995d */ /* 0x004fea0003900000 */
[----:B------:R-:W2:Y:S02]  /*1ae30*/  @!P1 SYNCS.PHASECHK.TRANS64 P1, [R0+URZ+0x13230], R3 ;  /* 0x01323003000095a7 */ /* 0x000ea4000802007f */
[----:B--2---:R-:W-:Y:S05]  /*1ae40*/  @!P1 BRA `(.L_x_2425) ;  /* 0xfffffffc00f09947 */ /* 0x004fea000383ffff */
[----:B------:R-:W-:Y:S05]  /*1ae50*/  BRA `(.L_x_2424) ;  /* 0xffffff0400347947 */ /* 0x000fea000383ffff */
.L_x_2430:
[----:B-1----:R1:W2:Y:S02]  /*1ae60*/  SYNCS.PHASECHK.TRANS64.TRYWAIT P1, [R15+URZ+0x13250], R3 ;  /* 0x013250030f0075a7 */ /* 0x0022a4000802017f */
[----:B--2---:R-:W-:Y:S05]  /*1ae70*/  @!P1 NANOSLEEP.SYNCS 0x989680 ;  /* 0x009896800000995d */ /* 0x004fea0003900000 */
[----:B------:R-:W2:Y:S02]  /*1ae80*/  @!P1 SYNCS.PHASECHK.TRANS64 P1, [R15+URZ+0x13250], R3 ;  /* 0x013250030f0095a7 */ /* 0x000ea4000802007f */
[----:B--2---:R-:W-:Y:S05]  /*1ae90*/  @!P1 BRA `(.L_x_2430) ;  /* 0xfffffffc00f09947 */ /* 0x004fea000383ffff */
[----:B------:R-:W-:Y:S05]  /*1aea0*/  BRA `(.L_x_2429) ;  /* 0xffffff0800a47947 */ /* 0x000fea000383ffff */
.L_x_2440:
[----:B-1----:R1:W2:Y:S02]  /*1aeb0*/  SYNCS.PHASECHK.TRANS64.TRYWAIT P1, [R12+URZ+0x13230], R13 ;  /* 0x0132300d0c0075a7 */ /* 0x0022a4000802017f */
[----:B--2---:R-:W-:Y:S05]  /*1aec0*/  @!P1 NANOSLEEP.SYNCS 0x989680 ;  /* 0x009896800000995d */ /* 0x004fea0003900000 */
[----:B------:R-:W2:Y:S02]  /*1aed0*/  @!P1 SYNCS.PHASECHK.TRANS64 P1, [R12+URZ+0x13230], R13 ;  /* 0x0132300d0c0095a7 */ /* 0x000ea4000802007f */
[----:B--2---:R-:W-:Y:S05]  /*1aee0*/  @!P1 BRA `(.L_x_2440) ;  /* 0xfffffffc00f09947 */ /* 0x004fea000383ffff */
[----:B------:R-:W-:Y:S05]  /*1aef0*/  BRA `(.L_x_2439) ;  /* 0xffffff3400607947 */ /* 0x000fea000383ffff */
.L_x_2445:
[----:B-1----:R1:W2:Y:S02]  /*1af00*/  SYNCS.PHASECHK.TRANS64.TRYWAIT P1, [R15+URZ+0x13250], R3 ;  /* 0x013250030f0075a7 */ /* 0x0022a4000802017f */
[----:B--2---:R-:W-:Y:S05]  /*1af10*/  @!P1 NANOSLEEP.SYNCS 0x989680 ;  /* 0x009896800000995d */ /* 0x004fea0003900000 */
[----:B------:R-:W2:Y:S02]  /*1af20*/  @!P1 SYNCS.PHASECHK.TRANS64 P1, [R15+URZ+0x13250], R3 ;  /* 0x013250030f0095a7 */ /* 0x000ea4000802007f */
[----:B--2---:R-:W-:Y:S05]  /*1af30*/  @!P1 BRA `(.L_x_2445) ;  /* 0xfffffffc00f09947 */ /* 0x004fea000383ffff */
[----:B------:R-:W-:Y:S05]  /*1af40*/  BRA `(.L_x_2444) ;  /* 0xffffff3800d07947 */ /* 0x000fea000383ffff */
.L_x_2453:
[----:B-1----:R1:W2:Y:S02]  /*1af50*/  SYNCS.PHASECHK.TRANS64.TRYWAIT P1, [R10+URZ+0x13250], R5 ;  /* 0x013250050a0075a7 */ /* 0x0022a4000802017f */
[----:B--2---:R-:W-:Y:S05]  /*1af60*/  @!P1 NANOSLEEP.SYNCS 0x989680 ;  /* 0x009896800000995d */ /* 0x004fea0003900000 */
[----:B------:R-:W2:Y:S02]  /*1af70*/  @!P1 SYNCS.PHASECHK.TRANS64 P1, [R10+URZ+0x13250], R5 ;  /* 0x013250050a0095a7 */ /* 0x000ea4000802007f */
[----:B--2---:R-:W-:Y:S05]  /*1af80*/  @!P1 BRA `(.L_x_2453) ;  /* 0xfffffffc00f09947 */ /* 0x004fea000383ffff */
[----:B------:R-:W-:Y:S05]  /*1af90*/  BRA `(.L_x_2452) ;  /* 0xffffff58003c7947 */ /* 0x000fea000383ffff */
.L_x_2477:
        /* <DEDUP_REMOVED lines=11> */
.L_x_2628:
[----:B------:R-:W-:Y:S05]  /*1b050*/  BSYNC B1 ;  /* 0x0000000000017941 */ /* 0x000fea0003800000 */
.L_x_2627:
[----:B------:R-:W-:Y:S05]  /*1b060*/  BRA `(.L_x_2629) ;  /* 0xffffff9400487947 */ /* 0x000fea000383ffff */
.L_x_2479:
[----:B------:R-:W-:Y:S01]  /*1b070*/  BSSY B1, `(.L_x_2630) ;  /* 0x0000006000017945 */ /* 0x000fe20003800000 */
[----:B------:R-:W-:-:S07]  /*1b080*/  IMAD.MOV.U32 R15, RZ, RZ, -0x1 ;  /* 0xffffffffff0f7424 */ /* 0x000fce00078e00ff */
[----:B01----:R-:W-:Y:S05]  /*1b090*/  WARPSYNC.COLLECTIVE R15, `(.L_x_2631) ;  /* 0x000000000f0c7348 */ /* 0x003fea0003c00000 */
[----:B------:R-:W-:Y:S02]  /*1b0a0*/  ELECT P6, UR62, PT ;  /* 0x00000000003e782f */ /* 0x000fe400038c0000 */
[----:B------:R-:W-:Y:S01]  /*1b0b0*/  MOV R14, UR62 ;  /* 0x0000003e000e7c02 */ /* 0x000fe20008000f00 */
[----:B01----:R-:W-:Y:S10]  /*1b0c0*/  ENDCOLLECTIVE ;  /* 0x000000000000791b */ /* 0x003ff40003800000 */
.L_x_2631:
[----:B------:R-:W-:Y:S05]  /*1b0d0*/  BSYNC B1 ;  /* 0x0000000000017941 */ /* 0x000fea0003800000 */
.L_x_2630:
[----:B------:R-:W-:Y:S05]  /*1b0e0*/  BRA `(.L_x_2478) ;  /* 0xffffff9400407947 */ /* 0x000fea000383ffff */
.L_x_2481:
[----:B0-----:R0:W2:Y:S02]  /*1b0f0*/  SYNCS.PHASECHK.TRANS64.TRYWAIT P0, [R22+URZ+0x13220], R5 ;  /* 0x01322005160075a7 */ /* 0x0010a4000800017f */
[----:B--2---:R-:W-:Y:S05]  /*1b100*/  @!P0 NANOSLEEP.SYNCS 0x989680 ;  /* 0x009896800000895d */ /* 0x004fea0003900000 */
[----:B------:R-:W2:Y:S02]  /*1b110*/  @!P0 SYNCS.PHASECHK.TRANS64 P0, [R22+URZ+0x13220], R5 ;  /* 0x01322005160085a7 */ /* 0x000ea4000800007f */
[----:B--2---:R-:W-:Y:S05]  /*1b120*/  @!P0 BRA `(.L_x_2481) ;  /* 0xfffffffc00f08947 */ /* 0x004fea000383ffff */
[----:B------:R-:W-:Y:S05]  /*1b130*/  BRA `(.L_x_2632) ;  /* 0xffffff9400507947 */ /* 0x000fea000383ffff */
.L_x_2485:
[----:B0-----:R0:W1:Y:S02]  /*1b140*/  SYNCS.PHASECHK.TRANS64.TRYWAIT P0, [R5+URZ+0x132a0], R9 ;  /* 0x0132a009050075a7 */ /* 0x001064000800017f */
[----:B-1----:R-:W-:Y:S05]  /*1b150*/  @!P0 NANOSLEEP.SYNCS 0x989680 ;  /* 0x009896800000895d */ /* 0x002fea0003900000 */
[----:B------:R-:W1:Y:S02]  /*1b160*/  @!P0 SYNCS.PHASECHK.TRANS64 P0, [R5+URZ+0x132a0], R9 ;  /* 0x0132a009050085a7 */ /* 0x000e64000800007f */
[----:B-1----:R-:W-:Y:S05]  /*1b170*/  @!P0 BRA `(.L_x_2485) ;  /* 0xfffffffc00f08947 */ /* 0x002fea000383ffff */
[----:B------:R-:W-:Y:S05]  /*1b180*/  BRA `(.L_x_2633) ;  /* 0xffffff9400707947 */ /* 0x000fea000383ffff */
.L_x_2490:
[----:B-1----:R1:W2:Y:S02]  /*1b190*/  SYNCS.PHASECHK.TRANS64.TRYWAIT P0, [R5+URZ+0x132c0], R9 ;  /* 0x0132c009050075a7 */ /* 0x0022a4000800017f */
[----:B--2---:R-:W-:Y:S05]  /*1b1a0*/  @!P0 NANOSLEEP.SYNCS 0x989680 ;  /* 0x009896800000895d */ /* 0x004fea0003900000 */
[----:B------:R-:W2:Y:S02]  /*1b1b0*/  @!P0 SYNCS.PHASECHK.TRANS64 P0, [R5+URZ+0x132c0], R9 ;  /* 0x0132c009050085a7 */ /* 0x000ea4000800007f */
[----:B--2---:R-:W-:Y:S05]  /*1b1c0*/  @!P0 BRA `(.L_x_2490) ;  /* 0xfffffffc00f08947 */ /* 0x004fea000383ffff */
[----:B------:R-:W-:Y:S05]  /*1b1d0*/  BRA `(.L_x_2634) ;  /* 0xffffff9400f07947 */ /* 0x000fea000383ffff */
.L_x_2497:
[----:B0-----:R0:W2:Y:S02]  /*1b1e0*/  SYNCS.PHASECHK.TRANS64.TRYWAIT P1, [R5+URZ+0x132a0], R6 ;  /* 0x0132a006050075a7 */ /* 0x0010a4000802017f */
[----:B--2---:R-:W-:Y:S05]  /*1b1f0*/  @!P1 NANOSLEEP.SYNCS 0x989680 ;  /* 0x009896800000995d */ /* 0x004fea0003900000 */
[----:B------:R-:W2:Y:S02]  /*1b200*/  @!P1 SYNCS.PHASECHK.TRANS64 P1, [R5+URZ+0x132a0], R6 ;  /* 0x0132a006050095a7 */ /* 0x000ea4000802007f */
[----:B--2---:R-:W-:Y:S05]  /*1b210*/  @!P1 BRA `(.L_x_2497) ;  /* 0xfffffffc00f09947 */ /* 0x004fea000383ffff */
[----:B------:R-:W-:Y:S05]  /*1b220*/  BRA `(.L_x_2635) ;  /* 0xffffff9800c47947 */ /* 0x000fea000383ffff */
.L_x_2502:
[----:B-1----:R1:W2:Y:S02]  /*1b230*/  SYNCS.PHASECHK.TRANS64.TRYWAIT P1, [R5+URZ+0x132c0], R6 ;  /* 0x0132c006050075a7 */ /* 0x0022a4000802017f */
[----:B--2---:R-:W-:Y:S05]  /*1b240*/  @!P1 NANOSLEEP.SYNCS 0x989680 ;  /* 0x009896800000995d */ /* 0x004fea0003900000 */
[----:B------:R-:W2:Y:S02]  /*1b250*/  @!P1 SYNCS.PHASECHK.TRANS64 P1, [R5+URZ+0x132c0], R6 ;  /* 0x0132c006050095a7 */ /* 0x000ea4000802007f */
[----:B--2---:R-:W-:Y:S05]  /*1b260*/  @!P1 BRA `(.L_x_2502) ;  /* 0xfffffffc00f09947 */ /* 0x004fea000383ffff */
[----:B------:R-:W-:Y:S05]  /*1b270*/  BRA `(.L_x_2636) ;  /* 0xffffff9c00407947 */ /* 0x000fea000383ffff */
.L_x_2517:
        /* <DEDUP_REMOVED lines=10> */
.L_x_2638:
[----:B------:R-:W-:Y:S05]  /*1b320*/  BSYNC B0 ;  /* 0x0000000000007941 */ /* 0x000fea0003800000 */
.L_x_2637:
[----:B------:R-:W-:Y:S05]  /*1b330*/  BRA `(.L_x_2639) ;  /* 0xffffffa800dc7947 */ /* 0x000fea000383ffff */
.L_x_2520:
[----:B0-----:R-:W2:Y:S02]  /*1b340*/  LDL R0, [R1+0x50] ;  /* 0x0000500001007983 */ /* 0x001ea40000100800 */
[----:B--2---:R0:W1:Y:S02]  /*1b350*/  SYNCS.PHASECHK.TRANS64.TRYWAIT P0, [R6+URZ+0x13280], R0 ;  /* 0x01328000060075a7 */ /* 0x004064000800017f */
[----:B-1----:R-:W-:Y:S05]  /*1b360*/  @!P0 NANOSLEEP.SYNCS 0x989680 ;  /* 0x009896800000895d */ /* 0x002fea0003900000 */
[----:B------:R-:W1:Y:S02]  /*1b370*/  @!P0 SYNCS.PHASECHK.TRANS64 P0, [R6+URZ+0x13280], R0 ;  /* 0x01328000060085a7 */ /* 0x000e64000800007f */
[----:B-1----:R-:W-:Y:S05]  /*1b380*/  @!P0 BRA `(.L_x_2520) ;  /* 0xfffffffc00ec8947 */ /* 0x002fea000383ffff */
[----:B------:R-:W-:Y:S05]  /*1b390*/  BRA `(.L_x_2640) ;  /* 0xffffffac00007947 */ /* 0x000fea000383ffff */
.L_x_2521:
        /* <DEDUP_REMOVED lines=8> */
.L_x_2642:
[----:B------:R-:W-:Y:S05]  /*1b420*/  BSYNC B0 ;  /* 0x0000000000007941 */ /* 0x000fea0003800000 */
.L_x_2641:
[----:B------:R-:W-:Y:S01]  /*1b430*/  IMAD.MOV.U32 R13, RZ, RZ, R0 ;  /* 0x000000ffff0d7224 */ /* 0x000fe200078e0000 */
[----:B------:R-:W-:Y:S01]  /*1b440*/  ISETP.GE.AND P3, PT, R7, 0x81, PT ;  /* 0x000000810700780c */ /* 0x000fe20003f66270 */
        /* <DEDUP_REMOVED lines=10> */
.L_x_2643:
[----:B------:R-:W-:Y:S01]  /*1b4f0*/  @P3 LOP3.LUT R23, R23, 0x8, RZ, 0xfc, !PT ;  /* 0x0000000817173812 */ /* 0x000fe200078efcff */
[----:B------:R-:W-:Y:S02]  /*1b500*/  IMAD.MOV.U32 R13, RZ, RZ, R2 ;  /* 0x000000ffff0d7224 */ /* 0x000fe400078e0002 */
[----:B------:R-:W-:Y:S02]  /*1b510*/  IMAD.MOV.U32 R12, RZ, RZ, 0x1 ;  /* 0x00000001ff0c7424 */ /* 0x000fe400078e00ff */
[----:B------:R-:W-:-:S07]  /*1b520*/  IMAD.MOV.U32 R3, RZ, RZ, R14 ;  /* 0x000000ffff037224 */ /* 0x000fce00078e000e */
[----:B------:R-:W-:Y:S05]  /*1b530*/  WARPSYNC.COLLECTIVE R15, `(.L_x_2644) ;  /* 0x000000000f087348 */ /* 0x000fea0003c00000 */
[----:B------:R0:W1:Y:S02]  /*1b540*/  SHFL.IDX P6, R14, R13, R12, R11 ;  /* 0x0000000c0d0e7389 */ /* 0x00006400000c000b */
[----:B01----:R-:W-:Y:S01]  /*1b550*/  ENDCOLLECTIVE ;  /* 0x000000000000791b */ /* 0x003fe20003800000 */
.L_x_2644:
[----:B------:R-:W-:Y:S01]  /*1b560*/  IADD3 R26, P1, R21, R3, RZ ;  /* 0x00000003151a7210 */ /* 0x000fe20007f3e0ff */
[----:B------:R-:W-:-:S03]  /*1b570*/  IMAD.IADD R3, R22, 0x1, R20 ;  /* 0x0000000116037824 */ /* 0x000fc600078e0214 */
[----:B------:R-:W-:Y:S02]  /*1b580*/  IADD3.X R27, RZ, R10, RZ, P1, !PT ;  /* 0x0000000aff1b7210 */ /* 0x000fe40000ffe4ff */
        /* <DEDUP_REMOVED lines=10> */
.L_x_2645:
[----:B------:R-:W-:Y:S02]  /*1b630*/  IMAD.MOV.U32 R13, RZ, RZ, R2 ;  /* 0x000000ffff0d7224 */ /* 0x000fe400078e0002 */
[----:B------:R-:W-:Y:S02]  /*1b640*/  IMAD.MOV.U32 R12, RZ, RZ, 0x2 ;  /* 0x00000002ff0c7424 */ /* 0x000fe400078e00ff */
[----:B------:R-:W-:-:S07]  /*1b650*/  IMAD.MOV.U32 R10, RZ, RZ, R14 ;  /* 0x000000ffff0a7224 */ /* 0x000fce00078e000e */
[----:B------:R-:W-:Y:S05]  /*1b660*/  WARPSYNC.COLLECTIVE R15, `(.L_x_2646) ;  /* 0x000000000f087348 */ /* 0x000fea0003c00000 */
[----:B------:R0:W1:Y:S02]  /*1b670*/  SHFL.IDX P6, R14, R13, R12, R11 ;  /* 0x0000000c0d0e7389 */ /* 0x00006400000c000b */
[----:B01----:R-:W-:Y:S01]  /*1b680*/  ENDCOLLECTIVE ;  /* 0x000000000000791b */ /* 0x003fe20003800000 */
.L_x_2646:
        /* <DEDUP_REMOVED lines=12> */
.L_x_2647:
[----:B------:R-:W-:Y:S02]  /*1b750*/  IMAD.MOV.U32 R13, RZ, RZ, R2 ;  /* 0x000000ffff0d7224 */ /* 0x000fe400078e0002 */
[----:B------:R-:W-:Y:S02]  /*1b760*/  IMAD.MOV.U32 R12, RZ, RZ, 0x3 ;  /* 0x00000003ff0c7424 */ /* 0x000fe400078e00ff */
[----:B------:R-:W-:-:S07]  /*1b770*/  IMAD.MOV.U32 R10, RZ, RZ, R14 ;  /* 0x000000ffff0a7224 */ /* 0x000fce00078e000e */
[----:B------:R-:W-:Y:S05]  /*1b780*/  WARPSYNC.COLLECTIVE R15, `(.L_x_2648) ;  /* 0x000000000f087348 */ /* 0x000fea0003c00000 */
[----:B------:R0:W1:Y:S02]  /*1b790*/  SHFL.IDX P6, R14, R13, R12, R11 ;  /* 0x0000000c0d0e7389 */ /* 0x00006400000c000b */
[----:B01----:R-:W-:Y:S01]  /*1b7a0*/  ENDCOLLECTIVE ;  /* 0x000000000000791b */ /* 0x003fe20003800000 */
.L_x_2648:
        /* <DEDUP_REMOVED lines=12> */
.L_x_2649:
[----:B------:R-:W-:Y:S02]  /*1b870*/  IMAD.MOV.U32 R13, RZ, RZ, R25 ;  /* 0x000000ffff0d7224 */ /* 0x000fe400078e0019 */
[----:B------:R-:W-:Y:S02]  /*1b880*/  IMAD.MOV.U32 R12, RZ, RZ, RZ ;  /* 0x000000ffff0c7224 */ /* 0x000fe400078e00ff */
[----:B------:R-:W-:-:S07]  /*1b890*/  IMAD.MOV.U32 R0, RZ, RZ, R14 ;  /* 0x000000ffff007224 */ /* 0x000fce00078e000e */
[----:B------:R-:W-:Y:S05]  /*1b8a0*/  WARPSYNC.COLLECTIVE R15, `(.L_x_2650) ;  /* 0x000000000f087348 */ /* 0x000fea0003c00000 */
[----:B------:R0:W1:Y:S02]  /*1b8b0*/  SHFL.IDX P6, R14, R13, R12, R11 ;  /* 0x0000000c0d0e7389 */ /* 0x00006400000c000b */
[----:B01----:R-:W-:Y:S01]  /*1b8c0*/  ENDCOLLECTIVE ;  /* 0x000000000000791b */ /* 0x003fe20003800000 */
.L_x_2650:
        /* <DEDUP_REMOVED lines=13> */
.L_x_2651:
[----:B------:R-:W-:Y:S01]  /*1b9a0*/  IMAD.MOV.U32 R10, RZ, RZ, R14 ;  /* 0x000000ffff0a7224 */ /* 0x000fe200078e000e */
[----:B------:R-:W-:Y:S06]  /*1b9b0*/  BRA `(.L_x_2652) ;  /* 0xffffffa800e47947 */ /* 0x000fec000383ffff */
.L_x_2526:
[----:B---3--:R-:W3:Y:S02]  /*1b9c0*/  LDL R0, [R1+0x50] ;  /* 0x0000500001007983 */ /* 0x008ee40000100800 */
[----:B---3--:R3:W4:Y:S02]  /*1b9d0*/  SYNCS.PHASECHK.TRANS64.TRYWAIT P0, [R6+URZ+0x13240], R0 ;  /* 0x01324000060075a7 */ /* 0x008724000800017f */
[----:B----4-:R-:W-:Y:S05]  /*1b9e0*/  @!P0 NANOSLEEP.SYNCS 0x989680 ;  /* 0x009896800000895d */ /* 0x010fea0003900000 */
[----:B------:R-:W4:Y:S02]  /*1b9f0*/  @!P0 SYNCS.PHASECHK.TRANS64 P0, [R6+URZ+0x13240], R0 ;  /* 0x01324000060085a7 */ /* 0x000f24000800007f */
[----:B----4-:R-:W-:Y:S05]  /*1ba00*/  @!P0 BRA `(.L_x_2526) ;  /* 0xfffffffc00ec8947 */ /* 0x010fea000383ffff */
[----:B------:R-:W-:Y:S05]  /*1ba10*/  BRA `(.L_x_2653) ;  /* 0xffffffac00447947 */ /* 0x000fea000383ffff */
.L_x_2527:
[----:B------:R-:W-:Y:S01]  /*1ba20*/  BSSY B0, `(.L_x_2654) ;  /* 0x0000008000007945 */ /* 0x000fe20003800000 */
[----:B------:R-:W-:Y:S01]  /*1ba30*/  IMAD.MOV.U32 R13, RZ, RZ, R2 ;  /* 0x000000ffff0d7224 */ /* 0x000fe200078e0002 */
[----:B------:R-:W-:Y:S01]  /*1ba40*/  MOV R12, RZ ;  /* 0x000000ff000c7202 */ /* 0x000fe20000000f00 */
[----:B------:R-:W-:Y:S02]  /*1ba50*/  IMAD.MOV.U32 R11, RZ, RZ, 0x1c1f ;  /* 0x00001c1fff0b7424 */ /* 0x000fe400078e00ff */
[----:B------:R-:W-:-:S07]  /*1ba60*/  IMAD.MOV.U32 R15, RZ, RZ, -0x1 ;  /* 0xffffffffff0f7424 */ /* 0x000fce00078e00ff */
[----:B0-----:R-:W-:Y:S05]  /*1ba70*/  WARPSYNC.COLLECTIVE R15, `(.L_x_2655) ;  /* 0x000000000f087348 */ /* 0x001fea0003c00000 */
[----:B------:R1:W2:Y:S02]  /*1ba80*/  SHFL.IDX P6, R14, R13, R12, R11 ;  /* 0x0000000c0d0e7389 */ /* 0x0002a400000c000b */
[----:B012---:R-:W-:Y:S01]  /*1ba90*/  ENDCOLLECTIVE ;  /* 0x000000000000791b */ /* 0x007fe20003800000 */
.L_x_2655:
[----:B------:R-:W-:Y:S05]  /*1baa0*/  BSYNC B0 ;  /* 0x0000000000007941 */ /* 0x000fea0003800000 */
.L_x_2654:
        /* <DEDUP_REMOVED lines=10> */
.L_x_2656:
        /* <DEDUP_REMOVED lines=8> */
.L_x_2657:
        /* <DEDUP_REMOVED lines=15> */
.L_x_2658:
[----:B------:R-:W-:Y:S02]  /*1bcc0*/  IMAD.MOV.U32 R13, RZ, RZ, R2 ;  /* 0x000000ffff0d7224 */ /* 0x000fe400078e0002 */
[----:B------:R-:W-:Y:S02]  /*1bcd0*/  IMAD.MOV.U32 R12, RZ, RZ, 0x2 ;  /* 0x00000002ff0c7424 */ /* 0x000fe400078e00ff */
[----:B------:R-:W-:-:S07]  /*1bce0*/  IMAD.MOV.U32 R5, RZ, RZ, R14 ;  /* 0x000000ffff057224 */ /* 0x000fce00078e000e */
[----:B------:R-:W-:Y:S05]  /*1bcf0*/  WARPSYNC.COLLECTIVE R15, `(.L_x_2659) ;  /* 0x000000000f087348 */ /* 0x000fea0003c00000 */
[----:B------:R0:W1:Y:S02]  /*1bd00*/  SHFL.IDX P6, R14, R13, R12, R11 ;  /* 0x0000000c0d0e7389 */ /* 0x00006400000c000b */
[----:B01----:R-:W-:Y:S01]  /*1bd10*/  ENDCOLLECTIVE ;  /* 0x000000000000791b */ /* 0x003fe20003800000 */
.L_x_2659:
        /* <DEDUP_REMOVED lines=14> */
.L_x_2660:
[----:B------:R-:W-:Y:S02]  /*1be00*/  IMAD.MOV.U32 R13, RZ, RZ, R2 ;  /* 0x000000ffff0d7224 */ /* 0x000fe400078e0002 */
[----:B------:R-:W-:Y:S02]  /*1be10*/  IMAD.MOV.U32 R12, RZ, RZ, 0x3 ;  /* 0x00000003ff0c7424 */ /* 0x000fe400078e00ff */
[----:B------:R-:W-:-:S07]  /*1be20*/  IMAD.MOV.U32 R5, RZ, RZ, R14 ;  /* 0x000000ffff057224 */ /* 0x000fce00078e000e */
[----:B------:R-:W-:Y:S05]  /*1be30*/  WARPSYNC.COLLECTIVE R15, `(.L_x_2661) ;  /* 0x000000000f087348 */ /* 0x000fea0003c00000 */
[----:B------:R0:W1:Y:S02]  /*1be40*/  SHFL.IDX P6, R14, R13, R12, R11 ;  /* 0x0000000c0d0e7389 */ /* 0x00006400000c000b */
[----:B01----:R-:W-:Y:S01]  /*1be50*/  ENDCOLLECTIVE ;  /* 0x000000000000791b */ /* 0x003fe20003800000 */
.L_x_2661:
        /* <DEDUP_REMOVED lines=10> */
.L_x_2662:
        /* <DEDUP_REMOVED lines=10> */
.L_x_2663:
        /* <DEDUP_REMOVED lines=13> */
.L_x_2664:
[----:B------:R-:W-:Y:S01]  /*1c070*/  IMAD.MOV.U32 R4, RZ, RZ, R14 ;  /* 0x000000ffff047224 */ /* 0x000fe200078e000e */
[----:B------:R-:W-:Y:S06]  /*1c080*/  BRA `(.L_x_2665) ;  /* 0xffffffa800d47947 */ /* 0x000fec000383ffff */
.L_x_2534:
        /* <DEDUP_REMOVED lines=9> */
.L_x_2666:
[C---:B------:R-:W-:Y:S01]  /*1c120*/  VIADD R8, R17.reuse, 0x20 ;  /* 0x0000002011087836 */ /* 0x040fe20000000000 */
[----:B------:R-:W-:Y:S01]  /*1c130*/  ISETP.GE.AND P2, PT, R17, R3, PT ;  /* 0x000000031100720c */ /* 0x000fe20003f46270 */
[----:B------:R-:W-:Y:S02]  /*1c140*/  IMAD.MOV.U32 R13, RZ, RZ, R0 ;  /* 0x000000ffff0d7224 */ /* 0x000fe400078e0000 */
[----:B------:R-:W-:-:S10]  /*1c150*/  IMAD.MOV.U32 R7, RZ, RZ, R14 ;  /* 0x000000ffff077224 */ /* 0x000fd400078e000e */
[----:B------:R-:W-:Y:S05]  /*1c160*/  WARPSYNC.COLLECTIVE R15, `(.L_x_2667) ;  /* 0x000000000f087348 */ /* 0x000fea0003c00000 */
[----:B------:R0:W1:Y:S02]  /*1c170*/  SHFL.IDX P6, R14, R13, R12, R11 ;  /* 0x0000000c0d0e7389 */ /* 0x00006400000c000b */
[----:B01----:R-:W-:Y:S01]  /*1c180*/  ENDCOLLECTIVE ;  /* 0x000000000000791b */ /* 0x003fe20003800000 */
.L_x_2667:
[----:B------:R-:W-:Y:S02]  /*1c190*/  IMAD.MOV.U32 R13, RZ, RZ, R4 ;  /* 0x000000ffff0d7224 */ /* 0x000fe400078e0004 */
[----:B------:R-:W-:Y:S02]  /*1c1a0*/  IMAD.MOV.U32 R12, RZ, RZ, 0x1 ;  /* 0x00000001ff0c7424 */ /* 0x000fe400078e00ff */
[----:B------:R-:W-:-:S07]  /*1c1b0*/  IMAD.MOV.U32 R6, RZ, RZ, R14 ;  /* 0x000000ffff067224 */ /* 0x000fce00078e000e */
[----:B------:R-:W-:Y:S05]  /*1c1c0*/  WARPSYNC.COLLECTIVE R15, `(.L_x_2668) ;  /* 0x000000000f087348 */ /* 0x000fea0003c00000 */
[----:B------:R0:W1:Y:S02]  /*1c1d0*/  SHFL.IDX P6, R14, R13, R12, R11 ;  /* 0x0000000c0d0e7389 */ /* 0x00006400000c000b */
[----:B01----:R-:W-:Y:S01]  /*1c1e0*/  ENDCOLLECTIVE ;  /* 0x000000000000791b */ /* 0x003fe20003800000 */
.L_x_2668:
        /* <DEDUP_REMOVED lines=12> */
.L_x_2669:
[----:B------:R-:W-:Y:S02]  /*1c2b0*/  IMAD.MOV.U32 R13, RZ, RZ, R4 ;  /* 0x000000ffff0d7224 */ /* 0x000fe400078e0004 */
[----:B------:R-:W-:Y:S02]  /*1c2c0*/  IMAD.MOV.U32 R12, RZ, RZ, 0x2 ;  /* 0x00000002ff0c7424 */ /* 0x000fe400078e00ff */
[----:B------:R-:W-:-:S07]  /*1c2d0*/  IMAD.MOV.U32 R7, RZ, RZ, R14 ;  /* 0x000000ffff077224 */ /* 0x000fce00078e000e */
[----:B------:R-:W-:Y:S05]  /*1c2e0*/  WARPSYNC.COLLECTIVE R15, `(.L_x_2670) ;  /* 0x000000000f087348 */ /* 0x000fea0003c00000 */
[----:B------:R0:W1:Y:S02]  /*1c2f0*/  SHFL.IDX P6, R14, R13, R12, R11 ;  /* 0x0000000c0d0e7389 */ /* 0x00006400000c000b */
[----:B01----:R-:W-:Y:S01]  /*1c300*/  ENDCOLLECTIVE ;  /* 0x000000000000791b */ /* 0x003fe20003800000 */
.L_x_2670:
[----:B------:R-:W-:-:S04]  /*1c310*/  @!P1 IADD3 R7, P2, R20, R7, RZ ;  /* 0x0000000714079210 */ /* 0x000fc80007f5e0ff */
[----:B------:R-:W-:-:S04]  /*1c320*/  @!P1 IADD3.X R6, RZ, R6, RZ, P2, !PT ;  /* 0x00000006ff069210 */ /* 0x000fc800017fe4ff */
        /* <DEDUP_REMOVED lines=14> */
.L_x_2671:
[----:B------:R-:W-:Y:S02]  /*1c410*/  IMAD.MOV.U32 R13, RZ, RZ, R4 ;  /* 0x000000ffff0d7224 */ /* 0x000fe400078e0004 */
[----:B------:R-:W-:Y:S02]  /*1c420*/  IMAD.MOV.U32 R12, RZ, RZ, 0x3 ;  /* 0x00000003ff0c7424 */ /* 0x000fe400078e00ff */
[----:B------:R-:W-:-:S07]  /*1c430*/  IMAD.MOV.U32 R7, RZ, RZ, R14 ;  /* 0x000000ffff077224 */ /* 0x000fce00078e000e */
[----:B------:R-:W-:Y:S05]  /*1c440*/  WARPSYNC.COLLECTIVE R15, `(.L_x_2672) ;  /* 0x000000000f087348 */ /* 0x000fea0003c00000 */
[----:B------:R0:W1:Y:S02]  /*1c450*/  SHFL.IDX P6, R14, R13, R12, R11 ;  /* 0x0000000c0d0e7389 */ /* 0x00006400000c000b */
[----:B01----:R-:W-:Y:S01]  /*1c460*/  ENDCOLLECTIVE ;  /* 0x000000000000791b */ /* 0x003fe20003800000 */
.L_x_2672:
        /* <DEDUP_REMOVED lines=11> */
.L_x_2673:
        /* <DEDUP_REMOVED lines=11> */
.L_x_2674:
        /* <DEDUP_REMOVED lines=11> */
.L_x_2675:
[----:B------:R-:W-:-:S05]  /*1c680*/  VIADD R6, R17, 0x80 ;  /* 0x0000008011067836 */ /* 0x000fca0000000000 */
[----:B------:R-:W-:Y:S01]  /*1c690*/  ISETP.GE.AND P1, PT, R6, R3, PT ;  /* 0x000000030600720c */ /* 0x000fe20003f26270 */
[----:B------:R-:W-:Y:S01]  /*1c6a0*/  IMAD.MOV.U32 R13, RZ, RZ, R2 ;  /* 0x000000ffff0d7224 */ /* 0x000fe200078e0002 */
[----:B------:R-:W-:Y:S01]  /*1c6b0*/  MOV R12, 0x1 ;  /* 0x00000001000c7802 */ /* 0x000fe20000000f00 */
[----:B------:R-:W-:-:S10]  /*1c6c0*/  IMAD.MOV.U32 R0, RZ, RZ, R14 ;  /* 0x000000ffff007224 */ /* 0x000fd400078e000e */
[----:B------:R-:W-:Y:S05]  /*1c6d0*/  WARPSYNC.COLLECTIVE R15, `(.L_x_2676) ;  /* 0x000000000f087348 */ /* 0x000fea0003c00000 */
[----:B------:R0:W1:Y:S02]  /*1c6e0*/  SHFL.IDX P6, R14, R13, R12, R11 ;  /* 0x0000000c0d0e7389 */ /* 0x00006400000c000b */
[----:B01----:R-:W-:Y:S01]  /*1c6f0*/  ENDCOLLECTIVE ;  /* 0x000000000000791b */ /* 0x003fe20003800000 */
.L_x_2676:
        /* <DEDUP_REMOVED lines=13> */
.L_x_2677:
[----:B------:R-:W-:Y:S01]  /*1c7d0*/  IMAD.MOV.U32 R2, RZ, RZ, R14 ;  /* 0x000000ffff027224 */ /* 0x000fe200078e000e */
[----:B------:R-:W-:Y:S06]  /*1c7e0*/  BRA `(.L_x_2678) ;  /* 0xffffffac00dc7947 */ /* 0x000fec000383ffff */
.L_x_2537:
[----:B0-----:R0:W1:Y:S02]  /*1c7f0*/  SYNCS.PHASECHK.TRANS64.TRYWAIT P0, [R22+URZ+0x13220], R0 ;  /* 0x01322000160075a7 */ /* 0x001064000800017f */
[----:B-1----:R-:W-:Y:S05]  /*1c800*/  @!P0 NANOSLEEP.SYNCS 0x989680 ;  /* 0x009896800000895d */ /* 0x002fea0003900000 */
[----:B------:R-:W1:Y:S02]  /*1c810*/  @!P0 SYNCS.PHASECHK.TRANS64 P0, [R22+URZ+0x13220], R0 ;  /* 0x01322000160085a7 */ /* 0x000e64000800007f */
[----:B-1----:R-:W-:Y:S05]  /*1c820*/  @!P0 BRA `(.L_x_2537) ;  /* 0xfffffffc00f08947 */ /* 0x002fea000383ffff */
[----:B------:R-:W-:Y:S05]  /*1c830*/  BRA `(.L_x_2679) ;  /* 0xffffffb000387947 */ /* 0x000fea000383ffff */
.L_x_2541:
[----:B0-----:R0:W1:Y:S02]  /*1c840*/  SYNCS.PHASECHK.TRANS64.TRYWAIT P0, [R6+URZ+0x13280], R29 ;  /* 0x0132801d060075a7 */ /* 0x001064000800017f */
[----:B-1----:R-:W-:Y:S05]  /*1c850*/  @!P0 NANOSLEEP.SYNCS 0x989680 ;  /* 0x009896800000895d */ /* 0x002fea0003900000 */
[----:B------:R-:W1:Y:S02]  /*1c860*/  @!P0 SYNCS.PHASECHK.TRANS64 P0, [R6+URZ+0x13280], R29 ;  /* 0x0132801d060085a7 */ /* 0x000e64000800007f */
[----:B-1----:R-:W-:Y:S05]  /*1c870*/  @!P0 BRA `(.L_x_2541) ;  /* 0xfffffffc00f08947 */ /* 0x002fea000383ffff */
[----:B------:R-:W-:Y:S05]  /*1c880*/  BRA `(.L_x_2680) ;  /* 0xffffffb400747947 */ /* 0x000fea000383ffff */
.L_x_2542:
        /* <DEDUP_REMOVED lines=8> */
.L_x_2682:
[----:B------:R-:W-:Y:S05]  /*1c910*/  BSYNC B0 ;  /* 0x0000000000007941 */ /* 0x000fea0003800000 */
.L_x_2681:
        /* <DEDUP_REMOVED lines=10> */
.L_x_2683:
        /* <DEDUP_REMOVED lines=11> */
.L_x_2684:
        /* <DEDUP_REMOVED lines=10> */
.L_x_2685:
        /* <DEDUP_REMOVED lines=11> */
.L_x_2686:
        /* <DEDUP_REMOVED lines=10> */
.L_x_2687:
        /* <DEDUP_REMOVED lines=11> */
.L_x_2688:
        /* <DEDUP_REMOVED lines=10> */
.L_x_2689:
[----:B------:R-:W-:Y:S02]  /*1cdb0*/  IMAD.MOV.U32 R13, RZ, RZ, R17 ;  /* 0x000000ffff0d7224 */ /* 0x000fe400078e0011 */
[----:B------:R-:W-:Y:S02]  /*1cdc0*/  IMAD.MOV.U32 R12, RZ, RZ, RZ ;  /* 0x000000ffff0c7224 */ /* 0x000fe400078e00ff */
[----:B------:R-:W-:Y:S02]  /*1cdd0*/  IMAD.SHL.U32 R3, R3, 0x10, RZ ;  /* 0x0000001003037824 */ /* 0x000fe400078e00ff */
[----:B------:R-:W-:-:S07]  /*1cde0*/  IMAD.MOV.U32 R2, RZ, RZ, R14 ;  /* 0x000000ffff027224 */ /* 0x000fce00078e000e */
[----:B------:R-:W-:Y:S05]  /*1cdf0*/  WARPSYNC.COLLECTIVE R15, `(.L_x_2690) ;  /* 0x000000000f087348 */ /* 0x000fea0003c00000 */
[----:B------:R0:W1:Y:S02]  /*1ce00*/  SHFL.IDX P6, R14, R13, R12, R11 ;  /* 0x0000000c0d0e7389 */ /* 0x00006400000c000b */
[----:B01----:R-:W-:Y:S01]  /*1ce10*/  ENDCOLLECTIVE ;  /* 0x000000000000791b */ /* 0x003fe20003800000 */
.L_x_2690:
        /* <DEDUP_REMOVED lines=12> */
.L_x_2691:
[----:B------:R-:W-:Y:S01]  /*1cee0*/  IMAD.MOV.U32 R2, RZ, RZ, R14 ;  /* 0x000000ffff027224 */ /* 0x000fe200078e000e */
[----:B------:R-:W-:Y:S06]  /*1cef0*/  BRA `(.L_x_2692) ;  /* 0xffffffb000e87947 */ /* 0x000fec000383ffff */
.L_x_2547:
[----:B---3--:R3:W4:Y:S02]  /*1cf00*/  SYNCS.PHASECHK.TRANS64.TRYWAIT P0, [R6+URZ+0x13240], R29 ;  /* 0x0132401d060075a7 */ /* 0x008724000800017f */
[----:B----4-:R-:W-:Y:S05]  /*1cf10*/  @!P0 NANOSLEEP.SYNCS 0x989680 ;  /* 0x009896800000895d */ /* 0x010fea0003900000 */
[----:B------:R-:W4:Y:S02]  /*1cf20*/  @!P0 SYNCS.PHASECHK.TRANS64 P0, [R6+URZ+0x13240], R29 ;  /* 0x0132401d060085a7 */ /* 0x000f24000800007f */
[----:B----4-:R-:W-:Y:S05]  /*1cf30*/  @!P0 BRA `(.L_x_2547) ;  /* 0xfffffffc00f08947 */ /* 0x010fea000383ffff */
[----:B------:R-:W-:Y:S05]  /*1cf40*/  BRA `(.L_x_2693) ;  /* 0xffffffb400447947 */ /* 0x000fea000383ffff */
.L_x_2548:
        /* <DEDUP_REMOVED lines=8> */
.L_x_2695:
[----:B------:R-:W-:Y:S05]  /*1cfd0*/  BSYNC B0 ;  /* 0x0000000000007941 */ /* 0x000fea0003800000 */
.L_x_2694:
[----:B------:R-:W-:Y:S01]  /*1cfe0*/  IMAD.MOV.U32 R13, RZ, RZ, R0 ;  /* 0x000000ffff0d7224 */ /* 0x000fe200078e0000 */
[----:B------:R-:W-:Y:S01]  /*1cff0*/  MOV R3, R14 ;  /* 0x0000000e00037202 */ /* 0x000fe20000000f00 */
[----:B------:R-:W-:Y:S02]  /*1d000*/  IMAD.MOV.U32 R12, RZ, RZ, RZ ;  /* 0x000000ffff0c7224 */ /* 0x000fe400078e00ff */
[----:B------:R-:W-:Y:S02]  /*1d010*/  IMAD.MOV.U32 R11, RZ, RZ, 0x1c1f ;  /* 0x00001c1fff0b7424 */ /* 0x000fe400078e00ff */
[----:B------:R-:W-:-:S07]  /*1d020*/  IMAD.MOV.U32 R15, RZ, RZ, -0x1 ;  /* 0xffffffffff0f7424 */ /* 0x000fce00078e00ff */
[----:B------:R-:W-:Y:S05]  /*1d030*/  WARPSYNC.COLLECTIVE R15, `(.L_x_2696) ;  /* 0x000000000f087348 */ /* 0x000fea0003c00000 */
[----:B------:R0:W1:Y:S02]  /*1d040*/  SHFL.IDX P6, R14, R13, R12, R11 ;  /* 0x0000000c0d0e7389 */ /* 0x00006400000c000b */
[----:B01----:R-:W-:Y:S01]  /*1d050*/  ENDCOLLECTIVE ;  /* 0x000000000000791b */ /* 0x003fe20003800000 */
.L_x_2696:
[----:B------:R-:W-:Y:S02]  /*1d060*/  IMAD.MOV.U32 R13, RZ, RZ, R5 ;  /* 0x000000ffff0d7224 */ /* 0x000fe400078e0005 */
[----:B------:R-:W-:Y:S02]  /*1d070*/  IMAD.MOV.U32 R12, RZ, RZ, 0x1 ;  /* 0x00000001ff0c7424 */ /* 0x000fe400078e00ff */
[----:B------:R-:W-:-:S07]  /*1d080*/  IMAD.MOV.U32 R2, RZ, RZ, R14 ;  /* 0x000000ffff027224 */ /* 0x000fce00078e000e */
[----:B------:R-:W-:Y:S05]  /*1d090*/  WARPSYNC.COLLECTIVE R15, `(.L_x_2697) ;  /* 0x000000000f087348 */ /* 0x000fea0003c00000 */
[----:B------:R0:W1:Y:S02]  /*1d0a0*/  SHFL.IDX P6, R14, R13, R12, R11 ;  /* 0x0000000c0d0e7389 */ /* 0x00006400000c000b */
[----:B01----:R-:W-:Y:S01]  /*1d0b0*/  ENDCOLLECTIVE ;  /* 0x000000000000791b */ /* 0x003fe20003800000 */
.L_x_2697:
        /* <DEDUP_REMOVED lines=11> */
.L_x_2698:
[----:B------:R-:W-:Y:S02]  /*1d170*/  IMAD.MOV.U32 R13, RZ, RZ, R5 ;  /* 0x000000ffff0d7224 */ /* 0x000fe400078e0005 */
[----:B------:R-:W-:Y:S02]  /*1d180*/  IMAD.MOV.U32 R12, RZ, RZ, 0x2 ;  /* 0x00000002ff0c7424 */ /* 0x000fe400078e00ff */
[----:B------:R-:W-:-:S07]  /*1d190*/  IMAD.MOV.U32 R2, RZ, RZ, R14 ;  /* 0x000000ffff027224 */ /* 0x000fce00078e000e */
[----:B------:R-:W-:Y:S05]  /*1d1a0*/  WARPSYNC.COLLECTIVE R15, `(.L_x_2699) ;  /* 0x000000000f087348 */ /* 0x000fea0003c00000 */
[----:B------:R0:W1:Y:S02]  /*1d1b0*/  SHFL.IDX P6, R14, R13, R12, R11 ;  /* 0x0000000c0d0e7389 */ /* 0x00006400000c000b */
[----:B01----:R-:W-:Y:S01]  /*1d1c0*/  ENDCOLLECTIVE ;  /* 0x000000000000791b */ /* 0x003fe20003800000 */
.L_x_2699:
        /* <DEDUP_REMOVED lines=11> */
.L_x_2700:
[----:B------:R-:W-:Y:S02]  /*1d280*/  IMAD.MOV.U32 R13, RZ, RZ, R5 ;  /* 0x000000ffff0d7224 */ /* 0x000fe400078e0005 */
[----:B------:R-:W-:Y:S02]  /*1d290*/  IMAD.MOV.U32 R12, RZ, RZ, 0x3 ;  /* 0x00000003ff0c7424 */ /* 0x000fe400078e00ff */
[----:B------:R-:W-:-:S07]  /*1d2a0*/  IMAD.MOV.U32 R2, RZ, RZ, R14 ;  /* 0x000000ffff027224 */ /* 0x000fce00078e000e */
[----:B------:R-:W-:Y:S05]  /*1d2b0*/  WARPSYNC.COLLECTIVE R15, `(.L_x_2701) ;  /* 0x000000000f087348 */ /* 0x000fea0003c00000 */
[----:B------:R0:W1:Y:S02]  /*1d2c0*/  SHFL.IDX P6, R14, R13, R12, R11 ;  /* 0x0000000c0d0e7389 */ /* 0x00006400000c000b */
[----:B01----:R-:W-:Y:S01]  /*1d2d0*/  ENDCOLLECTIVE ;  /* 0x000000000000791b */ /* 0x003fe20003800000 */
.L_x_2701:
        /* <DEDUP_REMOVED lines=11> */
.L_x_2702:
[----:B------:R-:W-:Y:S01]  /*1d390*/  MOV R13, R4 ;  /* 0x00000004000d7202 */ /* 0x000fe20000000f00 */
[----:B------:R-:W-:Y:S02]  /*1d3a0*/  IMAD.MOV.U32 R12, RZ, RZ, RZ ;  /* 0x000000ffff0c7224 */ /* 0x000fe400078e00ff */
[----:B------:R-:W-:-:S07]  /*1d3b0*/  IMAD.MOV.U32 R2, RZ, RZ, R14 ;  /* 0x000000ffff027224 */ /* 0x000fce00078e000e */
[----:B------:R-:W-:Y:S05]  /*1d3c0*/  WARPSYNC.COLLECTIVE R15, `(.L_x_2703) ;  /* 0x000000000f087348 */ /* 0x000fea0003c00000 */
[----:B------:R0:W1:Y:S02]  /*1d3d0*/  SHFL.IDX P6, R14, R13, R12, R11 ;  /* 0x0000000c0d0e7389 */ /* 0x00006400000c000b */
[----:B01----:R-:W-:Y:S01]  /*1d3e0*/  ENDCOLLECTIVE ;  /* 0x000000000000791b */ /* 0x003fe20003800000 */
.L_x_2703:
        /* <DEDUP_REMOVED lines=11> */
.L_x_2704:
[----:B------:R-:W-:Y:S01]  /*1d4a0*/  IMAD.MOV.U32 R2, RZ, RZ, R14 ;  /* 0x000000ffff027224 */ /* 0x000fe200078e000e */
[----:B------:R-:W-:Y:S06]  /*1d4b0*/  BRA `(.L_x_2705) ;  /* 0xffffffb000d87947 */ /* 0x000fec000383ffff */
.L_x_2553:
[----:B------:R0:W0:Y:S02]  /*1d4c0*/  SYNCS.PHASECHK.TRANS64.TRYWAIT P2, [R2+URZ+0x13270], R0 ;  /* 0x01327000020075a7 */ /* 0x000024000804017f */
[----:B0-----:R-:W-:Y:S05]  /*1d4d0*/  @!P2 NANOSLEEP.SYNCS 0x989680 ;  /* 0x009896800000a95d */ /* 0x001fea0003900000 */
[----:B------:R-:W0:Y:S02]  /*1d4e0*/  @!P2 SYNCS.PHASECHK.TRANS64 P2, [R2+URZ+0x13270], R0 ;  /* 0x013270000200a5a7 */ /* 0x000e24000804007f */
[----:B0-----:R-:W-:Y:S05]  /*1d4f0*/  @!P2 BRA `(.L_x_2553) ;  /* 0xfffffffc00f0a947 */ /* 0x001fea000383ffff */
[----:B------:R-:W-:Y:S05]  /*1d500*/  BRA `(.L_x_2706) ;  /* 0xffffffb4003c7947 */ /* 0x000fea000383ffff */
.L_x_2555:
[----:B------:R0:W0:Y:S02]  /*1d510*/  SYNCS.PHASECHK.TRANS64.TRYWAIT P2, [R2+URZ+0x13260], R0 ;  /* 0x01326000020075a7 */ /* 0x000024000804017f */
[----:B0-----:R-:W-:Y:S05]  /*1d520*/  @!P2 NANOSLEEP.SYNCS 0x989680 ;  /* 0x009896800000a95d */ /* 0x001fea0003900000 */
[----:B------:R-:W0:Y:S02]  /*1d530*/  @!P2 SYNCS.PHASECHK.TRANS64 P2, [R2+URZ+0x13260], R0 ;  /* 0x013260000200a5a7 */ /* 0x000e24000804007f */
[----:B0-----:R-:W-:Y:S05]  /*1d540*/  @!P2 BRA `(.L_x_2555) ;  /* 0xfffffffc00f0a947 */ /* 0x001fea000383ffff */
[----:B------:R-:W-:Y:S05]  /*1d550*/  BRA `(.L_x_2707) ;  /* 0xffffffb4004c7947 */ /* 0x000fea000383ffff */
.L_x_2563:
[----:B0-----:R0:W2:Y:S02]  /*1d560*/  SYNCS.PHASECHK.TRANS64.TRYWAIT P1, [R3+URZ+0x13270], R0 ;  /* 0x01327000030075a7 */ /* 0x0010a4000802017f */
[----:B--2---:R-:W-:Y:S05]  /*1d570*/  @!P1 NANOSLEEP.SYNCS 0x989680 ;  /* 0x009896800000995d */ /* 0x004fea0003900000 */
[----:B------:R-:W2:Y:S02]  /*1d580*/  @!P1 SYNCS.PHASECHK.TRANS64 P1, [R3+URZ+0x13270], R0 ;  /* 0x01327000030095a7 */ /* 0x000ea4000802007f */
[----:B--2---:R-:W-:Y:S05]  /*1d590*/  @!P1 BRA `(.L_x_2563) ;  /* 0xfffffffc00f09947 */ /* 0x004fea000383ffff */
[----:B------:R-:W-:Y:S05]  /*1d5a0*/  BRA `(.L_x_2708) ;  /* 0xffffffb800987947 */ /* 0x000fea000383ffff */
.L_x_2565:
[----:B0-----:R0:W2:Y:S02]  /*1d5b0*/  SYNCS.PHASECHK.TRANS64.TRYWAIT P1, [R3+URZ+0x13260], R0 ;  /* 0x01326000030075a7 */ /* 0x0010a4000802017f */
[----:B--2---:R-:W-:Y:S05]  /*1d5c0*/  @!P1 NANOSLEEP.SYNCS 0x989680 ;  /* 0x009896800000995d */ /* 0x004fea0003900000 */
[----:B------:R-:W2:Y:S02]  /*1d5d0*/  @!P1 SYNCS.PHASECHK.TRANS64 P1, [R3+URZ+0x13260], R0 ;  /* 0x01326000030095a7 */ /* 0x000ea4000802007f */
[----:B--2---:R-:W-:Y:S05]  /*1d5e0*/  @!P1 BRA `(.L_x_2565) ;  /* 0xfffffffc00f09947 */ /* 0x004fea000383ffff */
[----:B------:R-:W-:Y:S05]  /*1d5f0*/  BRA `(.L_x_2709) ;  /* 0xffffffb800a87947 */ /* 0x000fea000383ffff */
.L_x_2570:
[----:B------:R-:W-:Y:S01]  /*1d600*/  BSSY B0, `(.L_x_2710) ;  /* 0x0000008000007945 */ /* 0x000fe20003800000 */
[----:B------:R-:W-:Y:S02]  /*1d610*/  IMAD.MOV.U32 R13, RZ, RZ, R16 ;  /* 0x000000ffff0d7224 */ /* 0x000fe400078e0010 */
[----:B------:R-:W-:Y:S02]  /*1d620*/  IMAD.MOV.U32 R12, RZ, RZ, RZ ;  /* 0x000000ffff0c7224 */ /* 0x000fe400078e00ff */
[----:B------:R-:W-:Y:S02]  /*1d630*/  IMAD.MOV.U32 R11, RZ, RZ, 0x1f ;  /* 0x0000001fff0b7424 */ /* 0x000fe400078e00ff */
[----:B------:R-:W-:-:S07]  /*1d640*/  IMAD.MOV.U32 R15, RZ, RZ, -0x1 ;  /* 0xffffffffff0f7424 */ /* 0x000fce00078e00ff */
[----:B-1---5:R-:W-:Y:S05]  /*1d650*/  WARPSYNC.COLLECTIVE R15, `(.L_x_2711) ;  /* 0x000000000f087348 */ /* 0x022fea0003c00000 */
[----:B------:R0:W2:Y:S02]  /*1d660*/  SHFL.IDX P6, R14, R13, R12, R11 ;  /* 0x0000000c0d0e7389 */ /* 0x0000a400000c000b */
[----:B012--5:R-:W-:Y:S01]  /*1d670*/  ENDCOLLECTIVE ;  /* 0x000000000000791b */ /* 0x027fe20003800000 */
.L_x_2711:
[----:B------:R-:W-:Y:S05]  /*1d680*/  BSYNC B0 ;  /* 0x0000000000007941 */ /* 0x000fea0003800000 */
.L_x_2710:
        /* <DEDUP_REMOVED lines=9> */
.L_x_2712:
        /* <DEDUP_REMOVED lines=18> */
.L_x_2713:
[----:B------:R-:W-:Y:S01]  /*1d840*/  IMAD.MOV.U32 R12, RZ, RZ, 0x2 ;  /* 0x00000002ff0c7424 */ /* 0x000fe200078e00ff */
[----:B------:R-:W-:-:S05]  /*1d850*/  SEL R7, R14, RZ, P1 ;  /* 0x000000ff0e077207 */ /* 0x000fca0000800000 */
[----:B------:R-:W-:-:S04]  /*1d860*/  IMAD.IADD R3, R2, 0x1, R7 ;  /* 0x0000000102037824 */ /* 0x000fc800078e0207 */
[----:B------:R-:W-:-:S07]  /*1d870*/  IMAD.MOV.U32 R13, RZ, RZ, R3 ;  /* 0x000000ffff0d7224 */ /* 0x000fce00078e0003 */
[----:B------:R-:W-:Y:S05]  /*1d880*/  WARPSYNC.COLLECTIVE R15, `(.L_x_2714) ;  /* 0x000000000f087348 */ /* 0x000fea0003c00000 */
[----:B------:R0:W1:Y:S02]  /*1d890*/  SHFL.UP P6, R14, R13, R12, R11 ;  /* 0x0400000c0d0e7389 */ /* 0x00006400000c000b */
[----:B01----:R-:W-:Y:S01]  /*1d8a0*/  ENDCOLLECTIVE ;  /* 0x000000000000791b */ /* 0x003fe20003800000 */
.L_x_2714:
[----:B------:R-:W-:Y:S02]  /*1d8b0*/  MOV R12, 0x4 ;  /* 0x00000004000c7802 */ /* 0x000fe40000000f00 */
[----:B------:R-:W-:-:S05]  /*1d8c0*/  SEL R14, R14, RZ, P2 ;  /* 0x000000ff0e0e7207 */ /* 0x000fca0001000000 */
[----:B------:R-:W-:-:S04]  /*1d8d0*/  IMAD.IADD R3, R3, 0x1, R14 ;  /* 0x0000000103037824 */ /* 0x000fc800078e020e */
[----:B------:R-:W-:-:S07]  /*1d8e0*/  IMAD.MOV.U32 R13, RZ, RZ, R3 ;  /* 0x000000ffff0d7224 */ /* 0x000fce00078e0003 */
[----:B------:R-:W-:Y:S05]  /*1d8f0*/  WARPSYNC.COLLECTIVE R15, `(.L_x_2715) ;  /* 0x000000000f087348 */ /* 0x000fea0003c00000 */
[----:B------:R0:W1:Y:S02]  /*1d900*/  SHFL.UP P6, R14, R13, R12, R11 ;  /* 0x0400000c0d0e7389 */ /* 0x00006400000c000b */
[----:B01----:R-:W-:Y:S01]  /*1d910*/  ENDCOLLECTIVE ;  /* 0x000000000000791b */ /* 0x003fe20003800000 */
.L_x_2715:
[----:B------:R-:W-:Y:S01]  /*1d920*/  IMAD.MOV.U32 R12, RZ, RZ, 0x8 ;  /* 0x00000008ff0c7424 */ /* 0x000fe200078e00ff */
[----:B------:R-:W-:-:S05]  /*1d930*/  SEL R14, R14, RZ, P3 ;  /* 0x000000ff0e0e7207 */ /* 0x000fca0001800000 */
[----:B------:R-:W-:-:S04]  /*1d940*/  IMAD.IADD R3, R3, 0x1, R14 ;  /* 0x0000000103037824 */ /* 0x000fc800078e020e */
[----:B------:R-:W-:-:S07]  /*1d950*/  IMAD.MOV.U32 R13, RZ, RZ, R3 ;  /* 0x000000ffff0d7224 */ /* 0x000fce00078e0003 */
[----:B------:R-:W-:Y:S05]  /*1d960*/  WARPSYNC.COLLECTIVE R15, `(.L_x_2716) ;  /* 0x000000000f087348 */ /* 0x000fea0003c00000 */
[----:B------:R0:W1:Y:S02]  /*1d970*/  SHFL.UP P6, R14, R13, R12, R11 ;  /* 0x0400000c0d0e7389 */ /* 0x00006400000c000b */
[----:B01----:R-:W-:Y:S01]  /*1d980*/  ENDCOLLECTIVE ;  /* 0x000000000000791b */ /* 0x003fe20003800000 */
.L_x_2716:
[----:B------:R-:W-:Y:S01]  /*1d990*/  IMAD.MOV.U32 R12, RZ, RZ, 0x10 ;  /* 0x00000010ff0c7424 */ /* 0x000fe200078e00ff */
[----:B------:R-:W-:-:S05]  /*1d9a0*/  SEL R14, R14, RZ, P4 ;  /* 0x000000ff0e0e7207 */ /* 0x000fca0002000000 */
[----:B------:R-:W-:-:S04]  /*1d9b0*/  IMAD.IADD R3, R3, 0x1, R14 ;  /* 0x0000000103037824 */ /* 0x000fc800078e020e */
[----:B------:R-:W-:-:S07]  /*1d9c0*/  IMAD.MOV.U32 R13, RZ, RZ, R3 ;  /* 0x000000ffff0d7224 */ /* 0x000fce00078e0003 */
[----:B------:R-:W-:Y:S05]  /*1d9d0*/  WARPSYNC.COLLECTIVE R15, `(.L_x_2717) ;  /* 0x000000000f087348 */ /* 0x000fea0003c00000 */
[----:B------:R0:W1:Y:S02]  /*1d9e0*/  SHFL.UP P6, R14, R13, R12, R11 ;  /* 0x0400000c0d0e7389 */ /* 0x00006400000c000b */
[----:B01----:R-:W-:Y:S01]  /*1d9f0*/  ENDCOLLECTIVE ;  /* 0x000000000000791b */ /* 0x003fe20003800000 */
.L_x_2717:
        /* <DEDUP_REMOVED lines=8> */
.L_x_2718:
[----:B------:R-:W-:Y:S05]  /*1da80*/  BRA `(.L_x_2719) ;  /* 0xffffffbc00487947 */ /* 0x000fea000383ffff */
.L_x_2575:
[----:B------:R-:W-:Y:S01]  /*1da90*/  BSSY B0, `(.L_x_2720) ;  /* 0x0000008000007945 */ /* 0x000fe20003800000 */
[----:B-----5:R-:W-:Y:S02]  /*1daa0*/  IMAD.MOV.U32 R13, RZ, RZ, R2 ;  /* 0x000000ffff0d7224 */ /* 0x020fe400078e0002 */
[----:B------:R-:W-:Y:S02]  /*1dab0*/  IMAD.MOV.U32 R12, RZ, RZ, 0x1 ;  /* 0x00000001ff0c7424 */ /* 0x000fe400078e00ff */
[----:B------:R-:W-:Y:S02]  /*1dac0*/  IMAD.MOV.U32 R11, RZ, RZ, RZ ;  /* 0x000000ffff0b7224 */ /* 0x000fe400078e00ff */
[----:B------:R-:W-:-:S07]  /*1dad0*/  IMAD.MOV.U32 R15, RZ, RZ, -0x1 ;  /* 0xffffffffff0f7424 */ /* 0x000fce00078e00ff */
[----:B01----:R-:W-:Y:S05]  /*1dae0*/  WARPSYNC.COLLECTIVE R15, `(.L_x_2721) ;  /* 0x000000000f087348 */ /* 0x003fea0003c00000 */
[----:B------:R2:W3:Y:S02]  /*1daf0*/  SHFL.UP P6, R14, R13, R12, R11 ;  /* 0x0400000c0d0e7389 */ /* 0x0004e400000c000b */
[----:B0123--:R-:W-:Y:S01]  /*1db00*/  ENDCOLLECTIVE ;  /* 0x000000000000791b */ /* 0x00ffe20003800000 */
.L_x_2721:
[----:B------:R-:W-:Y:S05]  /*1db10*/  BSYNC B0 ;  /* 0x0000000000007941 */ /* 0x000fea0003800000 */
.L_x_2720:
        /* <DEDUP_REMOVED lines=9> */
.L_x_2722:
[----:B------:R-:W-:Y:S01]  /*1dbb0*/  IMAD.MOV.U32 R12, RZ, RZ, 0x4 ;  /* 0x00000004ff0c7424 */ /* 0x000fe200078e00ff */
[----:B------:R-:W-:-:S05]  /*1dbc0*/  SEL R14, R14, RZ, P2 ;  /* 0x000000ff0e0e7207 */ /* 0x000fca0001000000 */
[----:B------:R-:W-:-:S04]  /*1dbd0*/  IMAD.IADD R3, R3, 0x1, R14 ;  /* 0x0000000103037824 */ /* 0x000fc800078e020e */
[----:B------:R-:W-:-:S07]  /*1dbe0*/  IMAD.MOV.U32 R13, RZ, RZ, R3 ;  /* 0x000000ffff0d7224 */ /* 0x000fce00078e0003 */
[----:B------:R-:W-:Y:S05]  /*1dbf0*/  WARPSYNC.COLLECTIVE R15, `(.L_x_2723) ;  /* 0x000000000f087348 */ /* 0x000fea0003c00000 */
[----:B------:R0:W1:Y:S02]  /*1dc00*/  SHFL.UP P6, R14, R13, R12, R11 ;  /* 0x0400000c0d0e7389 */ /* 0x00006400000c000b */
[----:B01----:R-:W-:Y:S01]  /*1dc10*/  ENDCOLLECTIVE ;  /* 0x000000000000791b */ /* 0x003fe20003800000 */
.L_x_2723:
[----:B------:R-:W-:Y:S02]  /*1dc20*/  MOV R12, 0x8 ;  /* 0x00000008000c7802 */ /* 0x000fe40000000f00 */
[----:B------:R-:W-:-:S05]  /*1dc30*/  SEL R14, R14, RZ, P3 ;  /* 0x000000ff0e0e7207 */ /* 0x000fca0001800000 */
[----:B------:R-:W-:-:S04]  /*1dc40*/  IMAD.IADD R3, R3, 0x1, R14 ;  /* 0x0000000103037824 */ /* 0x000fc800078e020e */
[----:B------:R-:W-:-:S07]  /*1dc50*/  IMAD.MOV.U32 R13, RZ, RZ, R3 ;  /* 0x000000ffff0d7224 */ /* 0x000fce00078e0003 */
[----:B------:R-:W-:Y:S05]  /*1dc60*/  WARPSYNC.COLLECTIVE R15, `(.L_x_2724) ;  /* 0x000000000f087348 */ /* 0x000fea0003c00000 */
[----:B------:R0:W1:Y:S02]  /*1dc70*/  SHFL.UP P6, R14, R13, R12, R11 ;  /* 0x0400000c0d0e7389 */ /* 0x00006400000c000b */
[----:B01----:R-:W-:Y:S01]  /*1dc80*/  ENDCOLLECTIVE ;  /* 0x000000000000791b */ /* 0x003fe20003800000 */
.L_x_2724:
[----:B------:R-:W-:Y:S01]  /*1dc90*/  IMAD.MOV.U32 R12, RZ, RZ, 0x10 ;  /* 0x00000010ff0c7424 */ /* 0x000fe200078e00ff */
[----:B------:R-:W-:-:S05]  /*1dca0*/  SEL R14, R14, RZ, P4 ;  /* 0x000000ff0e0e7207 */ /* 0x000fca0002000000 */
[----:B------:R-:W-:-:S04]  /*1dcb0*/  IMAD.IADD R3, R3, 0x1, R14 ;  /* 0x0000000103037824 */ /* 0x000fc800078e020e */
[----:B------:R-:W-:-:S07]  /*1dcc0*/  IMAD.MOV.U32 R13, RZ, RZ, R3 ;  /* 0x000000ffff0d7224 */ /* 0x000fce00078e0003 */
[----:B------:R-:W-:Y:S05]  /*1dcd0*/  WARPSYNC.COLLECTIVE R15, `(.L_x_2725) ;  /* 0x000000000f087348 */ /* 0x000fea0003c00000 */
[----:B------:R0:W1:Y:S02]  /*1dce0*/  SHFL.UP P6, R14, R13, R12, R11 ;  /* 0x0400000c0d0e7389 */ /* 0x00006400000c000b */
[----:B01----:R-:W-:Y:S01]  /*1dcf0*/  ENDCOLLECTIVE ;  /* 0x000000000000791b */ /* 0x003fe20003800000 */
.L_x_2725:
        /* <DEDUP_REMOVED lines=8> */
.L_x_2726:
[----:B------:R-:W-:Y:S05]  /*1dd80*/  BRA `(.L_x_2727) ;  /* 0xffffffbc00247947 */ /* 0x000fea000383ffff */
.L_x_2577:
[----:B------:R-:W-:Y:S01]  /*1dd90*/  BSSY B0, `(.L_x_2728) ;  /* 0x0000006000007945 */ /* 0x000fe20003800000 */
[----:B------:R-:W-:Y:S01]  /*1dda0*/  PLOP3.LUT P6, PT, P6, PT, PT, 0x8, 0x0 ;  /* 0x000000000000781c */ /* 0x000fe200037ce170 */
[----:B------:R-:W-:-:S12]  /*1ddb0*/  IMAD.MOV.U32 R15, RZ, RZ, -0x1 ;  /* 0xffffffffff0f7424 */ /* 0x000fd800078e00ff */
[----:B01---5:R-:W-:Y:S05]  /*1ddc0*/  WARPSYNC.COLLECTIVE R15, `(.L_x_2729) ;  /* 0x000000000f087348 */ /* 0x023fea0003c00000 */
[----:B------:R-:W-:Y:S01]  /*1ddd0*/  VOTE.ANY R14, PT, P6 ;  /* 0x00000000000e7806 */ /* 0x000fe200030e0100 */
[----:B01---5:R-:W-:Y:S06]  /*1dde0*/  ENDCOLLECTIVE ;  /* 0x000000000000791b */ /* 0x023fec0003800000 */
.L_x_2729:
[----:B------:R-:W-:Y:S05]  /*1ddf0*/  BSYNC B0 ;  /* 0x0000000000007941 */ /* 0x000fea0003800000 */
.L_x_2728:
        /* <DEDUP_REMOVED lines=9> */
.L_x_2730:
[----:B------:R-:W-:Y:S01]  /*1de90*/  IMAD.MOV.U32 R17, RZ, RZ, R14 ;  /* 0x000000ffff117224 */ /* 0x000fe200078e000e */
[----:B------:R-:W-:Y:S06]  /*1dea0*/  BRA `(.L_x_2731) ;  /* 0xffffffbc00147947 */ /* 0x000fec000383ffff */
.L_x_2579:
[----:B------:R-:W-:Y:S01]  /*1deb0*/  BSSY B0, `(.L_x_2732) ;  /* 0x0000007000007945 */ /* 0x000fe20003800000 */
[----:B------:R-:W-:Y:S02]  /*1dec0*/  IMAD.MOV.U32 R13, RZ, RZ, R3 ;  /* 0x000000ffff0d7224 */ /* 0x000fe400078e0003 */
[----:B------:R-:W-:Y:S02]  /*1ded0*/  IMAD.MOV.U32 R11, RZ, RZ, 0x1f ;  /* 0x0000001fff0b7424 */ /* 0x000fe400078e00ff */
[----:B------:R-:W-:-:S07]  /*1dee0*/  IMAD.MOV.U32 R15, RZ, RZ, -0x1 ;  /* 0xffffffffff0f7424 */ /* 0x000fce00078e00ff */
[----:B0123-5:R-:W-:Y:S05]  /*1def0*/  WARPSYNC.COLLECTIVE R15, `(.L_x_2733) ;  /* 0x000000000f087348 */ /* 0x02ffea0003c00000 */
[----:B------:R4:W0:Y:S02]  /*1df00*/  SHFL.IDX P6, R14, R13, R12, R11 ;  /* 0x0000000c0d0e7389 */ /* 0x00082400000c000b */
[----:B012345:R-:W-:Y:S01]  /*1df10*/  ENDCOLLECTIVE ;  /* 0x000000000000791b */ /* 0x03ffe20003800000 */
.L_x_2733:
[----:B------:R-:W-:Y:S05]  /*1df20*/  BSYNC B0 ;  /* 0x0000000000007941 */ /* 0x000fea0003800000 */
.L_x_2732:
[----:B------:R-:W-:Y:S01]  /*1df30*/  IMAD.MOV.U32 R5, RZ, RZ, R14 ;  /* 0x000000ffff057224 */ /* 0x000fe200078e000e */
[----:B------:R-:W-:Y:S06]  /*1df40*/  BRA `(.L_x_2578) ;  /* 0xffffffbc00087947 */ /* 0x000fec000383ffff */
.L_x_2583:
[----:B0-----:R0:W2:Y:S02]  /*1df50*/  SYNCS.PHASECHK.TRANS64.TRYWAIT P0, [R5+URZ+0x13220], R0 ;  /* 0x01322000050075a7 */ /* 0x0010a4000800017f */
[----:B--2---:R-:W-:Y:S05]  /*1df60*/  @!P0 NANOSLEEP.SYNCS 0x989680 ;  /* 0x009896800000895d */ /* 0x004fea0003900000 */
[----:B------:R-:W2:Y:S02]  /*1df70*/  @!P0 SYNCS.PHASECHK.TRANS64 P0, [R5+URZ+0x13220], R0 ;  /* 0x01322000050085a7 */ /* 0x000ea4000800007f */
[----:B--2---:R-:W-:Y:S05]  /*1df80*/  @!P0 BRA `(.L_x_2583) ;  /* 0xfffffffc00f08947 */ /* 0x004fea000383ffff */
[----:B------:R-:W-:Y:S05]  /*1df90*/  BRA `(.L_x_2734) ;  /* 0xffffffc000887947 */ /* 0x000fea000383ffff */
.L_x_2584:
        /* <DEDUP_REMOVED lines=8> */
[----:B01---5:R-:W-:Y:S05]  /*1e020*/  WARPSYNC.COLLECTIVE R15, `(.L_x_2736) ;  /* 0x000000000f087348 */ /* 0x023fea0003c00000 */
[----:B------:R2:W3:Y:S02]  /*1e030*/  SHFL.IDX P6, R14, R13, R12, R11 ;  /* 0x0000000c0d0e7389 */ /* 0x0004e400000c000b */
[----:B0123-5:R-:W-:Y:S01]  /*1e040*/  ENDCOLLECTIVE ;  /* 0x000000000000791b */ /* 0x02ffe20003800000 */
.L_x_2736:
[----:B------:R-:W-:Y:S05]  /*1e050*/  BSYNC B0 ;  /* 0x0000000000007941 */ /* 0x000fea0003800000 */
.L_x_2735:
[----:B------:R-:W-:Y:S05]  /*1e060*/  BRA `(.L_x_2737) ;  /* 0xffffffc000707947 */ /* 0x000fea000383ffff */
.L_x_2585:
[----:B------:R-:W-:Y:S01]  /*1e070*/  BSSY B0, `(.L_x_2738) ;  /* 0x0000006000007945 */ /* 0x000fe20003800000 */
[----:B------:R-:W-:-:S07]  /*1e080*/  IMAD.MOV.U32 R15, RZ, RZ, -0x1 ;  /* 0xffffffffff0f7424 */ /* 0x000fce00078e00ff */
[----:B01---5:R-:W-:Y:S05]  /*1e090*/  WARPSYNC.COLLECTIVE R15, `(.L_x_2739) ;  /* 0x000000000f0c7348 */ /* 0x023fea0003c00000 */
[----:B------:R-:W-:Y:S02]  /*1e0a0*/  ELECT P6, UR62, PT ;  /* 0x00000000003e782f */ /* 0x000fe400038c0000 */
[----:B------:R-:W-:Y:S01]  /*1e0b0*/  MOV R14, UR62 ;  /* 0x0000003e000e7c02 */ /* 0x000fe20008000f00 */
[----:B01---5:R-:W-:Y:S10]  /*1e0c0*/  ENDCOLLECTIVE ;  /* 0x000000000000791b */ /* 0x023ff40003800000 */
.L_x_2739:
[----:B------:R-:W-:Y:S05]  /*1e0d0*/  BSYNC B0 ;  /* 0x0000000000007941 */ /* 0x000fea0003800000 */
.L_x_2738:
[----:B------:R-:W-:Y:S05]  /*1e0e0*/  BRA `(.L_x_2740) ;  /* 0xffffffc000647947 */ /* 0x000fea000383ffff */
.L_x_2587:
[----:B0-----:R0:W2:Y:S02]  /*1e0f0*/  SYNCS.PHASECHK.TRANS64.TRYWAIT P1, [R4+URZ+0x13240], R3 ;  /* 0x01324003040075a7 */ /* 0x0010a4000802017f */
[----:B--2---:R-:W-:Y:S05]  /*1e100*/  @!P1 NANOSLEEP.SYNCS 0x989680 ;  /* 0x009896800000995d */ /* 0x004fea0003900000 */
[----:B------:R-:W2:Y:S02]  /*1e110*/  @!P1 SYNCS.PHASECHK.TRANS64 P1, [R4+URZ+0x13240], R3 ;  /* 0x01324003040095a7 */ /* 0x000ea4000802007f */
[----:B--2---:R-:W-:Y:S05]  /*1e120*/  @!P1 BRA `(.L_x_2587) ;  /* 0xfffffffc00f09947 */ /* 0x004fea000383ffff */
[----:B------:R-:W-:Y:S05]  /*1e130*/  BRA `(.L_x_2741) ;  /* 0xffffffc0008c7947 */ /* 0x000fea000383ffff */
.L_x_2589:
[----:B--2---:R2:W3:Y:S02]  /*1e140*/  SYNCS.PHASECHK.TRANS64.TRYWAIT P1, [R5+URZ+0x13240], R0 ;  /* 0x01324000050075a7 */ /* 0x0044e4000802017f */
[----:B---3--:R-:W-:Y:S05]  /*1e150*/  @!P1 NANOSLEEP.SYNCS 0x989680 ;  /* 0x009896800000995d */ /* 0x008fea0003900000 */
[----:B------:R-:W3:Y:S02]  /*1e160*/  @!P1 SYNCS.PHASECHK.TRANS64 P1, [R5+URZ+0x13240], R0 ;  /* 0x01324000050095a7 */ /* 0x000ee4000802007f */
[----:B---3--:R-:W-:Y:S05]  /*1e170*/  @!P1 BRA `(.L_x_2589) ;  /* 0xfffffffc00f09947 */ /* 0x008fea000383ffff */
[----:B------:R-:W-:Y:S05]  /*1e180*/  BRA `(.L_x_2742) ;  /* 0xffffffc0009c7947 */ /* 0x000fea000383ffff */
.L_x_2591:
[----:B---3--:R3:W4:Y:S02]  /*1e190*/  SYNCS.PHASECHK.TRANS64.TRYWAIT P1, [R4+URZ+0x13260], R3 ;  /* 0x01326003040075a7 */ /* 0x008724000802017f */
[----:B----4-:R-:W-:Y:S05]  /*1e1a0*/  @!P1 NANOSLEEP.SYNCS 0x989680 ;  /* 0x009896800000995d */ /* 0x010fea0003900000 */
[----:B------:R-:W4:Y:S02]  /*1e1b0*/  @!P1 SYNCS.PHASECHK.TRANS64 P1, [R4+URZ+0x13260], R3 ;  /* 0x01326003040095a7 */ /* 0x000f24000802007f */
[----:B----4-:R-:W-:Y:S05]  /*1e1c0*/  @!P1 BRA `(.L_x_2591) ;  /* 0xfffffffc00f09947 */ /* 0x010fea000383ffff */
[----:B------:R-:W-:Y:S05]  /*1e1d0*/  BRA `(.L_x_2743) ;  /* 0xffffffc000987947 */ /* 0x000fea000383ffff */
.L_x_2593:
[----:B----4-:R4:W0:Y:S02]  /*1e1e0*/  SYNCS.PHASECHK.TRANS64.TRYWAIT P1, [R5+URZ+0x13260], R0 ;  /* 0x01326000050075a7 */ /* 0x010824000802017f */
[----:B0-----:R-:W-:Y:S05]  /*1e1f0*/  @!P1 NANOSLEEP.SYNCS 0x989680 ;  /* 0x009896800000995d */ /* 0x001fea0003900000 */
[----:B------:R-:W0:Y:S02]  /*1e200*/  @!P1 SYNCS.PHASECHK.TRANS64 P1, [R5+URZ+0x13260], R0 ;  /* 0x01326000050095a7 */ /* 0x000e24000802007f */
[----:B0-----:R-:W-:Y:S05]  /*1e210*/  @!P1 BRA `(.L_x_2593) ;  /* 0xfffffffc00f09947 */ /* 0x001fea000383ffff */
[----:B------:R-:W-:Y:S05]  /*1e220*/  BRA `(.L_x_2744) ;  /* 0xffffffc000947947 */ /* 0x000fea000383ffff */
.L_x_2595:
[----:B------:R0:W0:Y:S02]  /*1e230*/  SYNCS.PHASECHK.TRANS64.TRYWAIT P1, [R4+URZ+0x13280], R3 ;  /* 0x01328003040075a7 */ /* 0x000024000802017f */
[----:B0-----:R-:W-:Y:S05]  /*1e240*/  @!P1 NANOSLEEP.SYNCS 0x989680 ;  /* 0x009896800000995d */ /* 0x001fea0003900000 */
[----:B------:R-:W0:Y:S02]  /*1e250*/  @!P1 SYNCS.PHASECHK.TRANS64 P1, [R4+URZ+0x13280], R3 ;  /* 0x01328003040095a7 */ /* 0x000e24000802007f */
[----:B0-----:R-:W-:Y:S05]  /*1e260*/  @!P1 BRA `(.L_x_2595) ;  /* 0xfffffffc00f09947 */ /* 0x001fea000383ffff */
[----:B------:R-:W-:Y:S05]  /*1e270*/  BRA `(.L_x_2745) ;  /* 0xffffffc000907947 */ /* 0x000fea000383ffff */
.L_x_2746:
        /* <DEDUP_REMOVED lines=16> */
.L_x_2755:


//--------------------- .nv.global.init           --------------------------
	.section	.nv.global.init,"aw",@progbits
	.align	4
.nv.global.init:
	.type		_ZZN5flash28permute_output_fp8_VcolmajorIN4cute6TensorINS1_11ArrayEngineIN7cutlass10bfloat16_tELm32EEENS1_6LayoutINS1_5tupleIJNS8_IJNS1_1CILi2EEESA_NS9_ILi8EEEEEENS9_ILi1EEESD_EEENS8_IJNS8_IJSD_SA_NS9_ILi4EEEEEENS9_ILi0EEESH_EEEEEEEEEvRT_E9upper_map,@object
	.size		_ZZN5flash28permute_output_fp8_VcolmajorIN4cute6TensorINS1_11ArrayEngineIN7cutlass10bfloat16_tELm32EEENS1_6LayoutINS1_5tupleIJNS8_IJNS1_1CILi2EEESA_NS9_ILi8EEEEEENS9_ILi1EEESD_EEENS8_IJNS8_IJSD_SA_NS9_ILi4EEEEEENS9_ILi0EEESH_EEEEEEEEEvRT_E9upper_map,($str$23 - _ZZN5flash28permute_output_fp8_VcolmajorIN4cute6TensorINS1_11ArrayEngineIN7cutlass10bfloat16_tELm32EEENS1_6LayoutINS1_5tupleIJNS8_IJNS1_1CILi2EEESA_NS9_ILi8EEEEEENS9_ILi1EEESD_EEENS8_IJNS8_IJSD_SA_NS9_ILi4EEEEEENS9_ILi0EEESH_EEEEEEEEEvRT_E9upper_map)
_ZZN5flash28permute_output_fp8_VcolmajorIN4cute6TensorINS1_11ArrayEngineIN7cutlass10bfloat16_tELm32EEENS1_6LayoutINS1_5tupleIJNS8_IJNS1_1CILi2EEESA_NS9_ILi8EEEEEENS9_ILi1EEESD_EEENS8_IJNS8_IJSD_SA_NS9_ILi4EEEEEENS9_ILi0EEESH_EEEEEEEEEvRT_E9upper_map:
        /*0000*/ 	.byte	0x00, 0x00, 0x00, 0x00, 0x02, 0x00, 0x00, 0x00, 0x03, 0x00, 0x00, 0x00, 0x01, 0x00, 0x00, 0x00
	.type		$str$23,@object
	.size		$str$23,($str$24 - $str$23)
$str$23:
        /*0010*/ 	.byte	0x28, 0x61, 0x64, 0x64, 0x72, 0x65, 0x73, 0x73, 0x20, 0x26, 0x20, 0x6d, 0x61, 0x73, 0x6b, 0x29
        /*0020*/ 	.byte	0x20, 0x3d, 0x3d, 0x20, 0x30, 0x00
	.type		$str$24,@object
	.size		$str$24,(__unnamed_5 - $str$24)
$str$24:
        /*0026*/ 	.byte	0x2f, 0x74, 0x6d, 0x70, 0x2f, 0x6f, 0x73, 0x73, 0x5f, 0x6b, 0x65, 0x72, 0x6e, 0x65, 0x6c, 0x73
        /*0036*/ 	.byte	0x5f, 0x73, 0x72, 0x63, 0x2f, 0x66, 0x6c, 0x61, 0x73, 0x68, 0x5f, 0x61, 0x74, 0x74, 0x65, 0x6e
        /*0046*/ 	.byte	0x74, 0x69, 0x6f, 0x6e, 0x2f, 0x63, 0x73, 0x72, 0x63, 0x2f, 0x63, 0x75, 0x74, 0x6c, 0x61, 0x73
        /*0056*/ 	.byte	0x73, 0x2f, 0x69, 0x6e, 0x63, 0x6c, 0x75, 0x64, 0x65, 0x2f, 0x63, 0x75, 0x74, 0x65, 0x2f, 0x70
        /*0066*/ 	.byte	0x6f, 0x69, 0x6e, 0x74, 0x65, 0x72, 0x5f, 0x66, 0x6c, 0x61, 0x67, 0x67, 0x65, 0x64, 0x2e, 0x68
        /*0076*/ 	.byte	0x70, 0x70, 0x00
	.type		__unnamed_5,@object
	.size		__unnamed_5,(__unnamed_6 - __unnamed_5)
__unnamed_5:
        /* <DEDUP_REMOVED lines=24> */
        /*01f9*/ 	.byte	0x26, 0x5d, 0x00
	.type		__unnamed_6,@object
	.size		__unnamed_6,(__unnamed_4 - __unnamed_6)
__unnamed_6:
        /* <DEDUP_REMOVED lines=24> */
        /*037c*/ 	.byte	0x3e, 0x3e, 0x20, 0x26, 0x5d, 0x00
	.type		__unnamed_4,@object
	.size		__unnamed_4,(__unnamed_2 - __unnamed_4)
__unnamed_4:
        /* <DEDUP_REMOVED lines=28> */
        /*0542*/ 	.byte	0x3a, 0x43, 0x3c, 0x31, 0x30, 0x32, 0x34, 0x30, 0x3e, 0x3e, 0x3e, 0x3e, 0x3e, 0x5d, 0x00
	.type		__unnamed_2,@object
	.size		__unnamed_2,(__unnamed_1 - __unnamed_2)
__unnamed_2:
        /* <DEDUP_REMOVED lines=29> */
	.type		__unnamed_1,@object
	.size		__unnamed_1,(__unnamed_3 - __unnamed_1)
__unnamed_1:
        /* <DEDUP_REMOVED lines=29> */
        /*08f0*/ 	.byte	0x00
	.type		__unnamed_3,@object
	.size		__unnamed_3,(.L_2 - __unnamed_3)
__unnamed_3:
        /* <DEDUP_REMOVED lines=30> */
.L_2:


//--------------------- .nv.shared._ZN7cutlass13device_kernelIN5flash11enable_sm90INS1_16FlashAttnFwdSm90INS1_25CollectiveMainloopFwdSm90ILi2EN4cute5tupleIJNS5_1CILi1EEES8_S8_EEENS6_IJNS7_ILi192EEENS7_ILi160EEENS7_ILi64EEEEEELi64ENS_12float_e4m3_tEfNS_4arch4Sm90ELb0ELb0ELb0ELb0ELb1ELb0ELb0ELb1ELb1ELb1ELb0ELb0EEENS1_21CollectiveEpilogueFwdINS6_IJSA_SC_SB_EEES9_NS_10bfloat16_tESG_Li384ELb0ELb1ELb0ELb1EEENS1_29StaticPersistentTileSchedulerILb0EEEEEEEEEvNT_6ParamsE --------------------------
	.section	.nv.shared._ZN7cutlass13device_kernelIN5flash11enable_sm90INS1_16FlashAttnFwdSm90INS1_25CollectiveMainloopFwdSm90ILi2EN4cute5tupleIJNS5_1CILi1EEES8_S8_EEENS6_IJNS7_ILi192EEENS7_ILi160EEENS7_ILi64EEEEEELi64ENS_12float_e4m3_tEfNS_4arch4Sm90ELb0ELb0ELb0ELb0ELb1ELb0ELb0ELb1ELb1ELb1ELb0ELb0EEENS1_21CollectiveEpilogueFwdINS6_IJSA_SC_SB_EEES9_NS_10bfloat16_tESG_Li384ELb0ELb1ELb0ELb1EEENS1_29StaticPersistentTileSchedulerILb0EEEEEEEEEvNT_6ParamsE,"aw",@nobits
	.sectionflags	@""
	.align	16
	.zero		1024


//--------------------- .nv.shared.reserved.0     --------------------------
	.section	.nv.shared.reserved.0,"aw",@nobits
	.weak		__nv_reservedSMEM_offset_0_alias
	.size		__nv_reservedSMEM_offset_0_alias, 0, 0
	.other		__nv_reservedSMEM_offset_0_alias,@"STO_CUDA_RESERVED_SHARED STV_DEFAULT"
__nv_reservedSMEM_offset_0_alias:
	.zero		0


//--------------------- .nv.global                --------------------------
	.section	.nv.global,"aw",@nobits
.nv.global:
	.type		_ZN71_INTERNAL_c056dcf3_35_flash_fwd_hdim64_e4m3_paged_sm90_cu_526fb41a_33764cute1_E,@object
	.size		_ZN71_INTERNAL_c056dcf3_35_flash_fwd_hdim64_e4m3_paged_sm90_cu_526fb41a_33764cute1_E,(_ZN71_INTERNAL_c056dcf3_35_flash_fwd_hdim64_e4m3_paged_sm90_cu_526fb41a_33764cuda3std3__45__cpo6cbeginE - _ZN71_INTERNAL_c056dcf3_35_flash_fwd_hdim64_e4m3_paged_sm90_cu_526fb41a_33764cute1_E)
_ZN71_INTERNAL_c056dcf3_35_flash_fwd_hdim64_e4m3_paged_sm90_cu_526fb41a_33764cute1_E:
	.zero		1
	.type		_ZN71_INTERNAL_c056dcf3_35_flash_fwd_hdim64_e4m3_paged_sm90_cu_526fb41a_33764cuda3std3__45__cpo6cbeginE,@object
	.size		_ZN71_INTERNAL_c056dcf3_35_flash_fwd_hdim64_e4m3_paged_sm90_cu_526fb41a_33764cuda3std3__45__cpo6cbeginE,(_ZN71_INTERNAL_c056dcf3_35_flash_fwd_hdim64_e4m3_paged_sm90_cu_526fb41a_33764cuda3std3__48in_placeE - _ZN71_INTERNAL_c056dcf3_35_flash_fwd_hdim64_e4m3_paged_sm90_cu_526fb41a_33764cuda3std3__45__cpo6cbeginE)
_ZN71_INTERNAL_c056dcf3_35_flash_fwd_hdim64_e4m3_paged_sm90_cu_526fb41a_33764cuda3std3__45__cpo6cbeginE:
	.zero		1
	.type		_ZN71_INTERNAL_c056dcf3_35_flash_fwd_hdim64_e4m3_paged_sm90_cu_526fb41a_33764cuda3std3__48in_placeE,@object
	.size		_ZN71_INTERNAL_c056dcf3_35_flash_fwd_hdim64_e4m3_paged_sm90_cu_526fb41a_33764cuda3std3__48in_placeE,(_ZN71_INTERNAL_c056dcf3_35_flash_fwd_hdim64_e4m3_paged_sm90_cu_526fb41a_33764cuda3std6ranges3__45__cpo9iter_moveE - _ZN71_INTERNAL_c056dcf3_35_flash_fwd_hdim64_e4m3_paged_sm90_cu_526fb41a_33764cuda3std3__48in_placeE)
_ZN71_INTERNAL_c056dcf3_35_flash_fwd_hdim64_e4m3_paged_sm90_cu_526fb41a_33764cuda3std3__48in_placeE:
	.zero		1
	.type		_ZN71_INTERNAL_c056dcf3_35_flash_fwd_hdim64_e4m3_paged_sm90_cu_526fb41a_33764cuda3std6ranges3__45__cpo9iter_moveE,@object
	.size		_ZN71_INTERNAL_c056dcf3_35_flash_fwd_hdim64_e4m3_paged_sm90_cu_526fb41a_33764cuda3std6ranges3__45__cpo9iter_moveE,(_ZN71_INTERNAL_c056dcf3_35_flash_fwd_hdim64_e4m3_paged_sm90_cu_526fb41a_33764cuda3std3__45__cpo5beginE - _ZN71_INTERNAL_c056dcf3_35_flash_fwd_hdim64_e4m3_paged_sm90_cu_526fb41a_33764cuda3std6ranges3__45__cpo9iter_moveE)
_ZN71_INTERNAL_c056dcf3_35_flash_fwd_hdim64_e4m3_paged_sm90_cu_526fb41a_33764cuda3std6ranges3__45__cpo9iter_moveE:
	.zero		1
	.type		_ZN71_INTERNAL_c056dcf3_35_flash_fwd_hdim64_e4m3_paged_sm90_cu_526fb41a_33764cuda3std3__45__cpo5beginE,@object
	.size		_ZN71_INTERNAL_c056dcf3_35_flash_fwd_hdim64_e4m3_paged_sm90_cu_526fb41a_33764cuda3std3__45__cpo5beginE,(_ZN71_INTERNAL_c056dcf3_35_flash_fwd_hdim64_e4m3_paged_sm90_cu_526fb41a_33764cuda3std3__473_GLOBAL__N__c056dcf3_35_flash_fwd_hdim64_e4m3_paged_sm90_cu_526fb41a_33766ignoreE - _ZN71_INTERNAL_c056dcf3_35_flash_fwd_hdim64_e4m3_paged_sm90_cu_526fb41a_33764cuda3std3__45__cpo5beginE)
_ZN71_INTERNAL_c056dcf3_35_flash_fwd_hdim64_e4m3_paged_sm90_cu_526fb41a_33764cuda3std3__45__cpo5beginE:
	.zero		1
	.type		_ZN71_INTERNAL_c056dcf3_35_flash_fwd_hdim64_e4m3_paged_sm90_cu_526fb41a_33764cuda3std3__473_GLOBAL__N__c056dcf3_35_flash_fwd_hdim64_e4m3_paged_sm90_cu_526fb41a_33766ignoreE,@object
	.size		_ZN71_INTERNAL_c056dcf3_35_flash_fwd_hdim64_e4m3_paged_sm90_cu_526fb41a_33764cuda3std3__473_GLOBAL__N__c056dcf3_35_flash_fwd_hdim64_e4m3_paged_sm90_cu_526fb41a_33766ignoreE,(_ZN71_INTERNAL_c056dcf3_35_flash_fwd_hdim64_e4m3_paged_sm90_cu_526fb41a_33764cute7productE - _ZN71_INTERNAL_c056dcf3_35_flash_fwd_hdim64_e4m3_paged_sm90_cu_526fb41a_33764cuda3std3__473_GLOBAL__N__c056dcf3_35_flash_fwd_hdim64_e4m3_paged_sm90_cu_526fb41a_33766ignoreE)
_ZN71_INTERNAL_c056dcf3_35_flash_fwd_hdim64_e4m3_paged_sm90_cu_526fb41a_33764cuda3std3__473_GLOBAL__N__c056dcf3_35_flash_fwd_hdim64_e4m3_paged_sm90_cu_526fb41a_33766ignoreE:
	.zero		1
	.type		_ZN71_INTERNAL_c056dcf3_35_flash_fwd_hdim64_e4m3_paged_sm90_cu_526fb41a_33764cute7productE,@object
	.size		_ZN71_INTERNAL_c056dcf3_35_flash_fwd_hdim64_e4m3_paged_sm90_cu_526fb41a_33764cute7productE,(_ZN71_INTERNAL_c056dcf3_35_flash_fwd_hdim64_e4m3_paged_sm90_cu_526fb41a_33764cuda3std3__45__cpo3endE - _ZN71_INTERNAL_c056dcf3_35_flash_fwd_hdim64_e4m3_paged_sm90_cu_526fb41a_33764cute7productE)
_ZN71_INTERNAL_c056dcf3_35_flash_fwd_hdim64_e4m3_paged_sm90_cu_526fb41a_33764cute7productE:
	.zero		1
	.type		_ZN71_INTERNAL_c056dcf3_35_flash_fwd_hdim64_e4m3_paged_sm90_cu_526fb41a_33764cuda3std3__45__cpo3endE,@object
	.size		_ZN71_INTERNAL_c056dcf3_35_flash_fwd_hdim64_e4m3_paged_sm90_cu_526fb41a_33764cuda3std3__45__cpo3endE,(_ZN71_INTERNAL_c056dcf3_35_flash_fwd_hdim64_e4m3_paged_sm90_cu_526fb41a_33764cuda3std3__419piecewise_constructE - _ZN71_INTERNAL_c056dcf3_35_flash_fwd_hdim64_e4m3_paged_sm90_cu_526fb41a_33764cuda3std3__45__cpo3endE)
_ZN71_INTERNAL_c056dcf3_35_flash_fwd_hdim64_e4m3_paged_sm90_cu_526fb41a_33764cuda3std3__45__cpo3endE:
	.zero		1
	.type		_ZN71_INTERNAL_c056dcf3_35_flash_fwd_hdim64_e4m3_paged_sm90_cu_526fb41a_33764cuda3std3__419piecewise_constructE,@object
	.size		_ZN71_INTERNAL_c056dcf3_35_flash_fwd_hdim64_e4m3_paged_sm90_cu_526fb41a_33764cuda3std3__419piecewise_constructE,(_ZN71_INTERNAL_c056dcf3_35_flash_fwd_hdim64_e4m3_paged_sm90_cu_526fb41a_33764cuda3std3__45__cpo4cendE - _ZN71_INTERNAL_c056dcf3_35_flash_fwd_hdim64_e4m3_paged_sm90_cu_526fb41a_33764cuda3std3__419piecewise_constructE)
_ZN71_INTERNAL_c056dcf3_35_flash_fwd_hdim64_e4m3_paged_sm90_cu_526fb41a_33764cuda3std3__419piecewise_constructE:
	.zero		1
	.type		_ZN71_INTERNAL_c056dcf3_35_flash_fwd_hdim64_e4m3_paged_sm90_cu_526fb41a_33764cuda3std3__45__cpo4cendE,@object
	.size		_ZN71_INTERNAL_c056dcf3_35_flash_fwd_hdim64_e4m3_paged_sm90_cu_526fb41a_33764cuda3std3__45__cpo4cendE,(_ZN71_INTERNAL_c056dcf3_35_flash_fwd_hdim64_e4m3_paged_sm90_cu_526fb41a_33764cuda3std6ranges3__45__cpo4swapE - _ZN71_INTERNAL_c056dcf3_35_flash_fwd_hdim64_e4m3_paged_sm90_cu_526fb41a_33764cuda3std3__45__cpo4cendE)
_ZN71_INTERNAL_c056dcf3_35_flash_fwd_hdim64_e4m3_paged_sm90_cu_526fb41a_33764cuda3std3__45__cpo4cendE:
	.zero		1
	.type		_ZN71_INTERNAL_c056dcf3_35_flash_fwd_hdim64_e4m3_paged_sm90_cu_526fb41a_33764cuda3std6ranges3__45__cpo4swapE,@object
	.size		_ZN71_INTERNAL_c056dcf3_35_flash_fwd_hdim64_e4m3_paged_sm90_cu_526fb41a_33764cuda3std6ranges3__45__cpo4swapE,(.L_14 - _ZN71_INTERNAL_c056dcf3_35_flash_fwd_hdim64_e4m3_paged_sm90_cu_526fb41a_33764cuda3std6ranges3__45__cpo4swapE)
_ZN71_INTERNAL_c056dcf3_35_flash_fwd_hdim64_e4m3_paged_sm90_cu_526fb41a_33764cuda3std6ranges3__45__cpo4swapE:
	.zero		1
.L_14:


//--------------------- .nv.shared._ZN7cutlass13device_kernelIN5flash11enable_sm90INS1_16FlashAttnFwdSm90INS1_25CollectiveMainloopFwdSm90ILi2EN4cute5tupleIJNS5_1CILi1EEES8_S8_EEENS6_IJNS7_ILi192EEENS7_ILi160EEENS7_ILi64EEEEEELi64ENS_12float_e4m3_tEfNS_4arch4Sm90ELb0ELb0ELb0ELb1ELb1ELb0ELb0ELb1ELb1ELb1ELb0ELb0EEENS1_21CollectiveEpilogueFwdINS6_IJSA_SC_SB_EEES9_NS_10bfloat16_tESG_Li384ELb1ELb1ELb0ELb1EEENS1_36VarlenDynamicPersistentTileSchedulerILi192ELi160ELi384ELi128ELb0ELb1ELb1ELb0ELb1ELb1EEEEEEEEEvNT_6ParamsE --------------------------
	.section	.nv.shared._ZN7cutlass13device_kernelIN5flash11enable_sm90INS1_16FlashAttnFwdSm90INS1_25CollectiveMainloopFwdSm90ILi2EN4cute5tupleIJNS5_1CILi1EEES8_S8_EEENS6_IJNS7_ILi192EEENS7_ILi160EEENS7_ILi64EEEEEELi64ENS_12float_e4m3_tEfNS_4arch4Sm90ELb0ELb0ELb0ELb1ELb1ELb0ELb0ELb1ELb1ELb1ELb0ELb0EEENS1_21CollectiveEpilogueFwdINS6_IJSA_SC_SB_EEES9_NS_10bfloat16_tESG_Li384ELb1ELb1ELb0ELb1EEENS1_36VarlenDynamicPersistentTileSchedulerILi192ELi160ELi384ELi128ELb0ELb1ELb1ELb0ELb1ELb1EEEEEEEEEvNT_6ParamsE,"aw",@nobits
	.sectionflags	@""
	.align	16
	.zero		1024


//--------------------- .nv.shared._ZN7cutlass13device_kernelIN5flash11enable_sm90INS1_16FlashAttnFwdSm90INS1_25CollectiveMainloopFwdSm90ILi2EN4cute5tupleIJNS5_1CILi1EEES8_S8_EEENS6_IJNS7_ILi192EEENS7_ILi160EEENS7_ILi64EEEEEELi64ENS_12float_e4m3_tEfNS_4arch4Sm90ELb0ELb0ELb0ELb1ELb1ELb1ELb0ELb1ELb1ELb1ELb0ELb0EEENS1_21CollectiveEpilogueFwdINS6_IJSA_SC_SB_EEES9_NS_10bfloat16_tESG_Li384ELb1ELb1ELb0ELb1EEENS1_36VarlenDynamicPersistentTileSchedulerILi192ELi160ELi384ELi128ELb0ELb1ELb1ELb0ELb1ELb1EEEEEEEEEvNT_6ParamsE --------------------------
	.section	.nv.shared._ZN7cutlass13device_kernelIN5flash11enable_sm90INS1_16FlashAttnFwdSm90INS1_25CollectiveMainloopFwdSm90ILi2EN4cute5tupleIJNS5_1CILi1EEES8_S8_EEENS6_IJNS7_ILi192EEENS7_ILi160EEENS7_ILi64EEEEEELi64ENS_12float_e4m3_tEfNS_4arch4Sm90ELb0ELb0ELb0ELb1ELb1ELb1ELb0ELb1ELb1ELb1ELb0ELb0EEENS1_21CollectiveEpilogueFwdINS6_IJSA_SC_SB_EEES9_NS_10bfloat16_tESG_Li384ELb1ELb1ELb0ELb1EEENS1_36VarlenDynamicPersistentTileSchedulerILi192ELi160ELi384ELi128ELb0ELb1ELb1ELb0ELb1ELb1EEEEEEEEEvNT_6ParamsE,"aw",@nobits
	.sectionflags	@""
	.align	16
	.zero		1024


//--------------------- .nv.shared._ZN7cutlass13device_kernelIN5flash11enable_sm90INS1_16FlashAttnFwdSm90INS1_25CollectiveMainloopFwdSm90ILi2EN4cute5tupleIJNS5_1CILi1EEES8_S8_EEENS6_IJNS7_ILi192EEENS7_ILi160EEENS7_ILi64EEEEEELi64ENS_12float_e4m3_tEfNS_4arch4Sm90ELb0ELb1ELb0ELb0ELb1ELb0ELb0ELb1ELb1ELb1ELb0ELb0EEENS1_21CollectiveEpilogueFwdINS6_IJSA_SC_SB_EEES9_NS_10bfloat16_tESG_Li384ELb0ELb1ELb0ELb1EEENS1_30DynamicPersistentTileSchedulerILi384ELi128ELb0ELb1ELb1EEEEEEEEEvNT_6ParamsE --------------------------
	.section	.nv.shared._ZN7cutlass13device_kernelIN5flash11enable_sm90INS1_16FlashAttnFwdSm90INS1_25CollectiveMainloopFwdSm90ILi2EN4cute5tupleIJNS5_1CILi1EEES8_S8_EEENS6_IJNS7_ILi192EEENS7_ILi160EEENS7_ILi64EEEEEELi64ENS_12float_e4m3_tEfNS_4arch4Sm90ELb0ELb1ELb0ELb0ELb1ELb0ELb0ELb1ELb1ELb1ELb0ELb0EEENS1_21CollectiveEpilogueFwdINS6_IJSA_SC_SB_EEES9_NS_10bfloat16_tESG_Li384ELb0ELb1ELb0ELb1EEENS1_30DynamicPersistentTileSchedulerILi384ELi128ELb0ELb1ELb1EEEEEEEEEvNT_6ParamsE,"aw",@nobits
	.sectionflags	@""
	.align	16
	.zero		1024


//--------------------- .nv.shared._ZN7cutlass13device_kernelIN5flash11enable_sm90INS1_16FlashAttnFwdSm90INS1_25CollectiveMainloopFwdSm90ILi2EN4cute5tupleIJNS5_1CILi1EEES8_S8_EEENS6_IJNS7_ILi192EEENS7_ILi160EEENS7_ILi64EEEEEELi64ENS_12float_e4m3_tEfNS_4arch4Sm90ELb0ELb1ELb0ELb1ELb1ELb0ELb0ELb1ELb1ELb1ELb0ELb0EEENS1_21CollectiveEpilogueFwdINS6_IJSA_SC_SB_EEES9_NS_10bfloat16_tESG_Li384ELb1ELb1ELb0ELb1EEENS1_36VarlenDynamicPersistentTileSchedulerILi192ELi160ELi384ELi128ELb0ELb1ELb1ELb1ELb0ELb1EEEEEEEEEvNT_6ParamsE --------------------------
	.section	.nv.shared._ZN7cutlass13device_kernelIN5flash11enable_sm90INS1_16FlashAttnFwdSm90INS1_25CollectiveMainloopFwdSm90ILi2EN4cute5tupleIJNS5_1CILi1EEES8_S8_EEENS6_IJNS7_ILi192EEENS7_ILi160EEENS7_ILi64EEEEEELi64ENS_12float_e4m3_tEfNS_4arch4Sm90ELb0ELb1ELb0ELb1ELb1ELb0ELb0ELb1ELb1ELb1ELb0ELb0EEENS1_21CollectiveEpilogueFwdINS6_IJSA_SC_SB_EEES9_NS_10bfloat16_tESG_Li384ELb1ELb1ELb0ELb1EEENS1_36VarlenDynamicPersistentTileSchedulerILi192ELi160ELi384ELi128ELb0ELb1ELb1ELb1ELb0ELb1EEEEEEEEEvNT_6ParamsE,"aw",@nobits
	.sectionflags	@""
	.align	16
	.zero		1024


//--------------------- .nv.shared._ZN7cutlass13device_kernelIN5flash11enable_sm90INS1_16FlashAttnFwdSm90INS1_25CollectiveMainloopFwdSm90ILi2EN4cute5tupleIJNS5_1CILi1EEES8_S8_EEENS6_IJNS7_ILi192EEENS7_ILi160EEENS7_ILi64EEEEEELi64ENS_12float_e4m3_tEfNS_4arch4Sm90ELb0ELb1ELb0ELb1ELb1ELb1ELb0ELb1ELb1ELb1ELb0ELb0EEENS1_21CollectiveEpilogueFwdINS6_IJSA_SC_SB_EEES9_NS_10bfloat16_tESG_Li384ELb1ELb1ELb0ELb1EEENS1_36VarlenDynamicPersistentTileSchedulerILi192ELi160ELi384ELi128ELb0ELb1ELb1ELb1ELb0ELb1EEEEEEEEEvNT_6ParamsE --------------------------
	.section	.nv.shared._ZN7cutlass13device_kernelIN5flash11enable_sm90INS1_16FlashAttnFwdSm90INS1_25CollectiveMainloopFwdSm90ILi2EN4cute5tupleIJNS5_1CILi1EEES8_S8_EEENS6_IJNS7_ILi192EEENS7_ILi160EEENS7_ILi64EEEEEELi64ENS_12float_e4m3_tEfNS_4arch4Sm90ELb0ELb1ELb0ELb1ELb1ELb1ELb0ELb1ELb1ELb1ELb0ELb0EEENS1_21CollectiveEpilogueFwdINS6_IJSA_SC_SB_EEES9_NS_10bfloat16_tESG_Li384ELb1ELb1ELb0ELb1EEENS1_36VarlenDynamicPersistentTileSchedulerILi192ELi160ELi384ELi128ELb0ELb1ELb1ELb1ELb0ELb1EEEEEEEEEvNT_6ParamsE,"aw",@nobits
	.sectionflags	@""
	.align	16
	.zero		1024


//--------------------- .nv.shared._ZN7cutlass13device_kernelIN5flash11enable_sm90INS1_16FlashAttnFwdSm90INS1_25CollectiveMainloopFwdSm90ILi2EN4cute5tupleIJNS5_1CILi1EEES8_S8_EEENS6_IJNS7_ILi192EEENS7_ILi160EEENS7_ILi64EEEEEELi64ENS_12float_e4m3_tEfNS_4arch4Sm90ELb1ELb0ELb0ELb0ELb1ELb0ELb0ELb1ELb1ELb1ELb0ELb0EEENS1_21CollectiveEpilogueFwdINS6_IJSA_SC_SB_EEES9_NS_10bfloat16_tESG_Li384ELb0ELb1ELb0ELb1EEENS1_30DynamicPersistentTileSchedulerILi384ELi128ELb0ELb1ELb1EEEEEEEEEvNT_6ParamsE --------------------------
	.section	.nv.shared._ZN7cutlass13device_kernelIN5flash11enable_sm90INS1_16FlashAttnFwdSm90INS1_25CollectiveMainloopFwdSm90ILi2EN4cute5tupleIJNS5_1CILi1EEES8_S8_EEENS6_IJNS7_ILi192EEENS7_ILi160EEENS7_ILi64EEEEEELi64ENS_12float_e4m3_tEfNS_4arch4Sm90ELb1ELb0ELb0ELb0ELb1ELb0ELb0ELb1ELb1ELb1ELb0ELb0EEENS1_21CollectiveEpilogueFwdINS6_IJSA_SC_SB_EEES9_NS_10bfloat16_tESG_Li384ELb0ELb1ELb0ELb1EEENS1_30DynamicPersistentTileSchedulerILi384ELi128ELb0ELb1ELb1EEEEEEEEEvNT_6ParamsE,"aw",@nobits
	.sectionflags	@""
	.align	16
	.zero		1024


//--------------------- .nv.shared._ZN7cutlass13device_kernelIN5flash11enable_sm90INS1_16FlashAttnFwdSm90INS1_25CollectiveMainloopFwdSm90ILi2EN4cute5tupleIJNS5_1CILi1EEES8_S8_EEENS6_IJNS7_ILi192EEENS7_ILi160EEENS7_ILi64EEEEEELi64ENS_12float_e4m3_tEfNS_4arch4Sm90ELb1ELb0ELb0ELb1ELb1ELb0ELb0ELb1ELb1ELb1ELb0ELb0EEENS1_21CollectiveEpilogueFwdINS6_IJSA_SC_SB_EEES9_NS_10bfloat16_tESG_Li384ELb1ELb1ELb0ELb1EEENS1_36VarlenDynamicPersistentTileSchedulerILi192ELi160ELi384ELi128ELb0ELb1ELb1ELb1ELb1ELb1EEEEEEEEEvNT_6ParamsE --------------------------
	.section	.nv.shared._ZN7cutlass13device_kernelIN5flash11enable_sm90INS1_16FlashAttnFwdSm90INS1_25CollectiveMainloopFwdSm90ILi2EN4cute5tupleIJNS5_1CILi1EEES8_S8_EEENS6_IJNS7_ILi192EEENS7_ILi160EEENS7_ILi64EEEEEELi64ENS_12float_e4m3_tEfNS_4arch4Sm90ELb1ELb0ELb0ELb1ELb1ELb0ELb0ELb1ELb1ELb1ELb0ELb0EEENS1_21CollectiveEpilogueFwdINS6_IJSA_SC_SB_EEES9_NS_10bfloat16_tESG_Li384ELb1ELb1ELb0ELb1EEENS1_36VarlenDynamicPersistentTileSchedulerILi192ELi160ELi384ELi128ELb0ELb1ELb1ELb1ELb1ELb1EEEEEEEEEvNT_6ParamsE,"aw",@nobits
	.sectionflags	@""
	.align	16
	.zero		1024


//--------------------- .nv.shared._ZN7cutlass13device_kernelIN5flash11enable_sm90INS1_16FlashAttnFwdSm90INS1_25CollectiveMainloopFwdSm90ILi2EN4cute5tupleIJNS5_1CILi1EEES8_S8_EEENS6_IJNS7_ILi192EEENS7_ILi160EEENS7_ILi64EEEEEELi64ENS_12float_e4m3_tEfNS_4arch4Sm90ELb1ELb0ELb0ELb1ELb1ELb1ELb0ELb1ELb1ELb1ELb0ELb0EEENS1_21CollectiveEpilogueFwdINS6_IJSA_SC_SB_EEES9_NS_10bfloat16_tESG_Li384ELb1ELb1ELb0ELb1EEENS1_36VarlenDynamicPersistentTileSchedulerILi192ELi160ELi384ELi128ELb0ELb1ELb1ELb1ELb1ELb1EEEEEEEEEvNT_6ParamsE --------------------------
	.section	.nv.shared._ZN7cutlass13device_kernelIN5flash11enable_sm90INS1_16FlashAttnFwdSm90INS1_25CollectiveMainloopFwdSm90ILi2EN4cute5tupleIJNS5_1CILi1EEES8_S8_EEENS6_IJNS7_ILi192EEENS7_ILi160EEENS7_ILi64EEEEEELi64ENS_12float_e4m3_tEfNS_4arch4Sm90ELb1ELb0ELb0ELb1ELb1ELb1ELb0ELb1ELb1ELb1ELb0ELb0EEENS1_21CollectiveEpilogueFwdINS6_IJSA_SC_SB_EEES9_NS_10bfloat16_tESG_Li384ELb1ELb1ELb0ELb1EEENS1_36VarlenDynamicPersistentTileSchedulerILi192ELi160ELi384ELi128ELb0ELb1ELb1ELb1ELb1ELb1EEEEEEEEEvNT_6ParamsE,"aw",@nobits
	.sectionflags	@""
	.align	16
	.zero		1024


//--------------------- .nv.constant0._ZN7cutlass13device_kernelIN5flash11enable_sm90INS1_16FlashAttnFwdSm90INS1_25CollectiveMainloopFwdSm90ILi2EN4cute5tupleIJNS5_1CILi1EEES8_S8_EEENS6_IJNS7_ILi192EEENS7_ILi160EEENS7_ILi64EEEEEELi64ENS_12float_e4m3_tEfNS_4arch4Sm90ELb0ELb0ELb0ELb0ELb1ELb0ELb0ELb1ELb1ELb1ELb0ELb0EEENS1_21CollectiveEpilogueFwdINS6_IJSA_SC_SB_EEES9_NS_10bfloat16_tESG_Li384ELb0ELb1ELb0ELb1EEENS1_29StaticPersistentTileSchedulerILb0EEEEEEEEEvNT_6ParamsE --------------------------
	.section	.nv.constant0._ZN7cutlass13device_kernelIN5flash11enable_sm90INS1_16FlashAttnFwdSm90INS1_25CollectiveMainloopFwdSm90ILi2EN4cute5tupleIJNS5_1CILi1EEES8_S8_EEENS6_IJNS7_ILi192EEENS7_ILi160EEENS7_ILi64EEEEEELi64ENS_12float_e4m3_tEfNS_4arch4Sm90ELb0ELb0ELb0ELb0ELb1ELb0ELb0ELb1ELb1ELb1ELb0ELb0EEENS1_21CollectiveEpilogueFwdINS6_IJSA_SC_SB_EEES9_NS_10bfloat16_tESG_Li384ELb0ELb1ELb0ELb1EEENS1_29StaticPersistentTileSchedulerILb0EEEEEEEEEvNT_6ParamsE,"a",@progbits
	.sectionflags	@""
	.align	4
.nv.constant0._ZN7cutlass13device_kernelIN5flash11enable_sm90INS1_16FlashAttnFwdSm90INS1_25CollectiveMainloopFwdSm90ILi2EN4cute5tupleIJNS5_1CILi1EEES8_S8_EEENS6_IJNS7_ILi192EEENS7_ILi160EEENS7_ILi64EEEEEELi64ENS_12float_e4m3_tEfNS_4arch4Sm90ELb0ELb0ELb0ELb0ELb1ELb0ELb0ELb1ELb1ELb1ELb0ELb0EEENS1_21CollectiveEpilogueFwdINS6_IJSA_SC_SB_EEES9_NS_10bfloat16_tESG_Li384ELb0ELb1ELb0ELb1EEENS1_29StaticPersistentTileSchedulerILb0EEEEEEEEEvNT_6ParamsE:
	.zero		3200


//--------------------- .nv.constant0._ZN7cutlass13device_kernelIN5flash11enable_sm90INS1_16FlashAttnFwdSm90INS1_25CollectiveMainloopFwdSm90ILi2EN4cute5tupleIJNS5_1CILi1EEES8_S8_EEENS6_IJNS7_ILi192EEENS7_ILi160EEENS7_ILi64EEEEEELi64ENS_12float_e4m3_tEfNS_4arch4Sm90ELb0ELb0ELb0ELb1ELb1ELb0ELb0ELb1ELb1ELb1ELb0ELb0EEENS1_21CollectiveEpilogueFwdINS6_IJSA_SC_SB_EEES9_NS_10bfloat16_tESG_Li384ELb1ELb1ELb0ELb1EEENS1_36VarlenDynamicPersistentTileSchedulerILi192ELi160ELi384ELi128ELb0ELb1ELb1ELb0ELb1ELb1EEEEEEEEEvNT_6ParamsE --------------------------
	.section	.nv.constant0._ZN7cutlass13device_kernelIN5flash11enable_sm90INS1_16FlashAttnFwdSm90INS1_25CollectiveMainloopFwdSm90ILi2EN4cute5tupleIJNS5_1CILi1EEES8_S8_EEENS6_IJNS7_ILi192EEENS7_ILi160EEENS7_ILi64EEEEEELi64ENS_12float_e4m3_tEfNS_4arch4Sm90ELb0ELb0ELb0ELb1ELb1ELb0ELb0ELb1ELb1ELb1ELb0ELb0EEENS1_21CollectiveEpilogueFwdINS6_IJSA_SC_SB_EEES9_NS_10bfloat16_tESG_Li384ELb1ELb1ELb0ELb1EEENS1_36VarlenDynamicPersistentTileSchedulerILi192ELi160ELi384ELi128ELb0ELb1ELb1ELb0ELb1ELb1EEEEEEEEEvNT_6ParamsE,"a",@progbits
	.sectionflags	@""
	.align	4
.nv.constant0._ZN7cutlass13device_kernelIN5flash11enable_sm90INS1_16FlashAttnFwdSm90INS1_25CollectiveMainloopFwdSm90ILi2EN4cute5tupleIJNS5_1CILi1EEES8_S8_EEENS6_IJNS7_ILi192EEENS7_ILi160EEENS7_ILi64EEEEEELi64ENS_12float_e4m3_tEfNS_4arch4Sm90ELb0ELb0ELb0ELb1ELb1ELb0ELb0ELb1ELb1ELb1ELb0ELb0EEENS1_21CollectiveEpilogueFwdINS6_IJSA_SC_SB_EEES9_NS_10bfloat16_tESG_Li384ELb1ELb1ELb0ELb1EEENS1_36VarlenDynamicPersistentTileSchedulerILi192ELi160ELi384ELi128ELb0ELb1ELb1ELb0ELb1ELb1EEEEEEEEEvNT_6ParamsE:
	.zero		3328


//--------------------- .nv.constant0._ZN7cutlass13device_kernelIN5flash11enable_sm90INS1_16FlashAttnFwdSm90INS1_25CollectiveMainloopFwdSm90ILi2EN4cute5tupleIJNS5_1CILi1EEES8_S8_EEENS6_IJNS7_ILi192EEENS7_ILi160EEENS7_ILi64EEEEEELi64ENS_12float_e4m3_tEfNS_4arch4Sm90ELb0ELb0ELb0ELb1ELb1ELb1ELb0ELb1ELb1ELb1ELb0ELb0EEENS1_21CollectiveEpilogueFwdINS6_IJSA_SC_SB_EEES9_NS_10bfloat16_tESG_Li384ELb1ELb1ELb0ELb1EEENS1_36VarlenDynamicPersistentTileSchedulerILi192ELi160ELi384ELi128ELb0ELb1ELb1ELb0ELb1ELb1EEEEEEEEEvNT_6ParamsE --------------------------
	.section	.nv.constant0._ZN7cutlass13device_kernelIN5flash11enable_sm90INS1_16FlashAttnFwdSm90INS1_25CollectiveMainloopFwdSm90ILi2EN4cute5tupleIJNS5_1CILi1EEES8_S8_EEENS6_IJNS7_ILi192EEENS7_ILi160EEENS7_ILi64EEEEEELi64ENS_12float_e4m3_tEfNS_4arch4Sm90ELb0ELb0ELb0ELb1ELb1ELb1ELb0ELb1ELb1ELb1ELb0ELb0EEENS1_21CollectiveEpilogueFwdINS6_IJSA_SC_SB_EEES9_NS_10bfloat16_tESG_Li384ELb1ELb1ELb0ELb1EEENS1_36VarlenDynamicPersistentTileSchedulerILi192ELi160ELi384ELi128ELb0ELb1ELb1ELb0ELb1ELb1EEEEEEEEEvNT_6ParamsE,"a",@progbits
	.sectionflags	@""
	.align	4
.nv.constant0._ZN7cutlass13device_kernelIN5flash11enable_sm90INS1_16FlashAttnFwdSm90INS1_25CollectiveMainloopFwdSm90ILi2EN4cute5tupleIJNS5_1CILi1EEES8_S8_EEENS6_IJNS7_ILi192EEENS7_ILi160EEENS7_ILi64EEEEEELi64ENS_12float_e4m3_tEfNS_4arch4Sm90ELb0ELb0ELb0ELb1ELb1ELb1ELb0ELb1ELb1ELb1ELb0ELb0EEENS1_21CollectiveEpilogueFwdINS6_IJSA_SC_SB_EEES9_NS_10bfloat16_tESG_Li384ELb1ELb1ELb0ELb1EEENS1_36VarlenDynamicPersistentTileSchedulerILi192ELi160ELi384ELi128ELb0ELb1ELb1ELb0ELb1ELb1EEEEEEEEEvNT_6ParamsE:
	.zero		3328


//--------------------- .nv.constant0._ZN7cutlass13device_kernelIN5flash11enable_sm90INS1_16FlashAttnFwdSm90INS1_25CollectiveMainloopFwdSm90ILi2EN4cute5tupleIJNS5_1CILi1EEES8_S8_EEENS6_IJNS7_ILi192EEENS7_ILi160EEENS7_ILi64EEEEEELi64ENS_12float_e4m3_tEfNS_4arch4Sm90ELb0ELb1ELb0ELb0ELb1ELb0ELb0ELb1ELb1ELb1ELb0ELb0EEENS1_21CollectiveEpilogueFwdINS6_IJSA_SC_SB_EEES9_NS_10bfloat16_tESG_Li384ELb0ELb1ELb0ELb1EEENS1_30DynamicPersistentTileSchedulerILi384ELi128ELb0ELb1ELb1EEEEEEEEEvNT_6ParamsE --------------------------
	.section	.nv.constant0._ZN7cutlass13device_kernelIN5flash11enable_sm90INS1_16FlashAttnFwdSm90INS1_25CollectiveMainloopFwdSm90ILi2EN4cute5tupleIJNS5_1CILi1EEES8_S8_EEENS6_IJNS7_ILi192EEENS7_ILi160EEENS7_ILi64EEEEEELi64ENS_12float_e4m3_tEfNS_4arch4Sm90ELb0ELb1ELb0ELb0ELb1ELb0ELb0ELb1ELb1ELb1ELb0ELb0EEENS1_21CollectiveEpilogueFwdINS6_IJSA_SC_SB_EEES9_NS_10bfloat16_tESG_Li384ELb0ELb1ELb0ELb1EEENS1_30DynamicPersistentTileSchedulerILi384ELi128ELb0ELb1ELb1EEEEEEEEEvNT_6ParamsE,"a",@progbits
	.sectionflags	@""
	.align	4
.nv.constant0._ZN7cutlass13device_kernelIN5flash11enable_sm90INS1_16FlashAttnFwdSm90INS1_25CollectiveMainloopFwdSm90ILi2EN4cute5tupleIJNS5_1CILi1EEES8_S8_EEENS6_IJNS7_ILi192EEENS7_ILi160EEENS7_ILi64EEEEEELi64ENS_12float_e4m3_tEfNS_4arch4Sm90ELb0ELb1ELb0ELb0ELb1ELb0ELb0ELb1ELb1ELb1ELb0ELb0EEENS1_21CollectiveEpilogueFwdINS6_IJSA_SC_SB_EEES9_NS_10bfloat16_tESG_Li384ELb0ELb1ELb0ELb1EEENS1_30DynamicPersistentTileSchedulerILi384ELi128ELb0ELb1ELb1EEEEEEEEEvNT_6ParamsE:
	.zero		3328


//--------------------- .nv.constant0._ZN7cutlass13device_kernelIN5flash11enable_sm90INS1_16FlashAttnFwdSm90INS1_25CollectiveMainloopFwdSm90ILi2EN4cute5tupleIJNS5_1CILi1EEES8_S8_EEENS6_IJNS7_ILi192EEENS7_ILi160EEENS7_ILi64EEEEEELi64ENS_12float_e4m3_tEfNS_4arch4Sm90ELb0ELb1ELb0ELb1ELb1ELb0ELb0ELb1ELb1ELb1ELb0ELb0EEENS1_21CollectiveEpilogueFwdINS6_IJSA_SC_SB_EEES9_NS_10bfloat16_tESG_Li384ELb1ELb1ELb0ELb1EEENS1_36VarlenDynamicPersistentTileSchedulerILi192ELi160ELi384ELi128ELb0ELb1ELb1ELb1ELb0ELb1EEEEEEEEEvNT_6ParamsE --------------------------
	.section	.nv.constant0._ZN7cutlass13device_kernelIN5flash11enable_sm90INS1_16FlashAttnFwdSm90INS1_25CollectiveMainloopFwdSm90ILi2EN4cute5tupleIJNS5_1CILi1EEES8_S8_EEENS6_IJNS7_ILi192EEENS7_ILi160EEENS7_ILi64EEEEEELi64ENS_12float_e4m3_tEfNS_4arch4Sm90ELb0ELb1ELb0ELb1ELb1ELb0ELb0ELb1ELb1ELb1ELb0ELb0EEENS1_21CollectiveEpilogueFwdINS6_IJSA_SC_SB_EEES9_NS_10bfloat16_tESG_Li384ELb1ELb1ELb0ELb1EEENS1_36VarlenDynamicPersistentTileSchedulerILi192ELi160ELi384ELi128ELb0ELb1ELb1ELb1ELb0ELb1EEEEEEEEEvNT_6ParamsE,"a",@progbits
	.sectionflags	@""
	.align	4
.nv.constant0._ZN7cutlass13device_kernelIN5flash11enable_sm90INS1_16FlashAttnFwdSm90INS1_25CollectiveMainloopFwdSm90ILi2EN4cute5tupleIJNS5_1CILi1EEES8_S8_EEENS6_IJNS7_ILi192EEENS7_ILi160EEENS7_ILi64EEEEEELi64ENS_12float_e4m3_tEfNS_4arch4Sm90ELb0ELb1ELb0ELb1ELb1ELb0ELb0ELb1ELb1ELb1ELb0ELb0EEENS1_21CollectiveEpilogueFwdINS6_IJSA_SC_SB_EEES9_NS_10bfloat16_tESG_Li384ELb1ELb1ELb0ELb1EEENS1_36VarlenDynamicPersistentTileSchedulerILi192ELi160ELi384ELi128ELb0ELb1ELb1ELb1ELb0ELb1EEEEEEEEEvNT_6ParamsE:
	.zero		3328


//--------------------- .nv.constant0._ZN7cutlass13device_kernelIN5flash11enable_sm90INS1_16FlashAttnFwdSm90INS1_25CollectiveMainloopFwdSm90ILi2EN4cute5tupleIJNS5_1CILi1EEES8_S8_EEENS6_IJNS7_ILi192EEENS7_ILi160EEENS7_ILi64EEEEEELi64ENS_12float_e4m3_tEfNS_4arch4Sm90ELb0ELb1ELb0ELb1ELb1ELb1ELb0ELb1ELb1ELb1ELb0ELb0EEENS1_21CollectiveEpilogueFwdINS6_IJSA_SC_SB_EEES9_NS_10bfloat16_tESG_Li384ELb1ELb1ELb0ELb1EEENS1_36VarlenDynamicPersistentTileSchedulerILi192ELi160ELi384ELi128ELb0ELb1ELb1ELb1ELb0ELb1EEEEEEEEEvNT_6ParamsE --------------------------
	.section	.nv.constant0._ZN7cutlass13device_kernelIN5flash11enable_sm90INS1_16FlashAttnFwdSm90INS1_25CollectiveMainloopFwdSm90ILi2EN4cute5tupleIJNS5_1CILi1EEES8_S8_EEENS6_IJNS7_ILi192EEENS7_ILi160EEENS7_ILi64EEEEEELi64ENS_12float_e4m3_tEfNS_4arch4Sm90ELb0ELb1ELb0ELb1ELb1ELb1ELb0ELb1ELb1ELb1ELb0ELb0EEENS1_21CollectiveEpilogueFwdINS6_IJSA_SC_SB_EEES9_NS_10bfloat16_tESG_Li384ELb1ELb1ELb0ELb1EEENS1_36VarlenDynamicPersistentTileSchedulerILi192ELi160ELi384ELi128ELb0ELb1ELb1ELb1ELb0ELb1EEEEEEEEEvNT_6ParamsE,"a",@progbits
	.sectionflags	@""
	.align	4
.nv.constant0._ZN7cutlass13device_kernelIN5flash11enable_sm90INS1_16FlashAttnFwdSm90INS1_25CollectiveMainloopFwdSm90ILi2EN4cute5tupleIJNS5_1CILi1EEES8_S8_EEENS6_IJNS7_ILi192EEENS7_ILi160EEENS7_ILi64EEEEEELi64ENS_12float_e4m3_tEfNS_4arch4Sm90ELb0ELb1ELb0ELb1ELb1ELb1ELb0ELb1ELb1ELb1ELb0ELb0EEENS1_21CollectiveEpilogueFwdINS6_IJSA_SC_SB_EEES9_NS_10bfloat16_tESG_Li384ELb1ELb1ELb0ELb1EEENS1_36VarlenDynamicPersistentTileSchedulerILi192ELi160ELi384ELi128ELb0ELb1ELb1ELb1ELb0ELb1EEEEEEEEEvNT_6ParamsE:
	.zero		3328


//--------------------- .nv.constant0._ZN7cutlass13device_kernelIN5flash11enable_sm90INS1_16FlashAttnFwdSm90INS1_25CollectiveMainloopFwdSm90ILi2EN4cute5tupleIJNS5_1CILi1EEES8_S8_EEENS6_IJNS7_ILi192EEENS7_ILi160EEENS7_ILi64EEEEEELi64ENS_12float_e4m3_tEfNS_4arch4Sm90ELb1ELb0ELb0ELb0ELb1ELb0ELb0ELb1ELb1ELb1ELb0ELb0EEENS1_21CollectiveEpilogueFwdINS6_IJSA_SC_SB_EEES9_NS_10bfloat16_tESG_Li384ELb0ELb1ELb0ELb1EEENS1_30DynamicPersistentTileSchedulerILi384ELi128ELb0ELb1ELb1EEEEEEEEEvNT_6ParamsE --------------------------
	.section	.nv.constant0._ZN7cutlass13device_kernelIN5flash11enable_sm90INS1_16FlashAttnFwdSm90INS1_25CollectiveMainloopFwdSm90ILi2EN4cute5tupleIJNS5_1CILi1EEES8_S8_EEENS6_IJNS7_ILi192EEENS7_ILi160EEENS7_ILi64EEEEEELi64ENS_12float_e4m3_tEfNS_4arch4Sm90ELb1ELb0ELb0ELb0ELb1ELb0ELb0ELb1ELb1ELb1ELb0ELb0EEENS1_21CollectiveEpilogueFwdINS6_IJSA_SC_SB_EEES9_NS_10bfloat16_tESG_Li384ELb0ELb1ELb0ELb1EEENS1_30DynamicPersistentTileSchedulerILi384ELi128ELb0ELb1ELb1EEEEEEEEEvNT_6ParamsE,"a",@progbits
	.sectionflags	@""
	.align	4
.nv.constant0._ZN7cutlass13device_kernelIN5flash11enable_sm90INS1_16FlashAttnFwdSm90INS1_25CollectiveMainloopFwdSm90ILi2EN4cute5tupleIJNS5_1CILi1EEES8_S8_EEENS6_IJNS7_ILi192EEENS7_ILi160EEENS7_ILi64EEEEEELi64ENS_12float_e4m3_tEfNS_4arch4Sm90ELb1ELb0ELb0ELb0ELb1ELb0ELb0ELb1ELb1ELb1ELb0ELb0EEENS1_21CollectiveEpilogueFwdINS6_IJSA_SC_SB_EEES9_NS_10bfloat16_tESG_Li384ELb0ELb1ELb0ELb1EEENS1_30DynamicPersistentTileSchedulerILi384ELi128ELb0ELb1ELb1EEEEEEEEEvNT_6ParamsE:
	.zero		3328


//--------------------- .nv.constant0._ZN7cutlass13device_kernelIN5flash11enable_sm90INS1_16FlashAttnFwdSm90INS1_25CollectiveMainloopFwdSm90ILi2EN4cute5tupleIJNS5_1CILi1EEES8_S8_EEENS6_IJNS7_ILi192EEENS7_ILi160EEENS7_ILi64EEEEEELi64ENS_12float_e4m3_tEfNS_4arch4Sm90ELb1ELb0ELb0ELb1ELb1ELb0ELb0ELb1ELb1ELb1ELb0ELb0EEENS1_21CollectiveEpilogueFwdINS6_IJSA_SC_SB_EEES9_NS_10bfloat16_tESG_Li384ELb1ELb1ELb0ELb1EEENS1_36VarlenDynamicPersistentTileSchedulerILi192ELi160ELi384ELi128ELb0ELb1ELb1ELb1ELb1ELb1EEEEEEEEEvNT_6ParamsE --------------------------
	.section	.nv.constant0._ZN7cutlass13device_kernelIN5flash11enable_sm90INS1_16FlashAttnFwdSm90INS1_25CollectiveMainloopFwdSm90ILi2EN4cute5tupleIJNS5_1CILi1EEES8_S8_EEENS6_IJNS7_ILi192EEENS7_ILi160EEENS7_ILi64EEEEEELi64ENS_12float_e4m3_tEfNS_4arch4Sm90ELb1ELb0ELb0ELb1ELb1ELb0ELb0ELb1ELb1ELb1ELb0ELb0EEENS1_21CollectiveEpilogueFwdINS6_IJSA_SC_SB_EEES9_NS_10bfloat16_tESG_Li384ELb1ELb1ELb0ELb1EEENS1_36VarlenDynamicPersistentTileSchedulerILi192ELi160ELi384ELi128ELb0ELb1ELb1ELb1ELb1ELb1EEEEEEEEEvNT_6ParamsE,"a",@progbits
	.sectionflags	@""
	.align	4
.nv.constant0._ZN7cutlass13device_kernelIN5flash11enable_sm90INS1_16FlashAttnFwdSm90INS1_25CollectiveMainloopFwdSm90ILi2EN4cute5tupleIJNS5_1CILi1EEES8_S8_EEENS6_IJNS7_ILi192EEENS7_ILi160EEENS7_ILi64EEEEEELi64ENS_12float_e4m3_tEfNS_4arch4Sm90ELb1ELb0ELb0ELb1ELb1ELb0ELb0ELb1ELb1ELb1ELb0ELb0EEENS1_21CollectiveEpilogueFwdINS6_IJSA_SC_SB_EEES9_NS_10bfloat16_tESG_Li384ELb1ELb1ELb0ELb1EEENS1_36VarlenDynamicPersistentTileSchedulerILi192ELi160ELi384ELi128ELb0ELb1ELb1ELb1ELb1ELb1EEEEEEEEEvNT_6ParamsE:
	.zero		3328


//--------------------- .nv.constant0._ZN7cutlass13device_kernelIN5flash11enable_sm90INS1_16FlashAttnFwdSm90INS1_25CollectiveMainloopFwdSm90ILi2EN4cute5tupleIJNS5_1CILi1EEES8_S8_EEENS6_IJNS7_ILi192EEENS7_ILi160EEENS7_ILi64EEEEEELi64ENS_12float_e4m3_tEfNS_4arch4Sm90ELb1ELb0ELb0ELb1ELb1ELb1ELb0ELb1ELb1ELb1ELb0ELb0EEENS1_21CollectiveEpilogueFwdINS6_IJSA_SC_SB_EEES9_NS_10bfloat16_tESG_Li384ELb1ELb1ELb0ELb1EEENS1_36VarlenDynamicPersistentTileSchedulerILi192ELi160ELi384ELi128ELb0ELb1ELb1ELb1ELb1ELb1EEEEEEEEEvNT_6ParamsE --------------------------
	.section	.nv.constant0._ZN7cutlass13device_kernelIN5flash11enable_sm90INS1_16FlashAttnFwdSm90INS1_25CollectiveMainloopFwdSm90ILi2EN4cute5tupleIJNS5_1CILi1EEES8_S8_EEENS6_IJNS7_ILi192EEENS7_ILi160EEENS7_ILi64EEEEEELi64ENS_12float_e4m3_tEfNS_4arch4Sm90ELb1ELb0ELb0ELb1ELb1ELb1ELb0ELb1ELb1ELb1ELb0ELb0EEENS1_21CollectiveEpilogueFwdINS6_IJSA_SC_SB_EEES9_NS_10bfloat16_tESG_Li384ELb1ELb1ELb0ELb1EEENS1_36VarlenDynamicPersistentTileSchedulerILi192ELi160ELi384ELi128ELb0ELb1ELb1ELb1ELb1ELb1EEEEEEEEEvNT_6ParamsE,"a",@progbits
	.sectionflags	@""
	.align	4
.nv.constant0._ZN7cutlass13device_kernelIN5flash11enable_sm90INS1_16FlashAttnFwdSm90INS1_25CollectiveMainloopFwdSm90ILi2EN4cute5tupleIJNS5_1CILi1EEES8_S8_EEENS6_IJNS7_ILi192EEENS7_ILi160EEENS7_ILi64EEEEEELi64ENS_12float_e4m3_tEfNS_4arch4Sm90ELb1ELb0ELb0ELb1ELb1ELb1ELb0ELb1ELb1ELb1ELb0ELb0EEENS1_21CollectiveEpilogueFwdINS6_IJSA_SC_SB_EEES9_NS_10bfloat16_tESG_Li384ELb1ELb1ELb0ELb1EEENS1_36VarlenDynamicPersistentTileSchedulerILi192ELi160ELi384ELi128ELb0ELb1ELb1ELb1ELb1ELb1EEEEEEEEEvNT_6ParamsE:
	.zero		3328


//--------------------- SYMBOLS --------------------------

	.type		.nv.reservedSmem.offset0,@object
	.size		.nv.reservedSmem.offset0,0x4
	.type		__assertfail,@function
